	.target	sm_103a

	.elftype	@"ET_EXEC"


//--------------------- .note.nv.tkinfo           --------------------------
	.section	.note.nv.tkinfo,"",@"SHT_NOTE"
	.sectionflags	@"SHF_NOTE_NV_TKINFO"
	.tkinfo
        /*0018*/ 	.word	0x00000002
        /*0030*/ 	.string	""
        /*0030*/ 	.string	"ptxas"
        /*0030*/ 	.string	"Cuda compilation tools, release 13.0, V13.0.88"
        /*0030*/ 	.string	"Build cuda_13.0.r13.0/compiler.36424714_0"
        /*0030*/ 	.string	"-arch sm_103a -m 64 "



//--------------------- .note.nv.cuinfo           --------------------------
	.section	.note.nv.cuinfo,"",@"SHT_NOTE"
	.sectionflags	@"SHF_NOTE_NV_CUINFO"
        /*0018*/ 	.short	0x0002
        /*001a*/ 	.short	0x0067
        /*001c*/ 	.short	0x0082
	.zero		2


//--------------------- .nv.info                  --------------------------
	.section	.nv.info,"",@"SHT_CUDA_INFO"
	.align	4


	//----- nvinfo : EIATTR_REGCOUNT
	.align		4
        /*0000*/ 	.byte	0x04, 0x2f
        /*0002*/ 	.short	(.L_41 - .L_40)
	.align		4
.L_40:
        /*0004*/ 	.word	index@(_Z35group_norm_nhwc_fwd_one_pass_kernelI11Fp32IOFp16WLi512ELi40ELi640EEv26Group_norm_nhwc_fwd_params)
        /*0008*/ 	.word	0x00000056


	//----- nvinfo : EIATTR_FRAME_SIZE
	.align		4
.L_41:
        /*000c*/ 	.byte	0x04, 0x11
        /*000e*/ 	.short	(.L_43 - .L_42)
	.align		4
.L_42:
        /*0010*/ 	.word	index@(_Z35group_norm_nhwc_fwd_one_pass_kernelI11Fp32IOFp16WLi512ELi40ELi640EEv26Group_norm_nhwc_fwd_params)
        /*0014*/ 	.word	0x00000000


	//----- nvinfo : EIATTR_REGCOUNT
	.align		4
.L_43:
        /*0018*/ 	.byte	0x04, 0x2f
        /*001a*/ 	.short	(.L_45 - .L_44)
	.align		4
.L_44:
        /*001c*/ 	.word	index@(_Z35group_norm_nhwc_fwd_one_pass_kernelI11Fp32IOFp16WLi256ELi40ELi640EEv26Group_norm_nhwc_fwd_params)
        /*0020*/ 	.word	0x00000030


	//----- nvinfo : EIATTR_FRAME_SIZE
	.align		4
.L_45:
        /*0024*/ 	.byte	0x04, 0x11
        /*0026*/ 	.short	(.L_47 - .L_46)
	.align		4
.L_46:
        /*0028*/ 	.word	index@(_Z35group_norm_nhwc_fwd_one_pass_kernelI11Fp32IOFp16WLi256ELi40ELi640EEv26Group_norm_nhwc_fwd_params)
        /*002c*/ 	.word	0x00000000


	//----- nvinfo : EIATTR_REGCOUNT
	.align		4
.L_47:
        /*0030*/ 	.byte	0x04, 0x2f
        /*0032*/ 	.short	(.L_49 - .L_48)
	.align		4
.L_48:
        /*0034*/ 	.word	index@(_Z35group_norm_nhwc_fwd_one_pass_kernelI11Fp32IOFp16WLi128ELi40ELi640EEv26Group_norm_nhwc_fwd_params)
        /*0038*/ 	.word	0x0000002a


	//----- nvinfo : EIATTR_FRAME_SIZE
	.align		4
.L_49:
        /*003c*/ 	.byte	0x04, 0x11
        /*003e*/ 	.short	(.L_51 - .L_50)
	.align		4
.L_50:
        /*0040*/ 	.word	index@(_Z35group_norm_nhwc_fwd_one_pass_kernelI11Fp32IOFp16WLi128ELi40ELi640EEv26Group_norm_nhwc_fwd_params)
        /*0044*/ 	.word	0x00000000


	//----- nvinfo : EIATTR_REGCOUNT
	.align		4
.L_51:
        /*0048*/ 	.byte	0x04, 0x2f
        /*004a*/ 	.short	(.L_53 - .L_52)
	.align		4
.L_52:
        /*004c*/ 	.word	index@(_Z35group_norm_nhwc_fwd_one_pass_kernelI11Fp32IOFp16WLi64ELi40ELi640EEv26Group_norm_nhwc_fwd_params)
        /*0050*/ 	.word	0x00000020


	//----- nvinfo : EIATTR_FRAME_SIZE
	.align		4
.L_53:
        /*0054*/ 	.byte	0x04, 0x11
        /*0056*/ 	.short	(.L_55 - .L_54)
	.align		4
.L_54:
        /*0058*/ 	.word	index@(_Z35group_norm_nhwc_fwd_one_pass_kernelI11Fp32IOFp16WLi64ELi40ELi640EEv26Group_norm_nhwc_fwd_params)
        /*005c*/ 	.word	0x00000000


	//----- nvinfo : EIATTR_REGCOUNT
	.align		4
.L_55:
        /*0060*/ 	.byte	0x04, 0x2f
        /*0062*/ 	.short	(.L_57 - .L_56)
	.align		4
.L_56:
        /*0064*/ 	.word	index@(_Z35group_norm_nhwc_fwd_one_pass_kernelI11Fp32IOBf16WLi512ELi40ELi640EEv26Group_norm_nhwc_fwd_params)
        /*0068*/ 	.word	0x00000056


	//----- nvinfo : EIATTR_FRAME_SIZE
	.align		4
.L_57:
        /*006c*/ 	.byte	0x04, 0x11
        /*006e*/ 	.short	(.L_59 - .L_58)
	.align		4
.L_58:
        /*0070*/ 	.word	index@(_Z35group_norm_nhwc_fwd_one_pass_kernelI11Fp32IOBf16WLi512ELi40ELi640EEv26Group_norm_nhwc_fwd_params)
        /*0074*/ 	.word	0x00000000


	//----- nvinfo : EIATTR_REGCOUNT
	.align		4
.L_59:
        /*0078*/ 	.byte	0x04, 0x2f
        /*007a*/ 	.short	(.L_61 - .L_60)
	.align		4
.L_60:
        /*007c*/ 	.word	index@(_Z35group_norm_nhwc_fwd_one_pass_kernelI11Fp32IOBf16WLi256ELi40ELi640EEv26Group_norm_nhwc_fwd_params)
        /*0080*/ 	.word	0x00000030


	//----- nvinfo : EIATTR_FRAME_SIZE
	.align		4
.L_61:
        /*0084*/ 	.byte	0x04, 0x11
        /*0086*/ 	.short	(.L_63 - .L_62)
	.align		4
.L_62:
        /*0088*/ 	.word	index@(_Z35group_norm_nhwc_fwd_one_pass_kernelI11Fp32IOBf16WLi256ELi40ELi640EEv26Group_norm_nhwc_fwd_params)
        /*008c*/ 	.word	0x00000000


	//----- nvinfo : EIATTR_REGCOUNT
	.align		4
.L_63:
        /*0090*/ 	.byte	0x04, 0x2f
        /*0092*/ 	.short	(.L_65 - .L_64)
	.align		4
.L_64:
        /*0094*/ 	.word	index@(_Z35group_norm_nhwc_fwd_one_pass_kernelI11Fp32IOBf16WLi128ELi40ELi640EEv26Group_norm_nhwc_fwd_params)
        /*0098*/ 	.word	0x0000002a


	//----- nvinfo : EIATTR_FRAME_SIZE
	.align		4
.L_65:
        /*009c*/ 	.byte	0x04, 0x11
        /*009e*/ 	.short	(.L_67 - .L_66)
	.align		4
.L_66:
        /*00a0*/ 	.word	index@(_Z35group_norm_nhwc_fwd_one_pass_kernelI11Fp32IOBf16WLi128ELi40ELi640EEv26Group_norm_nhwc_fwd_params)
        /*00a4*/ 	.word	0x00000000


	//----- nvinfo : EIATTR_REGCOUNT
	.align		4
.L_67:
        /*00a8*/ 	.byte	0x04, 0x2f
        /*00aa*/ 	.short	(.L_69 - .L_68)
	.align		4
.L_68:
        /*00ac*/ 	.word	index@(_Z35group_norm_nhwc_fwd_one_pass_kernelI11Fp32IOBf16WLi64ELi40ELi640EEv26Group_norm_nhwc_fwd_params)
        /*00b0*/ 	.word	0x00000020


	//----- nvinfo : EIATTR_FRAME_SIZE
	.align		4
.L_69:
        /*00b4*/ 	.byte	0x04, 0x11
        /*00b6*/ 	.short	(.L_71 - .L_70)
	.align		4
.L_70:
        /*00b8*/ 	.word	index@(_Z35group_norm_nhwc_fwd_one_pass_kernelI11Fp32IOBf16WLi64ELi40ELi640EEv26Group_norm_nhwc_fwd_params)
        /*00bc*/ 	.word	0x00000000


	//----- nvinfo : EIATTR_REGCOUNT
	.align		4
.L_71:
        /*00c0*/ 	.byte	0x04, 0x2f
        /*00c2*/ 	.short	(.L_73 - .L_72)
	.align		4
.L_72:
        /*00c4*/ 	.word	index@(_Z35group_norm_nhwc_fwd_one_pass_kernelI11Fp32IOFp32WLi512ELi40ELi640EEv26Group_norm_nhwc_fwd_params)
        /*00c8*/ 	.word	0x00000056


	//----- nvinfo : EIATTR_FRAME_SIZE
	.align		4
.L_73:
        /*00cc*/ 	.byte	0x04, 0x11
        /*00ce*/ 	.short	(.L_75 - .L_74)
	.align		4
.L_74:
        /*00d0*/ 	.word	index@(_Z35group_norm_nhwc_fwd_one_pass_kernelI11Fp32IOFp32WLi512ELi40ELi640EEv26Group_norm_nhwc_fwd_params)
        /*00d4*/ 	.word	0x00000000


	//----- nvinfo : EIATTR_REGCOUNT
	.align		4
.L_75:
        /*00d8*/ 	.byte	0x04, 0x2f
        /*00da*/ 	.short	(.L_77 - .L_76)
	.align		4
.L_76:
        /*00dc*/ 	.word	index@(_Z35group_norm_nhwc_fwd_one_pass_kernelI11Fp32IOFp32WLi256ELi40ELi640EEv26Group_norm_nhwc_fwd_params)
        /*00e0*/ 	.word	0x00000030


	//----- nvinfo : EIATTR_FRAME_SIZE
	.align		4
.L_77:
        /*00e4*/ 	.byte	0x04, 0x11
        /*00e6*/ 	.short	(.L_79 - .L_78)
	.align		4
.L_78:
        /*00e8*/ 	.word	index@(_Z35group_norm_nhwc_fwd_one_pass_kernelI11Fp32IOFp32WLi256ELi40ELi640EEv26Group_norm_nhwc_fwd_params)
        /*00ec*/ 	.word	0x00000000


	//----- nvinfo : EIATTR_REGCOUNT
	.align		4
.L_79:
        /*00f0*/ 	.byte	0x04, 0x2f
        /*00f2*/ 	.short	(.L_81 - .L_80)
	.align		4
.L_80:
        /*00f4*/ 	.word	index@(_Z35group_norm_nhwc_fwd_one_pass_kernelI11Fp32IOFp32WLi128ELi40ELi640EEv26Group_norm_nhwc_fwd_params)
        /*00f8*/ 	.word	0x00000020


	//----- nvinfo : EIATTR_FRAME_SIZE
	.align		4
.L_81:
        /*00fc*/ 	.byte	0x04, 0x11
        /*00fe*/ 	.short	(.L_83 - .L_82)
	.align		4
.L_82:
        /*0100*/ 	.word	index@(_Z35group_norm_nhwc_fwd_one_pass_kernelI11Fp32IOFp32WLi128ELi40ELi640EEv26Group_norm_nhwc_fwd_params)
        /*0104*/ 	.word	0x00000000


	//----- nvinfo : EIATTR_REGCOUNT
	.align		4
.L_83:
        /*0108*/ 	.byte	0x04, 0x2f
        /*010a*/ 	.short	(.L_85 - .L_84)
	.align		4
.L_84:
        /*010c*/ 	.word	index@(_Z35group_norm_nhwc_fwd_one_pass_kernelI11Fp32IOFp32WLi64ELi40ELi640EEv26Group_norm_nhwc_fwd_params)
        /*0110*/ 	.word	0x00000020


	//----- nvinfo : EIATTR_FRAME_SIZE
	.align		4
.L_85:
        /*0114*/ 	.byte	0x04, 0x11
        /*0116*/ 	.short	(.L_87 - .L_86)
	.align		4
.L_86:
        /*0118*/ 	.word	index@(_Z35group_norm_nhwc_fwd_one_pass_kernelI11Fp32IOFp32WLi64ELi40ELi640EEv26Group_norm_nhwc_fwd_params)
        /*011c*/ 	.word	0x00000000


	//----- nvinfo : EIATTR_REGCOUNT
	.align		4
.L_87:
        /*0120*/ 	.byte	0x04, 0x2f
        /*0122*/ 	.short	(.L_89 - .L_88)
	.align		4
.L_88:
        /*0124*/ 	.word	index@(_Z35group_norm_nhwc_fwd_one_pass_kernelI11Fp16IOFp16WLi512ELi40ELi640EEv26Group_norm_nhwc_fwd_params)
        /*0128*/ 	.word	0x00000058


	//----- nvinfo : EIATTR_FRAME_SIZE
	.align		4
.L_89:
        /*012c*/ 	.byte	0x04, 0x11
        /*012e*/ 	.short	(.L_91 - .L_90)
	.align		4
.L_90:
        /*0130*/ 	.word	index@(_Z35group_norm_nhwc_fwd_one_pass_kernelI11Fp16IOFp16WLi512ELi40ELi640EEv26Group_norm_nhwc_fwd_params)
        /*0134*/ 	.word	0x00000000


	//----- nvinfo : EIATTR_REGCOUNT
	.align		4
.L_91:
        /*0138*/ 	.byte	0x04, 0x2f
        /*013a*/ 	.short	(.L_93 - .L_92)
	.align		4
.L_92:
        /*013c*/ 	.word	index@(_Z35group_norm_nhwc_fwd_one_pass_kernelI11Fp16IOFp16WLi256ELi40ELi640EEv26Group_norm_nhwc_fwd_params)
        /*0140*/ 	.word	0x00000030


	//----- nvinfo : EIATTR_FRAME_SIZE
	.align		4
.L_93:
        /*0144*/ 	.byte	0x04, 0x11
        /*0146*/ 	.short	(.L_95 - .L_94)
	.align		4
.L_94:
        /*0148*/ 	.word	index@(_Z35group_norm_nhwc_fwd_one_pass_kernelI11Fp16IOFp16WLi256ELi40ELi640EEv26Group_norm_nhwc_fwd_params)
        /*014c*/ 	.word	0x00000000


	//----- nvinfo : EIATTR_REGCOUNT
	.align		4
.L_95:
        /*0150*/ 	.byte	0x04, 0x2f
        /*0152*/ 	.short	(.L_97 - .L_96)
	.align		4
.L_96:
        /*0154*/ 	.word	index@(_Z35group_norm_nhwc_fwd_one_pass_kernelI11Fp16IOFp16WLi128ELi40ELi640EEv26Group_norm_nhwc_fwd_params)
        /*0158*/ 	.word	0x00000020


	//----- nvinfo : EIATTR_FRAME_SIZE
	.align		4
.L_97:
        /*015c*/ 	.byte	0x04, 0x11
        /*015e*/ 	.short	(.L_99 - .L_98)
	.align		4
.L_98:
        /*0160*/ 	.word	index@(_Z35group_norm_nhwc_fwd_one_pass_kernelI11Fp16IOFp16WLi128ELi40ELi640EEv26Group_norm_nhwc_fwd_params)
        /*0164*/ 	.word	0x00000000


	//----- nvinfo : EIATTR_REGCOUNT
	.align		4
.L_99:
        /*0168*/ 	.byte	0x04, 0x2f
        /*016a*/ 	.short	(.L_101 - .L_100)
	.align		4
.L_100:
        /*016c*/ 	.word	index@(_Z35group_norm_nhwc_fwd_one_pass_kernelI11Fp16IOFp16WLi64ELi40ELi640EEv26Group_norm_nhwc_fwd_params)
        /*0170*/ 	.word	0x00000020


	//----- nvinfo : EIATTR_FRAME_SIZE
	.align		4
.L_101:
        /*0174*/ 	.byte	0x04, 0x11
        /*0176*/ 	.short	(.L_103 - .L_102)
	.align		4
.L_102:
        /*0178*/ 	.word	index@(_Z35group_norm_nhwc_fwd_one_pass_kernelI11Fp16IOFp16WLi64ELi40ELi640EEv26Group_norm_nhwc_fwd_params)
        /*017c*/ 	.word	0x00000000


	//----- nvinfo : EIATTR_REGCOUNT
	.align		4
.L_103:
        /*0180*/ 	.byte	0x04, 0x2f
        /*0182*/ 	.short	(.L_105 - .L_104)
	.align		4
.L_104:
        /*0184*/ 	.word	index@(_Z35group_norm_nhwc_fwd_one_pass_kernelI11Fp16IOBf16WLi512ELi40ELi640EEv26Group_norm_nhwc_fwd_params)
        /*0188*/ 	.word	0x00000058


	//----- nvinfo : EIATTR_FRAME_SIZE
	.align		4
.L_105:
        /*018c*/ 	.byte	0x04, 0x11
        /*018e*/ 	.short	(.L_107 - .L_106)
	.align		4
.L_106:
        /*0190*/ 	.word	index@(_Z35group_norm_nhwc_fwd_one_pass_kernelI11Fp16IOBf16WLi512ELi40ELi640EEv26Group_norm_nhwc_fwd_params)
        /*0194*/ 	.word	0x00000000


	//----- nvinfo : EIATTR_REGCOUNT
	.align		4
.L_107:
        /*0198*/ 	.byte	0x04, 0x2f
        /*019a*/ 	.short	(.L_109 - .L_108)
	.align		4
.L_108:
        /*019c*/ 	.word	index@(_Z35group_norm_nhwc_fwd_one_pass_kernelI11Fp16IOBf16WLi256ELi40ELi640EEv26Group_norm_nhwc_fwd_params)
        /*01a0*/ 	.word	0x00000030


	//----- nvinfo : EIATTR_FRAME_SIZE
	.align		4
.L_109:
        /*01a4*/ 	.byte	0x04, 0x11
        /*01a6*/ 	.short	(.L_111 - .L_110)
	.align		4
.L_110:
        /*01a8*/ 	.word	index@(_Z35group_norm_nhwc_fwd_one_pass_kernelI11Fp16IOBf16WLi256ELi40ELi640EEv26Group_norm_nhwc_fwd_params)
        /*01ac*/ 	.word	0x00000000


	//----- nvinfo : EIATTR_REGCOUNT
	.align		4
.L_111:
        /*01b0*/ 	.byte	0x04, 0x2f
        /*01b2*/ 	.short	(.L_113 - .L_112)
	.align		4
.L_112:
        /*01b4*/ 	.word	index@(_Z35group_norm_nhwc_fwd_one_pass_kernelI11Fp16IOBf16WLi128ELi40ELi640EEv26Group_norm_nhwc_fwd_params)
        /*01b8*/ 	.word	0x00000020


	//----- nvinfo : EIATTR_FRAME_SIZE
	.align		4
.L_113:
        /*01bc*/ 	.byte	0x04, 0x11
        /*01be*/ 	.short	(.L_115 - .L_114)
	.align		4
.L_114:
        /*01c0*/ 	.word	index@(_Z35group_norm_nhwc_fwd_one_pass_kernelI11Fp16IOBf16WLi128ELi40ELi640EEv26Group_norm_nhwc_fwd_params)
        /*01c4*/ 	.word	0x00000000


	//----- nvinfo : EIATTR_REGCOUNT
	.align		4
.L_115:
        /*01c8*/ 	.byte	0x04, 0x2f
        /*01ca*/ 	.short	(.L_117 - .L_116)
	.align		4
.L_116:
        /*01cc*/ 	.word	index@(_Z35group_norm_nhwc_fwd_one_pass_kernelI11Fp16IOBf16WLi64ELi40ELi640EEv26Group_norm_nhwc_fwd_params)
        /*01d0*/ 	.word	0x00000020


	//----- nvinfo : EIATTR_FRAME_SIZE
	.align		4
.L_117:
        /*01d4*/ 	.byte	0x04, 0x11
        /*01d6*/ 	.short	(.L_119 - .L_118)
	.align		4
.L_118:
        /*01d8*/ 	.word	index@(_Z35group_norm_nhwc_fwd_one_pass_kernelI11Fp16IOBf16WLi64ELi40ELi640EEv26Group_norm_nhwc_fwd_params)
        /*01dc*/ 	.word	0x00000000


	//----- nvinfo : EIATTR_REGCOUNT
	.align		4
.L_119:
        /*01e0*/ 	.byte	0x04, 0x2f
        /*01e2*/ 	.short	(.L_121 - .L_120)
	.align		4
.L_120:
        /*01e4*/ 	.word	index@(_Z35group_norm_nhwc_fwd_one_pass_kernelI11Fp16IOFp32WLi512ELi40ELi640EEv26Group_norm_nhwc_fwd_params)
        /*01e8*/ 	.word	0x00000058


	//----- nvinfo : EIATTR_FRAME_SIZE
	.align		4
.L_121:
        /*01ec*/ 	.byte	0x04, 0x11
        /*01ee*/ 	.short	(.L_123 - .L_122)
	.align		4
.L_122:
        /*01f0*/ 	.word	index@(_Z35group_norm_nhwc_fwd_one_pass_kernelI11Fp16IOFp32WLi512ELi40ELi640EEv26Group_norm_nhwc_fwd_params)
        /*01f4*/ 	.word	0x00000000


	//----- nvinfo : EIATTR_REGCOUNT
	.align		4
.L_123:
        /*01f8*/ 	.byte	0x04, 0x2f
        /*01fa*/ 	.short	(.L_125 - .L_124)
	.align		4
.L_124:
        /*01fc*/ 	.word	index@(_Z35group_norm_nhwc_fwd_one_pass_kernelI11Fp16IOFp32WLi256ELi40ELi640EEv26Group_norm_nhwc_fwd_params)
        /*0200*/ 	.word	0x00000030


	//----- nvinfo : EIATTR_FRAME_SIZE
	.align		4
.L_125:
        /*0204*/ 	.byte	0x04, 0x11
        /*0206*/ 	.short	(.L_127 - .L_126)
	.align		4
.L_126:
        /*0208*/ 	.word	index@(_Z35group_norm_nhwc_fwd_one_pass_kernelI11Fp16IOFp32WLi256ELi40ELi640EEv26Group_norm_nhwc_fwd_params)
        /*020c*/ 	.word	0x00000000


	//----- nvinfo : EIATTR_REGCOUNT
	.align		4
.L_127:
        /*0210*/ 	.byte	0x04, 0x2f
        /*0212*/ 	.short	(.L_129 - .L_128)
	.align		4
.L_128:
        /*0214*/ 	.word	index@(_Z35group_norm_nhwc_fwd_one_pass_kernelI11Fp16IOFp32WLi128ELi40ELi640EEv26Group_norm_nhwc_fwd_params)
        /*0218*/ 	.word	0x00000020


	//----- nvinfo : EIATTR_FRAME_SIZE
	.align		4
.L_129:
        /*021c*/ 	.byte	0x04, 0x11
        /*021e*/ 	.short	(.L_131 - .L_130)
	.align		4
.L_130:
        /*0220*/ 	.word	index@(_Z35group_norm_nhwc_fwd_one_pass_kernelI11Fp16IOFp32WLi128ELi40ELi640EEv26Group_norm_nhwc_fwd_params)
        /*0224*/ 	.word	0x00000000


	//----- nvinfo : EIATTR_REGCOUNT
	.align		4
.L_131:
        /*0228*/ 	.byte	0x04, 0x2f
        /*022a*/ 	.short	(.L_133 - .L_132)
	.align		4
.L_132:
        /*022c*/ 	.word	index@(_Z35group_norm_nhwc_fwd_one_pass_kernelI11Fp16IOFp32WLi64ELi40ELi640EEv26Group_norm_nhwc_fwd_params)
        /*0230*/ 	.word	0x00000020


	//----- nvinfo : EIATTR_FRAME_SIZE
	.align		4
.L_133:
        /*0234*/ 	.byte	0x04, 0x11
        /*0236*/ 	.short	(.L_135 - .L_134)
	.align		4
.L_134:
        /*0238*/ 	.word	index@(_Z35group_norm_nhwc_fwd_one_pass_kernelI11Fp16IOFp32WLi64ELi40ELi640EEv26Group_norm_nhwc_fwd_params)
        /*023c*/ 	.word	0x00000000


	//----- nvinfo : EIATTR_REGCOUNT
	.align		4
.L_135:
        /*0240*/ 	.byte	0x04, 0x2f
        /*0242*/ 	.short	(.L_137 - .L_136)
	.align		4
.L_136:
        /*0244*/ 	.word	index@(_Z35group_norm_nhwc_fwd_one_pass_kernelI11Bf16IOFp16WLi512ELi40ELi640EEv26Group_norm_nhwc_fwd_params)
        /*0248*/ 	.word	0x00000058


	//----- nvinfo : EIATTR_FRAME_SIZE
	.align		4
.L_137:
        /*024c*/ 	.byte	0x04, 0x11
        /*024e*/ 	.short	(.L_139 - .L_138)
	.align		4
.L_138:
        /*0250*/ 	.word	index@(_Z35group_norm_nhwc_fwd_one_pass_kernelI11Bf16IOFp16WLi512ELi40ELi640EEv26Group_norm_nhwc_fwd_params)
        /*0254*/ 	.word	0x00000000


	//----- nvinfo : EIATTR_REGCOUNT
	.align		4
.L_139:
        /*0258*/ 	.byte	0x04, 0x2f
        /*025a*/ 	.short	(.L_141 - .L_140)
	.align		4
.L_140:
        /*025c*/ 	.word	index@(_Z35group_norm_nhwc_fwd_one_pass_kernelI11Bf16IOFp16WLi256ELi40ELi640EEv26Group_norm_nhwc_fwd_params)
        /*0260*/ 	.word	0x00000030


	//----- nvinfo : EIATTR_FRAME_SIZE
	.align		4
.L_141:
        /*0264*/ 	.byte	0x04, 0x11
        /*0266*/ 	.short	(.L_143 - .L_142)
	.align		4
.L_142:
        /*0268*/ 	.word	index@(_Z35group_norm_nhwc_fwd_one_pass_kernelI11Bf16IOFp16WLi256ELi40ELi640EEv26Group_norm_nhwc_fwd_params)
        /*026c*/ 	.word	0x00000000


	//----- nvinfo : EIATTR_REGCOUNT
	.align		4
.L_143:
        /*0270*/ 	.byte	0x04, 0x2f
        /*0272*/ 	.short	(.L_145 - .L_144)
	.align		4
.L_144:
        /*0274*/ 	.word	index@(_Z35group_norm_nhwc_fwd_one_pass_kernelI11Bf16IOFp16WLi128ELi40ELi640EEv26Group_norm_nhwc_fwd_params)
        /*0278*/ 	.word	0x00000020


	//----- nvinfo : EIATTR_FRAME_SIZE
	.align		4
.L_145:
        /*027c*/ 	.byte	0x04, 0x11
        /*027e*/ 	.short	(.L_147 - .L_146)
	.align		4
.L_146:
        /*0280*/ 	.word	index@(_Z35group_norm_nhwc_fwd_one_pass_kernelI11Bf16IOFp16WLi128ELi40ELi640EEv26Group_norm_nhwc_fwd_params)
        /*0284*/ 	.word	0x00000000


	//----- nvinfo : EIATTR_REGCOUNT
	.align		4
.L_147:
        /*0288*/ 	.byte	0x04, 0x2f
        /*028a*/ 	.short	(.L_149 - .L_148)
	.align		4
.L_148:
        /*028c*/ 	.word	index@(_Z35group_norm_nhwc_fwd_one_pass_kernelI11Bf16IOFp16WLi64ELi40ELi640EEv26Group_norm_nhwc_fwd_params)
        /*0290*/ 	.word	0x00000020


	//----- nvinfo : EIATTR_FRAME_SIZE
	.align		4
.L_149:
        /*0294*/ 	.byte	0x04, 0x11
        /*0296*/ 	.short	(.L_151 - .L_150)
	.align		4
.L_150:
        /*0298*/ 	.word	index@(_Z35group_norm_nhwc_fwd_one_pass_kernelI11Bf16IOFp16WLi64ELi40ELi640EEv26Group_norm_nhwc_fwd_params)
        /*029c*/ 	.word	0x00000000


	//----- nvinfo : EIATTR_REGCOUNT
	.align		4
.L_151:
        /*02a0*/ 	.byte	0x04, 0x2f
        /*02a2*/ 	.short	(.L_153 - .L_152)
	.align		4
.L_152:
        /*02a4*/ 	.word	index@(_Z35group_norm_nhwc_fwd_one_pass_kernelI11Bf16IOBf16WLi512ELi40ELi640EEv26Group_norm_nhwc_fwd_params)
        /*02a8*/ 	.word	0x00000058


	//----- nvinfo : EIATTR_FRAME_SIZE
	.align		4
.L_153:
        /*02ac*/ 	.byte	0x04, 0x11
        /*02ae*/ 	.short	(.L_155 - .L_154)
	.align		4
.L_154:
        /*02b0*/ 	.word	index@(_Z35group_norm_nhwc_fwd_one_pass_kernelI11Bf16IOBf16WLi512ELi40ELi640EEv26Group_norm_nhwc_fwd_params)
        /*02b4*/ 	.word	0x00000000


	//----- nvinfo : EIATTR_REGCOUNT
	.align		4
.L_155:
        /*02b8*/ 	.byte	0x04, 0x2f
        /*02ba*/ 	.short	(.L_157 - .L_156)
	.align		4
.L_156:
        /*02bc*/ 	.word	index@(_Z35group_norm_nhwc_fwd_one_pass_kernelI11Bf16IOBf16WLi256ELi40ELi640EEv26Group_norm_nhwc_fwd_params)
        /*02c0*/ 	.word	0x00000030


	//----- nvinfo : EIATTR_FRAME_SIZE
	.align		4
.L_157:
        /*02c4*/ 	.byte	0x04, 0x11
        /*02c6*/ 	.short	(.L_159 - .L_158)
	.align		4
.L_158:
        /*02c8*/ 	.word	index@(_Z35group_norm_nhwc_fwd_one_pass_kernelI11Bf16IOBf16WLi256ELi40ELi640EEv26Group_norm_nhwc_fwd_params)
        /*02cc*/ 	.word	0x00000000


	//----- nvinfo : EIATTR_REGCOUNT
	.align		4
.L_159:
        /*02d0*/ 	.byte	0x04, 0x2f
        /*02d2*/ 	.short	(.L_161 - .L_160)
	.align		4
.L_160:
        /*02d4*/ 	.word	index@(_Z35group_norm_nhwc_fwd_one_pass_kernelI11Bf16IOBf16WLi128ELi40ELi640EEv26Group_norm_nhwc_fwd_params)
        /*02d8*/ 	.word	0x00000020


	//----- nvinfo : EIATTR_FRAME_SIZE
	.align		4
.L_161:
        /*02dc*/ 	.byte	0x04, 0x11
        /*02de*/ 	.short	(.L_163 - .L_162)
	.align		4
.L_162:
        /*02e0*/ 	.word	index@(_Z35group_norm_nhwc_fwd_one_pass_kernelI11Bf16IOBf16WLi128ELi40ELi640EEv26Group_norm_nhwc_fwd_params)
        /*02e4*/ 	.word	0x00000000


	//----- nvinfo : EIATTR_REGCOUNT
	.align		4
.L_163:
        /*02e8*/ 	.byte	0x04, 0x2f
        /*02ea*/ 	.short	(.L_165 - .L_164)
	.align		4
.L_164:
        /*02ec*/ 	.word	index@(_Z35group_norm_nhwc_fwd_one_pass_kernelI11Bf16IOBf16WLi64ELi40ELi640EEv26Group_norm_nhwc_fwd_params)
        /*02f0*/ 	.word	0x00000020


	//----- nvinfo : EIATTR_FRAME_SIZE
	.align		4
.L_165:
        /*02f4*/ 	.byte	0x04, 0x11
        /*02f6*/ 	.short	(.L_167 - .L_166)
	.align		4
.L_166:
        /*02f8*/ 	.word	index@(_Z35group_norm_nhwc_fwd_one_pass_kernelI11Bf16IOBf16WLi64ELi40ELi640EEv26Group_norm_nhwc_fwd_params)
        /*02fc*/ 	.word	0x00000000


	//----- nvinfo : EIATTR_REGCOUNT
	.align		4
.L_167:
        /*0300*/ 	.byte	0x04, 0x2f
        /*0302*/ 	.short	(.L_169 - .L_168)
	.align		4
.L_168:
        /*0304*/ 	.word	index@(_Z35group_norm_nhwc_fwd_one_pass_kernelI11Bf16IOFp32WLi512ELi40ELi640EEv26Group_norm_nhwc_fwd_params)
        /*0308*/ 	.word	0x00000058


	//----- nvinfo : EIATTR_FRAME_SIZE
	.align		4
.L_169:
        /*030c*/ 	.byte	0x04, 0x11
        /*030e*/ 	.short	(.L_171 - .L_170)
	.align		4
.L_170:
        /*0310*/ 	.word	index@(_Z35group_norm_nhwc_fwd_one_pass_kernelI11Bf16IOFp32WLi512ELi40ELi640EEv26Group_norm_nhwc_fwd_params)
        /*0314*/ 	.word	0x00000000


	//----- nvinfo : EIATTR_REGCOUNT
	.align		4
.L_171:
        /*0318*/ 	.byte	0x04, 0x2f
        /*031a*/ 	.short	(.L_173 - .L_172)
	.align		4
.L_172:
        /*031c*/ 	.word	index@(_Z35group_norm_nhwc_fwd_one_pass_kernelI11Bf16IOFp32WLi256ELi40ELi640EEv26Group_norm_nhwc_fwd_params)
        /*0320*/ 	.word	0x00000030


	//----- nvinfo : EIATTR_FRAME_SIZE
	.align		4
.L_173:
        /*0324*/ 	.byte	0x04, 0x11
        /*0326*/ 	.short	(.L_175 - .L_174)
	.align		4
.L_174:
        /*0328*/ 	.word	index@(_Z35group_norm_nhwc_fwd_one_pass_kernelI11Bf16IOFp32WLi256ELi40ELi640EEv26Group_norm_nhwc_fwd_params)
        /*032c*/ 	.word	0x00000000


	//----- nvinfo : EIATTR_REGCOUNT
	.align		4
.L_175:
        /*0330*/ 	.byte	0x04, 0x2f
        /*0332*/ 	.short	(.L_177 - .L_176)
	.align		4
.L_176:
        /*0334*/ 	.word	index@(_Z35group_norm_nhwc_fwd_one_pass_kernelI11Bf16IOFp32WLi128ELi40ELi640EEv26Group_norm_nhwc_fwd_params)
        /*0338*/ 	.word	0x00000020


	//----- nvinfo : EIATTR_FRAME_SIZE
	.align		4
.L_177:
        /*033c*/ 	.byte	0x04, 0x11
        /*033e*/ 	.short	(.L_179 - .L_178)
	.align		4
.L_178:
        /*0340*/ 	.word	index@(_Z35group_norm_nhwc_fwd_one_pass_kernelI11Bf16IOFp32WLi128ELi40ELi640EEv26Group_norm_nhwc_fwd_params)
        /*0344*/ 	.word	0x00000000


	//----- nvinfo : EIATTR_REGCOUNT
	.align		4
.L_179:
        /*0348*/ 	.byte	0x04, 0x2f
        /*034a*/ 	.short	(.L_181 - .L_180)
	.align		4
.L_180:
        /*034c*/ 	.word	index@(_Z35group_norm_nhwc_fwd_one_pass_kernelI11Bf16IOFp32WLi64ELi40ELi640EEv26Group_norm_nhwc_fwd_params)
        /*0350*/ 	.word	0x00000020


	//----- nvinfo : EIATTR_FRAME_SIZE
	.align		4
.L_181:
        /*0354*/ 	.byte	0x04, 0x11
        /*0356*/ 	.short	(.L_183 - .L_182)
	.align		4
.L_182:
        /*0358*/ 	.word	index@(_Z35group_norm_nhwc_fwd_one_pass_kernelI11Bf16IOFp32WLi64ELi40ELi640EEv26Group_norm_nhwc_fwd_params)
        /*035c*/ 	.word	0x00000000


	//----- nvinfo : EIATTR_REGCOUNT
	.align		4
.L_183:
        /*0360*/ 	.byte	0x04, 0x2f
        /*0362*/ 	.short	(.L_185 - .L_184)
	.align		4
.L_184:
        /*0364*/ 	.word	index@(_Z35group_norm_nhwc_bwd_one_pass_kernelI11Fp32IOFp16WLi512ELi40ELi640EEv26Group_norm_nhwc_bwd_params)
        /*0368*/ 	.word	0x00000060


	//----- nvinfo : EIATTR_FRAME_SIZE
	.align		4
.L_185:
        /*036c*/ 	.byte	0x04, 0x11
        /*036e*/ 	.short	(.L_187 - .L_186)
	.align		4
.L_186:
        /*0370*/ 	.word	index@(_Z35group_norm_nhwc_bwd_one_pass_kernelI11Fp32IOFp16WLi512ELi40ELi640EEv26Group_norm_nhwc_bwd_params)
        /*0374*/ 	.word	0x00000000


	//----- nvinfo : EIATTR_REGCOUNT
	.align		4
.L_187:
        /*0378*/ 	.byte	0x04, 0x2f
        /*037a*/ 	.short	(.L_189 - .L_188)
	.align		4
.L_188:
        /*037c*/ 	.word	index@(_Z35group_norm_nhwc_bwd_one_pass_kernelI11Fp32IOFp16WLi256ELi40ELi640EEv26Group_norm_nhwc_bwd_params)
        /*0380*/ 	.word	0x00000060


	//----- nvinfo : EIATTR_FRAME_SIZE
	.align		4
.L_189:
        /*0384*/ 	.byte	0x04, 0x11
        /*0386*/ 	.short	(.L_191 - .L_190)
	.align		4
.L_190:
        /*0388*/ 	.word	index@(_Z35group_norm_nhwc_bwd_one_pass_kernelI11Fp32IOFp16WLi256ELi40ELi640EEv26Group_norm_nhwc_bwd_params)
        /*038c*/ 	.word	0x00000000


	//----- nvinfo : EIATTR_REGCOUNT
	.align		4
.L_191:
        /*0390*/ 	.byte	0x04, 0x2f
        /*0392*/ 	.short	(.L_193 - .L_192)
	.align		4
.L_192:
        /*0394*/ 	.word	index@(_Z35group_norm_nhwc_bwd_one_pass_kernelI11Fp32IOFp16WLi128ELi40ELi640EEv26Group_norm_nhwc_bwd_params)
        /*0398*/ 	.word	0x00000030


	//----- nvinfo : EIATTR_FRAME_SIZE
	.align		4
.L_193:
        /*039c*/ 	.byte	0x04, 0x11
        /*039e*/ 	.short	(.L_195 - .L_194)
	.align		4
.L_194:
        /*03a0*/ 	.word	index@(_Z35group_norm_nhwc_bwd_one_pass_kernelI11Fp32IOFp16WLi128ELi40ELi640EEv26Group_norm_nhwc_bwd_params)
        /*03a4*/ 	.word	0x00000000


	//----- nvinfo : EIATTR_REGCOUNT
	.align		4
.L_195:
        /*03a8*/ 	.byte	0x04, 0x2f
        /*03aa*/ 	.short	(.L_197 - .L_196)
	.align		4
.L_196:
        /*03ac*/ 	.word	index@(_Z35group_norm_nhwc_bwd_one_pass_kernelI11Fp32IOFp16WLi64ELi40ELi640EEv26Group_norm_nhwc_bwd_params)
        /*03b0*/ 	.word	0x0000002a


	//----- nvinfo : EIATTR_FRAME_SIZE
	.align		4
.L_197:
        /*03b4*/ 	.byte	0x04, 0x11
        /*03b6*/ 	.short	(.L_199 - .L_198)
	.align		4
.L_198:
        /*03b8*/ 	.word	index@(_Z35group_norm_nhwc_bwd_one_pass_kernelI11Fp32IOFp16WLi64ELi40ELi640EEv26Group_norm_nhwc_bwd_params)
        /*03bc*/ 	.word	0x00000000


	//----- nvinfo : EIATTR_REGCOUNT
	.align		4
.L_199:
        /*03c0*/ 	.byte	0x04, 0x2f
        /*03c2*/ 	.short	(.L_201 - .L_200)
	.align		4
.L_200:
        /*03c4*/ 	.word	index@(_Z35group_norm_nhwc_bwd_one_pass_kernelI11Fp32IOBf16WLi512ELi40ELi640EEv26Group_norm_nhwc_bwd_params)
        /*03c8*/ 	.word	0x00000060


	//----- nvinfo : EIATTR_FRAME_SIZE
	.align		4
.L_201:
        /*03cc*/ 	.byte	0x04, 0x11
        /*03ce*/ 	.short	(.L_203 - .L_202)
	.align		4
.L_202:
        /*03d0*/ 	.word	index@(_Z35group_norm_nhwc_bwd_one_pass_kernelI11Fp32IOBf16WLi512ELi40ELi640EEv26Group_norm_nhwc_bwd_params)
        /*03d4*/ 	.word	0x00000000


	//----- nvinfo : EIATTR_REGCOUNT
	.align		4
.L_203:
        /*03d8*/ 	.byte	0x04, 0x2f
        /*03da*/ 	.short	(.L_205 - .L_204)
	.align		4
.L_204:
        /*03dc*/ 	.word	index@(_Z35group_norm_nhwc_bwd_one_pass_kernelI11Fp32IOBf16WLi256ELi40ELi640EEv26Group_norm_nhwc_bwd_params)
        /*03e0*/ 	.word	0x00000060


	//----- nvinfo : EIATTR_FRAME_SIZE
	.align		4
.L_205:
        /*03e4*/ 	.byte	0x04, 0x11
        /*03e6*/ 	.short	(.L_207 - .L_206)
	.align		4
.L_206:
        /*03e8*/ 	.word	index@(_Z35group_norm_nhwc_bwd_one_pass_kernelI11Fp32IOBf16WLi256ELi40ELi640EEv26Group_norm_nhwc_bwd_params)
        /*03ec*/ 	.word	0x00000000


	//----- nvinfo : EIATTR_REGCOUNT
	.align		4
.L_207:
        /*03f0*/ 	.byte	0x04, 0x2f
        /*03f2*/ 	.short	(.L_209 - .L_208)
	.align		4
.L_208:
        /*03f4*/ 	.word	index@(_Z35group_norm_nhwc_bwd_one_pass_kernelI11Fp32IOBf16WLi128ELi40ELi640EEv26Group_norm_nhwc_bwd_params)
        /*03f8*/ 	.word	0x00000030


	//----- nvinfo : EIATTR_FRAME_SIZE
	.align		4
.L_209:
        /*03fc*/ 	.byte	0x04, 0x11
        /*03fe*/ 	.short	(.L_211 - .L_210)
	.align		4
.L_210:
        /*0400*/ 	.word	index@(_Z35group_norm_nhwc_bwd_one_pass_kernelI11Fp32IOBf16WLi128ELi40ELi640EEv26Group_norm_nhwc_bwd_params)
        /*0404*/ 	.word	0x00000000


	//----- nvinfo : EIATTR_REGCOUNT
	.align		4
.L_211:
        /*0408*/ 	.byte	0x04, 0x2f
        /*040a*/ 	.short	(.L_213 - .L_212)
	.align		4
.L_212:
        /*040c*/ 	.word	index@(_Z35group_norm_nhwc_bwd_one_pass_kernelI11Fp32IOBf16WLi64ELi40ELi640EEv26Group_norm_nhwc_bwd_params)
        /*0410*/ 	.word	0x0000002a


	//----- nvinfo : EIATTR_FRAME_SIZE
	.align		4
.L_213:
        /*0414*/ 	.byte	0x04, 0x11
        /*0416*/ 	.short	(.L_215 - .L_214)
	.align		4
.L_214:
        /*0418*/ 	.word	index@(_Z35group_norm_nhwc_bwd_one_pass_kernelI11Fp32IOBf16WLi64ELi40ELi640EEv26Group_norm_nhwc_bwd_params)
        /*041c*/ 	.word	0x00000000


	//----- nvinfo : EIATTR_REGCOUNT
	.align		4
.L_215:
        /*0420*/ 	.byte	0x04, 0x2f
        /*0422*/ 	.short	(.L_217 - .L_216)
	.align		4
.L_216:
        /*0424*/ 	.word	index@(_Z35group_norm_nhwc_bwd_one_pass_kernelI11Fp32IOFp32WLi512ELi40ELi640EEv26Group_norm_nhwc_bwd_params)
        /*0428*/ 	.word	0x00000060


	//----- nvinfo : EIATTR_FRAME_SIZE
	.align		4
.L_217:
        /*042c*/ 	.byte	0x04, 0x11
        /*042e*/ 	.short	(.L_219 - .L_218)
	.align		4
.L_218:
        /*0430*/ 	.word	index@(_Z35group_norm_nhwc_bwd_one_pass_kernelI11Fp32IOFp32WLi512ELi40ELi640EEv26Group_norm_nhwc_bwd_params)
        /*0434*/ 	.word	0x00000000


	//----- nvinfo : EIATTR_REGCOUNT
	.align		4
.L_219:
        /*0438*/ 	.byte	0x04, 0x2f
        /*043a*/ 	.short	(.L_221 - .L_220)
	.align		4
.L_220:
        /*043c*/ 	.word	index@(_Z35group_norm_nhwc_bwd_one_pass_kernelI11Fp32IOFp32WLi256ELi40ELi640EEv26Group_norm_nhwc_bwd_params)
        /*0440*/ 	.word	0x00000060


	//----- nvinfo : EIATTR_FRAME_SIZE
	.align		4
.L_221:
        /*0444*/ 	.byte	0x04, 0x11
        /*0446*/ 	.short	(.L_223 - .L_222)
	.align		4
.L_222:
        /*0448*/ 	.word	index@(_Z35group_norm_nhwc_bwd_one_pass_kernelI11Fp32IOFp32WLi256ELi40ELi640EEv26Group_norm_nhwc_bwd_params)
        /*044c*/ 	.word	0x00000000


	//----- nvinfo : EIATTR_REGCOUNT
	.align		4
.L_223:
        /*0450*/ 	.byte	0x04, 0x2f
        /*0452*/ 	.short	(.L_225 - .L_224)
	.align		4
.L_224:
        /*0454*/ 	.word	index@(_Z35group_norm_nhwc_bwd_one_pass_kernelI11Fp32IOFp32WLi128ELi40ELi640EEv26Group_norm_nhwc_bwd_params)
        /*0458*/ 	.word	0x00000030


	//----- nvinfo : EIATTR_FRAME_SIZE
	.align		4
.L_225:
        /*045c*/ 	.byte	0x04, 0x11
        /*045e*/ 	.short	(.L_227 - .L_226)
	.align		4
.L_226:
        /*0460*/ 	.word	index@(_Z35group_norm_nhwc_bwd_one_pass_kernelI11Fp32IOFp32WLi128ELi40ELi640EEv26Group_norm_nhwc_bwd_params)
        /*0464*/ 	.word	0x00000000


	//----- nvinfo : EIATTR_REGCOUNT
	.align		4
.L_227:
        /*0468*/ 	.byte	0x04, 0x2f
        /*046a*/ 	.short	(.L_229 - .L_228)
	.align		4
.L_228:
        /*046c*/ 	.word	index@(_Z35group_norm_nhwc_bwd_one_pass_kernelI11Fp32IOFp32WLi64ELi40ELi640EEv26Group_norm_nhwc_bwd_params)
        /*0470*/ 	.word	0x0000002a


	//----- nvinfo : EIATTR_FRAME_SIZE
	.align		4
.L_229:
        /*0474*/ 	.byte	0x04, 0x11
        /*0476*/ 	.short	(.L_231 - .L_230)
	.align		4
.L_230:
        /*0478*/ 	.word	index@(_Z35group_norm_nhwc_bwd_one_pass_kernelI11Fp32IOFp32WLi64ELi40ELi640EEv26Group_norm_nhwc_bwd_params)
        /*047c*/ 	.word	0x00000000


	//----- nvinfo : EIATTR_REGCOUNT
	.align		4
.L_231:
        /*0480*/ 	.byte	0x04, 0x2f
        /*0482*/ 	.short	(.L_233 - .L_232)
	.align		4
.L_232:
        /*0484*/ 	.word	index@(_Z35group_norm_nhwc_bwd_one_pass_kernelI11Fp16IOFp16WLi512ELi40ELi640EEv26Group_norm_nhwc_bwd_params)
        /*0488*/ 	.word	0x00000058


	//----- nvinfo : EIATTR_FRAME_SIZE
	.align		4
.L_233:
        /*048c*/ 	.byte	0x04, 0x11
        /*048e*/ 	.short	(.L_235 - .L_234)
	.align		4
.L_234:
        /*0490*/ 	.word	index@(_Z35group_norm_nhwc_bwd_one_pass_kernelI11Fp16IOFp16WLi512ELi40ELi640EEv26Group_norm_nhwc_bwd_params)
        /*0494*/ 	.word	0x00000000


	//----- nvinfo : EIATTR_REGCOUNT
	.align		4
.L_235:
        /*0498*/ 	.byte	0x04, 0x2f
        /*049a*/ 	.short	(.L_237 - .L_236)
	.align		4
.L_236:
        /*049c*/ 	.word	index@(_Z35group_norm_nhwc_bwd_one_pass_kernelI11Fp16IOFp16WLi256ELi40ELi640EEv26Group_norm_nhwc_bwd_params)
        /*04a0*/ 	.word	0x0000003b


	//----- nvinfo : EIATTR_FRAME_SIZE
	.align		4
.L_237:
        /*04a4*/ 	.byte	0x04, 0x11
        /*04a6*/ 	.short	(.L_239 - .L_238)
	.align		4
.L_238:
        /*04a8*/ 	.word	index@(_Z35group_norm_nhwc_bwd_one_pass_kernelI11Fp16IOFp16WLi256ELi40ELi640EEv26Group_norm_nhwc_bwd_params)
        /*04ac*/ 	.word	0x00000000


	//----- nvinfo : EIATTR_REGCOUNT
	.align		4
.L_239:
        /*04b0*/ 	.byte	0x04, 0x2f
        /*04b2*/ 	.short	(.L_241 - .L_240)
	.align		4
.L_240:
        /*04b4*/ 	.word	index@(_Z35group_norm_nhwc_bwd_one_pass_kernelI11Fp16IOFp16WLi128ELi40ELi640EEv26Group_norm_nhwc_bwd_params)
        /*04b8*/ 	.word	0x00000030


	//----- nvinfo : EIATTR_FRAME_SIZE
	.align		4
.L_241:
        /*04bc*/ 	.byte	0x04, 0x11
        /*04be*/ 	.short	(.L_243 - .L_242)
	.align		4
.L_242:
        /*04c0*/ 	.word	index@(_Z35group_norm_nhwc_bwd_one_pass_kernelI11Fp16IOFp16WLi128ELi40ELi640EEv26Group_norm_nhwc_bwd_params)
        /*04c4*/ 	.word	0x00000000


	//----- nvinfo : EIATTR_REGCOUNT
	.align		4
.L_243:
        /*04c8*/ 	.byte	0x04, 0x2f
        /*04ca*/ 	.short	(.L_245 - .L_244)
	.align		4
.L_244:
        /*04cc*/ 	.word	index@(_Z35group_norm_nhwc_bwd_one_pass_kernelI11Fp16IOFp16WLi64ELi40ELi640EEv26Group_norm_nhwc_bwd_params)
        /*04d0*/ 	.word	0x00000030


	//----- nvinfo : EIATTR_FRAME_SIZE
	.align		4
.L_245:
        /*04d4*/ 	.byte	0x04, 0x11
        /*04d6*/ 	.short	(.L_247 - .L_246)
	.align		4
.L_246:
        /*04d8*/ 	.word	index@(_Z35group_norm_nhwc_bwd_one_pass_kernelI11Fp16IOFp16WLi64ELi40ELi640EEv26Group_norm_nhwc_bwd_params)
        /*04dc*/ 	.word	0x00000000


	//----- nvinfo : EIATTR_REGCOUNT
	.align		4
.L_247:
        /*04e0*/ 	.byte	0x04, 0x2f
        /*04e2*/ 	.short	(.L_249 - .L_248)
	.align		4
.L_248:
        /*04e4*/ 	.word	index@(_Z35group_norm_nhwc_bwd_one_pass_kernelI11Fp16IOBf16WLi512ELi40ELi640EEv26Group_norm_nhwc_bwd_params)
        /*04e8*/ 	.word	0x00000058


	//----- nvinfo : EIATTR_FRAME_SIZE
	.align		4
.L_249:
        /*04ec*/ 	.byte	0x04, 0x11
        /*04ee*/ 	.short	(.L_251 - .L_250)
	.align		4
.L_250:
        /*04f0*/ 	.word	index@(_Z35group_norm_nhwc_bwd_one_pass_kernelI11Fp16IOBf16WLi512ELi40ELi640EEv26Group_norm_nhwc_bwd_params)
        /*04f4*/ 	.word	0x00000000


	//----- nvinfo : EIATTR_REGCOUNT
	.align		4
.L_251:
        /*04f8*/ 	.byte	0x04, 0x2f
        /*04fa*/ 	.short	(.L_253 - .L_252)
	.align		4
.L_252:
        /*04fc*/ 	.word	index@(_Z35group_norm_nhwc_bwd_one_pass_kernelI11Fp16IOBf16WLi256ELi40ELi640EEv26Group_norm_nhwc_bwd_params)
        /*0500*/ 	.word	0x0000003b


	//----- nvinfo : EIATTR_FRAME_SIZE
	.align		4
.L_253:
        /*0504*/ 	.byte	0x04, 0x11
        /*0506*/ 	.short	(.L_255 - .L_254)
	.align		4
.L_254:
        /*0508*/ 	.word	index@(_Z35group_norm_nhwc_bwd_one_pass_kernelI11Fp16IOBf16WLi256ELi40ELi640EEv26Group_norm_nhwc_bwd_params)
        /*050c*/ 	.word	0x00000000


	//----- nvinfo : EIATTR_REGCOUNT
	.align		4
.L_255:
        /*0510*/ 	.byte	0x04, 0x2f
        /*0512*/ 	.short	(.L_257 - .L_256)
	.align		4
.L_256:
        /*0514*/ 	.word	index@(_Z35group_norm_nhwc_bwd_one_pass_kernelI11Fp16IOBf16WLi128ELi40ELi640EEv26Group_norm_nhwc_bwd_params)
        /*0518*/ 	.word	0x00000030


	//----- nvinfo : EIATTR_FRAME_SIZE
	.align		4
.L_257:
        /*051c*/ 	.byte	0x04, 0x11
        /*051e*/ 	.short	(.L_259 - .L_258)
	.align		4
.L_258:
        /*0520*/ 	.word	index@(_Z35group_norm_nhwc_bwd_one_pass_kernelI11Fp16IOBf16WLi128ELi40ELi640EEv26Group_norm_nhwc_bwd_params)
        /*0524*/ 	.word	0x00000000


	//----- nvinfo : EIATTR_REGCOUNT
	.align		4
.L_259:
        /*0528*/ 	.byte	0x04, 0x2f
        /*052a*/ 	.short	(.L_261 - .L_260)
	.align		4
.L_260:
        /*052c*/ 	.word	index@(_Z35group_norm_nhwc_bwd_one_pass_kernelI11Fp16IOBf16WLi64ELi40ELi640EEv26Group_norm_nhwc_bwd_params)
        /*0530*/ 	.word	0x00000030


	//----- nvinfo : EIATTR_FRAME_SIZE
	.align		4
.L_261:
        /*0534*/ 	.byte	0x04, 0x11
        /*0536*/ 	.short	(.L_263 - .L_262)
	.align		4
.L_262:
        /*0538*/ 	.word	index@(_Z35group_norm_nhwc_bwd_one_pass_kernelI11Fp16IOBf16WLi64ELi40ELi640EEv26Group_norm_nhwc_bwd_params)
        /*053c*/ 	.word	0x00000000


	//----- nvinfo : EIATTR_REGCOUNT
	.align		4
.L_263:
        /*0540*/ 	.byte	0x04, 0x2f
        /*0542*/ 	.short	(.L_265 - .L_264)
	.align		4
.L_264:
        /*0544*/ 	.word	index@(_Z35group_norm_nhwc_bwd_one_pass_kernelI11Fp16IOFp32WLi512ELi40ELi640EEv26Group_norm_nhwc_bwd_params)
        /*0548*/ 	.word	0x0000005a


	//----- nvinfo : EIATTR_FRAME_SIZE
	.align		4
.L_265:
        /*054c*/ 	.byte	0x04, 0x11
        /*054e*/ 	.short	(.L_267 - .L_266)
	.align		4
.L_266:
        /*0550*/ 	.word	index@(_Z35group_norm_nhwc_bwd_one_pass_kernelI11Fp16IOFp32WLi512ELi40ELi640EEv26Group_norm_nhwc_bwd_params)
        /*0554*/ 	.word	0x00000000


	//----- nvinfo : EIATTR_REGCOUNT
	.align		4
.L_267:
        /*0558*/ 	.byte	0x04, 0x2f
        /*055a*/ 	.short	(.L_269 - .L_268)
	.align		4
.L_268:
        /*055c*/ 	.word	index@(_Z35group_norm_nhwc_bwd_one_pass_kernelI11Fp16IOFp32WLi256ELi40ELi640EEv26Group_norm_nhwc_bwd_params)
        /*0560*/ 	.word	0x0000003c


	//----- nvinfo : EIATTR_FRAME_SIZE
	.align		4
.L_269:
        /*0564*/ 	.byte	0x04, 0x11
        /*0566*/ 	.short	(.L_271 - .L_270)
	.align		4
.L_270:
        /*0568*/ 	.word	index@(_Z35group_norm_nhwc_bwd_one_pass_kernelI11Fp16IOFp32WLi256ELi40ELi640EEv26Group_norm_nhwc_bwd_params)
        /*056c*/ 	.word	0x00000000


	//----- nvinfo : EIATTR_REGCOUNT
	.align		4
.L_271:
        /*0570*/ 	.byte	0x04, 0x2f
        /*0572*/ 	.short	(.L_273 - .L_272)
	.align		4
.L_272:
        /*0574*/ 	.word	index@(_Z35group_norm_nhwc_bwd_one_pass_kernelI11Fp16IOFp32WLi128ELi40ELi640EEv26Group_norm_nhwc_bwd_params)
        /*0578*/ 	.word	0x00000030


	//----- nvinfo : EIATTR_FRAME_SIZE
	.align		4
.L_273:
        /*057c*/ 	.byte	0x04, 0x11
        /*057e*/ 	.short	(.L_275 - .L_274)
	.align		4
.L_274:
        /*0580*/ 	.word	index@(_Z35group_norm_nhwc_bwd_one_pass_kernelI11Fp16IOFp32WLi128ELi40ELi640EEv26Group_norm_nhwc_bwd_params)
        /*0584*/ 	.word	0x00000000


	//----- nvinfo : EIATTR_REGCOUNT
	.align		4
.L_275:
        /*0588*/ 	.byte	0x04, 0x2f
        /*058a*/ 	.short	(.L_277 - .L_276)
	.align		4
.L_276:
        /*058c*/ 	.word	index@(_Z35group_norm_nhwc_bwd_one_pass_kernelI11Fp16IOFp32WLi64ELi40ELi640EEv26Group_norm_nhwc_bwd_params)
        /*0590*/ 	.word	0x00000030


	//----- nvinfo : EIATTR_FRAME_SIZE
	.align		4
.L_277:
        /*0594*/ 	.byte	0x04, 0x11
        /*0596*/ 	.short	(.L_279 - .L_278)
	.align		4
.L_278:
        /*0598*/ 	.word	index@(_Z35group_norm_nhwc_bwd_one_pass_kernelI11Fp16IOFp32WLi64ELi40ELi640EEv26Group_norm_nhwc_bwd_params)
        /*059c*/ 	.word	0x00000000


	//----- nvinfo : EIATTR_REGCOUNT
	.align		4
.L_279:
        /*05a0*/ 	.byte	0x04, 0x2f
        /*05a2*/ 	.short	(.L_281 - .L_280)
	.align		4
.L_280:
        /*05a4*/ 	.word	index@(_Z35group_norm_nhwc_bwd_one_pass_kernelI11Bf16IOFp16WLi512ELi40ELi640EEv26Group_norm_nhwc_bwd_params)
        /*05a8*/ 	.word	0x00000060


	//----- nvinfo : EIATTR_FRAME_SIZE
	.align		4
.L_281:
        /*05ac*/ 	.byte	0x04, 0x11
        /*05ae*/ 	.short	(.L_283 - .L_282)
	.align		4
.L_282:
        /*05b0*/ 	.word	index@(_Z35group_norm_nhwc_bwd_one_pass_kernelI11Bf16IOFp16WLi512ELi40ELi640EEv26Group_norm_nhwc_bwd_params)
        /*05b4*/ 	.word	0x00000000


	//----- nvinfo : EIATTR_REGCOUNT
	.align		4
.L_283:
        /*05b8*/ 	.byte	0x04, 0x2f
        /*05ba*/ 	.short	(.L_285 - .L_284)
	.align		4
.L_284:
        /*05bc*/ 	.word	index@(_Z35group_norm_nhwc_bwd_one_pass_kernelI11Bf16IOFp16WLi256ELi40ELi640EEv26Group_norm_nhwc_bwd_params)
        /*05c0*/ 	.word	0x00000053


	//----- nvinfo : EIATTR_FRAME_SIZE
	.align		4
.L_285:
        /*05c4*/ 	.byte	0x04, 0x11
        /*05c6*/ 	.short	(.L_287 - .L_286)
	.align		4
.L_286:
        /*05c8*/ 	.word	index@(_Z35group_norm_nhwc_bwd_one_pass_kernelI11Bf16IOFp16WLi256ELi40ELi640EEv26Group_norm_nhwc_bwd_params)
        /*05cc*/ 	.word	0x00000000


	//----- nvinfo : EIATTR_REGCOUNT
	.align		4
.L_287:
        /*05d0*/ 	.byte	0x04, 0x2f
        /*05d2*/ 	.short	(.L_289 - .L_288)
	.align		4
.L_288:
        /*05d4*/ 	.word	index@(_Z35group_norm_nhwc_bwd_one_pass_kernelI11Bf16IOFp16WLi128ELi40ELi640EEv26Group_norm_nhwc_bwd_params)
        /*05d8*/ 	.word	0x0000004c


	//----- nvinfo : EIATTR_FRAME_SIZE
	.align		4
.L_289:
        /*05dc*/ 	.byte	0x04, 0x11
        /*05de*/ 	.short	(.L_291 - .L_290)
	.align		4
.L_290:
        /*05e0*/ 	.word	index@(_Z35group_norm_nhwc_bwd_one_pass_kernelI11Bf16IOFp16WLi128ELi40ELi640EEv26Group_norm_nhwc_bwd_params)
        /*05e4*/ 	.word	0x00000000


	//----- nvinfo : EIATTR_REGCOUNT
	.align		4
.L_291:
        /*05e8*/ 	.byte	0x04, 0x2f
        /*05ea*/ 	.short	(.L_293 - .L_292)
	.align		4
.L_292:
        /*05ec*/ 	.word	index@(_Z35group_norm_nhwc_bwd_one_pass_kernelI11Bf16IOFp16WLi64ELi40ELi640EEv26Group_norm_nhwc_bwd_params)
        /*05f0*/ 	.word	0x00000030


	//----- nvinfo : EIATTR_FRAME_SIZE
	.align		4
.L_293:
        /*05f4*/ 	.byte	0x04, 0x11
        /*05f6*/ 	.short	(.L_295 - .L_294)
	.align		4
.L_294:
        /*05f8*/ 	.word	index@(_Z35group_norm_nhwc_bwd_one_pass_kernelI11Bf16IOFp16WLi64ELi40ELi640EEv26Group_norm_nhwc_bwd_params)
        /*05fc*/ 	.word	0x00000000


	//----- nvinfo : EIATTR_REGCOUNT
	.align		4
.L_295:
        /*0600*/ 	.byte	0x04, 0x2f
        /*0602*/ 	.short	(.L_297 - .L_296)
	.align		4
.L_296:
        /*0604*/ 	.word	index@(_Z35group_norm_nhwc_bwd_one_pass_kernelI11Bf16IOBf16WLi512ELi40ELi640EEv26Group_norm_nhwc_bwd_params)
        /*0608*/ 	.word	0x00000060


	//----- nvinfo : EIATTR_FRAME_SIZE
	.align		4
.L_297:
        /*060c*/ 	.byte	0x04, 0x11
        /*060e*/ 	.short	(.L_299 - .L_298)
	.align		4
.L_298:
        /*0610*/ 	.word	index@(_Z35group_norm_nhwc_bwd_one_pass_kernelI11Bf16IOBf16WLi512ELi40ELi640EEv26Group_norm_nhwc_bwd_params)
        /*0614*/ 	.word	0x00000000


	//----- nvinfo : EIATTR_REGCOUNT
	.align		4
.L_299:
        /*0618*/ 	.byte	0x04, 0x2f
        /*061a*/ 	.short	(.L_301 - .L_300)
	.align		4
.L_300:
        /*061c*/ 	.word	index@(_Z35group_norm_nhwc_bwd_one_pass_kernelI11Bf16IOBf16WLi256ELi40ELi640EEv26Group_norm_nhwc_bwd_params)
        /*0620*/ 	.word	0x00000053


	//----- nvinfo : EIATTR_FRAME_SIZE
	.align		4
.L_301:
        /*0624*/ 	.byte	0x04, 0x11
        /*0626*/ 	.short	(.L_303 - .L_302)
	.align		4
.L_302:
        /*0628*/ 	.word	index@(_Z35group_norm_nhwc_bwd_one_pass_kernelI11Bf16IOBf16WLi256ELi40ELi640EEv26Group_norm_nhwc_bwd_params)
        /*062c*/ 	.word	0x00000000


	//----- nvinfo : EIATTR_REGCOUNT
	.align		4
.L_303:
        /*0630*/ 	.byte	0x04, 0x2f
        /*0632*/ 	.short	(.L_305 - .L_304)
	.align		4
.L_304:
        /*0634*/ 	.word	index@(_Z35group_norm_nhwc_bwd_one_pass_kernelI11Bf16IOBf16WLi128ELi40ELi640EEv26Group_norm_nhwc_bwd_params)
        /*0638*/ 	.word	0x0000004c


	//----- nvinfo : EIATTR_FRAME_SIZE
	.align		4
.L_305:
        /*063c*/ 	.byte	0x04, 0x11
        /*063e*/ 	.short	(.L_307 - .L_306)
	.align		4
.L_306:
        /*0640*/ 	.word	index@(_Z35group_norm_nhwc_bwd_one_pass_kernelI11Bf16IOBf16WLi128ELi40ELi640EEv26Group_norm_nhwc_bwd_params)
        /*0644*/ 	.word	0x00000000


	//----- nvinfo : EIATTR_REGCOUNT
	.align		4
.L_307:
        /*0648*/ 	.byte	0x04, 0x2f
        /*064a*/ 	.short	(.L_309 - .L_308)
	.align		4
.L_308:
        /*064c*/ 	.word	index@(_Z35group_norm_nhwc_bwd_one_pass_kernelI11Bf16IOBf16WLi64ELi40ELi640EEv26Group_norm_nhwc_bwd_params)
        /*0650*/ 	.word	0x00000030


	//----- nvinfo : EIATTR_FRAME_SIZE
	.align		4
.L_309:
        /*0654*/ 	.byte	0x04, 0x11
        /*0656*/ 	.short	(.L_311 - .L_310)
	.align		4
.L_310:
        /*0658*/ 	.word	index@(_Z35group_norm_nhwc_bwd_one_pass_kernelI11Bf16IOBf16WLi64ELi40ELi640EEv26Group_norm_nhwc_bwd_params)
        /*065c*/ 	.word	0x00000000


	//----- nvinfo : EIATTR_REGCOUNT
	.align		4
.L_311:
        /*0660*/ 	.byte	0x04, 0x2f
        /*0662*/ 	.short	(.L_313 - .L_312)
	.align		4
.L_312:
        /*0664*/ 	.word	index@(_Z35group_norm_nhwc_bwd_one_pass_kernelI11Bf16IOFp32WLi512ELi40ELi640EEv26Group_norm_nhwc_bwd_params)
        /*0668*/ 	.word	0x00000060


	//----- nvinfo : EIATTR_FRAME_SIZE
	.align		4
.L_313:
        /*066c*/ 	.byte	0x04, 0x11
        /*066e*/ 	.short	(.L_315 - .L_314)
	.align		4
.L_314:
        /*0670*/ 	.word	index@(_Z35group_norm_nhwc_bwd_one_pass_kernelI11Bf16IOFp32WLi512ELi40ELi640EEv26Group_norm_nhwc_bwd_params)
        /*0674*/ 	.word	0x00000000


	//----- nvinfo : EIATTR_REGCOUNT
	.align		4
.L_315:
        /*0678*/ 	.byte	0x04, 0x2f
        /*067a*/ 	.short	(.L_317 - .L_316)
	.align		4
.L_316:
        /*067c*/ 	.word	index@(_Z35group_norm_nhwc_bwd_one_pass_kernelI11Bf16IOFp32WLi256ELi40ELi640EEv26Group_norm_nhwc_bwd_params)
        /*0680*/ 	.word	0x00000053


	//----- nvinfo : EIATTR_FRAME_SIZE
	.align		4
.L_317:
        /*0684*/ 	.byte	0x04, 0x11
        /*0686*/ 	.short	(.L_319 - .L_318)
	.align		4
.L_318:
        /*0688*/ 	.word	index@(_Z35group_norm_nhwc_bwd_one_pass_kernelI11Bf16IOFp32WLi256ELi40ELi640EEv26Group_norm_nhwc_bwd_params)
        /*068c*/ 	.word	0x00000000


	//----- nvinfo : EIATTR_REGCOUNT
	.align		4
.L_319:
        /*0690*/ 	.byte	0x04, 0x2f
        /*0692*/ 	.short	(.L_321 - .L_320)
	.align		4
.L_320:
        /*0694*/ 	.word	index@(_Z35group_norm_nhwc_bwd_one_pass_kernelI11Bf16IOFp32WLi128ELi40ELi640EEv26Group_norm_nhwc_bwd_params)
        /*0698*/ 	.word	0x0000004b


	//----- nvinfo : EIATTR_FRAME_SIZE
	.align		4
.L_321:
        /*069c*/ 	.byte	0x04, 0x11
        /*069e*/ 	.short	(.L_323 - .L_322)
	.align		4
.L_322:
        /*06a0*/ 	.word	index@(_Z35group_norm_nhwc_bwd_one_pass_kernelI11Bf16IOFp32WLi128ELi40ELi640EEv26Group_norm_nhwc_bwd_params)
        /*06a4*/ 	.word	0x00000000


	//----- nvinfo : EIATTR_REGCOUNT
	.align		4
.L_323:
        /*06a8*/ 	.byte	0x04, 0x2f
        /*06aa*/ 	.short	(.L_325 - .L_324)
	.align		4
.L_324:
        /*06ac*/ 	.word	index@(_Z35group_norm_nhwc_bwd_one_pass_kernelI11Bf16IOFp32WLi64ELi40ELi640EEv26Group_norm_nhwc_bwd_params)
        /*06b0*/ 	.word	0x00000030


	//----- nvinfo : EIATTR_FRAME_SIZE
	.align		4
.L_325:
        /*06b4*/ 	.byte	0x04, 0x11
        /*06b6*/ 	.short	(.L_327 - .L_326)
	.align		4
.L_326:
        /*06b8*/ 	.word	index@(_Z35group_norm_nhwc_bwd_one_pass_kernelI11Bf16IOFp32WLi64ELi40ELi640EEv26Group_norm_nhwc_bwd_params)
        /*06bc*/ 	.word	0x00000000


	//----- nvinfo : EIATTR_REGCOUNT
	.align		4
.L_327:
        /*06c0*/ 	.byte	0x04, 0x2f
        /*06c2*/ 	.short	(.L_329 - .L_328)
	.align		4
.L_328:
        /*06c4*/ 	.word	index@(_ZN3cub18CUB_300001_SM_10306detail11EmptyKernelIvEEvv)
        /*06c8*/ 	.word	0x00000004


	//----- nvinfo : EIATTR_FRAME_SIZE
	.align		4
.L_329:
        /*06cc*/ 	.byte	0x04, 0x11
        /*06ce*/ 	.short	(.L_331 - .L_330)
	.align		4
.L_330:
        /*06d0*/ 	.word	index@(_ZN3cub18CUB_300001_SM_10306detail11EmptyKernelIvEEvv)
        /*06d4*/ 	.word	0x00000000


	//----- nvinfo : EIATTR_MIN_STACK_SIZE
	.align		4
.L_331:
        /*06d8*/ 	.byte	0x04, 0x12
        /*06da*/ 	.short	(.L_333 - .L_332)
	.align		4
.L_332:
        /*06dc*/ 	.word	index@(_ZN3cub18CUB_300001_SM_10306detail11EmptyKernelIvEEvv)
        /*06e0*/ 	.word	0x00000000


	//----- nvinfo : EIATTR_MIN_STACK_SIZE
	.align		4
.L_333:
        /*06e4*/ 	.byte	0x04, 0x12
        /*06e6*/ 	.short	(.L_335 - .L_334)
	.align		4
.L_334:
        /*06e8*/ 	.word	index@(_Z35group_norm_nhwc_bwd_one_pass_kernelI11Bf16IOFp32WLi64ELi40ELi640EEv26Group_norm_nhwc_bwd_params)
        /*06ec*/ 	.word	0x00000000


	//----- nvinfo : EIATTR_MIN_STACK_SIZE
	.align		4
.L_335:
        /*06f0*/ 	.byte	0x04, 0x12
        /*06f2*/ 	.short	(.L_337 - .L_336)
	.align		4
.L_336:
        /*06f4*/ 	.word	index@(_Z35group_norm_nhwc_bwd_one_pass_kernelI11Bf16IOFp32WLi128ELi40ELi640EEv26Group_norm_nhwc_bwd_params)
        /*06f8*/ 	.word	0x00000000


	//----- nvinfo : EIATTR_MIN_STACK_SIZE
	.align		4
.L_337:
        /*06fc*/ 	.byte	0x04, 0x12
        /*06fe*/ 	.short	(.L_339 - .L_338)
	.align		4
.L_338:
        /*0700*/ 	.word	index@(_Z35group_norm_nhwc_bwd_one_pass_kernelI11Bf16IOFp32WLi256ELi40ELi640EEv26Group_norm_nhwc_bwd_params)
        /*0704*/ 	.word	0x00000000


	//----- nvinfo : EIATTR_MIN_STACK_SIZE
	.align		4
.L_339:
        /*0708*/ 	.byte	0x04, 0x12
        /*070a*/ 	.short	(.L_341 - .L_340)
	.align		4
.L_340:
        /*070c*/ 	.word	index@(_Z35group_norm_nhwc_bwd_one_pass_kernelI11Bf16IOFp32WLi512ELi40ELi640EEv26Group_norm_nhwc_bwd_params)
        /*0710*/ 	.word	0x00000000


	//----- nvinfo : EIATTR_MIN_STACK_SIZE
	.align		4
.L_341:
        /*0714*/ 	.byte	0x04, 0x12
        /*0716*/ 	.short	(.L_343 - .L_342)
	.align		4
.L_342:
        /*0718*/ 	.word	index@(_Z35group_norm_nhwc_bwd_one_pass_kernelI11Bf16IOBf16WLi64ELi40ELi640EEv26Group_norm_nhwc_bwd_params)
        /*071c*/ 	.word	0x00000000


	//----- nvinfo : EIATTR_MIN_STACK_SIZE
	.align		4
.L_343:
        /*0720*/ 	.byte	0x04, 0x12
        /*0722*/ 	.short	(.L_345 - .L_344)
	.align		4
.L_344:
        /*0724*/ 	.word	index@(_Z35group_norm_nhwc_bwd_one_pass_kernelI11Bf16IOBf16WLi128ELi40ELi640EEv26Group_norm_nhwc_bwd_params)
        /*0728*/ 	.word	0x00000000


	//----- nvinfo : EIATTR_MIN_STACK_SIZE
	.align		4
.L_345:
        /*072c*/ 	.byte	0x04, 0x12
        /*072e*/ 	.short	(.L_347 - .L_346)
	.align		4
.L_346:
        /*0730*/ 	.word	index@(_Z35group_norm_nhwc_bwd_one_pass_kernelI11Bf16IOBf16WLi256ELi40ELi640EEv26Group_norm_nhwc_bwd_params)
        /*0734*/ 	.word	0x00000000


	//----- nvinfo : EIATTR_MIN_STACK_SIZE
	.align		4
.L_347:
        /*0738*/ 	.byte	0x04, 0x12
        /*073a*/ 	.short	(.L_349 - .L_348)
	.align		4
.L_348:
        /*073c*/ 	.word	index@(_Z35group_norm_nhwc_bwd_one_pass_kernelI11Bf16IOBf16WLi512ELi40ELi640EEv26Group_norm_nhwc_bwd_params)
        /*0740*/ 	.word	0x00000000


	//----- nvinfo : EIATTR_MIN_STACK_SIZE
	.align		4
.L_349:
        /*0744*/ 	.byte	0x04, 0x12
        /*0746*/ 	.short	(.L_351 - .L_350)
	.align		4
.L_350:
        /*0748*/ 	.word	index@(_Z35group_norm_nhwc_bwd_one_pass_kernelI11Bf16IOFp16WLi64ELi40ELi640EEv26Group_norm_nhwc_bwd_params)
        /*074c*/ 	.word	0x00000000


	//----- nvinfo : EIATTR_MIN_STACK_SIZE
	.align		4
.L_351:
        /*0750*/ 	.byte	0x04, 0x12
        /*0752*/ 	.short	(.L_353 - .L_352)
	.align		4
.L_352:
        /*0754*/ 	.word	index@(_Z35group_norm_nhwc_bwd_one_pass_kernelI11Bf16IOFp16WLi128ELi40ELi640EEv26Group_norm_nhwc_bwd_params)
        /*0758*/ 	.word	0x00000000


	//----- nvinfo : EIATTR_MIN_STACK_SIZE
	.align		4
.L_353:
        /*075c*/ 	.byte	0x04, 0x12
        /*075e*/ 	.short	(.L_355 - .L_354)
	.align		4
.L_354:
        /*0760*/ 	.word	index@(_Z35group_norm_nhwc_bwd_one_pass_kernelI11Bf16IOFp16WLi256ELi40ELi640EEv26Group_norm_nhwc_bwd_params)
        /*0764*/ 	.word	0x00000000


	//----- nvinfo : EIATTR_MIN_STACK_SIZE
	.align		4
.L_355:
        /*0768*/ 	.byte	0x04, 0x12
        /*076a*/ 	.short	(.L_357 - .L_356)
	.align		4
.L_356:
        /*076c*/ 	.word	index@(_Z35group_norm_nhwc_bwd_one_pass_kernelI11Bf16IOFp16WLi512ELi40ELi640EEv26Group_norm_nhwc_bwd_params)
        /*0770*/ 	.word	0x00000000


	//----- nvinfo : EIATTR_MIN_STACK_SIZE
	.align		4
.L_357:
        /*0774*/ 	.byte	0x04, 0x12
        /*0776*/ 	.short	(.L_359 - .L_358)
	.align		4
.L_358:
        /*0778*/ 	.word	index@(_Z35group_norm_nhwc_bwd_one_pass_kernelI11Fp16IOFp32WLi64ELi40ELi640EEv26Group_norm_nhwc_bwd_params)
        /*077c*/ 	.word	0x00000000


	//----- nvinfo : EIATTR_MIN_STACK_SIZE
	.align		4
.L_359:
        /*0780*/ 	.byte	0x04, 0x12
        /*0782*/ 	.short	(.L_361 - .L_360)
	.align		4
.L_360:
        /*0784*/ 	.word	index@(_Z35group_norm_nhwc_bwd_one_pass_kernelI11Fp16IOFp32WLi128ELi40ELi640EEv26Group_norm_nhwc_bwd_params)
        /*0788*/ 	.word	0x00000000


	//----- nvinfo : EIATTR_MIN_STACK_SIZE
	.align		4
.L_361:
        /*078c*/ 	.byte	0x04, 0x12
        /*078e*/ 	.short	(.L_363 - .L_362)
	.align		4
.L_362:
        /*0790*/ 	.word	index@(_Z35group_norm_nhwc_bwd_one_pass_kernelI11Fp16IOFp32WLi256ELi40ELi640EEv26Group_norm_nhwc_bwd_params)
        /*0794*/ 	.word	0x00000000


	//----- nvinfo : EIATTR_MIN_STACK_SIZE
	.align		4
.L_363:
        /*0798*/ 	.byte	0x04, 0x12
        /*079a*/ 	.short	(.L_365 - .L_364)
	.align		4
.L_364:
        /*079c*/ 	.word	index@(_Z35group_norm_nhwc_bwd_one_pass_kernelI11Fp16IOFp32WLi512ELi40ELi640EEv26Group_norm_nhwc_bwd_params)
        /*07a0*/ 	.word	0x00000000


	//----- nvinfo : EIATTR_MIN_STACK_SIZE
	.align		4
.L_365:
        /*07a4*/ 	.byte	0x04, 0x12
        /*07a6*/ 	.short	(.L_367 - .L_366)
	.align		4
.L_366:
        /*07a8*/ 	.word	index@(_Z35group_norm_nhwc_bwd_one_pass_kernelI11Fp16IOBf16WLi64ELi40ELi640EEv26Group_norm_nhwc_bwd_params)
        /*07ac*/ 	.word	0x00000000


	//----- nvinfo : EIATTR_MIN_STACK_SIZE
	.align		4
.L_367:
        /*07b0*/ 	.byte	0x04, 0x12
        /*07b2*/ 	.short	(.L_369 - .L_368)
	.align		4
.L_368:
        /*07b4*/ 	.word	index@(_Z35group_norm_nhwc_bwd_one_pass_kernelI11Fp16IOBf16WLi128ELi40ELi640EEv26Group_norm_nhwc_bwd_params)
        /*07b8*/ 	.word	0x00000000


	//----- nvinfo : EIATTR_MIN_STACK_SIZE
	.align		4
.L_369:
        /*07bc*/ 	.byte	0x04, 0x12
        /*07be*/ 	.short	(.L_371 - .L_370)
	.align		4
.L_370:
        /*07c0*/ 	.word	index@(_Z35group_norm_nhwc_bwd_one_pass_kernelI11Fp16IOBf16WLi256ELi40ELi640EEv26Group_norm_nhwc_bwd_params)
        /*07c4*/ 	.word	0x00000000


	//----- nvinfo : EIATTR_MIN_STACK_SIZE
	.align		4
.L_371:
        /*07c8*/ 	.byte	0x04, 0x12
        /*07ca*/ 	.short	(.L_373 - .L_372)
	.align		4
.L_372:
        /*07cc*/ 	.word	index@(_Z35group_norm_nhwc_bwd_one_pass_kernelI11Fp16IOBf16WLi512ELi40ELi640EEv26Group_norm_nhwc_bwd_params)
        /*07d0*/ 	.word	0x00000000


	//----- nvinfo : EIATTR_MIN_STACK_SIZE
	.align		4
.L_373:
        /*07d4*/ 	.byte	0x04, 0x12
        /*07d6*/ 	.short	(.L_375 - .L_374)
	.align		4
.L_374:
        /*07d8*/ 	.word	index@(_Z35group_norm_nhwc_bwd_one_pass_kernelI11Fp16IOFp16WLi64ELi40ELi640EEv26Group_norm_nhwc_bwd_params)
        /*07dc*/ 	.word	0x00000000


	//----- nvinfo : EIATTR_MIN_STACK_SIZE
	.align		4
.L_375:
        /*07e0*/ 	.byte	0x04, 0x12
        /*07e2*/ 	.short	(.L_377 - .L_376)
	.align		4
.L_376:
        /*07e4*/ 	.word	index@(_Z35group_norm_nhwc_bwd_one_pass_kernelI11Fp16IOFp16WLi128ELi40ELi640EEv26Group_norm_nhwc_bwd_params)
        /*07e8*/ 	.word	0x00000000


	//----- nvinfo : EIATTR_MIN_STACK_SIZE
	.align		4
.L_377:
        /*07ec*/ 	.byte	0x04, 0x12
        /*07ee*/ 	.short	(.L_379 - .L_378)
	.align		4
.L_378:
        /*07f0*/ 	.word	index@(_Z35group_norm_nhwc_bwd_one_pass_kernelI11Fp16IOFp16WLi256ELi40ELi640EEv26Group_norm_nhwc_bwd_params)
        /*07f4*/ 	.word	0x00000000


	//----- nvinfo : EIATTR_MIN_STACK_SIZE
	.align		4
.L_379:
        /*07f8*/ 	.byte	0x04, 0x12
        /*07fa*/ 	.short	(.L_381 - .L_380)
	.align		4
.L_380:
        /*07fc*/ 	.word	index@(_Z35group_norm_nhwc_bwd_one_pass_kernelI11Fp16IOFp16WLi512ELi40ELi640EEv26Group_norm_nhwc_bwd_params)
        /*0800*/ 	.word	0x00000000


	//----- nvinfo : EIATTR_MIN_STACK_SIZE
	.align		4
.L_381:
        /*0804*/ 	.byte	0x04, 0x12
        /*0806*/ 	.short	(.L_383 - .L_382)
	.align		4
.L_382:
        /*0808*/ 	.word	index@(_Z35group_norm_nhwc_bwd_one_pass_kernelI11Fp32IOFp32WLi64ELi40ELi640EEv26Group_norm_nhwc_bwd_params)
        /*080c*/ 	.word	0x00000000


	//----- nvinfo : EIATTR_MIN_STACK_SIZE
	.align		4
.L_383:
        /*0810*/ 	.byte	0x04, 0x12
        /*0812*/ 	.short	(.L_385 - .L_384)
	.align		4
.L_384:
        /*0814*/ 	.word	index@(_Z35group_norm_nhwc_bwd_one_pass_kernelI11Fp32IOFp32WLi128ELi40ELi640EEv26Group_norm_nhwc_bwd_params)
        /*0818*/ 	.word	0x00000000


	//----- nvinfo : EIATTR_MIN_STACK_SIZE
	.align		4
.L_385:
        /*081c*/ 	.byte	0x04, 0x12
        /*081e*/ 	.short	(.L_387 - .L_386)
	.align		4
.L_386:
        /*0820*/ 	.word	index@(_Z35group_norm_nhwc_bwd_one_pass_kernelI11Fp32IOFp32WLi256ELi40ELi640EEv26Group_norm_nhwc_bwd_params)
        /*0824*/ 	.word	0x00000000


	//----- nvinfo : EIATTR_MIN_STACK_SIZE
	.align		4
.L_387:
        /*0828*/ 	.byte	0x04, 0x12
        /*082a*/ 	.short	(.L_389 - .L_388)
	.align		4
.L_388:
        /*082c*/ 	.word	index@(_Z35group_norm_nhwc_bwd_one_pass_kernelI11Fp32IOFp32WLi512ELi40ELi640EEv26Group_norm_nhwc_bwd_params)
        /*0830*/ 	.word	0x00000000


	//----- nvinfo : EIATTR_MIN_STACK_SIZE
	.align		4
.L_389:
        /*0834*/ 	.byte	0x04, 0x12
        /*0836*/ 	.short	(.L_391 - .L_390)
	.align		4
.L_390:
        /*0838*/ 	.word	index@(_Z35group_norm_nhwc_bwd_one_pass_kernelI11Fp32IOBf16WLi64ELi40ELi640EEv26Group_norm_nhwc_bwd_params)
        /*083c*/ 	.word	0x00000000


	//----- nvinfo : EIATTR_MIN_STACK_SIZE
	.align		4
.L_391:
        /*0840*/ 	.byte	0x04, 0x12
        /*0842*/ 	.short	(.L_393 - .L_392)
	.align		4
.L_392:
        /*0844*/ 	.word	index@(_Z35group_norm_nhwc_bwd_one_pass_kernelI11Fp32IOBf16WLi128ELi40ELi640EEv26Group_norm_nhwc_bwd_params)
        /*0848*/ 	.word	0x00000000


	//----- nvinfo : EIATTR_MIN_STACK_SIZE
	.align		4
.L_393:
        /*084c*/ 	.byte	0x04, 0x12
        /*084e*/ 	.short	(.L_395 - .L_394)
	.align		4
.L_394:
        /*0850*/ 	.word	index@(_Z35group_norm_nhwc_bwd_one_pass_kernelI11Fp32IOBf16WLi256ELi40ELi640EEv26Group_norm_nhwc_bwd_params)
        /*0854*/ 	.word	0x00000000


	//----- nvinfo : EIATTR_MIN_STACK_SIZE
	.align		4
.L_395:
        /*0858*/ 	.byte	0x04, 0x12
        /*085a*/ 	.short	(.L_397 - .L_396)
	.align		4
.L_396:
        /*085c*/ 	.word	index@(_Z35group_norm_nhwc_bwd_one_pass_kernelI11Fp32IOBf16WLi512ELi40ELi640EEv26Group_norm_nhwc_bwd_params)
        /*0860*/ 	.word	0x00000000


	//----- nvinfo : EIATTR_MIN_STACK_SIZE
	.align		4
.L_397:
        /*0864*/ 	.byte	0x04, 0x12
        /*0866*/ 	.short	(.L_399 - .L_398)
	.align		4
.L_398:
        /*0868*/ 	.word	index@(_Z35group_norm_nhwc_bwd_one_pass_kernelI11Fp32IOFp16WLi64ELi40ELi640EEv26Group_norm_nhwc_bwd_params)
        /*086c*/ 	.word	0x00000000


	//----- nvinfo : EIATTR_MIN_STACK_SIZE
	.align		4
.L_399:
        /*0870*/ 	.byte	0x04, 0x12
        /*0872*/ 	.short	(.L_401 - .L_400)
	.align		4
.L_400:
        /*0874*/ 	.word	index@(_Z35group_norm_nhwc_bwd_one_pass_kernelI11Fp32IOFp16WLi128ELi40ELi640EEv26Group_norm_nhwc_bwd_params)
        /*0878*/ 	.word	0x00000000


	//----- nvinfo : EIATTR_MIN_STACK_SIZE
	.align		4
.L_401:
        /*087c*/ 	.byte	0x04, 0x12
        /*087e*/ 	.short	(.L_403 - .L_402)
	.align		4
.L_402:
        /*0880*/ 	.word	index@(_Z35group_norm_nhwc_bwd_one_pass_kernelI11Fp32IOFp16WLi256ELi40ELi640EEv26Group_norm_nhwc_bwd_params)
        /*0884*/ 	.word	0x00000000


	//----- nvinfo : EIATTR_MIN_STACK_SIZE
	.align		4
.L_403:
        /*0888*/ 	.byte	0x04, 0x12
        /*088a*/ 	.short	(.L_405 - .L_404)
	.align		4
.L_404:
        /*088c*/ 	.word	index@(_Z35group_norm_nhwc_bwd_one_pass_kernelI11Fp32IOFp16WLi512ELi40ELi640EEv26Group_norm_nhwc_bwd_params)
        /*0890*/ 	.word	0x00000000


	//----- nvinfo : EIATTR_MIN_STACK_SIZE
	.align		4
.L_405:
        /*0894*/ 	.byte	0x04, 0x12
        /*0896*/ 	.short	(.L_407 - .L_406)
	.align		4
.L_406:
        /*0898*/ 	.word	index@(_Z35group_norm_nhwc_fwd_one_pass_kernelI11Bf16IOFp32WLi64ELi40ELi640EEv26Group_norm_nhwc_fwd_params)
        /*089c*/ 	.word	0x00000000


	//----- nvinfo : EIATTR_MIN_STACK_SIZE
	.align		4
.L_407:
        /*08a0*/ 	.byte	0x04, 0x12
        /*08a2*/ 	.short	(.L_409 - .L_408)
	.align		4
.L_408:
        /*08a4*/ 	.word	index@(_Z35group_norm_nhwc_fwd_one_pass_kernelI11Bf16IOFp32WLi128ELi40ELi640EEv26Group_norm_nhwc_fwd_params)
        /*08a8*/ 	.word	0x00000000


	//----- nvinfo : EIATTR_MIN_STACK_SIZE
	.align		4
.L_409:
        /*08ac*/ 	.byte	0x04, 0x12
        /*08ae*/ 	.short	(.L_411 - .L_410)
	.align		4
.L_410:
        /*08b0*/ 	.word	index@(_Z35group_norm_nhwc_fwd_one_pass_kernelI11Bf16IOFp32WLi256ELi40ELi640EEv26Group_norm_nhwc_fwd_params)
        /*08b4*/ 	.word	0x00000000


	//----- nvinfo : EIATTR_MIN_STACK_SIZE
	.align		4
.L_411:
        /*08b8*/ 	.byte	0x04, 0x12
        /*08ba*/ 	.short	(.L_413 - .L_412)
	.align		4
.L_412:
        /*08bc*/ 	.word	index@(_Z35group_norm_nhwc_fwd_one_pass_kernelI11Bf16IOFp32WLi512ELi40ELi640EEv26Group_norm_nhwc_fwd_params)
        /*08c0*/ 	.word	0x00000000


	//----- nvinfo : EIATTR_MIN_STACK_SIZE
	.align		4
.L_413:
        /*08c4*/ 	.byte	0x04, 0x12
        /*08c6*/ 	.short	(.L_415 - .L_414)
	.align		4
.L_414:
        /*08c8*/ 	.word	index@(_Z35group_norm_nhwc_fwd_one_pass_kernelI11Bf16IOBf16WLi64ELi40ELi640EEv26Group_norm_nhwc_fwd_params)
        /*08cc*/ 	.word	0x00000000


	//----- nvinfo : EIATTR_MIN_STACK_SIZE
	.align		4
.L_415:
        /*08d0*/ 	.byte	0x04, 0x12
        /*08d2*/ 	.short	(.L_417 - .L_416)
	.align		4
.L_416:
        /*08d4*/ 	.word	index@(_Z35group_norm_nhwc_fwd_one_pass_kernelI11Bf16IOBf16WLi128ELi40ELi640EEv26Group_norm_nhwc_fwd_params)
        /*08d8*/ 	.word	0x00000000


	//----- nvinfo : EIATTR_MIN_STACK_SIZE
	.align		4
.L_417:
        /*08dc*/ 	.byte	0x04, 0x12
        /*08de*/ 	.short	(.L_419 - .L_418)
	.align		4
.L_418:
        /*08e0*/ 	.word	index@(_Z35group_norm_nhwc_fwd_one_pass_kernelI11Bf16IOBf16WLi256ELi40ELi640EEv26Group_norm_nhwc_fwd_params)
        /*08e4*/ 	.word	0x00000000


	//----- nvinfo : EIATTR_MIN_STACK_SIZE
	.align		4
.L_419:
        /*08e8*/ 	.byte	0x04, 0x12
        /*08ea*/ 	.short	(.L_421 - .L_420)
	.align		4
.L_420:
        /*08ec*/ 	.word	index@(_Z35group_norm_nhwc_fwd_one_pass_kernelI11Bf16IOBf16WLi512ELi40ELi640EEv26Group_norm_nhwc_fwd_params)
        /*08f0*/ 	.word	0x00000000


	//----- nvinfo : EIATTR_MIN_STACK_SIZE
	.align		4
.L_421:
        /*08f4*/ 	.byte	0x04, 0x12
        /*08f6*/ 	.short	(.L_423 - .L_422)
	.align		4
.L_422:
        /*08f8*/ 	.word	index@(_Z35group_norm_nhwc_fwd_one_pass_kernelI11Bf16IOFp16WLi64ELi40ELi640EEv26Group_norm_nhwc_fwd_params)
        /*08fc*/ 	.word	0x00000000


	//----- nvinfo : EIATTR_MIN_STACK_SIZE
	.align		4
.L_423:
        /*0900*/ 	.byte	0x04, 0x12
        /*0902*/ 	.short	(.L_425 - .L_424)
	.align		4
.L_424:
        /*0904*/ 	.word	index@(_Z35group_norm_nhwc_fwd_one_pass_kernelI11Bf16IOFp16WLi128ELi40ELi640EEv26Group_norm_nhwc_fwd_params)
        /*0908*/ 	.word	0x00000000


	//----- nvinfo : EIATTR_MIN_STACK_SIZE
	.align		4
.L_425:
        /*090c*/ 	.byte	0x04, 0x12
        /*090e*/ 	.short	(.L_427 - .L_426)
	.align		4
.L_426:
        /*0910*/ 	.word	index@(_Z35group_norm_nhwc_fwd_one_pass_kernelI11Bf16IOFp16WLi256ELi40ELi640EEv26Group_norm_nhwc_fwd_params)
        /*0914*/ 	.word	0x00000000


	//----- nvinfo : EIATTR_MIN_STACK_SIZE
	.align		4
.L_427:
        /*0918*/ 	.byte	0x04, 0x12
        /*091a*/ 	.short	(.L_429 - .L_428)
	.align		4
.L_428:
        /*091c*/ 	.word	index@(_Z35group_norm_nhwc_fwd_one_pass_kernelI11Bf16IOFp16WLi512ELi40ELi640EEv26Group_norm_nhwc_fwd_params)
        /*0920*/ 	.word	0x00000000


	//----- nvinfo : EIATTR_MIN_STACK_SIZE
	.align		4
.L_429:
        /*0924*/ 	.byte	0x04, 0x12
        /*0926*/ 	.short	(.L_431 - .L_430)
	.align		4
.L_430:
        /*0928*/ 	.word	index@(_Z35group_norm_nhwc_fwd_one_pass_kernelI11Fp16IOFp32WLi64ELi40ELi640EEv26Group_norm_nhwc_fwd_params)
        /*092c*/ 	.word	0x00000000


	//----- nvinfo : EIATTR_MIN_STACK_SIZE
	.align		4
.L_431:
        /*0930*/ 	.byte	0x04, 0x12
        /*0932*/ 	.short	(.L_433 - .L_432)
	.align		4
.L_432:
        /*0934*/ 	.word	index@(_Z35group_norm_nhwc_fwd_one_pass_kernelI11Fp16IOFp32WLi128ELi40ELi640EEv26Group_norm_nhwc_fwd_params)
        /*0938*/ 	.word	0x00000000


	//----- nvinfo : EIATTR_MIN_STACK_SIZE
	.align		4
.L_433:
        /*093c*/ 	.byte	0x04, 0x12
        /*093e*/ 	.short	(.L_435 - .L_434)
	.align		4
.L_434:
        /*0940*/ 	.word	index@(_Z35group_norm_nhwc_fwd_one_pass_kernelI11Fp16IOFp32WLi256ELi40ELi640EEv26Group_norm_nhwc_fwd_params)
        /*0944*/ 	.word	0x00000000


	//----- nvinfo : EIATTR_MIN_STACK_SIZE
	.align		4
.L_435:
        /*0948*/ 	.byte	0x04, 0x12
        /*094a*/ 	.short	(.L_437 - .L_436)
	.align		4
.L_436:
        /*094c*/ 	.word	index@(_Z35group_norm_nhwc_fwd_one_pass_kernelI11Fp16IOFp32WLi512ELi40ELi640EEv26Group_norm_nhwc_fwd_params)
        /*0950*/ 	.word	0x00000000


	//----- nvinfo : EIATTR_MIN_STACK_SIZE
	.align		4
.L_437:
        /*0954*/ 	.byte	0x04, 0x12
        /*0956*/ 	.short	(.L_439 - .L_438)
	.align		4
.L_438:
        /*0958*/ 	.word	index@(_Z35group_norm_nhwc_fwd_one_pass_kernelI11Fp16IOBf16WLi64ELi40ELi640EEv26Group_norm_nhwc_fwd_params)
        /*095c*/ 	.word	0x00000000


	//----- nvinfo : EIATTR_MIN_STACK_SIZE
	.align		4
.L_439:
        /*0960*/ 	.byte	0x04, 0x12
        /*0962*/ 	.short	(.L_441 - .L_440)
	.align		4
.L_440:
        /*0964*/ 	.word	index@(_Z35group_norm_nhwc_fwd_one_pass_kernelI11Fp16IOBf16WLi128ELi40ELi640EEv26Group_norm_nhwc_fwd_params)
        /*0968*/ 	.word	0x00000000


	//----- nvinfo : EIATTR_MIN_STACK_SIZE
	.align		4
.L_441:
        /*096c*/ 	.byte	0x04, 0x12
        /*096e*/ 	.short	(.L_443 - .L_442)
	.align		4
.L_442:
        /*0970*/ 	.word	index@(_Z35group_norm_nhwc_fwd_one_pass_kernelI11Fp16IOBf16WLi256ELi40ELi640EEv26Group_norm_nhwc_fwd_params)
        /*0974*/ 	.word	0x00000000


	//----- nvinfo : EIATTR_MIN_STACK_SIZE
	.align		4
.L_443:
        /*0978*/ 	.byte	0x04, 0x12
        /*097a*/ 	.short	(.L_445 - .L_444)
	.align		4
.L_444:
        /*097c*/ 	.word	index@(_Z35group_norm_nhwc_fwd_one_pass_kernelI11Fp16IOBf16WLi512ELi40ELi640EEv26Group_norm_nhwc_fwd_params)
        /*0980*/ 	.word	0x00000000


	//----- nvinfo : EIATTR_MIN_STACK_SIZE
	.align		4
.L_445:
        /*0984*/ 	.byte	0x04, 0x12
        /*0986*/ 	.short	(.L_447 - .L_446)
	.align		4
.L_446:
        /*0988*/ 	.word	index@(_Z35group_norm_nhwc_fwd_one_pass_kernelI11Fp16IOFp16WLi64ELi40ELi640EEv26Group_norm_nhwc_fwd_params)
        /*098c*/ 	.word	0x00000000


	//----- nvinfo : EIATTR_MIN_STACK_SIZE
	.align		4
.L_447:
        /*0990*/ 	.byte	0x04, 0x12
        /*0992*/ 	.short	(.L_449 - .L_448)
	.align		4
.L_448:
        /*0994*/ 	.word	index@(_Z35group_norm_nhwc_fwd_one_pass_kernelI11Fp16IOFp16WLi128ELi40ELi640EEv26Group_norm_nhwc_fwd_params)
        /*0998*/ 	.word	0x00000000


	//----- nvinfo : EIATTR_MIN_STACK_SIZE
	.align		4
.L_449:
        /*099c*/ 	.byte	0x04, 0x12
        /*099e*/ 	.short	(.L_451 - .L_450)
	.align		4
.L_450:
        /*09a0*/ 	.word	index@(_Z35group_norm_nhwc_fwd_one_pass_kernelI11Fp16IOFp16WLi256ELi40ELi640EEv26Group_norm_nhwc_fwd_params)
        /*09a4*/ 	.word	0x00000000


	//----- nvinfo : EIATTR_MIN_STACK_SIZE
	.align		4
.L_451:
        /*09a8*/ 	.byte	0x04, 0x12
        /*09aa*/ 	.short	(.L_453 - .L_452)
	.align		4
.L_452:
        /*09ac*/ 	.word	index@(_Z35group_norm_nhwc_fwd_one_pass_kernelI11Fp16IOFp16WLi512ELi40ELi640EEv26Group_norm_nhwc_fwd_params)
        /*09b0*/ 	.word	0x00000000


	//----- nvinfo : EIATTR_MIN_STACK_SIZE
	.align		4
.L_453:
        /*09b4*/ 	.byte	0x04, 0x12
        /*09b6*/ 	.short	(.L_455 - .L_454)
	.align		4
.L_454:
        /*09b8*/ 	.word	index@(_Z35group_norm_nhwc_fwd_one_pass_kernelI11Fp32IOFp32WLi64ELi40ELi640EEv26Group_norm_nhwc_fwd_params)
        /*09bc*/ 	.word	0x00000000


	//----- nvinfo : EIATTR_MIN_STACK_SIZE
	.align		4
.L_455:
        /*09c0*/ 	.byte	0x04, 0x12
        /*09c2*/ 	.short	(.L_457 - .L_456)
	.align		4
.L_456:
        /*09c4*/ 	.word	index@(_Z35group_norm_nhwc_fwd_one_pass_kernelI11Fp32IOFp32WLi128ELi40ELi640EEv26Group_norm_nhwc_fwd_params)
        /*09c8*/ 	.word	0x00000000


	//----- nvinfo : EIATTR_MIN_STACK_SIZE
	.align		4
.L_457:
        /*09cc*/ 	.byte	0x04, 0x12
        /*09ce*/ 	.short	(.L_459 - .L_458)
	.align		4
.L_458:
        /*09d0*/ 	.word	index@(_Z35group_norm_nhwc_fwd_one_pass_kernelI11Fp32IOFp32WLi256ELi40ELi640EEv26Group_norm_nhwc_fwd_params)
        /*09d4*/ 	.word	0x00000000


	//----- nvinfo : EIATTR_MIN_STACK_SIZE
	.align		4
.L_459:
        /*09d8*/ 	.byte	0x04, 0x12
        /*09da*/ 	.short	(.L_461 - .L_460)
	.align		4
.L_460:
        /*09dc*/ 	.word	index@(_Z35group_norm_nhwc_fwd_one_pass_kernelI11Fp32IOFp32WLi512ELi40ELi640EEv26Group_norm_nhwc_fwd_params)
        /*09e0*/ 	.word	0x00000000


	//----- nvinfo : EIATTR_MIN_STACK_SIZE
	.align		4
.L_461:
        /*09e4*/ 	.byte	0x04, 0x12
        /*09e6*/ 	.short	(.L_463 - .L_462)
	.align		4
.L_462:
        /*09e8*/ 	.word	index@(_Z35group_norm_nhwc_fwd_one_pass_kernelI11Fp32IOBf16WLi64ELi40ELi640EEv26Group_norm_nhwc_fwd_params)
        /*09ec*/ 	.word	0x00000000


	//----- nvinfo : EIATTR_MIN_STACK_SIZE
	.align		4
.L_463:
        /*09f0*/ 	.byte	0x04, 0x12
        /*09f2*/ 	.short	(.L_465 - .L_464)
	.align		4
.L_464:
        /*09f4*/ 	.word	index@(_Z35group_norm_nhwc_fwd_one_pass_kernelI11Fp32IOBf16WLi128ELi40ELi640EEv26Group_norm_nhwc_fwd_params)
        /*09f8*/ 	.word	0x00000000


	//----- nvinfo : EIATTR_MIN_STACK_SIZE
	.align		4
.L_465:
        /*09fc*/ 	.byte	0x04, 0x12
        /*09fe*/ 	.short	(.L_467 - .L_466)
	.align		4
.L_466:
        /*0a00*/ 	.word	index@(_Z35group_norm_nhwc_fwd_one_pass_kernelI11Fp32IOBf16WLi256ELi40ELi640EEv26Group_norm_nhwc_fwd_params)
        /*0a04*/ 	.word	0x00000000


	//----- nvinfo : EIATTR_MIN_STACK_SIZE
	.align		4
.L_467:
        /*0a08*/ 	.byte	0x04, 0x12
        /*0a0a*/ 	.short	(.L_469 - .L_468)
	.align		4
.L_468:
        /*0a0c*/ 	.word	index@(_Z35group_norm_nhwc_fwd_one_pass_kernelI11Fp32IOBf16WLi512ELi40ELi640EEv26Group_norm_nhwc_fwd_params)
        /*0a10*/ 	.word	0x00000000


	//----- nvinfo : EIATTR_MIN_STACK_SIZE
	.align		4
.L_469:
        /*0a14*/ 	.byte	0x04, 0x12
        /*0a16*/ 	.short	(.L_471 - .L_470)
	.align		4
.L_470:
        /*0a18*/ 	.word	index@(_Z35group_norm_nhwc_fwd_one_pass_kernelI11Fp32IOFp16WLi64ELi40ELi640EEv26Group_norm_nhwc_fwd_params)
        /*0a1c*/ 	.word	0x00000000


	//----- nvinfo : EIATTR_MIN_STACK_SIZE
	.align		4
.L_471:
        /*0a20*/ 	.byte	0x04, 0x12
        /*0a22*/ 	.short	(.L_473 - .L_472)
	.align		4
.L_472:
        /*0a24*/ 	.word	index@(_Z35group_norm_nhwc_fwd_one_pass_kernelI11Fp32IOFp16WLi128ELi40ELi640EEv26Group_norm_nhwc_fwd_params)
        /*0a28*/ 	.word	0x00000000


	//----- nvinfo : EIATTR_MIN_STACK_SIZE
	.align		4
.L_473:
        /*0a2c*/ 	.byte	0x04, 0x12
        /*0a2e*/ 	.short	(.L_475 - .L_474)
	.align		4
.L_474:
        /*0a30*/ 	.word	index@(_Z35group_norm_nhwc_fwd_one_pass_kernelI11Fp32IOFp16WLi256ELi40ELi640EEv26Group_norm_nhwc_fwd_params)
        /*0a34*/ 	.word	0x00000000


	//----- nvinfo : EIATTR_MIN_STACK_SIZE
	.align		4
.L_475:
        /*0a38*/ 	.byte	0x04, 0x12
        /*0a3a*/ 	.short	(.L_477 - .L_476)
	.align		4
.L_476:
        /*0a3c*/ 	.word	index@(_Z35group_norm_nhwc_fwd_one_pass_kernelI11Fp32IOFp16WLi512ELi40ELi640EEv26Group_norm_nhwc_fwd_params)
        /*0a40*/ 	.word	0x00000000
.L_477:


//--------------------- .nv.compat                --------------------------
	.section	.nv.compat,"",@"SHT_CUDA_COMPAT_INFO"
	.align	4
        /*0000*/ 	.byte	0x02, 0x09, 0x01, 0x00, 0x02, 0x02, 0x01, 0x00, 0x02, 0x05, 0x05, 0x00, 0x03, 0x07, 0x01, 0x01
        /*0010*/ 	.byte	0x02, 0x03, 0x00, 0x00, 0x02, 0x06, 0x01, 0x00, 0x04, 0x0b, 0x08, 0x00, 0x00, 0x00, 0x00, 0x00
        /*0020*/ 	.byte	0x00, 0x00, 0x00, 0x00


//--------------------- .nv.info._ZN3cub18CUB_300001_SM_10306detail11EmptyKernelIvEEvv --------------------------
	.section	.nv.info._ZN3cub18CUB_300001_SM_10306detail11EmptyKernelIvEEvv,"",@"SHT_CUDA_INFO"
	.sectionflags	@""
	.align	4


	//----- nvinfo : EIATTR_CUDA_API_VERSION
	.align		4
        /*0000*/ 	.byte	0x04, 0x37
        /*0002*/ 	.short	(.L_479 - .L_478)
.L_478:
        /*0004*/ 	.word	0x00000082


	//----- nvinfo : EIATTR_SPARSE_MMA_MASK
	.align		4
.L_479:
        /*0008*/ 	.byte	0x03, 0x50
        /*000a*/ 	.short	0x0000


	//----- nvinfo : EIATTR_MAXREG_COUNT
	.align		4
        /*000c*/ 	.byte	0x03, 0x1b
        /*000e*/ 	.short	0x00ff


	//----- nvinfo : EIATTR_MERCURY_ISA_VERSION
	.align		4
        /*0010*/ 	.byte	0x03, 0x5f
        /*0012*/ 	.short	0x0101


	//----- nvinfo : EIATTR_VRC_CTA_INIT_COUNT
	.align		4
        /*0014*/ 	.byte	0x02, 0x4a
	.zero		1
	.zero		1


	//----- nvinfo : EIATTR_EXIT_INSTR_OFFSETS
	.align		4
        /*0018*/ 	.byte	0x04, 0x1c
        /*001a*/ 	.short	(.L_481 - .L_480)


	//   ....[0]....
.L_480:
        /*001c*/ 	.word	0x00000010


	//----- nvinfo : EIATTR_SW_WAR
	.align		4
.L_481:
        /*0020*/ 	.byte	0x04, 0x36
        /*0022*/ 	.short	(.L_483 - .L_482)
.L_482:
        /*0024*/ 	.word	0x00000008
.L_483:


//--------------------- .nv.info._Z35group_norm_nhwc_bwd_one_pass_kernelI11Bf16IOFp32WLi64ELi40ELi640EEv26Group_norm_nhwc_bwd_params --------------------------
	.section	.nv.info._Z35group_norm_nhwc_bwd_one_pass_kernelI11Bf16IOFp32WLi64ELi40ELi640EEv26Group_norm_nhwc_bwd_params,"",@"SHT_CUDA_INFO"
	.sectionflags	@""
	.align	4


	//----- nvinfo : EIATTR_CUDA_API_VERSION
	.align		4
        /*0000*/ 	.byte	0x04, 0x37
        /*0002*/ 	.short	(.L_485 - .L_484)
.L_484:
        /*0004*/ 	.word	0x00000082


	//----- nvinfo : EIATTR_KPARAM_INFO
	.align		4
.L_485:
        /*0008*/ 	.byte	0x04, 0x17
        /*000a*/ 	.short	(.L_487 - .L_486)
.L_486:
        /*000c*/ 	.word	0x00000000
        /*0010*/ 	.short	0x0000
        /*0012*/ 	.short	0x0000
        /*0014*/ 	.byte	0x00, 0xf0, 0xe1, 0x02


	//----- nvinfo : EIATTR_SPARSE_MMA_MASK
	.align		4
.L_487:
        /*0018*/ 	.byte	0x03, 0x50
        /*001a*/ 	.short	0x0000


	//----- nvinfo : EIATTR_MAXREG_COUNT
	.align		4
        /*001c*/ 	.byte	0x03, 0x1b
        /*001e*/ 	.short	0x0060


	//----- nvinfo : EIATTR_NUM_BARRIERS
	.align		4
        /*0020*/ 	.byte	0x02, 0x4c
        /*0022*/ 	.byte	0x01
	.zero		1


	//----- nvinfo : EIATTR_MERCURY_ISA_VERSION
	.align		4
        /*0024*/ 	.byte	0x03, 0x5f
        /*0026*/ 	.short	0x0101


	//----- nvinfo : EIATTR_INT_WARP_WIDE_INSTR_OFFSETS
	.align		4
        /*0028*/ 	.byte	0x04, 0x31
        /*002a*/ 	.short	(.L_489 - .L_488)


	//   ....[0]....
.L_488:
        /*002c*/ 	.word	0x00001190


	//----- nvinfo : EIATTR_COOP_GROUP_MASK_REGIDS
	.align		4
.L_489:
        /*0030*/ 	.byte	0x04, 0x29
        /*0032*/ 	.short	(.L_491 - .L_490)


	//   ....[0]....
.L_490:
        /*0034*/ 	.word	0xffffffff


	//   ....[1]....
        /*0038*/ 	.word	0xffffffff


	//   ....[2]....
        /*003c*/ 	.word	0xffffffff


	//   ....[3]....
        /*0040*/ 	.word	0xffffffff


	//   ....[4]....
        /*0044*/ 	.word	0xffffffff


	//   ....[5]....
        /*0048*/ 	.word	0xffffffff


	//   ....[6]....
        /*004c*/ 	.word	0xffffffff


	//   ....[7]....
        /*0050*/ 	.word	0xffffffff


	//   ....[8]....
        /*0054*/ 	.word	0xffffffff


	//   ....[9]....
        /*0058*/ 	.word	0xffffffff


	//----- nvinfo : EIATTR_COOP_GROUP_INSTR_OFFSETS
	.align		4
.L_491:
        /*005c*/ 	.byte	0x04, 0x28
        /*005e*/ 	.short	(.L_493 - .L_492)


	//   ....[0]....
.L_492:
        /*0060*/ 	.word	0x00000f30


	//   ....[1]....
        /*0064*/ 	.word	0x00000f70


	//   ....[2]....
        /*0068*/ 	.word	0x00001000


	//   ....[3]....
        /*006c*/ 	.word	0x00001030


	//   ....[4]....
        /*0070*/ 	.word	0x00001070


	//   ....[5]....
        /*0074*/ 	.word	0x00001090


	//   ....[6]....
        /*0078*/ 	.word	0x000010c0


	//   ....[7]....
        /*007c*/ 	.word	0x000010e0


	//   ....[8]....
        /*0080*/ 	.word	0x00001130


	//   ....[9]....
        /*0084*/ 	.word	0x00001140


	//----- nvinfo : EIATTR_VRC_CTA_INIT_COUNT
	.align		4
.L_493:
        /*0088*/ 	.byte	0x02, 0x4a
	.zero		1
	.zero		1


	//----- nvinfo : EIATTR_EXIT_INSTR_OFFSETS
	.align		4
        /*008c*/ 	.byte	0x04, 0x1c
        /*008e*/ 	.short	(.L_495 - .L_494)


	//   ....[0]....
.L_494:
        /*0090*/ 	.word	0x00003520


	//   ....[1]....
        /*0094*/ 	.word	0x00003650


	//   ....[2]....
        /*0098*/ 	.word	0x00003c20


	//   ....[3]....
        /*009c*/ 	.word	0x000041d0


	//----- nvinfo : EIATTR_MAX_THREADS
	.align		4
.L_495:
        /*00a0*/ 	.byte	0x04, 0x05
        /*00a2*/ 	.short	(.L_497 - .L_496)
.L_496:
        /*00a4*/ 	.word	0x00000280
        /*00a8*/ 	.word	0x00000001
        /*00ac*/ 	.word	0x00000001


	//----- nvinfo : EIATTR_CRS_STACK_SIZE
	.align		4
.L_497:
        /*00b0*/ 	.byte	0x04, 0x1e
        /*00b2*/ 	.short	(.L_499 - .L_498)
.L_498:
        /*00b4*/ 	.word	0x00000000


	//----- nvinfo : EIATTR_CBANK_PARAM_SIZE
	.align		4
.L_499:
        /*00b8*/ 	.byte	0x03, 0x19
        /*00ba*/ 	.short	0x00b8


	//----- nvinfo : EIATTR_PARAM_CBANK
	.align		4
        /*00bc*/ 	.byte	0x04, 0x0a
        /*00be*/ 	.short	(.L_501 - .L_500)
	.align		4
.L_500:
        /*00c0*/ 	.word	index@(.nv.constant0._Z35group_norm_nhwc_bwd_one_pass_kernelI11Bf16IOFp32WLi64ELi40ELi640EEv26Group_norm_nhwc_bwd_params)
        /*00c4*/ 	.short	0x0380
        /*00c6*/ 	.short	0x00b8


	//----- nvinfo : EIATTR_SW_WAR
	.align		4
.L_501:
        /*00c8*/ 	.byte	0x04, 0x36
        /*00ca*/ 	.short	(.L_503 - .L_502)
.L_502:
        /*00cc*/ 	.word	0x00000008
.L_503:


//--------------------- .nv.info._Z35group_norm_nhwc_bwd_one_pass_kernelI11Bf16IOFp32WLi128ELi40ELi640EEv26Group_norm_nhwc_bwd_params --------------------------
	.section	.nv.info._Z35group_norm_nhwc_bwd_one_pass_kernelI11Bf16IOFp32WLi128ELi40ELi640EEv26Group_norm_nhwc_bwd_params,"",@"SHT_CUDA_INFO"
	.sectionflags	@""
	.align	4


	//----- nvinfo : EIATTR_CUDA_API_VERSION
	.align		4
        /*0000*/ 	.byte	0x04, 0x37
        /*0002*/ 	.short	(.L_505 - .L_504)
.L_504:
        /*0004*/ 	.word	0x00000082


	//----- nvinfo : EIATTR_KPARAM_INFO
	.align		4
.L_505:
        /*0008*/ 	.byte	0x04, 0x17
        /*000a*/ 	.short	(.L_507 - .L_506)
.L_506:
        /*000c*/ 	.word	0x00000000
        /*0010*/ 	.short	0x0000
        /*0012*/ 	.short	0x0000
        /*0014*/ 	.byte	0x00, 0xf0, 0xe1, 0x02


	//----- nvinfo : EIATTR_SPARSE_MMA_MASK
	.align		4
.L_507:
        /*0018*/ 	.byte	0x03, 0x50
        /*001a*/ 	.short	0x0000


	//----- nvinfo : EIATTR_MAXREG_COUNT
	.align		4
        /*001c*/ 	.byte	0x03, 0x1b
        /*001e*/ 	.short	0x0060


	//----- nvinfo : EIATTR_NUM_BARRIERS
	.align		4
        /*0020*/ 	.byte	0x02, 0x4c
        /*0022*/ 	.byte	0x01
	.zero		1


	//----- nvinfo : EIATTR_MERCURY_ISA_VERSION
	.align		4
        /*0024*/ 	.byte	0x03, 0x5f
        /*0026*/ 	.short	0x0101


	//----- nvinfo : EIATTR_COOP_GROUP_MASK_REGIDS
	.align		4
        /*0028*/ 	.byte	0x04, 0x29
        /*002a*/ 	.short	(.L_509 - .L_508)


	//   ....[0]....
.L_508:
        /*002c*/ 	.word	0xffffffff


	//   ....[1]....
        /*0030*/ 	.word	0xffffffff


	//   ....[2]....
        /*0034*/ 	.word	0xffffffff


	//   ....[3]....
        /*0038*/ 	.word	0xffffffff


	//   ....[4]....
        /*003c*/ 	.word	0xffffffff


	//   ....[5]....
        /*0040*/ 	.word	0xffffffff


	//   ....[6]....
        /*0044*/ 	.word	0xffffffff


	//   ....[7]....
        /*0048*/ 	.word	0xffffffff


	//   ....[8]....
        /*004c*/ 	.word	0xffffffff


	//   ....[9]....
        /*0050*/ 	.word	0xffffffff


	//----- nvinfo : EIATTR_COOP_GROUP_INSTR_OFFSETS
	.align		4
.L_509:
        /*0054*/ 	.byte	0x04, 0x28
        /*0056*/ 	.short	(.L_511 - .L_510)


	//   ....[0]....
.L_510:
        /*0058*/ 	.word	0x00001a40


	//   ....[1]....
        /*005c*/ 	.word	0x00001a80


	//   ....[2]....
        /*0060*/ 	.word	0x00001af0


	//   ....[3]....
        /*0064*/ 	.word	0x00001b10


	//   ....[4]....
        /*0068*/ 	.word	0x00001b40


	//   ....[5]....
        /*006c*/ 	.word	0x00001b60


	//   ....[6]....
        /*0070*/ 	.word	0x00001b90


	//   ....[7]....
        /*0074*/ 	.word	0x00001bb0


	//   ....[8]....
        /*0078*/ 	.word	0x00001c00


	//   ....[9]....
        /*007c*/ 	.word	0x00001c10


	//----- nvinfo : EIATTR_VRC_CTA_INIT_COUNT
	.align		4
.L_511:
        /*0080*/ 	.byte	0x02, 0x4a
	.zero		1
	.zero		1


	//----- nvinfo : EIATTR_EXIT_INSTR_OFFSETS
	.align		4
        /*0084*/ 	.byte	0x04, 0x1c
        /*0086*/ 	.short	(.L_513 - .L_512)


	//   ....[0]....
.L_512:
        /*0088*/ 	.word	0x00004480


	//   ....[1]....
        /*008c*/ 	.word	0x000045b0


	//   ....[2]....
        /*0090*/ 	.word	0x00004b90


	//   ....[3]....
        /*0094*/ 	.word	0x00005140


	//----- nvinfo : EIATTR_MAX_THREADS
	.align		4
.L_513:
        /*0098*/ 	.byte	0x04, 0x05
        /*009a*/ 	.short	(.L_515 - .L_514)
.L_514:
        /*009c*/ 	.word	0x00000280
        /*00a0*/ 	.word	0x00000001
        /*00a4*/ 	.word	0x00000001


	//----- nvinfo : EIATTR_CRS_STACK_SIZE
	.align		4
.L_515:
        /*00a8*/ 	.byte	0x04, 0x1e
        /*00aa*/ 	.short	(.L_517 - .L_516)
.L_516:
        /*00ac*/ 	.word	0x00000000


	//----- nvinfo : EIATTR_CBANK_PARAM_SIZE
	.align		4
.L_517:
        /*00b0*/ 	.byte	0x03, 0x19
        /*00b2*/ 	.short	0x00b8


	//----- nvinfo : EIATTR_PARAM_CBANK
	.align		4
        /*00b4*/ 	.byte	0x04, 0x0a
        /*00b6*/ 	.short	(.L_519 - .L_518)
	.align		4
.L_518:
        /*00b8*/ 	.word	index@(.nv.constant0._Z35group_norm_nhwc_bwd_one_pass_kernelI11Bf16IOFp32WLi128ELi40ELi640EEv26Group_norm_nhwc_bwd_params)
        /*00bc*/ 	.short	0x0380
        /*00be*/ 	.short	0x00b8


	//----- nvinfo : EIATTR_SW_WAR
	.align		4
.L_519:
        /*00c0*/ 	.byte	0x04, 0x36
        /*00c2*/ 	.short	(.L_521 - .L_520)
.L_520:
        /*00c4*/ 	.word	0x00000008
.L_521:


//--------------------- .nv.info._Z35group_norm_nhwc_bwd_one_pass_kernelI11Bf16IOFp32WLi256ELi40ELi640EEv26Group_norm_nhwc_bwd_params --------------------------
	.section	.nv.info._Z35group_norm_nhwc_bwd_one_pass_kernelI11Bf16IOFp32WLi256ELi40ELi640EEv26Group_norm_nhwc_bwd_params,"",@"SHT_CUDA_INFO"
	.sectionflags	@""
	.align	4


	//----- nvinfo : EIATTR_CUDA_API_VERSION
	.align		4
        /*0000*/ 	.byte	0x04, 0x37
        /*0002*/ 	.short	(.L_523 - .L_522)
.L_522:
        /*0004*/ 	.word	0x00000082


	//----- nvinfo : EIATTR_KPARAM_INFO
	.align		4
.L_523:
        /*0008*/ 	.byte	0x04, 0x17
        /*000a*/ 	.short	(.L_525 - .L_524)
.L_524:
        /*000c*/ 	.word	0x00000000
        /*0010*/ 	.short	0x0000
        /*0012*/ 	.short	0x0000
        /*0014*/ 	.byte	0x00, 0xf0, 0xe1, 0x02


	//----- nvinfo : EIATTR_SPARSE_MMA_MASK
	.align		4
.L_525:
        /*0018*/ 	.byte	0x03, 0x50
        /*001a*/ 	.short	0x0000


	//----- nvinfo : EIATTR_MAXREG_COUNT
	.align		4
        /*001c*/ 	.byte	0x03, 0x1b
        /*001e*/ 	.short	0x0060


	//----- nvinfo : EIATTR_NUM_BARRIERS
	.align		4
        /*0020*/ 	.byte	0x02, 0x4c
        /*0022*/ 	.byte	0x01
	.zero		1


	//----- nvinfo : EIATTR_MERCURY_ISA_VERSION
	.align		4
        /*0024*/ 	.byte	0x03, 0x5f
        /*0026*/ 	.short	0x0101


	//----- nvinfo : EIATTR_INT_WARP_WIDE_INSTR_OFFSETS
	.align		4
        /*0028*/ 	.byte	0x04, 0x31
        /*002a*/ 	.short	(.L_527 - .L_526)


	//   ....[0]....
.L_526:
        /*002c*/ 	.word	0x00002f40


	//----- nvinfo : EIATTR_COOP_GROUP_MASK_REGIDS
	.align		4
.L_527:
        /*0030*/ 	.byte	0x04, 0x29
        /*0032*/ 	.short	(.L_529 - .L_528)


	//   ....[0]....
.L_528:
        /*0034*/ 	.word	0xffffffff


	//   ....[1]....
        /*0038*/ 	.word	0xffffffff


	//   ....[2]....
        /*003c*/ 	.word	0xffffffff


	//   ....[3]....
        /*0040*/ 	.word	0xffffffff


	//   ....[4]....
        /*0044*/ 	.word	0xffffffff


	//   ....[5]....
        /*0048*/ 	.word	0xffffffff


	//   ....[6]....
        /*004c*/ 	.word	0xffffffff


	//   ....[7]....
        /*0050*/ 	.word	0xffffffff


	//   ....[8]....
        /*0054*/ 	.word	0xffffffff


	//   ....[9]....
        /*0058*/ 	.word	0xffffffff


	//----- nvinfo : EIATTR_COOP_GROUP_INSTR_OFFSETS
	.align		4
.L_529:
        /*005c*/ 	.byte	0x04, 0x28
        /*005e*/ 	.short	(.L_531 - .L_530)


	//   ....[0]....
.L_530:
        /*0060*/ 	.word	0x00002d10


	//   ....[1]....
        /*0064*/ 	.word	0x00002d50


	//   ....[2]....
        /*0068*/ 	.word	0x00002d90


	//   ....[3]....
        /*006c*/ 	.word	0x00002dc0


	//   ....[4]....
        /*0070*/ 	.word	0x00002e20


	//   ....[5]....
        /*0074*/ 	.word	0x00002e40


	//   ....[6]....
        /*0078*/ 	.word	0x00002e70


	//   ....[7]....
        /*007c*/ 	.word	0x00002e90


	//   ....[8]....
        /*0080*/ 	.word	0x00002ee0


	//   ....[9]....
        /*0084*/ 	.word	0x00002ef0


	//----- nvinfo : EIATTR_VRC_CTA_INIT_COUNT
	.align		4
.L_531:
        /*0088*/ 	.byte	0x02, 0x4a
	.zero		1
	.zero		1


	//----- nvinfo : EIATTR_EXIT_INSTR_OFFSETS
	.align		4
        /*008c*/ 	.byte	0x04, 0x1c
        /*008e*/ 	.short	(.L_533 - .L_532)


	//   ....[0]....
.L_532:
        /*0090*/ 	.word	0x00006600


	//   ....[1]....
        /*0094*/ 	.word	0x00006730


	//   ....[2]....
        /*0098*/ 	.word	0x00006d20


	//   ....[3]....
        /*009c*/ 	.word	0x000072d0


	//----- nvinfo : EIATTR_MAX_THREADS
	.align		4
.L_533:
        /*00a0*/ 	.byte	0x04, 0x05
        /*00a2*/ 	.short	(.L_535 - .L_534)
.L_534:
        /*00a4*/ 	.word	0x00000280
        /*00a8*/ 	.word	0x00000001
        /*00ac*/ 	.word	0x00000001


	//----- nvinfo : EIATTR_CRS_STACK_SIZE
	.align		4
.L_535:
        /*00b0*/ 	.byte	0x04, 0x1e
        /*00b2*/ 	.short	(.L_537 - .L_536)
.L_536:
        /*00b4*/ 	.word	0x00000000


	//----- nvinfo : EIATTR_CBANK_PARAM_SIZE
	.align		4
.L_537:
        /*00b8*/ 	.byte	0x03, 0x19
        /*00ba*/ 	.short	0x00b8


	//----- nvinfo : EIATTR_PARAM_CBANK
	.align		4
        /*00bc*/ 	.byte	0x04, 0x0a
        /*00be*/ 	.short	(.L_539 - .L_538)
	.align		4
.L_538:
        /*00c0*/ 	.word	index@(.nv.constant0._Z35group_norm_nhwc_bwd_one_pass_kernelI11Bf16IOFp32WLi256ELi40ELi640EEv26Group_norm_nhwc_bwd_params)
        /*00c4*/ 	.short	0x0380
        /*00c6*/ 	.short	0x00b8


	//----- nvinfo : EIATTR_SW_WAR
	.align		4
.L_539:
        /*00c8*/ 	.byte	0x04, 0x36
        /*00ca*/ 	.short	(.L_541 - .L_540)
.L_540:
        /*00cc*/ 	.word	0x00000008
.L_541:


//--------------------- .nv.info._Z35group_norm_nhwc_bwd_one_pass_kernelI11Bf16IOFp32WLi512ELi40ELi640EEv26Group_norm_nhwc_bwd_params --------------------------
	.section	.nv.info._Z35group_norm_nhwc_bwd_one_pass_kernelI11Bf16IOFp32WLi512ELi40ELi640EEv26Group_norm_nhwc_bwd_params,"",@"SHT_CUDA_INFO"
	.sectionflags	@""
	.align	4


	//----- nvinfo : EIATTR_CUDA_API_VERSION
	.align		4
        /*0000*/ 	.byte	0x04, 0x37
        /*0002*/ 	.short	(.L_543 - .L_542)
.L_542:
        /*0004*/ 	.word	0x00000082


	//----- nvinfo : EIATTR_KPARAM_INFO
	.align		4
.L_543:
        /*0008*/ 	.byte	0x04, 0x17
        /*000a*/ 	.short	(.L_545 - .L_544)
.L_544:
        /*000c*/ 	.word	0x00000000
        /*0010*/ 	.short	0x0000
        /*0012*/ 	.short	0x0000
        /*0014*/ 	.byte	0x00, 0xf0, 0xe1, 0x02


	//----- nvinfo : EIATTR_SPARSE_MMA_MASK
	.align		4
.L_545:
        /*0018*/ 	.byte	0x03, 0x50
        /*001a*/ 	.short	0x0000


	//----- nvinfo : EIATTR_MAXREG_COUNT
	.align		4
        /*001c*/ 	.byte	0x03, 0x1b
        /*001e*/ 	.short	0x0060


	//----- nvinfo : EIATTR_NUM_BARRIERS
	.align		4
        /*0020*/ 	.byte	0x02, 0x4c
        /*0022*/ 	.byte	0x01
	.zero		1


	//----- nvinfo : EIATTR_MERCURY_ISA_VERSION
	.align		4
        /*0024*/ 	.byte	0x03, 0x5f
        /*0026*/ 	.short	0x0101


	//----- nvinfo : EIATTR_INT_WARP_WIDE_INSTR_OFFSETS
	.align		4
        /*0028*/ 	.byte	0x04, 0x31
        /*002a*/ 	.short	(.L_547 - .L_546)


	//   ....[0]....
.L_546:
        /*002c*/ 	.word	0x000056e0


	//----- nvinfo : EIATTR_COOP_GROUP_MASK_REGIDS
	.align		4
.L_547:
        /*0030*/ 	.byte	0x04, 0x29
        /*0032*/ 	.short	(.L_549 - .L_548)


	//   ....[0]....
.L_548:
        /*0034*/ 	.word	0xffffffff


	//   ....[1]....
        /*0038*/ 	.word	0xffffffff


	//   ....[2]....
        /*003c*/ 	.word	0xffffffff


	//   ....[3]....
        /*0040*/ 	.word	0xffffffff


	//   ....[4]....
        /*0044*/ 	.word	0xffffffff


	//   ....[5]....
        /*0048*/ 	.word	0xffffffff


	//   ....[6]....
        /*004c*/ 	.word	0xffffffff


	//   ....[7]....
        /*0050*/ 	.word	0xffffffff


	//   ....[8]....
        /*0054*/ 	.word	0xffffffff


	//   ....[9]....
        /*0058*/ 	.word	0xffffffff


	//----- nvinfo : EIATTR_COOP_GROUP_INSTR_OFFSETS
	.align		4
.L_549:
        /*005c*/ 	.byte	0x04, 0x28
        /*005e*/ 	.short	(.L_551 - .L_550)


	//   ....[0]....
.L_550:
        /*0060*/ 	.word	0x000054a0


	//   ....[1]....
        /*0064*/ 	.word	0x000054c0


	//   ....[2]....
        /*0068*/ 	.word	0x00005540


	//   ....[3]....
        /*006c*/ 	.word	0x00005550


	//   ....[4]....
        /*0070*/ 	.word	0x000055a0


	//   ....[5]....
        /*0074*/ 	.word	0x000055b0


	//   ....[6]....
        /*0078*/ 	.word	0x000055e0


	//   ....[7]....
        /*007c*/ 	.word	0x00005610


	//   ....[8]....
        /*0080*/ 	.word	0x00005680


	//   ....[9]....
        /*0084*/ 	.word	0x00005690


	//----- nvinfo : EIATTR_VRC_CTA_INIT_COUNT
	.align		4
.L_551:
        /*0088*/ 	.byte	0x02, 0x4a
	.zero		1
	.zero		1


	//----- nvinfo : EIATTR_EXIT_INSTR_OFFSETS
	.align		4
        /*008c*/ 	.byte	0x04, 0x1c
        /*008e*/ 	.short	(.L_553 - .L_552)


	//   ....[0]....
.L_552:
        /*0090*/ 	.word	0x0000b1b0


	//   ....[1]....
        /*0094*/ 	.word	0x0000b2e0


	//   ....[2]....
        /*0098*/ 	.word	0x0000b8c0


	//   ....[3]....
        /*009c*/ 	.word	0x0000be70


	//----- nvinfo : EIATTR_MAX_THREADS
	.align		4
.L_553:
        /*00a0*/ 	.byte	0x04, 0x05
        /*00a2*/ 	.short	(.L_555 - .L_554)
.L_554:
        /*00a4*/ 	.word	0x00000280
        /*00a8*/ 	.word	0x00000001
        /*00ac*/ 	.word	0x00000001


	//----- nvinfo : EIATTR_CRS_STACK_SIZE
	.align		4
.L_555:
        /*00b0*/ 	.byte	0x04, 0x1e
        /*00b2*/ 	.short	(.L_557 - .L_556)
.L_556:
        /*00b4*/ 	.word	0x00000000


	//----- nvinfo : EIATTR_CBANK_PARAM_SIZE
	.align		4
.L_557:
        /*00b8*/ 	.byte	0x03, 0x19
        /*00ba*/ 	.short	0x00b8


	//----- nvinfo : EIATTR_PARAM_CBANK
	.align		4
        /*00bc*/ 	.byte	0x04, 0x0a
        /*00be*/ 	.short	(.L_559 - .L_558)
	.align		4
.L_558:
        /*00c0*/ 	.word	index@(.nv.constant0._Z35group_norm_nhwc_bwd_one_pass_kernelI11Bf16IOFp32WLi512ELi40ELi640EEv26Group_norm_nhwc_bwd_params)
        /*00c4*/ 	.short	0x0380
        /*00c6*/ 	.short	0x00b8


	//----- nvinfo : EIATTR_SW_WAR
	.align		4
.L_559:
        /*00c8*/ 	.byte	0x04, 0x36
        /*00ca*/ 	.short	(.L_561 - .L_560)
.L_560:
        /*00cc*/ 	.word	0x00000008
.L_561:


//--------------------- .nv.info._Z35group_norm_nhwc_bwd_one_pass_kernelI11Bf16IOBf16WLi64ELi40ELi640EEv26Group_norm_nhwc_bwd_params --------------------------
	.section	.nv.info._Z35group_norm_nhwc_bwd_one_pass_kernelI11Bf16IOBf16WLi64ELi40ELi640EEv26Group_norm_nhwc_bwd_params,"",@"SHT_CUDA_INFO"
	.sectionflags	@""
	.align	4


	//----- nvinfo : EIATTR_CUDA_API_VERSION
	.align		4
        /*0000*/ 	.byte	0x04, 0x37
        /*0002*/ 	.short	(.L_563 - .L_562)
.L_562:
        /*0004*/ 	.word	0x00000082


	//----- nvinfo : EIATTR_KPARAM_INFO
	.align		4
.L_563:
        /*0008*/ 	.byte	0x04, 0x17
        /*000a*/ 	.short	(.L_565 - .L_564)
.L_564:
        /*000c*/ 	.word	0x00000000
        /*0010*/ 	.short	0x0000
        /*0012*/ 	.short	0x0000
        /*0014*/ 	.byte	0x00, 0xf0, 0xe1, 0x02


	//----- nvinfo : EIATTR_SPARSE_MMA_MASK
	.align		4
.L_565:
        /*0018*/ 	.byte	0x03, 0x50
        /*001a*/ 	.short	0x0000


	//----- nvinfo : EIATTR_MAXREG_COUNT
	.align		4
        /*001c*/ 	.byte	0x03, 0x1b
        /*001e*/ 	.short	0x0060


	//----- nvinfo : EIATTR_NUM_BARRIERS
	.align		4
        /*0020*/ 	.byte	0x02, 0x4c
        /*0022*/ 	.byte	0x01
	.zero		1


	//----- nvinfo : EIATTR_MERCURY_ISA_VERSION
	.align		4
        /*0024*/ 	.byte	0x03, 0x5f
        /*0026*/ 	.short	0x0101


	//----- nvinfo : EIATTR_INT_WARP_WIDE_INSTR_OFFSETS
	.align		4
        /*0028*/ 	.byte	0x04, 0x31
        /*002a*/ 	.short	(.L_567 - .L_566)


	//   ....[0]....
.L_566:
        /*002c*/ 	.word	0x00001210


	//----- nvinfo : EIATTR_COOP_GROUP_MASK_REGIDS
	.align		4
.L_567:
        /*0030*/ 	.byte	0x04, 0x29
        /*0032*/ 	.short	(.L_569 - .L_568)


	//   ....[0]....
.L_568:
        /*0034*/ 	.word	0xffffffff


	//   ....[1]....
        /*0038*/ 	.word	0xffffffff


	//   ....[2]....
        /*003c*/ 	.word	0xffffffff


	//   ....[3]....
        /*0040*/ 	.word	0xffffffff


	//   ....[4]....
        /*0044*/ 	.word	0xffffffff


	//   ....[5]....
        /*0048*/ 	.word	0xffffffff


	//   ....[6]....
        /*004c*/ 	.word	0xffffffff


	//   ....[7]....
        /*0050*/ 	.word	0xffffffff


	//   ....[8]....
        /*0054*/ 	.word	0xffffffff


	//   ....[9]....
        /*0058*/ 	.word	0xffffffff


	//----- nvinfo : EIATTR_COOP_GROUP_INSTR_OFFSETS
	.align		4
.L_569:
        /*005c*/ 	.byte	0x04, 0x28
        /*005e*/ 	.short	(.L_571 - .L_570)


	//   ....[0]....
.L_570:
        /*0060*/ 	.word	0x00000fb0


	//   ....[1]....
        /*0064*/ 	.word	0x00000ff0


	//   ....[2]....
        /*0068*/ 	.word	0x00001080


	//   ....[3]....
        /*006c*/ 	.word	0x000010b0


	//   ....[4]....
        /*0070*/ 	.word	0x000010f0


	//   ....[5]....
        /*0074*/ 	.word	0x00001110


	//   ....[6]....
        /*0078*/ 	.word	0x00001140


	//   ....[7]....
        /*007c*/ 	.word	0x00001160


	//   ....[8]....
        /*0080*/ 	.word	0x000011b0


	//   ....[9]....
        /*0084*/ 	.word	0x000011c0


	//----- nvinfo : EIATTR_VRC_CTA_INIT_COUNT
	.align		4
.L_571:
        /*0088*/ 	.byte	0x02, 0x4a
	.zero		1
	.zero		1


	//----- nvinfo : EIATTR_EXIT_INSTR_OFFSETS
	.align		4
        /*008c*/ 	.byte	0x04, 0x1c
        /*008e*/ 	.short	(.L_573 - .L_572)


	//   ....[0]....
.L_572:
        /*0090*/ 	.word	0x000035a0


	//   ....[1]....
        /*0094*/ 	.word	0x000036d0


	//   ....[2]....
        /*0098*/ 	.word	0x00003cb0


	//   ....[3]....
        /*009c*/ 	.word	0x000042b0


	//----- nvinfo : EIATTR_MAX_THREADS
	.align		4
.L_573:
        /*00a0*/ 	.byte	0x04, 0x05
        /*00a2*/ 	.short	(.L_575 - .L_574)
.L_574:
        /*00a4*/ 	.word	0x00000280
        /*00a8*/ 	.word	0x00000001
        /*00ac*/ 	.word	0x00000001


	//----- nvinfo : EIATTR_CRS_STACK_SIZE
	.align		4
.L_575:
        /*00b0*/ 	.byte	0x04, 0x1e
        /*00b2*/ 	.short	(.L_577 - .L_576)
.L_576:
        /*00b4*/ 	.word	0x00000000


	//----- nvinfo : EIATTR_CBANK_PARAM_SIZE
	.align		4
.L_577:
        /*00b8*/ 	.byte	0x03, 0x19
        /*00ba*/ 	.short	0x00b8


	//----- nvinfo : EIATTR_PARAM_CBANK
	.align		4
        /*00bc*/ 	.byte	0x04, 0x0a
        /*00be*/ 	.short	(.L_579 - .L_578)
	.align		4
.L_578:
        /*00c0*/ 	.word	index@(.nv.constant0._Z35group_norm_nhwc_bwd_one_pass_kernelI11Bf16IOBf16WLi64ELi40ELi640EEv26Group_norm_nhwc_bwd_params)
        /*00c4*/ 	.short	0x0380
        /*00c6*/ 	.short	0x00b8


	//----- nvinfo : EIATTR_SW_WAR
	.align		4
.L_579:
        /*00c8*/ 	.byte	0x04, 0x36
        /*00ca*/ 	.short	(.L_581 - .L_580)
.L_580:
        /*00cc*/ 	.word	0x00000008
.L_581:


//--------------------- .nv.info._Z35group_norm_nhwc_bwd_one_pass_kernelI11Bf16IOBf16WLi128ELi40ELi640EEv26Group_norm_nhwc_bwd_params --------------------------
	.section	.nv.info._Z35group_norm_nhwc_bwd_one_pass_kernelI11Bf16IOBf16WLi128ELi40ELi640EEv26Group_norm_nhwc_bwd_params,"",@"SHT_CUDA_INFO"
	.sectionflags	@""
	.align	4


	//----- nvinfo : EIATTR_CUDA_API_VERSION
	.align		4
        /*0000*/ 	.byte	0x04, 0x37
        /*0002*/ 	.short	(.L_583 - .L_582)
.L_582:
        /*0004*/ 	.word	0x00000082


	//----- nvinfo : EIATTR_KPARAM_INFO
	.align		4
.L_583:
        /*0008*/ 	.byte	0x04, 0x17
        /*000a*/ 	.short	(.L_585 - .L_584)
.L_584:
        /*000c*/ 	.word	0x00000000
        /*0010*/ 	.short	0x0000
        /*0012*/ 	.short	0x0000
        /*0014*/ 	.byte	0x00, 0xf0, 0xe1, 0x02


	//----- nvinfo : EIATTR_SPARSE_MMA_MASK
	.align		4
.L_585:
        /*0018*/ 	.byte	0x03, 0x50
        /*001a*/ 	.short	0x0000


	//----- nvinfo : EIATTR_MAXREG_COUNT
	.align		4
        /*001c*/ 	.byte	0x03, 0x1b
        /*001e*/ 	.short	0x0060


	//----- nvinfo : EIATTR_NUM_BARRIERS
	.align		4
        /*0020*/ 	.byte	0x02, 0x4c
        /*0022*/ 	.byte	0x01
	.zero		1


	//----- nvinfo : EIATTR_MERCURY_ISA_VERSION
	.align		4
        /*0024*/ 	.byte	0x03, 0x5f
        /*0026*/ 	.short	0x0101


	//----- nvinfo : EIATTR_COOP_GROUP_MASK_REGIDS
	.align		4
        /*0028*/ 	.byte	0x04, 0x29
        /*002a*/ 	.short	(.L_587 - .L_586)


	//   ....[0]....
.L_586:
        /*002c*/ 	.word	0xffffffff


	//   ....[1]....
        /*0030*/ 	.word	0xffffffff


	//   ....[2]....
        /*0034*/ 	.word	0xffffffff


	//   ....[3]....
        /*0038*/ 	.word	0xffffffff


	//   ....[4]....
        /*003c*/ 	.word	0xffffffff


	//   ....[5]....
        /*0040*/ 	.word	0xffffffff


	//   ....[6]....
        /*0044*/ 	.word	0xffffffff


	//   ....[7]....
        /*0048*/ 	.word	0xffffffff


	//   ....[8]....
        /*004c*/ 	.word	0xffffffff


	//   ....[9]....
        /*0050*/ 	.word	0xffffffff


	//----- nvinfo : EIATTR_COOP_GROUP_INSTR_OFFSETS
	.align		4
.L_587:
        /*0054*/ 	.byte	0x04, 0x28
        /*0056*/ 	.short	(.L_589 - .L_588)


	//   ....[0]....
.L_588:
        /*0058*/ 	.word	0x00001a90


	//   ....[1]....
        /*005c*/ 	.word	0x00001ad0


	//   ....[2]....
        /*0060*/ 	.word	0x00001b40


	//   ....[3]....
        /*0064*/ 	.word	0x00001b60


	//   ....[4]....
        /*0068*/ 	.word	0x00001b90


	//   ....[5]....
        /*006c*/ 	.word	0x00001bb0


	//   ....[6]....
        /*0070*/ 	.word	0x00001be0


	//   ....[7]....
        /*0074*/ 	.word	0x00001c00


	//   ....[8]....
        /*0078*/ 	.word	0x00001c50


	//   ....[9]....
        /*007c*/ 	.word	0x00001c60


	//----- nvinfo : EIATTR_VRC_CTA_INIT_COUNT
	.align		4
.L_589:
        /*0080*/ 	.byte	0x02, 0x4a
	.zero		1
	.zero		1


	//----- nvinfo : EIATTR_EXIT_INSTR_OFFSETS
	.align		4
        /*0084*/ 	.byte	0x04, 0x1c
        /*0086*/ 	.short	(.L_591 - .L_590)


	//   ....[0]....
.L_590:
        /*0088*/ 	.word	0x000044d0


	//   ....[1]....
        /*008c*/ 	.word	0x00004600


	//   ....[2]....
        /*0090*/ 	.word	0x00004c10


	//   ....[3]....
        /*0094*/ 	.word	0x00005210


	//----- nvinfo : EIATTR_MAX_THREADS
	.align		4
.L_591:
        /*0098*/ 	.byte	0x04, 0x05
        /*009a*/ 	.short	(.L_593 - .L_592)
.L_592:
        /*009c*/ 	.word	0x00000280
        /*00a0*/ 	.word	0x00000001
        /*00a4*/ 	.word	0x00000001


	//----- nvinfo : EIATTR_CRS_STACK_SIZE
	.align		4
.L_593:
        /*00a8*/ 	.byte	0x04, 0x1e
        /*00aa*/ 	.short	(.L_595 - .L_594)
.L_594:
        /*00ac*/ 	.word	0x00000000


	//----- nvinfo : EIATTR_CBANK_PARAM_SIZE
	.align		4
.L_595:
        /*00b0*/ 	.byte	0x03, 0x19
        /*00b2*/ 	.short	0x00b8


	//----- nvinfo : EIATTR_PARAM_CBANK
	.align		4
        /*00b4*/ 	.byte	0x04, 0x0a
        /*00b6*/ 	.short	(.L_597 - .L_596)
	.align		4
.L_596:
        /*00b8*/ 	.word	index@(.nv.constant0._Z35group_norm_nhwc_bwd_one_pass_kernelI11Bf16IOBf16WLi128ELi40ELi640EEv26Group_norm_nhwc_bwd_params)
        /*00bc*/ 	.short	0x0380
        /*00be*/ 	.short	0x00b8


	//----- nvinfo : EIATTR_SW_WAR
	.align		4
.L_597:
        /*00c0*/ 	.byte	0x04, 0x36
        /*00c2*/ 	.short	(.L_599 - .L_598)
.L_598:
        /*00c4*/ 	.word	0x00000008
.L_599:


//--------------------- .nv.info._Z35group_norm_nhwc_bwd_one_pass_kernelI11Bf16IOBf16WLi256ELi40ELi640EEv26Group_norm_nhwc_bwd_params --------------------------
	.section	.nv.info._Z35group_norm_nhwc_bwd_one_pass_kernelI11Bf16IOBf16WLi256ELi40ELi640EEv26Group_norm_nhwc_bwd_params,"",@"SHT_CUDA_INFO"
	.sectionflags	@""
	.align	4


	//----- nvinfo : EIATTR_CUDA_API_VERSION
	.align		4
        /*0000*/ 	.byte	0x04, 0x37
        /*0002*/ 	.short	(.L_601 - .L_600)
.L_600:
        /*0004*/ 	.word	0x00000082


	//----- nvinfo : EIATTR_KPARAM_INFO
	.align		4
.L_601:
        /*0008*/ 	.byte	0x04, 0x17
        /*000a*/ 	.short	(.L_603 - .L_602)
.L_602:
        /*000c*/ 	.word	0x00000000
        /*0010*/ 	.short	0x0000
        /*0012*/ 	.short	0x0000
        /*0014*/ 	.byte	0x00, 0xf0, 0xe1, 0x02


	//----- nvinfo : EIATTR_SPARSE_MMA_MASK
	.align		4
.L_603:
        /*0018*/ 	.byte	0x03, 0x50
        /*001a*/ 	.short	0x0000


	//----- nvinfo : EIATTR_MAXREG_COUNT
	.align		4
        /*001c*/ 	.byte	0x03, 0x1b
        /*001e*/ 	.short	0x0060


	//----- nvinfo : EIATTR_NUM_BARRIERS
	.align		4
        /*0020*/ 	.byte	0x02, 0x4c
        /*0022*/ 	.byte	0x01
	.zero		1


	//----- nvinfo : EIATTR_MERCURY_ISA_VERSION
	.align		4
        /*0024*/ 	.byte	0x03, 0x5f
        /*0026*/ 	.short	0x0101


	//----- nvinfo : EIATTR_INT_WARP_WIDE_INSTR_OFFSETS
	.align		4
        /*0028*/ 	.byte	0x04, 0x31
        /*002a*/ 	.short	(.L_605 - .L_604)


	//   ....[0]....
.L_604:
        /*002c*/ 	.word	0x00002fa0


	//----- nvinfo : EIATTR_COOP_GROUP_MASK_REGIDS
	.align		4
.L_605:
        /*0030*/ 	.byte	0x04, 0x29
        /*0032*/ 	.short	(.L_607 - .L_606)


	//   ....[0]....
.L_606:
        /*0034*/ 	.word	0xffffffff


	//   ....[1]....
        /*0038*/ 	.word	0xffffffff


	//   ....[2]....
        /*003c*/ 	.word	0xffffffff


	//   ....[3]....
        /*0040*/ 	.word	0xffffffff


	//   ....[4]....
        /*0044*/ 	.word	0xffffffff


	//   ....[5]....
        /*0048*/ 	.word	0xffffffff


	//   ....[6]....
        /*004c*/ 	.word	0xffffffff


	//   ....[7]....
        /*0050*/ 	.word	0xffffffff


	//   ....[8]....
        /*0054*/ 	.word	0xffffffff


	//   ....[9]....
        /*0058*/ 	.word	0xffffffff


	//----- nvinfo : EIATTR_COOP_GROUP_INSTR_OFFSETS
	.align		4
.L_607:
        /*005c*/ 	.byte	0x04, 0x28
        /*005e*/ 	.short	(.L_609 - .L_608)


	//   ....[0]....
.L_608:
        /*0060*/ 	.word	0x00002d70


	//   ....[1]....
        /*0064*/ 	.word	0x00002db0


	//   ....[2]....
        /*0068*/ 	.word	0x00002df0


	//   ....[3]....
        /*006c*/ 	.word	0x00002e20


	//   ....[4]....
        /*0070*/ 	.word	0x00002e80


	//   ....[5]....
        /*0074*/ 	.word	0x00002ea0


	//   ....[6]....
        /*0078*/ 	.word	0x00002ed0


	//   ....[7]....
        /*007c*/ 	.word	0x00002ef0


	//   ....[8]....
        /*0080*/ 	.word	0x00002f40


	//   ....[9]....
        /*0084*/ 	.word	0x00002f50


	//----- nvinfo : EIATTR_VRC_CTA_INIT_COUNT
	.align		4
.L_609:
        /*0088*/ 	.byte	0x02, 0x4a
	.zero		1
	.zero		1


	//----- nvinfo : EIATTR_EXIT_INSTR_OFFSETS
	.align		4
        /*008c*/ 	.byte	0x04, 0x1c
        /*008e*/ 	.short	(.L_611 - .L_610)


	//   ....[0]....
.L_610:
        /*0090*/ 	.word	0x00006660


	//   ....[1]....
        /*0094*/ 	.word	0x00006790


	//   ....[2]....
        /*0098*/ 	.word	0x00006db0


	//   ....[3]....
        /*009c*/ 	.word	0x000073b0


	//----- nvinfo : EIATTR_MAX_THREADS
	.align		4
.L_611:
        /*00a0*/ 	.byte	0x04, 0x05
        /*00a2*/ 	.short	(.L_613 - .L_612)
.L_612:
        /*00a4*/ 	.word	0x00000280
        /*00a8*/ 	.word	0x00000001
        /*00ac*/ 	.word	0x00000001


	//----- nvinfo : EIATTR_CRS_STACK_SIZE
	.align		4
.L_613:
        /*00b0*/ 	.byte	0x04, 0x1e
        /*00b2*/ 	.short	(.L_615 - .L_614)
.L_614:
        /*00b4*/ 	.word	0x00000000


	//----- nvinfo : EIATTR_CBANK_PARAM_SIZE
	.align		4
.L_615:
        /*00b8*/ 	.byte	0x03, 0x19
        /*00ba*/ 	.short	0x00b8


	//----- nvinfo : EIATTR_PARAM_CBANK
	.align		4
        /*00bc*/ 	.byte	0x04, 0x0a
        /*00be*/ 	.short	(.L_617 - .L_616)
	.align		4
.L_616:
        /*00c0*/ 	.word	index@(.nv.constant0._Z35group_norm_nhwc_bwd_one_pass_kernelI11Bf16IOBf16WLi256ELi40ELi640EEv26Group_norm_nhwc_bwd_params)
        /*00c4*/ 	.short	0x0380
        /*00c6*/ 	.short	0x00b8


	//----- nvinfo : EIATTR_SW_WAR
	.align		4
.L_617:
        /*00c8*/ 	.byte	0x04, 0x36
        /*00ca*/ 	.short	(.L_619 - .L_618)
.L_618:
        /*00cc*/ 	.word	0x00000008
.L_619:


//--------------------- .nv.info._Z35group_norm_nhwc_bwd_one_pass_kernelI11Bf16IOBf16WLi512ELi40ELi640EEv26Group_norm_nhwc_bwd_params --------------------------
	.section	.nv.info._Z35group_norm_nhwc_bwd_one_pass_kernelI11Bf16IOBf16WLi512ELi40ELi640EEv26Group_norm_nhwc_bwd_params,"",@"SHT_CUDA_INFO"
	.sectionflags	@""
	.align	4


	//----- nvinfo : EIATTR_CUDA_API_VERSION
	.align		4
        /*0000*/ 	.byte	0x04, 0x37
        /*0002*/ 	.short	(.L_621 - .L_620)
.L_620:
        /*0004*/ 	.word	0x00000082


	//----- nvinfo : EIATTR_KPARAM_INFO
	.align		4
.L_621:
        /*0008*/ 	.byte	0x04, 0x17
        /*000a*/ 	.short	(.L_623 - .L_622)
.L_622:
        /*000c*/ 	.word	0x00000000
        /*0010*/ 	.short	0x0000
        /*0012*/ 	.short	0x0000
        /*0014*/ 	.byte	0x00, 0xf0, 0xe1, 0x02


	//----- nvinfo : EIATTR_SPARSE_MMA_MASK
	.align		4
.L_623:
        /*0018*/ 	.byte	0x03, 0x50
        /*001a*/ 	.short	0x0000


	//----- nvinfo : EIATTR_MAXREG_COUNT
	.align		4
        /*001c*/ 	.byte	0x03, 0x1b
        /*001e*/ 	.short	0x0060


	//----- nvinfo : EIATTR_NUM_BARRIERS
	.align		4
        /*0020*/ 	.byte	0x02, 0x4c
        /*0022*/ 	.byte	0x01
	.zero		1


	//----- nvinfo : EIATTR_MERCURY_ISA_VERSION
	.align		4
        /*0024*/ 	.byte	0x03, 0x5f
        /*0026*/ 	.short	0x0101


	//----- nvinfo : EIATTR_INT_WARP_WIDE_INSTR_OFFSETS
	.align		4
        /*0028*/ 	.byte	0x04, 0x31
        /*002a*/ 	.short	(.L_625 - .L_624)


	//   ....[0]....
.L_624:
        /*002c*/ 	.word	0x00005710


	//----- nvinfo : EIATTR_COOP_GROUP_MASK_REGIDS
	.align		4
.L_625:
        /*0030*/ 	.byte	0x04, 0x29
        /*0032*/ 	.short	(.L_627 - .L_626)


	//   ....[0]....
.L_626:
        /*0034*/ 	.word	0xffffffff


	//   ....[1]....
        /*0038*/ 	.word	0xffffffff


	//   ....[2]....
        /*003c*/ 	.word	0xffffffff


	//   ....[3]....
        /*0040*/ 	.word	0xffffffff


	//   ....[4]....
        /*0044*/ 	.word	0xffffffff


	//   ....[5]....
        /*0048*/ 	.word	0xffffffff


	//   ....[6]....
        /*004c*/ 	.word	0xffffffff


	//   ....[7]....
        /*0050*/ 	.word	0xffffffff


	//   ....[8]....
        /*0054*/ 	.word	0xffffffff


	//   ....[9]....
        /*0058*/ 	.word	0xffffffff


	//----- nvinfo : EIATTR_COOP_GROUP_INSTR_OFFSETS
	.align		4
.L_627:
        /*005c*/ 	.byte	0x04, 0x28
        /*005e*/ 	.short	(.L_629 - .L_628)


	//   ....[0]....
.L_628:
        /*0060*/ 	.word	0x000054c0


	//   ....[1]....
        /*0064*/ 	.word	0x000054f0


	//   ....[2]....
        /*0068*/ 	.word	0x00005570


	//   ....[3]....
        /*006c*/ 	.word	0x00005580


	//   ....[4]....
        /*0070*/ 	.word	0x000055d0


	//   ....[5]....
        /*0074*/ 	.word	0x000055e0


	//   ....[6]....
        /*0078*/ 	.word	0x00005610


	//   ....[7]....
        /*007c*/ 	.word	0x00005640


	//   ....[8]....
        /*0080*/ 	.word	0x000056b0


	//   ....[9]....
        /*0084*/ 	.word	0x000056c0


	//----- nvinfo : EIATTR_VRC_CTA_INIT_COUNT
	.align		4
.L_629:
        /*0088*/ 	.byte	0x02, 0x4a
	.zero		1
	.zero		1


	//----- nvinfo : EIATTR_EXIT_INSTR_OFFSETS
	.align		4
        /*008c*/ 	.byte	0x04, 0x1c
        /*008e*/ 	.short	(.L_631 - .L_630)


	//   ....[0]....
.L_630:
        /*0090*/ 	.word	0x0000b1e0


	//   ....[1]....
        /*0094*/ 	.word	0x0000b310


	//   ....[2]....
        /*0098*/ 	.word	0x0000b920


	//   ....[3]....
        /*009c*/ 	.word	0x0000bf20


	//----- nvinfo : EIATTR_MAX_THREADS
	.align		4
.L_631:
        /*00a0*/ 	.byte	0x04, 0x05
        /*00a2*/ 	.short	(.L_633 - .L_632)
.L_632:
        /*00a4*/ 	.word	0x00000280
        /*00a8*/ 	.word	0x00000001
        /*00ac*/ 	.word	0x00000001


	//----- nvinfo : EIATTR_CRS_STACK_SIZE
	.align		4
.L_633:
        /*00b0*/ 	.byte	0x04, 0x1e
        /*00b2*/ 	.short	(.L_635 - .L_634)
.L_634:
        /*00b4*/ 	.word	0x00000000


	//----- nvinfo : EIATTR_CBANK_PARAM_SIZE
	.align		4
.L_635:
        /*00b8*/ 	.byte	0x03, 0x19
        /*00ba*/ 	.short	0x00b8


	//----- nvinfo : EIATTR_PARAM_CBANK
	.align		4
        /*00bc*/ 	.byte	0x04, 0x0a
        /*00be*/ 	.short	(.L_637 - .L_636)
	.align		4
.L_636:
        /*00c0*/ 	.word	index@(.nv.constant0._Z35group_norm_nhwc_bwd_one_pass_kernelI11Bf16IOBf16WLi512ELi40ELi640EEv26Group_norm_nhwc_bwd_params)
        /*00c4*/ 	.short	0x0380
        /*00c6*/ 	.short	0x00b8


	//----- nvinfo : EIATTR_SW_WAR
	.align		4
.L_637:
        /*00c8*/ 	.byte	0x04, 0x36
        /*00ca*/ 	.short	(.L_639 - .L_638)
.L_638:
        /*00cc*/ 	.word	0x00000008
.L_639:


//--------------------- .nv.info._Z35group_norm_nhwc_bwd_one_pass_kernelI11Bf16IOFp16WLi64ELi40ELi640EEv26Group_norm_nhwc_bwd_params --------------------------
	.section	.nv.info._Z35group_norm_nhwc_bwd_one_pass_kernelI11Bf16IOFp16WLi64ELi40ELi640EEv26Group_norm_nhwc_bwd_params,"",@"SHT_CUDA_INFO"
	.sectionflags	@""
	.align	4


	//----- nvinfo : EIATTR_CUDA_API_VERSION
	.align		4
        /*0000*/ 	.byte	0x04, 0x37
        /*0002*/ 	.short	(.L_641 - .L_640)
.L_640:
        /*0004*/ 	.word	0x00000082


	//----- nvinfo : EIATTR_KPARAM_INFO
	.align		4
.L_641:
        /*0008*/ 	.byte	0x04, 0x17
        /*000a*/ 	.short	(.L_643 - .L_642)
.L_642:
        /*000c*/ 	.word	0x00000000
        /*0010*/ 	.short	0x0000
        /*0012*/ 	.short	0x0000
        /*0014*/ 	.byte	0x00, 0xf0, 0xe1, 0x02


	//----- nvinfo : EIATTR_SPARSE_MMA_MASK
	.align		4
.L_643:
        /*0018*/ 	.byte	0x03, 0x50
        /*001a*/ 	.short	0x0000


	//----- nvinfo : EIATTR_MAXREG_COUNT
	.align		4
        /*001c*/ 	.byte	0x03, 0x1b
        /*001e*/ 	.short	0x0060


	//----- nvinfo : EIATTR_NUM_BARRIERS
	.align		4
        /*0020*/ 	.byte	0x02, 0x4c
        /*0022*/ 	.byte	0x01
	.zero		1


	//----- nvinfo : EIATTR_MERCURY_ISA_VERSION
	.align		4
        /*0024*/ 	.byte	0x03, 0x5f
        /*0026*/ 	.short	0x0101


	//----- nvinfo : EIATTR_INT_WARP_WIDE_INSTR_OFFSETS
	.align		4
        /*0028*/ 	.byte	0x04, 0x31
        /*002a*/ 	.short	(.L_645 - .L_644)


	//   ....[0]....
.L_644:
        /*002c*/ 	.word	0x00001210


	//----- nvinfo : EIATTR_COOP_GROUP_MASK_REGIDS
	.align		4
.L_645:
        /*0030*/ 	.byte	0x04, 0x29
        /*0032*/ 	.short	(.L_647 - .L_646)


	//   ....[0]....
.L_646:
        /*0034*/ 	.word	0xffffffff


	//   ....[1]....
        /*0038*/ 	.word	0xffffffff


	//   ....[2]....
        /*003c*/ 	.word	0xffffffff


	//   ....[3]....
        /*0040*/ 	.word	0xffffffff


	//   ....[4]....
        /*0044*/ 	.word	0xffffffff


	//   ....[5]....
        /*0048*/ 	.word	0xffffffff


	//   ....[6]....
        /*004c*/ 	.word	0xffffffff


	//   ....[7]....
        /*0050*/ 	.word	0xffffffff


	//   ....[8]....
        /*0054*/ 	.word	0xffffffff


	//   ....[9]....
        /*0058*/ 	.word	0xffffffff


	//----- nvinfo : EIATTR_COOP_GROUP_INSTR_OFFSETS
	.align		4
.L_647:
        /*005c*/ 	.byte	0x04, 0x28
        /*005e*/ 	.short	(.L_649 - .L_648)


	//   ....[0]....
.L_648:
        /*0060*/ 	.word	0x00000fb0


	//   ....[1]....
        /*0064*/ 	.word	0x00000ff0


	//   ....[2]....
        /*0068*/ 	.word	0x00001080


	//   ....[3]....
        /*006c*/ 	.word	0x000010b0


	//   ....[4]....
        /*0070*/ 	.word	0x000010f0


	//   ....[5]....
        /*0074*/ 	.word	0x00001110


	//   ....[6]....
        /*0078*/ 	.word	0x00001140


	//   ....[7]....
        /*007c*/ 	.word	0x00001160


	//   ....[8]....
        /*0080*/ 	.word	0x000011b0


	//   ....[9]....
        /*0084*/ 	.word	0x000011c0


	//----- nvinfo : EIATTR_VRC_CTA_INIT_COUNT
	.align		4
.L_649:
        /*0088*/ 	.byte	0x02, 0x4a
	.zero		1
	.zero		1


	//----- nvinfo : EIATTR_EXIT_INSTR_OFFSETS
	.align		4
        /*008c*/ 	.byte	0x04, 0x1c
        /*008e*/ 	.short	(.L_651 - .L_650)


	//   ....[0]....
.L_650:
        /*0090*/ 	.word	0x000035a0


	//   ....[1]....
        /*0094*/ 	.word	0x000036d0


	//   ....[2]....
        /*0098*/ 	.word	0x00003cb0


	//   ....[3]....
        /*009c*/ 	.word	0x000042b0


	//----- nvinfo : EIATTR_MAX_THREADS
	.align		4
.L_651:
        /*00a0*/ 	.byte	0x04, 0x05
        /*00a2*/ 	.short	(.L_653 - .L_652)
.L_652:
        /*00a4*/ 	.word	0x00000280
        /*00a8*/ 	.word	0x00000001
        /*00ac*/ 	.word	0x00000001


	//----- nvinfo : EIATTR_CRS_STACK_SIZE
	.align		4
.L_653:
        /*00b0*/ 	.byte	0x04, 0x1e
        /*00b2*/ 	.short	(.L_655 - .L_654)
.L_654:
        /*00b4*/ 	.word	0x00000000


	//----- nvinfo : EIATTR_CBANK_PARAM_SIZE
	.align		4
.L_655:
        /*00b8*/ 	.byte	0x03, 0x19
        /*00ba*/ 	.short	0x00b8


	//----- nvinfo : EIATTR_PARAM_CBANK
	.align		4
        /*00bc*/ 	.byte	0x04, 0x0a
        /*00be*/ 	.short	(.L_657 - .L_656)
	.align		4
.L_656:
        /*00c0*/ 	.word	index@(.nv.constant0._Z35group_norm_nhwc_bwd_one_pass_kernelI11Bf16IOFp16WLi64ELi40ELi640EEv26Group_norm_nhwc_bwd_params)
        /*00c4*/ 	.short	0x0380
        /*00c6*/ 	.short	0x00b8


	//----- nvinfo : EIATTR_SW_WAR
	.align		4
.L_657:
        /*00c8*/ 	.byte	0x04, 0x36
        /*00ca*/ 	.short	(.L_659 - .L_658)
.L_658:
        /*00cc*/ 	.word	0x00000008
.L_659:


//--------------------- .nv.info._Z35group_norm_nhwc_bwd_one_pass_kernelI11Bf16IOFp16WLi128ELi40ELi640EEv26Group_norm_nhwc_bwd_params --------------------------
	.section	.nv.info._Z35group_norm_nhwc_bwd_one_pass_kernelI11Bf16IOFp16WLi128ELi40ELi640EEv26Group_norm_nhwc_bwd_params,"",@"SHT_CUDA_INFO"
	.sectionflags	@""
	.align	4


	//----- nvinfo : EIATTR_CUDA_API_VERSION
	.align		4
        /*0000*/ 	.byte	0x04, 0x37
        /*0002*/ 	.short	(.L_661 - .L_660)
.L_660:
        /*0004*/ 	.word	0x00000082


	//----- nvinfo : EIATTR_KPARAM_INFO
	.align		4
.L_661:
        /*0008*/ 	.byte	0x04, 0x17
        /*000a*/ 	.short	(.L_663 - .L_662)
.L_662:
        /*000c*/ 	.word	0x00000000
        /*0010*/ 	.short	0x0000
        /*0012*/ 	.short	0x0000
        /*0014*/ 	.byte	0x00, 0xf0, 0xe1, 0x02


	//----- nvinfo : EIATTR_SPARSE_MMA_MASK
	.align		4
.L_663:
        /*0018*/ 	.byte	0x03, 0x50
        /*001a*/ 	.short	0x0000


	//----- nvinfo : EIATTR_MAXREG_COUNT
	.align		4
        /*001c*/ 	.byte	0x03, 0x1b
        /*001e*/ 	.short	0x0060


	//----- nvinfo : EIATTR_NUM_BARRIERS
	.align		4
        /*0020*/ 	.byte	0x02, 0x4c
        /*0022*/ 	.byte	0x01
	.zero		1


	//----- nvinfo : EIATTR_MERCURY_ISA_VERSION
	.align		4
        /*0024*/ 	.byte	0x03, 0x5f
        /*0026*/ 	.short	0x0101


	//----- nvinfo : EIATTR_COOP_GROUP_MASK_REGIDS
	.align		4
        /*0028*/ 	.byte	0x04, 0x29
        /*002a*/ 	.short	(.L_665 - .L_664)


	//   ....[0]....
.L_664:
        /*002c*/ 	.word	0xffffffff


	//   ....[1]....
        /*0030*/ 	.word	0xffffffff


	//   ....[2]....
        /*0034*/ 	.word	0xffffffff


	//   ....[3]....
        /*0038*/ 	.word	0xffffffff


	//   ....[4]....
        /*003c*/ 	.word	0xffffffff


	//   ....[5]....
        /*0040*/ 	.word	0xffffffff


	//   ....[6]....
        /*0044*/ 	.word	0xffffffff


	//   ....[7]....
        /*0048*/ 	.word	0xffffffff


	//   ....[8]....
        /*004c*/ 	.word	0xffffffff


	//   ....[9]....
        /*0050*/ 	.word	0xffffffff


	//----- nvinfo : EIATTR_COOP_GROUP_INSTR_OFFSETS
	.align		4
.L_665:
        /*0054*/ 	.byte	0x04, 0x28
        /*0056*/ 	.short	(.L_667 - .L_666)


	//   ....[0]....
.L_666:
        /*0058*/ 	.word	0x00001a90


	//   ....[1]....
        /*005c*/ 	.word	0x00001ad0


	//   ....[2]....
        /*0060*/ 	.word	0x00001b40


	//   ....[3]....
        /*0064*/ 	.word	0x00001b60


	//   ....[4]....
        /*0068*/ 	.word	0x00001b90


	//   ....[5]....
        /*006c*/ 	.word	0x00001bb0


	//   ....[6]....
        /*0070*/ 	.word	0x00001be0


	//   ....[7]....
        /*0074*/ 	.word	0x00001c00


	//   ....[8]....
        /*0078*/ 	.word	0x00001c50


	//   ....[9]....
        /*007c*/ 	.word	0x00001c60


	//----- nvinfo : EIATTR_VRC_CTA_INIT_COUNT
	.align		4
.L_667:
        /*0080*/ 	.byte	0x02, 0x4a
	.zero		1
	.zero		1


	//----- nvinfo : EIATTR_EXIT_INSTR_OFFSETS
	.align		4
        /*0084*/ 	.byte	0x04, 0x1c
        /*0086*/ 	.short	(.L_669 - .L_668)


	//   ....[0]....
.L_668:
        /*0088*/ 	.word	0x000044d0


	//   ....[1]....
        /*008c*/ 	.word	0x00004600


	//   ....[2]....
        /*0090*/ 	.word	0x00004c10


	//   ....[3]....
        /*0094*/ 	.word	0x00005210


	//----- nvinfo : EIATTR_MAX_THREADS
	.align		4
.L_669:
        /*0098*/ 	.byte	0x04, 0x05
        /*009a*/ 	.short	(.L_671 - .L_670)
.L_670:
        /*009c*/ 	.word	0x00000280
        /*00a0*/ 	.word	0x00000001
        /*00a4*/ 	.word	0x00000001


	//----- nvinfo : EIATTR_CRS_STACK_SIZE
	.align		4
.L_671:
        /*00a8*/ 	.byte	0x04, 0x1e
        /*00aa*/ 	.short	(.L_673 - .L_672)
.L_672:
        /*00ac*/ 	.word	0x00000000


	//----- nvinfo : EIATTR_CBANK_PARAM_SIZE
	.align		4
.L_673:
        /*00b0*/ 	.byte	0x03, 0x19
        /*00b2*/ 	.short	0x00b8


	//----- nvinfo : EIATTR_PARAM_CBANK
	.align		4
        /*00b4*/ 	.byte	0x04, 0x0a
        /*00b6*/ 	.short	(.L_675 - .L_674)
	.align		4
.L_674:
        /*00b8*/ 	.word	index@(.nv.constant0._Z35group_norm_nhwc_bwd_one_pass_kernelI11Bf16IOFp16WLi128ELi40ELi640EEv26Group_norm_nhwc_bwd_params)
        /*00bc*/ 	.short	0x0380
        /*00be*/ 	.short	0x00b8


	//----- nvinfo : EIATTR_SW_WAR
	.align		4
.L_675:
        /*00c0*/ 	.byte	0x04, 0x36
        /*00c2*/ 	.short	(.L_677 - .L_676)
.L_676:
        /*00c4*/ 	.word	0x00000008
.L_677:


//--------------------- .nv.info._Z35group_norm_nhwc_bwd_one_pass_kernelI11Bf16IOFp16WLi256ELi40ELi640EEv26Group_norm_nhwc_bwd_params --------------------------
	.section	.nv.info._Z35group_norm_nhwc_bwd_one_pass_kernelI11Bf16IOFp16WLi256ELi40ELi640EEv26Group_norm_nhwc_bwd_params,"",@"SHT_CUDA_INFO"
	.sectionflags	@""
	.align	4


	//----- nvinfo : EIATTR_CUDA_API_VERSION
	.align		4
        /*0000*/ 	.byte	0x04, 0x37
        /*0002*/ 	.short	(.L_679 - .L_678)
.L_678:
        /*0004*/ 	.word	0x00000082


	//----- nvinfo : EIATTR_KPARAM_INFO
	.align		4
.L_679:
        /*0008*/ 	.byte	0x04, 0x17
        /*000a*/ 	.short	(.L_681 - .L_680)
.L_680:
        /*000c*/ 	.word	0x00000000
        /*0010*/ 	.short	0x0000
        /*0012*/ 	.short	0x0000
        /*0014*/ 	.byte	0x00, 0xf0, 0xe1, 0x02


	//----- nvinfo : EIATTR_SPARSE_MMA_MASK
	.align		4
.L_681:
        /*0018*/ 	.byte	0x03, 0x50
        /*001a*/ 	.short	0x0000


	//----- nvinfo : EIATTR_MAXREG_COUNT
	.align		4
        /*001c*/ 	.byte	0x03, 0x1b
        /*001e*/ 	.short	0x0060


	//----- nvinfo : EIATTR_NUM_BARRIERS
	.align		4
        /*0020*/ 	.byte	0x02, 0x4c
        /*0022*/ 	.byte	0x01
	.zero		1


	//----- nvinfo : EIATTR_MERCURY_ISA_VERSION
	.align		4
        /*0024*/ 	.byte	0x03, 0x5f
        /*0026*/ 	.short	0x0101


	//----- nvinfo : EIATTR_INT_WARP_WIDE_INSTR_OFFSETS
	.align		4
        /*0028*/ 	.byte	0x04, 0x31
        /*002a*/ 	.short	(.L_683 - .L_682)


	//   ....[0]....
.L_682:
        /*002c*/ 	.word	0x00002fa0


	//----- nvinfo : EIATTR_COOP_GROUP_MASK_REGIDS
	.align		4
.L_683:
        /*0030*/ 	.byte	0x04, 0x29
        /*0032*/ 	.short	(.L_685 - .L_684)


	//   ....[0]....
.L_684:
        /*0034*/ 	.word	0xffffffff


	//   ....[1]....
        /*0038*/ 	.word	0xffffffff


	//   ....[2]....
        /*003c*/ 	.word	0xffffffff


	//   ....[3]....
        /*0040*/ 	.word	0xffffffff


	//   ....[4]....
        /*0044*/ 	.word	0xffffffff


	//   ....[5]....
        /*0048*/ 	.word	0xffffffff


	//   ....[6]....
        /*004c*/ 	.word	0xffffffff


	//   ....[7]....
        /*0050*/ 	.word	0xffffffff


	//   ....[8]....
        /*0054*/ 	.word	0xffffffff


	//   ....[9]....
        /*0058*/ 	.word	0xffffffff


	//----- nvinfo : EIATTR_COOP_GROUP_INSTR_OFFSETS
	.align		4
.L_685:
        /*005c*/ 	.byte	0x04, 0x28
        /*005e*/ 	.short	(.L_687 - .L_686)


	//   ....[0]....
.L_686:
        /*0060*/ 	.word	0x00002d70


	//   ....[1]....
        /*0064*/ 	.word	0x00002db0


	//   ....[2]....
        /*0068*/ 	.word	0x00002df0


	//   ....[3]....
        /*006c*/ 	.word	0x00002e20


	//   ....[4]....
        /*0070*/ 	.word	0x00002e80


	//   ....[5]....
        /*0074*/ 	.word	0x00002ea0


	//   ....[6]....
        /*0078*/ 	.word	0x00002ed0


	//   ....[7]....
        /*007c*/ 	.word	0x00002ef0


	//   ....[8]....
        /*0080*/ 	.word	0x00002f40


	//   ....[9]....
        /*0084*/ 	.word	0x00002f50


	//----- nvinfo : EIATTR_VRC_CTA_INIT_COUNT
	.align		4
.L_687:
        /*0088*/ 	.byte	0x02, 0x4a
	.zero		1
	.zero		1


	//----- nvinfo : EIATTR_EXIT_INSTR_OFFSETS
	.align		4
        /*008c*/ 	.byte	0x04, 0x1c
        /*008e*/ 	.short	(.L_689 - .L_688)


	//   ....[0]....
.L_688:
        /*0090*/ 	.word	0x00006660


	//   ....[1]....
        /*0094*/ 	.word	0x00006790


	//   ....[2]....
        /*0098*/ 	.word	0x00006db0


	//   ....[3]....
        /*009c*/ 	.word	0x000073b0


	//----- nvinfo : EIATTR_MAX_THREADS
	.align		4
.L_689:
        /*00a0*/ 	.byte	0x04, 0x05
        /*00a2*/ 	.short	(.L_691 - .L_690)
.L_690:
        /*00a4*/ 	.word	0x00000280
        /*00a8*/ 	.word	0x00000001
        /*00ac*/ 	.word	0x00000001


	//----- nvinfo : EIATTR_CRS_STACK_SIZE
	.align		4
.L_691:
        /*00b0*/ 	.byte	0x04, 0x1e
        /*00b2*/ 	.short	(.L_693 - .L_692)
.L_692:
        /*00b4*/ 	.word	0x00000000


	//----- nvinfo : EIATTR_CBANK_PARAM_SIZE
	.align		4
.L_693:
        /*00b8*/ 	.byte	0x03, 0x19
        /*00ba*/ 	.short	0x00b8


	//----- nvinfo : EIATTR_PARAM_CBANK
	.align		4
        /*00bc*/ 	.byte	0x04, 0x0a
        /*00be*/ 	.short	(.L_695 - .L_694)
	.align		4
.L_694:
        /*00c0*/ 	.word	index@(.nv.constant0._Z35group_norm_nhwc_bwd_one_pass_kernelI11Bf16IOFp16WLi256ELi40ELi640EEv26Group_norm_nhwc_bwd_params)
        /*00c4*/ 	.short	0x0380
        /*00c6*/ 	.short	0x00b8


	//----- nvinfo : EIATTR_SW_WAR
	.align		4
.L_695:
        /*00c8*/ 	.byte	0x04, 0x36
        /*00ca*/ 	.short	(.L_697 - .L_696)
.L_696:
        /*00cc*/ 	.word	0x00000008
.L_697:


//--------------------- .nv.info._Z35group_norm_nhwc_bwd_one_pass_kernelI11Bf16IOFp16WLi512ELi40ELi640EEv26Group_norm_nhwc_bwd_params --------------------------
	.section	.nv.info._Z35group_norm_nhwc_bwd_one_pass_kernelI11Bf16IOFp16WLi512ELi40ELi640EEv26Group_norm_nhwc_bwd_params,"",@"SHT_CUDA_INFO"
	.sectionflags	@""
	.align	4


	//----- nvinfo : EIATTR_CUDA_API_VERSION
	.align		4
        /*0000*/ 	.byte	0x04, 0x37
        /*0002*/ 	.short	(.L_699 - .L_698)
.L_698:
        /*0004*/ 	.word	0x00000082


	//----- nvinfo : EIATTR_KPARAM_INFO
	.align		4
.L_699:
        /*0008*/ 	.byte	0x04, 0x17
        /*000a*/ 	.short	(.L_701 - .L_700)
.L_700:
        /*000c*/ 	.word	0x00000000
        /*0010*/ 	.short	0x0000
        /*0012*/ 	.short	0x0000
        /*0014*/ 	.byte	0x00, 0xf0, 0xe1, 0x02


	//----- nvinfo : EIATTR_SPARSE_MMA_MASK
	.align		4
.L_701:
        /*0018*/ 	.byte	0x03, 0x50
        /*001a*/ 	.short	0x0000


	//----- nvinfo : EIATTR_MAXREG_COUNT
	.align		4
        /*001c*/ 	.byte	0x03, 0x1b
        /*001e*/ 	.short	0x0060


	//----- nvinfo : EIATTR_NUM_BARRIERS
	.align		4
        /*0020*/ 	.byte	0x02, 0x4c
        /*0022*/ 	.byte	0x01
	.zero		1


	//----- nvinfo : EIATTR_MERCURY_ISA_VERSION
	.align		4
        /*0024*/ 	.byte	0x03, 0x5f
        /*0026*/ 	.short	0x0101


	//----- nvinfo : EIATTR_INT_WARP_WIDE_INSTR_OFFSETS
	.align		4
        /*0028*/ 	.byte	0x04, 0x31
        /*002a*/ 	.short	(.L_703 - .L_702)


	//   ....[0]....
.L_702:
        /*002c*/ 	.word	0x00005710


	//----- nvinfo : EIATTR_COOP_GROUP_MASK_REGIDS
	.align		4
.L_703:
        /*0030*/ 	.byte	0x04, 0x29
        /*0032*/ 	.short	(.L_705 - .L_704)


	//   ....[0]....
.L_704:
        /*0034*/ 	.word	0xffffffff


	//   ....[1]....
        /*0038*/ 	.word	0xffffffff


	//   ....[2]....
        /*003c*/ 	.word	0xffffffff


	//   ....[3]....
        /*0040*/ 	.word	0xffffffff


	//   ....[4]....
        /*0044*/ 	.word	0xffffffff


	//   ....[5]....
        /*0048*/ 	.word	0xffffffff


	//   ....[6]....
        /*004c*/ 	.word	0xffffffff


	//   ....[7]....
        /*0050*/ 	.word	0xffffffff


	//   ....[8]....
        /*0054*/ 	.word	0xffffffff


	//   ....[9]....
        /*0058*/ 	.word	0xffffffff


	//----- nvinfo : EIATTR_COOP_GROUP_INSTR_OFFSETS
	.align		4
.L_705:
        /*005c*/ 	.byte	0x04, 0x28
        /*005e*/ 	.short	(.L_707 - .L_706)


	//   ....[0]....
.L_706:
        /*0060*/ 	.word	0x000054c0


	//   ....[1]....
        /*0064*/ 	.word	0x000054f0


	//   ....[2]....
        /*0068*/ 	.word	0x00005570


	//   ....[3]....
        /*006c*/ 	.word	0x00005580


	//   ....[4]....
        /*0070*/ 	.word	0x000055d0


	//   ....[5]....
        /*0074*/ 	.word	0x000055e0


	//   ....[6]....
        /*0078*/ 	.word	0x00005610


	//   ....[7]....
        /*007c*/ 	.word	0x00005640


	//   ....[8]....
        /*0080*/ 	.word	0x000056b0


	//   ....[9]....
        /*0084*/ 	.word	0x000056c0


	//----- nvinfo : EIATTR_VRC_CTA_INIT_COUNT
	.align		4
.L_707:
        /*0088*/ 	.byte	0x02, 0x4a
	.zero		1
	.zero		1


	//----- nvinfo : EIATTR_EXIT_INSTR_OFFSETS
	.align		4
        /*008c*/ 	.byte	0x04, 0x1c
        /*008e*/ 	.short	(.L_709 - .L_708)


	//   ....[0]....
.L_708:
        /*0090*/ 	.word	0x0000b1e0


	//   ....[1]....
        /*0094*/ 	.word	0x0000b310


	//   ....[2]....
        /*0098*/ 	.word	0x0000b920


	//   ....[3]....
        /*009c*/ 	.word	0x0000bf20


	//----- nvinfo : EIATTR_MAX_THREADS
	.align		4
.L_709:
        /*00a0*/ 	.byte	0x04, 0x05
        /*00a2*/ 	.short	(.L_711 - .L_710)
.L_710:
        /*00a4*/ 	.word	0x00000280
        /*00a8*/ 	.word	0x00000001
        /*00ac*/ 	.word	0x00000001


	//----- nvinfo : EIATTR_CRS_STACK_SIZE
	.align		4
.L_711:
        /*00b0*/ 	.byte	0x04, 0x1e
        /*00b2*/ 	.short	(.L_713 - .L_712)
.L_712:
        /*00b4*/ 	.word	0x00000000


	//----- nvinfo : EIATTR_CBANK_PARAM_SIZE
	.align		4
.L_713:
        /*00b8*/ 	.byte	0x03, 0x19
        /*00ba*/ 	.short	0x00b8


	//----- nvinfo : EIATTR_PARAM_CBANK
	.align		4
        /*00bc*/ 	.byte	0x04, 0x0a
        /*00be*/ 	.short	(.L_715 - .L_714)
	.align		4
.L_714:
        /*00c0*/ 	.word	index@(.nv.constant0._Z35group_norm_nhwc_bwd_one_pass_kernelI11Bf16IOFp16WLi512ELi40ELi640EEv26Group_norm_nhwc_bwd_params)
        /*00c4*/ 	.short	0x0380
        /*00c6*/ 	.short	0x00b8


	//----- nvinfo : EIATTR_SW_WAR
	.align		4
.L_715:
        /*00c8*/ 	.byte	0x04, 0x36
        /*00ca*/ 	.short	(.L_717 - .L_716)
.L_716:
        /*00cc*/ 	.word	0x00000008
.L_717:


//--------------------- .nv.info._Z35group_norm_nhwc_bwd_one_pass_kernelI11Fp16IOFp32WLi64ELi40ELi640EEv26Group_norm_nhwc_bwd_params --------------------------
	.section	.nv.info._Z35group_norm_nhwc_bwd_one_pass_kernelI11Fp16IOFp32WLi64ELi40ELi640EEv26Group_norm_nhwc_bwd_params,"",@"SHT_CUDA_INFO"
	.sectionflags	@""
	.align	4


	//----- nvinfo : EIATTR_CUDA_API_VERSION
	.align		4
        /*0000*/ 	.byte	0x04, 0x37
        /*0002*/ 	.short	(.L_719 - .L_718)
.L_718:
        /*0004*/ 	.word	0x00000082


	//----- nvinfo : EIATTR_KPARAM_INFO
	.align		4
.L_719:
        /*0008*/ 	.byte	0x04, 0x17
        /*000a*/ 	.short	(.L_721 - .L_720)
.L_720:
        /*000c*/ 	.word	0x00000000
        /*0010*/ 	.short	0x0000
        /*0012*/ 	.short	0x0000
        /*0014*/ 	.byte	0x00, 0xf0, 0xe1, 0x02


	//----- nvinfo : EIATTR_SPARSE_MMA_MASK
	.align		4
.L_721:
        /*0018*/ 	.byte	0x03, 0x50
        /*001a*/ 	.short	0x0000


	//----- nvinfo : EIATTR_MAXREG_COUNT
	.align		4
        /*001c*/ 	.byte	0x03, 0x1b
        /*001e*/ 	.short	0x0060


	//----- nvinfo : EIATTR_NUM_BARRIERS
	.align		4
        /*0020*/ 	.byte	0x02, 0x4c
        /*0022*/ 	.byte	0x01
	.zero		1


	//----- nvinfo : EIATTR_MERCURY_ISA_VERSION
	.align		4
        /*0024*/ 	.byte	0x03, 0x5f
        /*0026*/ 	.short	0x0101


	//----- nvinfo : EIATTR_INT_WARP_WIDE_INSTR_OFFSETS
	.align		4
        /*0028*/ 	.byte	0x04, 0x31
        /*002a*/ 	.short	(.L_723 - .L_722)


	//   ....[0]....
.L_722:
        /*002c*/ 	.word	0x00001170


	//----- nvinfo : EIATTR_COOP_GROUP_MASK_REGIDS
	.align		4
.L_723:
        /*0030*/ 	.byte	0x04, 0x29
        /*0032*/ 	.short	(.L_725 - .L_724)


	//   ....[0]....
.L_724:
        /*0034*/ 	.word	0xffffffff


	//   ....[1]....
        /*0038*/ 	.word	0xffffffff


	//   ....[2]....
        /*003c*/ 	.word	0xffffffff


	//   ....[3]....
        /*0040*/ 	.word	0xffffffff


	//   ....[4]....
        /*0044*/ 	.word	0xffffffff


	//   ....[5]....
        /*0048*/ 	.word	0xffffffff


	//   ....[6]....
        /*004c*/ 	.word	0xffffffff


	//   ....[7]....
        /*0050*/ 	.word	0xffffffff


	//   ....[8]....
        /*0054*/ 	.word	0xffffffff


	//   ....[9]....
        /*0058*/ 	.word	0xffffffff


	//----- nvinfo : EIATTR_COOP_GROUP_INSTR_OFFSETS
	.align		4
.L_725:
        /*005c*/ 	.byte	0x04, 0x28
        /*005e*/ 	.short	(.L_727 - .L_726)


	//   ....[0]....
.L_726:
        /*0060*/ 	.word	0x00000f10


	//   ....[1]....
        /*0064*/ 	.word	0x00000f50


	//   ....[2]....
        /*0068*/ 	.word	0x00000fe0


	//   ....[3]....
        /*006c*/ 	.word	0x00001010


	//   ....[4]....
        /*0070*/ 	.word	0x00001050


	//   ....[5]....
        /*0074*/ 	.word	0x00001070


	//   ....[6]....
        /*0078*/ 	.word	0x000010a0


	//   ....[7]....
        /*007c*/ 	.word	0x000010c0


	//   ....[8]....
        /*0080*/ 	.word	0x00001110


	//   ....[9]....
        /*0084*/ 	.word	0x00001120


	//----- nvinfo : EIATTR_VRC_CTA_INIT_COUNT
	.align		4
.L_727:
        /*0088*/ 	.byte	0x02, 0x4a
	.zero		1
	.zero		1


	//----- nvinfo : EIATTR_EXIT_INSTR_OFFSETS
	.align		4
        /*008c*/ 	.byte	0x04, 0x1c
        /*008e*/ 	.short	(.L_729 - .L_728)


	//   ....[0]....
.L_728:
        /*0090*/ 	.word	0x00003500


	//   ....[1]....
        /*0094*/ 	.word	0x00003630


	//   ....[2]....
        /*0098*/ 	.word	0x00003be0


	//   ....[3]....
        /*009c*/ 	.word	0x00004190


	//----- nvinfo : EIATTR_MAX_THREADS
	.align		4
.L_729:
        /*00a0*/ 	.byte	0x04, 0x05
        /*00a2*/ 	.short	(.L_731 - .L_730)
.L_730:
        /*00a4*/ 	.word	0x00000280
        /*00a8*/ 	.word	0x00000001
        /*00ac*/ 	.word	0x00000001


	//----- nvinfo : EIATTR_CRS_STACK_SIZE
	.align		4
.L_731:
        /*00b0*/ 	.byte	0x04, 0x1e
        /*00b2*/ 	.short	(.L_733 - .L_732)
.L_732:
        /*00b4*/ 	.word	0x00000000


	//----- nvinfo : EIATTR_CBANK_PARAM_SIZE
	.align		4
.L_733:
        /*00b8*/ 	.byte	0x03, 0x19
        /*00ba*/ 	.short	0x00b8


	//----- nvinfo : EIATTR_PARAM_CBANK
	.align		4
        /*00bc*/ 	.byte	0x04, 0x0a
        /*00be*/ 	.short	(.L_735 - .L_734)
	.align		4
.L_734:
        /*00c0*/ 	.word	index@(.nv.constant0._Z35group_norm_nhwc_bwd_one_pass_kernelI11Fp16IOFp32WLi64ELi40ELi640EEv26Group_norm_nhwc_bwd_params)
        /*00c4*/ 	.short	0x0380
        /*00c6*/ 	.short	0x00b8


	//----- nvinfo : EIATTR_SW_WAR
	.align		4
.L_735:
        /*00c8*/ 	.byte	0x04, 0x36
        /*00ca*/ 	.short	(.L_737 - .L_736)
.L_736:
        /*00cc*/ 	.word	0x00000008
.L_737:


//--------------------- .nv.info._Z35group_norm_nhwc_bwd_one_pass_kernelI11Fp16IOFp32WLi128ELi40ELi640EEv26Group_norm_nhwc_bwd_params --------------------------
	.section	.nv.info._Z35group_norm_nhwc_bwd_one_pass_kernelI11Fp16IOFp32WLi128ELi40ELi640EEv26Group_norm_nhwc_bwd_params,"",@"SHT_CUDA_INFO"
	.sectionflags	@""
	.align	4


	//----- nvinfo : EIATTR_CUDA_API_VERSION
	.align		4
        /*0000*/ 	.byte	0x04, 0x37
        /*0002*/ 	.short	(.L_739 - .L_738)
.L_738:
        /*0004*/ 	.word	0x00000082


	//----- nvinfo : EIATTR_KPARAM_INFO
	.align		4
.L_739:
        /*0008*/ 	.byte	0x04, 0x17
        /*000a*/ 	.short	(.L_741 - .L_740)
.L_740:
        /*000c*/ 	.word	0x00000000
        /*0010*/ 	.short	0x0000
        /*0012*/ 	.short	0x0000
        /*0014*/ 	.byte	0x00, 0xf0, 0xe1, 0x02


	//----- nvinfo : EIATTR_SPARSE_MMA_MASK
	.align		4
.L_741:
        /*0018*/ 	.byte	0x03, 0x50
        /*001a*/ 	.short	0x0000


	//----- nvinfo : EIATTR_MAXREG_COUNT
	.align		4
        /*001c*/ 	.byte	0x03, 0x1b
        /*001e*/ 	.short	0x0060


	//----- nvinfo : EIATTR_NUM_BARRIERS
	.align		4
        /*0020*/ 	.byte	0x02, 0x4c
        /*0022*/ 	.byte	0x01
	.zero		1


	//----- nvinfo : EIATTR_MERCURY_ISA_VERSION
	.align		4
        /*0024*/ 	.byte	0x03, 0x5f
        /*0026*/ 	.short	0x0101


	//----- nvinfo : EIATTR_INT_WARP_WIDE_INSTR_OFFSETS
	.align		4
        /*0028*/ 	.byte	0x04, 0x31
        /*002a*/ 	.short	(.L_743 - .L_742)


	//   ....[0]....
.L_742:
        /*002c*/ 	.word	0x00002f00


	//   ....[1]....
        /*0030*/ 	.word	0x00002f30


	//   ....[2]....
        /*0034*/ 	.word	0x00002f40


	//   ....[3]....
        /*0038*/ 	.word	0x00002f90


	//   ....[4]....
        /*003c*/ 	.word	0x00003120


	//   ....[5]....
        /*0040*/ 	.word	0x00003170


	//   ....[6]....
        /*0044*/ 	.word	0x00003180


	//   ....[7]....
        /*0048*/ 	.word	0x000031d0


	//----- nvinfo : EIATTR_COOP_GROUP_MASK_REGIDS
	.align		4
.L_743:
        /*004c*/ 	.byte	0x04, 0x29
        /*004e*/ 	.short	(.L_745 - .L_744)


	//   ....[0]....
.L_744:
        /*0050*/ 	.word	0xffffffff


	//   ....[1]....
        /*0054*/ 	.word	0xffffffff


	//   ....[2]....
        /*0058*/ 	.word	0xffffffff


	//   ....[3]....
        /*005c*/ 	.word	0xffffffff


	//   ....[4]....
        /*0060*/ 	.word	0xffffffff


	//   ....[5]....
        /*0064*/ 	.word	0xffffffff


	//   ....[6]....
        /*0068*/ 	.word	0xffffffff


	//   ....[7]....
        /*006c*/ 	.word	0xffffffff


	//   ....[8]....
        /*0070*/ 	.word	0xffffffff


	//   ....[9]....
        /*0074*/ 	.word	0xffffffff


	//----- nvinfo : EIATTR_COOP_GROUP_INSTR_OFFSETS
	.align		4
.L_745:
        /*0078*/ 	.byte	0x04, 0x28
        /*007a*/ 	.short	(.L_747 - .L_746)


	//   ....[0]....
.L_746:
        /*007c*/ 	.word	0x00001a30


	//   ....[1]....
        /*0080*/ 	.word	0x00001a70


	//   ....[2]....
        /*0084*/ 	.word	0x00001ad0


	//   ....[3]....
        /*0088*/ 	.word	0x00001af0


	//   ....[4]....
        /*008c*/ 	.word	0x00001b20


	//   ....[5]....
        /*0090*/ 	.word	0x00001b40


	//   ....[6]....
        /*0094*/ 	.word	0x00001b70


	//   ....[7]....
        /*0098*/ 	.word	0x00001b90


	//   ....[8]....
        /*009c*/ 	.word	0x00001be0


	//   ....[9]....
        /*00a0*/ 	.word	0x00001bf0


	//----- nvinfo : EIATTR_VRC_CTA_INIT_COUNT
	.align		4
.L_747:
        /*00a4*/ 	.byte	0x02, 0x4a
	.zero		1
	.zero		1


	//----- nvinfo : EIATTR_EXIT_INSTR_OFFSETS
	.align		4
        /*00a8*/ 	.byte	0x04, 0x1c
        /*00aa*/ 	.short	(.L_749 - .L_748)


	//   ....[0]....
.L_748:
        /*00ac*/ 	.word	0x00004720


	//   ....[1]....
        /*00b0*/ 	.word	0x00004850


	//   ....[2]....
        /*00b4*/ 	.word	0x00004e00


	//   ....[3]....
        /*00b8*/ 	.word	0x000053b0


	//----- nvinfo : EIATTR_MAX_THREADS
	.align		4
.L_749:
        /*00bc*/ 	.byte	0x04, 0x05
        /*00be*/ 	.short	(.L_751 - .L_750)
.L_750:
        /*00c0*/ 	.word	0x00000280
        /*00c4*/ 	.word	0x00000001
        /*00c8*/ 	.word	0x00000001


	//----- nvinfo : EIATTR_CRS_STACK_SIZE
	.align		4
.L_751:
        /*00cc*/ 	.byte	0x04, 0x1e
        /*00ce*/ 	.short	(.L_753 - .L_752)
.L_752:
        /*00d0*/ 	.word	0x00000000


	//----- nvinfo : EIATTR_CBANK_PARAM_SIZE
	.align		4
.L_753:
        /*00d4*/ 	.byte	0x03, 0x19
        /*00d6*/ 	.short	0x00b8


	//----- nvinfo : EIATTR_PARAM_CBANK
	.align		4
        /*00d8*/ 	.byte	0x04, 0x0a
        /*00da*/ 	.short	(.L_755 - .L_754)
	.align		4
.L_754:
        /*00dc*/ 	.word	index@(.nv.constant0._Z35group_norm_nhwc_bwd_one_pass_kernelI11Fp16IOFp32WLi128ELi40ELi640EEv26Group_norm_nhwc_bwd_params)
        /*00e0*/ 	.short	0x0380
        /*00e2*/ 	.short	0x00b8


	//----- nvinfo : EIATTR_SW_WAR
	.align		4
.L_755:
        /*00e4*/ 	.byte	0x04, 0x36
        /*00e6*/ 	.short	(.L_757 - .L_756)
.L_756:
        /*00e8*/ 	.word	0x00000008
.L_757:


//--------------------- .nv.info._Z35group_norm_nhwc_bwd_one_pass_kernelI11Fp16IOFp32WLi256ELi40ELi640EEv26Group_norm_nhwc_bwd_params --------------------------
	.section	.nv.info._Z35group_norm_nhwc_bwd_one_pass_kernelI11Fp16IOFp32WLi256ELi40ELi640EEv26Group_norm_nhwc_bwd_params,"",@"SHT_CUDA_INFO"
	.sectionflags	@""
	.align	4


	//----- nvinfo : EIATTR_CUDA_API_VERSION
	.align		4
        /*0000*/ 	.byte	0x04, 0x37
        /*0002*/ 	.short	(.L_759 - .L_758)
.L_758:
        /*0004*/ 	.word	0x00000082


	//----- nvinfo : EIATTR_KPARAM_INFO
	.align		4
.L_759:
        /*0008*/ 	.byte	0x04, 0x17
        /*000a*/ 	.short	(.L_761 - .L_760)
.L_760:
        /*000c*/ 	.word	0x00000000
        /*0010*/ 	.short	0x0000
        /*0012*/ 	.short	0x0000
        /*0014*/ 	.byte	0x00, 0xf0, 0xe1, 0x02


	//----- nvinfo : EIATTR_SPARSE_MMA_MASK
	.align		4
.L_761:
        /*0018*/ 	.byte	0x03, 0x50
        /*001a*/ 	.short	0x0000


	//----- nvinfo : EIATTR_MAXREG_COUNT
	.align		4
        /*001c*/ 	.byte	0x03, 0x1b
        /*001e*/ 	.short	0x0060


	//----- nvinfo : EIATTR_NUM_BARRIERS
	.align		4
        /*0020*/ 	.byte	0x02, 0x4c
        /*0022*/ 	.byte	0x01
	.zero		1


	//----- nvinfo : EIATTR_MERCURY_ISA_VERSION
	.align		4
        /*0024*/ 	.byte	0x03, 0x5f
        /*0026*/ 	.short	0x0101


	//----- nvinfo : EIATTR_INT_WARP_WIDE_INSTR_OFFSETS
	.align		4
        /*0028*/ 	.byte	0x04, 0x31
        /*002a*/ 	.short	(.L_763 - .L_762)


	//   ....[0]....
.L_762:
        /*002c*/ 	.word	0x00002e60


	//----- nvinfo : EIATTR_COOP_GROUP_MASK_REGIDS
	.align		4
.L_763:
        /*0030*/ 	.byte	0x04, 0x29
        /*0032*/ 	.short	(.L_765 - .L_764)


	//   ....[0]....
.L_764:
        /*0034*/ 	.word	0xffffffff


	//   ....[1]....
        /*0038*/ 	.word	0xffffffff


	//   ....[2]....
        /*003c*/ 	.word	0xffffffff


	//   ....[3]....
        /*0040*/ 	.word	0xffffffff


	//   ....[4]....
        /*0044*/ 	.word	0xffffffff


	//   ....[5]....
        /*0048*/ 	.word	0xffffffff


	//   ....[6]....
        /*004c*/ 	.word	0xffffffff


	//   ....[7]....
        /*0050*/ 	.word	0xffffffff


	//   ....[8]....
        /*0054*/ 	.word	0xffffffff


	//   ....[9]....
        /*0058*/ 	.word	0xffffffff


	//----- nvinfo : EIATTR_COOP_GROUP_INSTR_OFFSETS
	.align		4
.L_765:
        /*005c*/ 	.byte	0x04, 0x28
        /*005e*/ 	.short	(.L_767 - .L_766)


	//   ....[0]....
.L_766:
        /*0060*/ 	.word	0x00002bf0


	//   ....[1]....
        /*0064*/ 	.word	0x00002c30


	//   ....[2]....
        /*0068*/ 	.word	0x00002cc0


	//   ....[3]....
        /*006c*/ 	.word	0x00002ce0


	//   ....[4]....
        /*0070*/ 	.word	0x00002d40


	//   ....[5]....
        /*0074*/ 	.word	0x00002d60


	//   ....[6]....
        /*0078*/ 	.word	0x00002d90


	//   ....[7]....
        /*007c*/ 	.word	0x00002db0


	//   ....[8]....
        /*0080*/ 	.word	0x00002e00


	//   ....[9]....
        /*0084*/ 	.word	0x00002e10


	//----- nvinfo : EIATTR_VRC_CTA_INIT_COUNT
	.align		4
.L_767:
        /*0088*/ 	.byte	0x02, 0x4a
	.zero		1
	.zero		1


	//----- nvinfo : EIATTR_EXIT_INSTR_OFFSETS
	.align		4
        /*008c*/ 	.byte	0x04, 0x1c
        /*008e*/ 	.short	(.L_769 - .L_768)


	//   ....[0]....
.L_768:
        /*0090*/ 	.word	0x000065d0


	//   ....[1]....
        /*0094*/ 	.word	0x00006700


	//   ....[2]....
        /*0098*/ 	.word	0x00006cf0


	//   ....[3]....
        /*009c*/ 	.word	0x000072a0


	//----- nvinfo : EIATTR_MAX_THREADS
	.align		4
.L_769:
        /*00a0*/ 	.byte	0x04, 0x05
        /*00a2*/ 	.short	(.L_771 - .L_770)
.L_770:
        /*00a4*/ 	.word	0x00000280
        /*00a8*/ 	.word	0x00000001
        /*00ac*/ 	.word	0x00000001


	//----- nvinfo : EIATTR_CRS_STACK_SIZE
	.align		4
.L_771:
        /*00b0*/ 	.byte	0x04, 0x1e
        /*00b2*/ 	.short	(.L_773 - .L_772)
.L_772:
        /*00b4*/ 	.word	0x00000000


	//----- nvinfo : EIATTR_CBANK_PARAM_SIZE
	.align		4
.L_773:
        /*00b8*/ 	.byte	0x03, 0x19
        /*00ba*/ 	.short	0x00b8


	//----- nvinfo : EIATTR_PARAM_CBANK
	.align		4
        /*00bc*/ 	.byte	0x04, 0x0a
        /*00be*/ 	.short	(.L_775 - .L_774)
	.align		4
.L_774:
        /*00c0*/ 	.word	index@(.nv.constant0._Z35group_norm_nhwc_bwd_one_pass_kernelI11Fp16IOFp32WLi256ELi40ELi640EEv26Group_norm_nhwc_bwd_params)
        /*00c4*/ 	.short	0x0380
        /*00c6*/ 	.short	0x00b8


	//----- nvinfo : EIATTR_SW_WAR
	.align		4
.L_775:
        /*00c8*/ 	.byte	0x04, 0x36
        /*00ca*/ 	.short	(.L_777 - .L_776)
.L_776:
        /*00cc*/ 	.word	0x00000008
.L_777:


//--------------------- .nv.info._Z35group_norm_nhwc_bwd_one_pass_kernelI11Fp16IOFp32WLi512ELi40ELi640EEv26Group_norm_nhwc_bwd_params --------------------------
	.section	.nv.info._Z35group_norm_nhwc_bwd_one_pass_kernelI11Fp16IOFp32WLi512ELi40ELi640EEv26Group_norm_nhwc_bwd_params,"",@"SHT_CUDA_INFO"
	.sectionflags	@""
	.align	4


	//----- nvinfo : EIATTR_CUDA_API_VERSION
	.align		4
        /*0000*/ 	.byte	0x04, 0x37
        /*0002*/ 	.short	(.L_779 - .L_778)
.L_778:
        /*0004*/ 	.word	0x00000082


	//----- nvinfo : EIATTR_KPARAM_INFO
	.align		4
.L_779:
        /*0008*/ 	.byte	0x04, 0x17
        /*000a*/ 	.short	(.L_781 - .L_780)
.L_780:
        /*000c*/ 	.word	0x00000000
        /*0010*/ 	.short	0x0000
        /*0012*/ 	.short	0x0000
        /*0014*/ 	.byte	0x00, 0xf0, 0xe1, 0x02


	//----- nvinfo : EIATTR_SPARSE_MMA_MASK
	.align		4
.L_781:
        /*0018*/ 	.byte	0x03, 0x50
        /*001a*/ 	.short	0x0000


	//----- nvinfo : EIATTR_MAXREG_COUNT
	.align		4
        /*001c*/ 	.byte	0x03, 0x1b
        /*001e*/ 	.short	0x0060


	//----- nvinfo : EIATTR_NUM_BARRIERS
	.align		4
        /*0020*/ 	.byte	0x02, 0x4c
        /*0022*/ 	.byte	0x01
	.zero		1


	//----- nvinfo : EIATTR_MERCURY_ISA_VERSION
	.align		4
        /*0024*/ 	.byte	0x03, 0x5f
        /*0026*/ 	.short	0x0101


	//----- nvinfo : EIATTR_INT_WARP_WIDE_INSTR_OFFSETS
	.align		4
        /*0028*/ 	.byte	0x04, 0x31
        /*002a*/ 	.short	(.L_783 - .L_782)


	//   ....[0]....
.L_782:
        /*002c*/ 	.word	0x00005420


	//----- nvinfo : EIATTR_COOP_GROUP_MASK_REGIDS
	.align		4
.L_783:
        /*0030*/ 	.byte	0x04, 0x29
        /*0032*/ 	.short	(.L_785 - .L_784)


	//   ....[0]....
.L_784:
        /*0034*/ 	.word	0xffffffff


	//   ....[1]....
        /*0038*/ 	.word	0xffffffff


	//   ....[2]....
        /*003c*/ 	.word	0xffffffff


	//   ....[3]....
        /*0040*/ 	.word	0xffffffff


	//   ....[4]....
        /*0044*/ 	.word	0xffffffff


	//   ....[5]....
        /*0048*/ 	.word	0xffffffff


	//   ....[6]....
        /*004c*/ 	.word	0xffffffff


	//   ....[7]....
        /*0050*/ 	.word	0xffffffff


	//   ....[8]....
        /*0054*/ 	.word	0xffffffff


	//   ....[9]....
        /*0058*/ 	.word	0xffffffff


	//----- nvinfo : EIATTR_COOP_GROUP_INSTR_OFFSETS
	.align		4
.L_785:
        /*005c*/ 	.byte	0x04, 0x28
        /*005e*/ 	.short	(.L_787 - .L_786)


	//   ....[0]....
.L_786:
        /*0060*/ 	.word	0x000051b0


	//   ....[1]....
        /*0064*/ 	.word	0x000051f0


	//   ....[2]....
        /*0068*/ 	.word	0x00005270


	//   ....[3]....
        /*006c*/ 	.word	0x00005290


	//   ....[4]....
        /*0070*/ 	.word	0x000052e0


	//   ....[5]....
        /*0074*/ 	.word	0x000052f0


	//   ....[6]....
        /*0078*/ 	.word	0x00005320


	//   ....[7]....
        /*007c*/ 	.word	0x00005350


	//   ....[8]....
        /*0080*/ 	.word	0x000053c0


	//   ....[9]....
        /*0084*/ 	.word	0x000053d0


	//----- nvinfo : EIATTR_VRC_CTA_INIT_COUNT
	.align		4
.L_787:
        /*0088*/ 	.byte	0x02, 0x4a
	.zero		1
	.zero		1


	//----- nvinfo : EIATTR_EXIT_INSTR_OFFSETS
	.align		4
        /*008c*/ 	.byte	0x04, 0x1c
        /*008e*/ 	.short	(.L_789 - .L_788)


	//   ....[0]....
.L_788:
        /*0090*/ 	.word	0x0000ae90


	//   ....[1]....
        /*0094*/ 	.word	0x0000afc0


	//   ....[2]....
        /*0098*/ 	.word	0x0000b5b0


	//   ....[3]....
        /*009c*/ 	.word	0x0000bb60


	//----- nvinfo : EIATTR_MAX_THREADS
	.align		4
.L_789:
        /*00a0*/ 	.byte	0x04, 0x05
        /*00a2*/ 	.short	(.L_791 - .L_790)
.L_790:
        /*00a4*/ 	.word	0x00000280
        /*00a8*/ 	.word	0x00000001
        /*00ac*/ 	.word	0x00000001


	//----- nvinfo : EIATTR_CRS_STACK_SIZE
	.align		4
.L_791:
        /*00b0*/ 	.byte	0x04, 0x1e
        /*00b2*/ 	.short	(.L_793 - .L_792)
.L_792:
        /*00b4*/ 	.word	0x00000000


	//----- nvinfo : EIATTR_CBANK_PARAM_SIZE
	.align		4
.L_793:
        /*00b8*/ 	.byte	0x03, 0x19
        /*00ba*/ 	.short	0x00b8


	//----- nvinfo : EIATTR_PARAM_CBANK
	.align		4
        /*00bc*/ 	.byte	0x04, 0x0a
        /*00be*/ 	.short	(.L_795 - .L_794)
	.align		4
.L_794:
        /*00c0*/ 	.word	index@(.nv.constant0._Z35group_norm_nhwc_bwd_one_pass_kernelI11Fp16IOFp32WLi512ELi40ELi640EEv26Group_norm_nhwc_bwd_params)
        /*00c4*/ 	.short	0x0380
        /*00c6*/ 	.short	0x00b8


	//----- nvinfo : EIATTR_SW_WAR
	.align		4
.L_795:
        /*00c8*/ 	.byte	0x04, 0x36
        /*00ca*/ 	.short	(.L_797 - .L_796)
.L_796:
        /*00cc*/ 	.word	0x00000008
.L_797:


//--------------------- .nv.info._Z35group_norm_nhwc_bwd_one_pass_kernelI11Fp16IOBf16WLi64ELi40ELi640EEv26Group_norm_nhwc_bwd_params --------------------------
	.section	.nv.info._Z35group_norm_nhwc_bwd_one_pass_kernelI11Fp16IOBf16WLi64ELi40ELi640EEv26Group_norm_nhwc_bwd_params,"",@"SHT_CUDA_INFO"
	.sectionflags	@""
	.align	4


	//----- nvinfo : EIATTR_CUDA_API_VERSION
	.align		4
        /*0000*/ 	.byte	0x04, 0x37
        /*0002*/ 	.short	(.L_799 - .L_798)
.L_798:
        /*0004*/ 	.word	0x00000082


	//----- nvinfo : EIATTR_KPARAM_INFO
	.align		4
.L_799:
        /*0008*/ 	.byte	0x04, 0x17
        /*000a*/ 	.short	(.L_801 - .L_800)
.L_800:
        /*000c*/ 	.word	0x00000000
        /*0010*/ 	.short	0x0000
        /*0012*/ 	.short	0x0000
        /*0014*/ 	.byte	0x00, 0xf0, 0xe1, 0x02


	//----- nvinfo : EIATTR_SPARSE_MMA_MASK
	.align		4
.L_801:
        /*0018*/ 	.byte	0x03, 0x50
        /*001a*/ 	.short	0x0000


	//----- nvinfo : EIATTR_MAXREG_COUNT
	.align		4
        /*001c*/ 	.byte	0x03, 0x1b
        /*001e*/ 	.short	0x0060


	//----- nvinfo : EIATTR_NUM_BARRIERS
	.align		4
        /*0020*/ 	.byte	0x02, 0x4c
        /*0022*/ 	.byte	0x01
	.zero		1


	//----- nvinfo : EIATTR_MERCURY_ISA_VERSION
	.align		4
        /*0024*/ 	.byte	0x03, 0x5f
        /*0026*/ 	.short	0x0101


	//----- nvinfo : EIATTR_INT_WARP_WIDE_INSTR_OFFSETS
	.align		4
        /*0028*/ 	.byte	0x04, 0x31
        /*002a*/ 	.short	(.L_803 - .L_802)


	//   ....[0]....
.L_802:
        /*002c*/ 	.word	0x000011e0


	//----- nvinfo : EIATTR_COOP_GROUP_MASK_REGIDS
	.align		4
.L_803:
        /*0030*/ 	.byte	0x04, 0x29
        /*0032*/ 	.short	(.L_805 - .L_804)


	//   ....[0]....
.L_804:
        /*0034*/ 	.word	0xffffffff


	//   ....[1]....
        /*0038*/ 	.word	0xffffffff


	//   ....[2]....
        /*003c*/ 	.word	0xffffffff


	//   ....[3]....
        /*0040*/ 	.word	0xffffffff


	//   ....[4]....
        /*0044*/ 	.word	0xffffffff


	//   ....[5]....
        /*0048*/ 	.word	0xffffffff


	//   ....[6]....
        /*004c*/ 	.word	0xffffffff


	//   ....[7]....
        /*0050*/ 	.word	0xffffffff


	//   ....[8]....
        /*0054*/ 	.word	0xffffffff


	//   ....[9]....
        /*0058*/ 	.word	0xffffffff


	//----- nvinfo : EIATTR_COOP_GROUP_INSTR_OFFSETS
	.align		4
.L_805:
        /*005c*/ 	.byte	0x04, 0x28
        /*005e*/ 	.short	(.L_807 - .L_806)


	//   ....[0]....
.L_806:
        /*0060*/ 	.word	0x00000f80


	//   ....[1]....
        /*0064*/ 	.word	0x00000fc0


	//   ....[2]....
        /*0068*/ 	.word	0x00001050


	//   ....[3]....
        /*006c*/ 	.word	0x00001080


	//   ....[4]....
        /*0070*/ 	.word	0x000010c0


	//   ....[5]....
        /*0074*/ 	.word	0x000010e0


	//   ....[6]....
        /*0078*/ 	.word	0x00001110


	//   ....[7]....
        /*007c*/ 	.word	0x00001130


	//   ....[8]....
        /*0080*/ 	.word	0x00001180


	//   ....[9]....
        /*0084*/ 	.word	0x00001190


	//----- nvinfo : EIATTR_VRC_CTA_INIT_COUNT
	.align		4
.L_807:
        /*0088*/ 	.byte	0x02, 0x4a
	.zero		1
	.zero		1


	//----- nvinfo : EIATTR_EXIT_INSTR_OFFSETS
	.align		4
        /*008c*/ 	.byte	0x04, 0x1c
        /*008e*/ 	.short	(.L_809 - .L_808)


	//   ....[0]....
.L_808:
        /*0090*/ 	.word	0x00003570


	//   ....[1]....
        /*0094*/ 	.word	0x000036a0


	//   ....[2]....
        /*0098*/ 	.word	0x00003c90


	//   ....[3]....
        /*009c*/ 	.word	0x00004290


	//----- nvinfo : EIATTR_MAX_THREADS
	.align		4
.L_809:
        /*00a0*/ 	.byte	0x04, 0x05
        /*00a2*/ 	.short	(.L_811 - .L_810)
.L_810:
        /*00a4*/ 	.word	0x00000280
        /*00a8*/ 	.word	0x00000001
        /*00ac*/ 	.word	0x00000001


	//----- nvinfo : EIATTR_CRS_STACK_SIZE
	.align		4
.L_811:
        /*00b0*/ 	.byte	0x04, 0x1e
        /*00b2*/ 	.short	(.L_813 - .L_812)
.L_812:
        /*00b4*/ 	.word	0x00000000


	//----- nvinfo : EIATTR_CBANK_PARAM_SIZE
	.align		4
.L_813:
        /*00b8*/ 	.byte	0x03, 0x19
        /*00ba*/ 	.short	0x00b8


	//----- nvinfo : EIATTR_PARAM_CBANK
	.align		4
        /*00bc*/ 	.byte	0x04, 0x0a
        /*00be*/ 	.short	(.L_815 - .L_814)
	.align		4
.L_814:
        /*00c0*/ 	.word	index@(.nv.constant0._Z35group_norm_nhwc_bwd_one_pass_kernelI11Fp16IOBf16WLi64ELi40ELi640EEv26Group_norm_nhwc_bwd_params)
        /*00c4*/ 	.short	0x0380
        /*00c6*/ 	.short	0x00b8


	//----- nvinfo : EIATTR_SW_WAR
	.align		4
.L_815:
        /*00c8*/ 	.byte	0x04, 0x36
        /*00ca*/ 	.short	(.L_817 - .L_816)
.L_816:
        /*00cc*/ 	.word	0x00000008
.L_817:


//--------------------- .nv.info._Z35group_norm_nhwc_bwd_one_pass_kernelI11Fp16IOBf16WLi128ELi40ELi640EEv26Group_norm_nhwc_bwd_params --------------------------
	.section	.nv.info._Z35group_norm_nhwc_bwd_one_pass_kernelI11Fp16IOBf16WLi128ELi40ELi640EEv26Group_norm_nhwc_bwd_params,"",@"SHT_CUDA_INFO"
	.sectionflags	@""
	.align	4


	//----- nvinfo : EIATTR_CUDA_API_VERSION
	.align		4
        /*0000*/ 	.byte	0x04, 0x37
        /*0002*/ 	.short	(.L_819 - .L_818)
.L_818:
        /*0004*/ 	.word	0x00000082


	//----- nvinfo : EIATTR_KPARAM_INFO
	.align		4
.L_819:
        /*0008*/ 	.byte	0x04, 0x17
        /*000a*/ 	.short	(.L_821 - .L_820)
.L_820:
        /*000c*/ 	.word	0x00000000
        /*0010*/ 	.short	0x0000
        /*0012*/ 	.short	0x0000
        /*0014*/ 	.byte	0x00, 0xf0, 0xe1, 0x02


	//----- nvinfo : EIATTR_SPARSE_MMA_MASK
	.align		4
.L_821:
        /*0018*/ 	.byte	0x03, 0x50
        /*001a*/ 	.short	0x0000


	//----- nvinfo : EIATTR_MAXREG_COUNT
	.align		4
        /*001c*/ 	.byte	0x03, 0x1b
        /*001e*/ 	.short	0x0060


	//----- nvinfo : EIATTR_NUM_BARRIERS
	.align		4
        /*0020*/ 	.byte	0x02, 0x4c
        /*0022*/ 	.byte	0x01
	.zero		1


	//----- nvinfo : EIATTR_MERCURY_ISA_VERSION
	.align		4
        /*0024*/ 	.byte	0x03, 0x5f
        /*0026*/ 	.short	0x0101


	//----- nvinfo : EIATTR_INT_WARP_WIDE_INSTR_OFFSETS
	.align		4
        /*0028*/ 	.byte	0x04, 0x31
        /*002a*/ 	.short	(.L_823 - .L_822)


	//   ....[0]....
.L_822:
        /*002c*/ 	.word	0x00002f30


	//   ....[1]....
        /*0030*/ 	.word	0x00002f60


	//   ....[2]....
        /*0034*/ 	.word	0x00002f70


	//   ....[3]....
        /*0038*/ 	.word	0x00002fc0


	//   ....[4]....
        /*003c*/ 	.word	0x00003150


	//   ....[5]....
        /*0040*/ 	.word	0x000031a0


	//   ....[6]....
        /*0044*/ 	.word	0x000031b0


	//   ....[7]....
        /*0048*/ 	.word	0x00003200


	//----- nvinfo : EIATTR_COOP_GROUP_MASK_REGIDS
	.align		4
.L_823:
        /*004c*/ 	.byte	0x04, 0x29
        /*004e*/ 	.short	(.L_825 - .L_824)


	//   ....[0]....
.L_824:
        /*0050*/ 	.word	0xffffffff


	//   ....[1]....
        /*0054*/ 	.word	0xffffffff


	//   ....[2]....
        /*0058*/ 	.word	0xffffffff


	//   ....[3]....
        /*005c*/ 	.word	0xffffffff


	//   ....[4]....
        /*0060*/ 	.word	0xffffffff


	//   ....[5]....
        /*0064*/ 	.word	0xffffffff


	//   ....[6]....
        /*0068*/ 	.word	0xffffffff


	//   ....[7]....
        /*006c*/ 	.word	0xffffffff


	//   ....[8]....
        /*0070*/ 	.word	0xffffffff


	//   ....[9]....
        /*0074*/ 	.word	0xffffffff


	//----- nvinfo : EIATTR_COOP_GROUP_INSTR_OFFSETS
	.align		4
.L_825:
        /*0078*/ 	.byte	0x04, 0x28
        /*007a*/ 	.short	(.L_827 - .L_826)


	//   ....[0]....
.L_826:
        /*007c*/ 	.word	0x00001a60


	//   ....[1]....
        /*0080*/ 	.word	0x00001aa0


	//   ....[2]....
        /*0084*/ 	.word	0x00001b00


	//   ....[3]....
        /*0088*/ 	.word	0x00001b20


	//   ....[4]....
        /*008c*/ 	.word	0x00001b50


	//   ....[5]....
        /*0090*/ 	.word	0x00001b70


	//   ....[6]....
        /*0094*/ 	.word	0x00001ba0


	//   ....[7]....
        /*0098*/ 	.word	0x00001bc0


	//   ....[8]....
        /*009c*/ 	.word	0x00001c10


	//   ....[9]....
        /*00a0*/ 	.word	0x00001c20


	//----- nvinfo : EIATTR_VRC_CTA_INIT_COUNT
	.align		4
.L_827:
        /*00a4*/ 	.byte	0x02, 0x4a
	.zero		1
	.zero		1


	//----- nvinfo : EIATTR_EXIT_INSTR_OFFSETS
	.align		4
        /*00a8*/ 	.byte	0x04, 0x1c
        /*00aa*/ 	.short	(.L_829 - .L_828)


	//   ....[0]....
.L_828:
        /*00ac*/ 	.word	0x00004750


	//   ....[1]....
        /*00b0*/ 	.word	0x00004880


	//   ....[2]....
        /*00b4*/ 	.word	0x00004e50


	//   ....[3]....
        /*00b8*/ 	.word	0x00005450


	//----- nvinfo : EIATTR_MAX_THREADS
	.align		4
.L_829:
        /*00bc*/ 	.byte	0x04, 0x05
        /*00be*/ 	.short	(.L_831 - .L_830)
.L_830:
        /*00c0*/ 	.word	0x00000280
        /*00c4*/ 	.word	0x00000001
        /*00c8*/ 	.word	0x00000001


	//----- nvinfo : EIATTR_CRS_STACK_SIZE
	.align		4
.L_831:
        /*00cc*/ 	.byte	0x04, 0x1e
        /*00ce*/ 	.short	(.L_833 - .L_832)
.L_832:
        /*00d0*/ 	.word	0x00000000


	//----- nvinfo : EIATTR_CBANK_PARAM_SIZE
	.align		4
.L_833:
        /*00d4*/ 	.byte	0x03, 0x19
        /*00d6*/ 	.short	0x00b8


	//----- nvinfo : EIATTR_PARAM_CBANK
	.align		4
        /*00d8*/ 	.byte	0x04, 0x0a
        /*00da*/ 	.short	(.L_835 - .L_834)
	.align		4
.L_834:
        /*00dc*/ 	.word	index@(.nv.constant0._Z35group_norm_nhwc_bwd_one_pass_kernelI11Fp16IOBf16WLi128ELi40ELi640EEv26Group_norm_nhwc_bwd_params)
        /*00e0*/ 	.short	0x0380
        /*00e2*/ 	.short	0x00b8


	//----- nvinfo : EIATTR_SW_WAR
	.align		4
.L_835:
        /*00e4*/ 	.byte	0x04, 0x36
        /*00e6*/ 	.short	(.L_837 - .L_836)
.L_836:
        /*00e8*/ 	.word	0x00000008
.L_837:


//--------------------- .nv.info._Z35group_norm_nhwc_bwd_one_pass_kernelI11Fp16IOBf16WLi256ELi40ELi640EEv26Group_norm_nhwc_bwd_params --------------------------
	.section	.nv.info._Z35group_norm_nhwc_bwd_one_pass_kernelI11Fp16IOBf16WLi256ELi40ELi640EEv26Group_norm_nhwc_bwd_params,"",@"SHT_CUDA_INFO"
	.sectionflags	@""
	.align	4


	//----- nvinfo : EIATTR_CUDA_API_VERSION
	.align		4
        /*0000*/ 	.byte	0x04, 0x37
        /*0002*/ 	.short	(.L_839 - .L_838)
.L_838:
        /*0004*/ 	.word	0x00000082


	//----- nvinfo : EIATTR_KPARAM_INFO
	.align		4
.L_839:
        /*0008*/ 	.byte	0x04, 0x17
        /*000a*/ 	.short	(.L_841 - .L_840)
.L_840:
        /*000c*/ 	.word	0x00000000
        /*0010*/ 	.short	0x0000
        /*0012*/ 	.short	0x0000
        /*0014*/ 	.byte	0x00, 0xf0, 0xe1, 0x02


	//----- nvinfo : EIATTR_SPARSE_MMA_MASK
	.align		4
.L_841:
        /*0018*/ 	.byte	0x03, 0x50
        /*001a*/ 	.short	0x0000


	//----- nvinfo : EIATTR_MAXREG_COUNT
	.align		4
        /*001c*/ 	.byte	0x03, 0x1b
        /*001e*/ 	.short	0x0060


	//----- nvinfo : EIATTR_NUM_BARRIERS
	.align		4
        /*0020*/ 	.byte	0x02, 0x4c
        /*0022*/ 	.byte	0x01
	.zero		1


	//----- nvinfo : EIATTR_MERCURY_ISA_VERSION
	.align		4
        /*0024*/ 	.byte	0x03, 0x5f
        /*0026*/ 	.short	0x0101


	//----- nvinfo : EIATTR_INT_WARP_WIDE_INSTR_OFFSETS
	.align		4
        /*0028*/ 	.byte	0x04, 0x31
        /*002a*/ 	.short	(.L_843 - .L_842)


	//   ....[0]....
.L_842:
        /*002c*/ 	.word	0x00002ed0


	//----- nvinfo : EIATTR_COOP_GROUP_MASK_REGIDS
	.align		4
.L_843:
        /*0030*/ 	.byte	0x04, 0x29
        /*0032*/ 	.short	(.L_845 - .L_844)


	//   ....[0]....
.L_844:
        /*0034*/ 	.word	0xffffffff


	//   ....[1]....
        /*0038*/ 	.word	0xffffffff


	//   ....[2]....
        /*003c*/ 	.word	0xffffffff


	//   ....[3]....
        /*0040*/ 	.word	0xffffffff


	//   ....[4]....
        /*0044*/ 	.word	0xffffffff


	//   ....[5]....
        /*0048*/ 	.word	0xffffffff


	//   ....[6]....
        /*004c*/ 	.word	0xffffffff


	//   ....[7]....
        /*0050*/ 	.word	0xffffffff


	//   ....[8]....
        /*0054*/ 	.word	0xffffffff


	//   ....[9]....
        /*0058*/ 	.word	0xffffffff


	//----- nvinfo : EIATTR_COOP_GROUP_INSTR_OFFSETS
	.align		4
.L_845:
        /*005c*/ 	.byte	0x04, 0x28
        /*005e*/ 	.short	(.L_847 - .L_846)


	//   ....[0]....
.L_846:
        /*0060*/ 	.word	0x00002c60


	//   ....[1]....
        /*0064*/ 	.word	0x00002ca0


	//   ....[2]....
        /*0068*/ 	.word	0x00002d30


	//   ....[3]....
        /*006c*/ 	.word	0x00002d50


	//   ....[4]....
        /*0070*/ 	.word	0x00002db0


	//   ....[5]....
        /*0074*/ 	.word	0x00002dd0


	//   ....[6]....
        /*0078*/ 	.word	0x00002e00


	//   ....[7]....
        /*007c*/ 	.word	0x00002e20


	//   ....[8]....
        /*0080*/ 	.word	0x00002e70


	//   ....[9]....
        /*0084*/ 	.word	0x00002e80


	//----- nvinfo : EIATTR_VRC_CTA_INIT_COUNT
	.align		4
.L_847:
        /*0088*/ 	.byte	0x02, 0x4a
	.zero		1
	.zero		1


	//----- nvinfo : EIATTR_EXIT_INSTR_OFFSETS
	.align		4
        /*008c*/ 	.byte	0x04, 0x1c
        /*008e*/ 	.short	(.L_849 - .L_848)


	//   ....[0]....
.L_848:
        /*0090*/ 	.word	0x00006640


	//   ....[1]....
        /*0094*/ 	.word	0x00006770


	//   ....[2]....
        /*0098*/ 	.word	0x00006d90


	//   ....[3]....
        /*009c*/ 	.word	0x00007390


	//----- nvinfo : EIATTR_MAX_THREADS
	.align		4
.L_849:
        /*00a0*/ 	.byte	0x04, 0x05
        /*00a2*/ 	.short	(.L_851 - .L_850)
.L_850:
        /*00a4*/ 	.word	0x00000280
        /*00a8*/ 	.word	0x00000001
        /*00ac*/ 	.word	0x00000001


	//----- nvinfo : EIATTR_CRS_STACK_SIZE
	.align		4
.L_851:
        /*00b0*/ 	.byte	0x04, 0x1e
        /*00b2*/ 	.short	(.L_853 - .L_852)
.L_852:
        /*00b4*/ 	.word	0x00000000


	//----- nvinfo : EIATTR_CBANK_PARAM_SIZE
	.align		4
.L_853:
        /*00b8*/ 	.byte	0x03, 0x19
        /*00ba*/ 	.short	0x00b8


	//----- nvinfo : EIATTR_PARAM_CBANK
	.align		4
        /*00bc*/ 	.byte	0x04, 0x0a
        /*00be*/ 	.short	(.L_855 - .L_854)
	.align		4
.L_854:
        /*00c0*/ 	.word	index@(.nv.constant0._Z35group_norm_nhwc_bwd_one_pass_kernelI11Fp16IOBf16WLi256ELi40ELi640EEv26Group_norm_nhwc_bwd_params)
        /*00c4*/ 	.short	0x0380
        /*00c6*/ 	.short	0x00b8


	//----- nvinfo : EIATTR_SW_WAR
	.align		4
.L_855:
        /*00c8*/ 	.byte	0x04, 0x36
        /*00ca*/ 	.short	(.L_857 - .L_856)
.L_856:
        /*00cc*/ 	.word	0x00000008
.L_857:


//--------------------- .nv.info._Z35group_norm_nhwc_bwd_one_pass_kernelI11Fp16IOBf16WLi512ELi40ELi640EEv26Group_norm_nhwc_bwd_params --------------------------
	.section	.nv.info._Z35group_norm_nhwc_bwd_one_pass_kernelI11Fp16IOBf16WLi512ELi40ELi640EEv26Group_norm_nhwc_bwd_params,"",@"SHT_CUDA_INFO"
	.sectionflags	@""
	.align	4


	//----- nvinfo : EIATTR_CUDA_API_VERSION
	.align		4
        /*0000*/ 	.byte	0x04, 0x37
        /*0002*/ 	.short	(.L_859 - .L_858)
.L_858:
        /*0004*/ 	.word	0x00000082


	//----- nvinfo : EIATTR_KPARAM_INFO
	.align		4
.L_859:
        /*0008*/ 	.byte	0x04, 0x17
        /*000a*/ 	.short	(.L_861 - .L_860)
.L_860:
        /*000c*/ 	.word	0x00000000
        /*0010*/ 	.short	0x0000
        /*0012*/ 	.short	0x0000
        /*0014*/ 	.byte	0x00, 0xf0, 0xe1, 0x02


	//----- nvinfo : EIATTR_SPARSE_MMA_MASK
	.align		4
.L_861:
        /*0018*/ 	.byte	0x03, 0x50
        /*001a*/ 	.short	0x0000


	//----- nvinfo : EIATTR_MAXREG_COUNT
	.align		4
        /*001c*/ 	.byte	0x03, 0x1b
        /*001e*/ 	.short	0x0060


	//----- nvinfo : EIATTR_NUM_BARRIERS
	.align		4
        /*0020*/ 	.byte	0x02, 0x4c
        /*0022*/ 	.byte	0x01
	.zero		1


	//----- nvinfo : EIATTR_MERCURY_ISA_VERSION
	.align		4
        /*0024*/ 	.byte	0x03, 0x5f
        /*0026*/ 	.short	0x0101


	//----- nvinfo : EIATTR_INT_WARP_WIDE_INSTR_OFFSETS
	.align		4
        /*0028*/ 	.byte	0x04, 0x31
        /*002a*/ 	.short	(.L_863 - .L_862)


	//   ....[0]....
.L_862:
        /*002c*/ 	.word	0x00005490


	//----- nvinfo : EIATTR_COOP_GROUP_MASK_REGIDS
	.align		4
.L_863:
        /*0030*/ 	.byte	0x04, 0x29
        /*0032*/ 	.short	(.L_865 - .L_864)


	//   ....[0]....
.L_864:
        /*0034*/ 	.word	0xffffffff


	//   ....[1]....
        /*0038*/ 	.word	0xffffffff


	//   ....[2]....
        /*003c*/ 	.word	0xffffffff


	//   ....[3]....
        /*0040*/ 	.word	0xffffffff


	//   ....[4]....
        /*0044*/ 	.word	0xffffffff


	//   ....[5]....
        /*0048*/ 	.word	0xffffffff


	//   ....[6]....
        /*004c*/ 	.word	0xffffffff


	//   ....[7]....
        /*0050*/ 	.word	0xffffffff


	//   ....[8]....
        /*0054*/ 	.word	0xffffffff


	//   ....[9]....
        /*0058*/ 	.word	0xffffffff


	//----- nvinfo : EIATTR_COOP_GROUP_INSTR_OFFSETS
	.align		4
.L_865:
        /*005c*/ 	.byte	0x04, 0x28
        /*005e*/ 	.short	(.L_867 - .L_866)


	//   ....[0]....
.L_866:
        /*0060*/ 	.word	0x00005220


	//   ....[1]....
        /*0064*/ 	.word	0x00005260


	//   ....[2]....
        /*0068*/ 	.word	0x000052f0


	//   ....[3]....
        /*006c*/ 	.word	0x00005310


	//   ....[4]....
        /*0070*/ 	.word	0x00005370


	//   ....[5]....
        /*0074*/ 	.word	0x00005390


	//   ....[6]....
        /*0078*/ 	.word	0x000053c0


	//   ....[7]....
        /*007c*/ 	.word	0x000053e0


	//   ....[8]....
        /*0080*/ 	.word	0x00005430


	//   ....[9]....
        /*0084*/ 	.word	0x00005440


	//----- nvinfo : EIATTR_VRC_CTA_INIT_COUNT
	.align		4
.L_867:
        /*0088*/ 	.byte	0x02, 0x4a
	.zero		1
	.zero		1


	//----- nvinfo : EIATTR_EXIT_INSTR_OFFSETS
	.align		4
        /*008c*/ 	.byte	0x04, 0x1c
        /*008e*/ 	.short	(.L_869 - .L_868)


	//   ....[0]....
.L_868:
        /*0090*/ 	.word	0x0000af00


	//   ....[1]....
        /*0094*/ 	.word	0x0000b030


	//   ....[2]....
        /*0098*/ 	.word	0x0000b620


	//   ....[3]....
        /*009c*/ 	.word	0x0000bc20


	//----- nvinfo : EIATTR_MAX_THREADS
	.align		4
.L_869:
        /*00a0*/ 	.byte	0x04, 0x05
        /*00a2*/ 	.short	(.L_871 - .L_870)
.L_870:
        /*00a4*/ 	.word	0x00000280
        /*00a8*/ 	.word	0x00000001
        /*00ac*/ 	.word	0x00000001


	//----- nvinfo : EIATTR_CRS_STACK_SIZE
	.align		4
.L_871:
        /*00b0*/ 	.byte	0x04, 0x1e
        /*00b2*/ 	.short	(.L_873 - .L_872)
.L_872:
        /*00b4*/ 	.word	0x00000000


	//----- nvinfo : EIATTR_CBANK_PARAM_SIZE
	.align		4
.L_873:
        /*00b8*/ 	.byte	0x03, 0x19
        /*00ba*/ 	.short	0x00b8


	//----- nvinfo : EIATTR_PARAM_CBANK
	.align		4
        /*00bc*/ 	.byte	0x04, 0x0a
        /*00be*/ 	.short	(.L_875 - .L_874)
	.align		4
.L_874:
        /*00c0*/ 	.word	index@(.nv.constant0._Z35group_norm_nhwc_bwd_one_pass_kernelI11Fp16IOBf16WLi512ELi40ELi640EEv26Group_norm_nhwc_bwd_params)
        /*00c4*/ 	.short	0x0380
        /*00c6*/ 	.short	0x00b8


	//----- nvinfo : EIATTR_SW_WAR
	.align		4
.L_875:
        /*00c8*/ 	.byte	0x04, 0x36
        /*00ca*/ 	.short	(.L_877 - .L_876)
.L_876:
        /*00cc*/ 	.word	0x00000008
.L_877:


//--------------------- .nv.info._Z35group_norm_nhwc_bwd_one_pass_kernelI11Fp16IOFp16WLi64ELi40ELi640EEv26Group_norm_nhwc_bwd_params --------------------------
	.section	.nv.info._Z35group_norm_nhwc_bwd_one_pass_kernelI11Fp16IOFp16WLi64ELi40ELi640EEv26Group_norm_nhwc_bwd_params,"",@"SHT_CUDA_INFO"
	.sectionflags	@""
	.align	4


	//----- nvinfo : EIATTR_CUDA_API_VERSION
	.align		4
        /*0000*/ 	.byte	0x04, 0x37
        /*0002*/ 	.short	(.L_879 - .L_878)
.L_878:
        /*0004*/ 	.word	0x00000082


	//----- nvinfo : EIATTR_KPARAM_INFO
	.align		4
.L_879:
        /*0008*/ 	.byte	0x04, 0x17
        /*000a*/ 	.short	(.L_881 - .L_880)
.L_880:
        /*000c*/ 	.word	0x00000000
        /*0010*/ 	.short	0x0000
        /*0012*/ 	.short	0x0000
        /*0014*/ 	.byte	0x00, 0xf0, 0xe1, 0x02


	//----- nvinfo : EIATTR_SPARSE_MMA_MASK
	.align		4
.L_881:
        /*0018*/ 	.byte	0x03, 0x50
        /*001a*/ 	.short	0x0000


	//----- nvinfo : EIATTR_MAXREG_COUNT
	.align		4
        /*001c*/ 	.byte	0x03, 0x1b
        /*001e*/ 	.short	0x0060


	//----- nvinfo : EIATTR_NUM_BARRIERS
	.align		4
        /*0020*/ 	.byte	0x02, 0x4c
        /*0022*/ 	.byte	0x01
	.zero		1


	//----- nvinfo : EIATTR_MERCURY_ISA_VERSION
	.align		4
        /*0024*/ 	.byte	0x03, 0x5f
        /*0026*/ 	.short	0x0101


	//----- nvinfo : EIATTR_INT_WARP_WIDE_INSTR_OFFSETS
	.align		4
        /*0028*/ 	.byte	0x04, 0x31
        /*002a*/ 	.short	(.L_883 - .L_882)


	//   ....[0]....
.L_882:
        /*002c*/ 	.word	0x000011e0


	//----- nvinfo : EIATTR_COOP_GROUP_MASK_REGIDS
	.align		4
.L_883:
        /*0030*/ 	.byte	0x04, 0x29
        /*0032*/ 	.short	(.L_885 - .L_884)


	//   ....[0]....
.L_884:
        /*0034*/ 	.word	0xffffffff


	//   ....[1]....
        /*0038*/ 	.word	0xffffffff


	//   ....[2]....
        /*003c*/ 	.word	0xffffffff


	//   ....[3]....
        /*0040*/ 	.word	0xffffffff


	//   ....[4]....
        /*0044*/ 	.word	0xffffffff


	//   ....[5]....
        /*0048*/ 	.word	0xffffffff


	//   ....[6]....
        /*004c*/ 	.word	0xffffffff


	//   ....[7]....
        /*0050*/ 	.word	0xffffffff


	//   ....[8]....
        /*0054*/ 	.word	0xffffffff


	//   ....[9]....
        /*0058*/ 	.word	0xffffffff


	//----- nvinfo : EIATTR_COOP_GROUP_INSTR_OFFSETS
	.align		4
.L_885:
        /*005c*/ 	.byte	0x04, 0x28
        /*005e*/ 	.short	(.L_887 - .L_886)


	//   ....[0]....
.L_886:
        /*0060*/ 	.word	0x00000f80


	//   ....[1]....
        /*0064*/ 	.word	0x00000fc0


	//   ....[2]....
        /*0068*/ 	.word	0x00001050


	//   ....[3]....
        /*006c*/ 	.word	0x00001080


	//   ....[4]....
        /*0070*/ 	.word	0x000010c0


	//   ....[5]....
        /*0074*/ 	.word	0x000010e0


	//   ....[6]....
        /*0078*/ 	.word	0x00001110


	//   ....[7]....
        /*007c*/ 	.word	0x00001130


	//   ....[8]....
        /*0080*/ 	.word	0x00001180


	//   ....[9]....
        /*0084*/ 	.word	0x00001190


	//----- nvinfo : EIATTR_VRC_CTA_INIT_COUNT
	.align		4
.L_887:
        /*0088*/ 	.byte	0x02, 0x4a
	.zero		1
	.zero		1


	//----- nvinfo : EIATTR_EXIT_INSTR_OFFSETS
	.align		4
        /*008c*/ 	.byte	0x04, 0x1c
        /*008e*/ 	.short	(.L_889 - .L_888)


	//   ....[0]....
.L_888:
        /*0090*/ 	.word	0x00003570


	//   ....[1]....
        /*0094*/ 	.word	0x000036a0


	//   ....[2]....
        /*0098*/ 	.word	0x00003c90


	//   ....[3]....
        /*009c*/ 	.word	0x00004290


	//----- nvinfo : EIATTR_MAX_THREADS
	.align		4
.L_889:
        /*00a0*/ 	.byte	0x04, 0x05
        /*00a2*/ 	.short	(.L_891 - .L_890)
.L_890:
        /*00a4*/ 	.word	0x00000280
        /*00a8*/ 	.word	0x00000001
        /*00ac*/ 	.word	0x00000001


	//----- nvinfo : EIATTR_CRS_STACK_SIZE
	.align		4
.L_891:
        /*00b0*/ 	.byte	0x04, 0x1e
        /*00b2*/ 	.short	(.L_893 - .L_892)
.L_892:
        /*00b4*/ 	.word	0x00000000


	//----- nvinfo : EIATTR_CBANK_PARAM_SIZE
	.align		4
.L_893:
        /*00b8*/ 	.byte	0x03, 0x19
        /*00ba*/ 	.short	0x00b8


	//----- nvinfo : EIATTR_PARAM_CBANK
	.align		4
        /*00bc*/ 	.byte	0x04, 0x0a
        /*00be*/ 	.short	(.L_895 - .L_894)
	.align		4
.L_894:
        /*00c0*/ 	.word	index@(.nv.constant0._Z35group_norm_nhwc_bwd_one_pass_kernelI11Fp16IOFp16WLi64ELi40ELi640EEv26Group_norm_nhwc_bwd_params)
        /*00c4*/ 	.short	0x0380
        /*00c6*/ 	.short	0x00b8


	//----- nvinfo : EIATTR_SW_WAR
	.align		4
.L_895:
        /*00c8*/ 	.byte	0x04, 0x36
        /*00ca*/ 	.short	(.L_897 - .L_896)
.L_896:
        /*00cc*/ 	.word	0x00000008
.L_897:


//--------------------- .nv.info._Z35group_norm_nhwc_bwd_one_pass_kernelI11Fp16IOFp16WLi128ELi40ELi640EEv26Group_norm_nhwc_bwd_params --------------------------
	.section	.nv.info._Z35group_norm_nhwc_bwd_one_pass_kernelI11Fp16IOFp16WLi128ELi40ELi640EEv26Group_norm_nhwc_bwd_params,"",@"SHT_CUDA_INFO"
	.sectionflags	@""
	.align	4


	//----- nvinfo : EIATTR_CUDA_API_VERSION
	.align		4
        /*0000*/ 	.byte	0x04, 0x37
        /*0002*/ 	.short	(.L_899 - .L_898)
.L_898:
        /*0004*/ 	.word	0x00000082


	//----- nvinfo : EIATTR_KPARAM_INFO
	.align		4
.L_899:
        /*0008*/ 	.byte	0x04, 0x17
        /*000a*/ 	.short	(.L_901 - .L_900)
.L_900:
        /*000c*/ 	.word	0x00000000
        /*0010*/ 	.short	0x0000
        /*0012*/ 	.short	0x0000
        /*0014*/ 	.byte	0x00, 0xf0, 0xe1, 0x02


	//----- nvinfo : EIATTR_SPARSE_MMA_MASK
	.align		4
.L_901:
        /*0018*/ 	.byte	0x03, 0x50
        /*001a*/ 	.short	0x0000


	//----- nvinfo : EIATTR_MAXREG_COUNT
	.align		4
        /*001c*/ 	.byte	0x03, 0x1b
        /*001e*/ 	.short	0x0060


	//----- nvinfo : EIATTR_NUM_BARRIERS
	.align		4
        /*0020*/ 	.byte	0x02, 0x4c
        /*0022*/ 	.byte	0x01
	.zero		1


	//----- nvinfo : EIATTR_MERCURY_ISA_VERSION
	.align		4
        /*0024*/ 	.byte	0x03, 0x5f
        /*0026*/ 	.short	0x0101


	//----- nvinfo : EIATTR_INT_WARP_WIDE_INSTR_OFFSETS
	.align		4
        /*0028*/ 	.byte	0x04, 0x31
        /*002a*/ 	.short	(.L_903 - .L_902)


	//   ....[0]....
.L_902:
        /*002c*/ 	.word	0x00002f30


	//   ....[1]....
        /*0030*/ 	.word	0x00002f60


	//   ....[2]....
        /*0034*/ 	.word	0x00002f70


	//   ....[3]....
        /*0038*/ 	.word	0x00002fc0


	//   ....[4]....
        /*003c*/ 	.word	0x00003150


	//   ....[5]....
        /*0040*/ 	.word	0x000031a0


	//   ....[6]....
        /*0044*/ 	.word	0x000031b0


	//   ....[7]....
        /*0048*/ 	.word	0x00003200


	//----- nvinfo : EIATTR_COOP_GROUP_MASK_REGIDS
	.align		4
.L_903:
        /*004c*/ 	.byte	0x04, 0x29
        /*004e*/ 	.short	(.L_905 - .L_904)


	//   ....[0]....
.L_904:
        /*0050*/ 	.word	0xffffffff


	//   ....[1]....
        /*0054*/ 	.word	0xffffffff


	//   ....[2]....
        /*0058*/ 	.word	0xffffffff


	//   ....[3]....
        /*005c*/ 	.word	0xffffffff


	//   ....[4]....
        /*0060*/ 	.word	0xffffffff


	//   ....[5]....
        /*0064*/ 	.word	0xffffffff


	//   ....[6]....
        /*0068*/ 	.word	0xffffffff


	//   ....[7]....
        /*006c*/ 	.word	0xffffffff


	//   ....[8]....
        /*0070*/ 	.word	0xffffffff


	//   ....[9]....
        /*0074*/ 	.word	0xffffffff


	//----- nvinfo : EIATTR_COOP_GROUP_INSTR_OFFSETS
	.align		4
.L_905:
        /*0078*/ 	.byte	0x04, 0x28
        /*007a*/ 	.short	(.L_907 - .L_906)


	//   ....[0]....
.L_906:
        /*007c*/ 	.word	0x00001a60


	//   ....[1]....
        /*0080*/ 	.word	0x00001aa0


	//   ....[2]....
        /*0084*/ 	.word	0x00001b00


	//   ....[3]....
        /*0088*/ 	.word	0x00001b20


	//   ....[4]....
        /*008c*/ 	.word	0x00001b50


	//   ....[5]....
        /*0090*/ 	.word	0x00001b70


	//   ....[6]....
        /*0094*/ 	.word	0x00001ba0


	//   ....[7]....
        /*0098*/ 	.word	0x00001bc0


	//   ....[8]....
        /*009c*/ 	.word	0x00001c10


	//   ....[9]....
        /*00a0*/ 	.word	0x00001c20


	//----- nvinfo : EIATTR_VRC_CTA_INIT_COUNT
	.align		4
.L_907:
        /*00a4*/ 	.byte	0x02, 0x4a
	.zero		1
	.zero		1


	//----- nvinfo : EIATTR_EXIT_INSTR_OFFSETS
	.align		4
        /*00a8*/ 	.byte	0x04, 0x1c
        /*00aa*/ 	.short	(.L_909 - .L_908)


	//   ....[0]....
.L_908:
        /*00ac*/ 	.word	0x00004750


	//   ....[1]....
        /*00b0*/ 	.word	0x00004880


	//   ....[2]....
        /*00b4*/ 	.word	0x00004e50


	//   ....[3]....
        /*00b8*/ 	.word	0x00005450


	//----- nvinfo : EIATTR_MAX_THREADS
	.align		4
.L_909:
        /*00bc*/ 	.byte	0x04, 0x05
        /*00be*/ 	.short	(.L_911 - .L_910)
.L_910:
        /*00c0*/ 	.word	0x00000280
        /*00c4*/ 	.word	0x00000001
        /*00c8*/ 	.word	0x00000001


	//----- nvinfo : EIATTR_CRS_STACK_SIZE
	.align		4
.L_911:
        /*00cc*/ 	.byte	0x04, 0x1e
        /*00ce*/ 	.short	(.L_913 - .L_912)
.L_912:
        /*00d0*/ 	.word	0x00000000


	//----- nvinfo : EIATTR_CBANK_PARAM_SIZE
	.align		4
.L_913:
        /*00d4*/ 	.byte	0x03, 0x19
        /*00d6*/ 	.short	0x00b8


	//----- nvinfo : EIATTR_PARAM_CBANK
	.align		4
        /*00d8*/ 	.byte	0x04, 0x0a
        /*00da*/ 	.short	(.L_915 - .L_914)
	.align		4
.L_914:
        /*00dc*/ 	.word	index@(.nv.constant0._Z35group_norm_nhwc_bwd_one_pass_kernelI11Fp16IOFp16WLi128ELi40ELi640EEv26Group_norm_nhwc_bwd_params)
        /*00e0*/ 	.short	0x0380
        /*00e2*/ 	.short	0x00b8


	//----- nvinfo : EIATTR_SW_WAR
	.align		4
.L_915:
        /*00e4*/ 	.byte	0x04, 0x36
        /*00e6*/ 	.short	(.L_917 - .L_916)
.L_916:
        /*00e8*/ 	.word	0x00000008
.L_917:


//--------------------- .nv.info._Z35group_norm_nhwc_bwd_one_pass_kernelI11Fp16IOFp16WLi256ELi40ELi640EEv26Group_norm_nhwc_bwd_params --------------------------
	.section	.nv.info._Z35group_norm_nhwc_bwd_one_pass_kernelI11Fp16IOFp16WLi256ELi40ELi640EEv26Group_norm_nhwc_bwd_params,"",@"SHT_CUDA_INFO"
	.sectionflags	@""
	.align	4


	//----- nvinfo : EIATTR_CUDA_API_VERSION
	.align		4
        /*0000*/ 	.byte	0x04, 0x37
        /*0002*/ 	.short	(.L_919 - .L_918)
.L_918:
        /*0004*/ 	.word	0x00000082


	//----- nvinfo : EIATTR_KPARAM_INFO
	.align		4
.L_919:
        /*0008*/ 	.byte	0x04, 0x17
        /*000a*/ 	.short	(.L_921 - .L_920)
.L_920:
        /*000c*/ 	.word	0x00000000
        /*0010*/ 	.short	0x0000
        /*0012*/ 	.short	0x0000
        /*0014*/ 	.byte	0x00, 0xf0, 0xe1, 0x02


	//----- nvinfo : EIATTR_SPARSE_MMA_MASK
	.align		4
.L_921:
        /*0018*/ 	.byte	0x03, 0x50
        /*001a*/ 	.short	0x0000


	//----- nvinfo : EIATTR_MAXREG_COUNT
	.align		4
        /*001c*/ 	.byte	0x03, 0x1b
        /*001e*/ 	.short	0x0060


	//----- nvinfo : EIATTR_NUM_BARRIERS
	.align		4
        /*0020*/ 	.byte	0x02, 0x4c
        /*0022*/ 	.byte	0x01
	.zero		1


	//----- nvinfo : EIATTR_MERCURY_ISA_VERSION
	.align		4
        /*0024*/ 	.byte	0x03, 0x5f
        /*0026*/ 	.short	0x0101


	//----- nvinfo : EIATTR_INT_WARP_WIDE_INSTR_OFFSETS
	.align		4
        /*0028*/ 	.byte	0x04, 0x31
        /*002a*/ 	.short	(.L_923 - .L_922)


	//   ....[0]....
.L_922:
        /*002c*/ 	.word	0x00002ed0


	//----- nvinfo : EIATTR_COOP_GROUP_MASK_REGIDS
	.align		4
.L_923:
        /*0030*/ 	.byte	0x04, 0x29
        /*0032*/ 	.short	(.L_925 - .L_924)


	//   ....[0]....
.L_924:
        /*0034*/ 	.word	0xffffffff


	//   ....[1]....
        /*0038*/ 	.word	0xffffffff


	//   ....[2]....
        /*003c*/ 	.word	0xffffffff


	//   ....[3]....
        /*0040*/ 	.word	0xffffffff


	//   ....[4]....
        /*0044*/ 	.word	0xffffffff


	//   ....[5]....
        /*0048*/ 	.word	0xffffffff


	//   ....[6]....
        /*004c*/ 	.word	0xffffffff


	//   ....[7]....
        /*0050*/ 	.word	0xffffffff


	//   ....[8]....
        /*0054*/ 	.word	0xffffffff


	//   ....[9]....
        /*0058*/ 	.word	0xffffffff


	//----- nvinfo : EIATTR_COOP_GROUP_INSTR_OFFSETS
	.align		4
.L_925:
        /*005c*/ 	.byte	0x04, 0x28
        /*005e*/ 	.short	(.L_927 - .L_926)


	//   ....[0]....
.L_926:
        /*0060*/ 	.word	0x00002c60


	//   ....[1]....
        /*0064*/ 	.word	0x00002ca0


	//   ....[2]....
        /*0068*/ 	.word	0x00002d30


	//   ....[3]....
        /*006c*/ 	.word	0x00002d50


	//   ....[4]....
        /*0070*/ 	.word	0x00002db0


	//   ....[5]....
        /*0074*/ 	.word	0x00002dd0


	//   ....[6]....
        /*0078*/ 	.word	0x00002e00


	//   ....[7]....
        /*007c*/ 	.word	0x00002e20


	//   ....[8]....
        /*0080*/ 	.word	0x00002e70


	//   ....[9]....
        /*0084*/ 	.word	0x00002e80


	//----- nvinfo : EIATTR_VRC_CTA_INIT_COUNT
	.align		4
.L_927:
        /*0088*/ 	.byte	0x02, 0x4a
	.zero		1
	.zero		1


	//----- nvinfo : EIATTR_EXIT_INSTR_OFFSETS
	.align		4
        /*008c*/ 	.byte	0x04, 0x1c
        /*008e*/ 	.short	(.L_929 - .L_928)


	//   ....[0]....
.L_928:
        /*0090*/ 	.word	0x00006640


	//   ....[1]....
        /*0094*/ 	.word	0x00006770


	//   ....[2]....
        /*0098*/ 	.word	0x00006d90


	//   ....[3]....
        /*009c*/ 	.word	0x00007390


	//----- nvinfo : EIATTR_MAX_THREADS
	.align		4
.L_929:
        /*00a0*/ 	.byte	0x04, 0x05
        /*00a2*/ 	.short	(.L_931 - .L_930)
.L_930:
        /*00a4*/ 	.word	0x00000280
        /*00a8*/ 	.word	0x00000001
        /*00ac*/ 	.word	0x00000001


	//----- nvinfo : EIATTR_CRS_STACK_SIZE
	.align		4
.L_931:
        /*00b0*/ 	.byte	0x04, 0x1e
        /*00b2*/ 	.short	(.L_933 - .L_932)
.L_932:
        /*00b4*/ 	.word	0x00000000


	//----- nvinfo : EIATTR_CBANK_PARAM_SIZE
	.align		4
.L_933:
        /*00b8*/ 	.byte	0x03, 0x19
        /*00ba*/ 	.short	0x00b8


	//----- nvinfo : EIATTR_PARAM_CBANK
	.align		4
        /*00bc*/ 	.byte	0x04, 0x0a
        /*00be*/ 	.short	(.L_935 - .L_934)
	.align		4
.L_934:
        /*00c0*/ 	.word	index@(.nv.constant0._Z35group_norm_nhwc_bwd_one_pass_kernelI11Fp16IOFp16WLi256ELi40ELi640EEv26Group_norm_nhwc_bwd_params)
        /*00c4*/ 	.short	0x0380
        /*00c6*/ 	.short	0x00b8


	//----- nvinfo : EIATTR_SW_WAR
	.align		4
.L_935:
        /*00c8*/ 	.byte	0x04, 0x36
        /*00ca*/ 	.short	(.L_937 - .L_936)
.L_936:
        /*00cc*/ 	.word	0x00000008
.L_937:


//--------------------- .nv.info._Z35group_norm_nhwc_bwd_one_pass_kernelI11Fp16IOFp16WLi512ELi40ELi640EEv26Group_norm_nhwc_bwd_params --------------------------
	.section	.nv.info._Z35group_norm_nhwc_bwd_one_pass_kernelI11Fp16IOFp16WLi512ELi40ELi640EEv26Group_norm_nhwc_bwd_params,"",@"SHT_CUDA_INFO"
	.sectionflags	@""
	.align	4


	//----- nvinfo : EIATTR_CUDA_API_VERSION
	.align		4
        /*0000*/ 	.byte	0x04, 0x37
        /*0002*/ 	.short	(.L_939 - .L_938)
.L_938:
        /*0004*/ 	.word	0x00000082


	//----- nvinfo : EIATTR_KPARAM_INFO
	.align		4
.L_939:
        /*0008*/ 	.byte	0x04, 0x17
        /*000a*/ 	.short	(.L_941 - .L_940)
.L_940:
        /*000c*/ 	.word	0x00000000
        /*0010*/ 	.short	0x0000
        /*0012*/ 	.short	0x0000
        /*0014*/ 	.byte	0x00, 0xf0, 0xe1, 0x02


	//----- nvinfo : EIATTR_SPARSE_MMA_MASK
	.align		4
.L_941:
        /*0018*/ 	.byte	0x03, 0x50
        /*001a*/ 	.short	0x0000


	//----- nvinfo : EIATTR_MAXREG_COUNT
	.align		4
        /*001c*/ 	.byte	0x03, 0x1b
        /*001e*/ 	.short	0x0060


	//----- nvinfo : EIATTR_NUM_BARRIERS
	.align		4
        /*0020*/ 	.byte	0x02, 0x4c
        /*0022*/ 	.byte	0x01
	.zero		1


	//----- nvinfo : EIATTR_MERCURY_ISA_VERSION
	.align		4
        /*0024*/ 	.byte	0x03, 0x5f
        /*0026*/ 	.short	0x0101


	//----- nvinfo : EIATTR_INT_WARP_WIDE_INSTR_OFFSETS
	.align		4
        /*0028*/ 	.byte	0x04, 0x31
        /*002a*/ 	.short	(.L_943 - .L_942)


	//   ....[0]....
.L_942:
        /*002c*/ 	.word	0x00005490


	//----- nvinfo : EIATTR_COOP_GROUP_MASK_REGIDS
	.align		4
.L_943:
        /*0030*/ 	.byte	0x04, 0x29
        /*0032*/ 	.short	(.L_945 - .L_944)


	//   ....[0]....
.L_944:
        /*0034*/ 	.word	0xffffffff


	//   ....[1]....
        /*0038*/ 	.word	0xffffffff


	//   ....[2]....
        /*003c*/ 	.word	0xffffffff


	//   ....[3]....
        /*0040*/ 	.word	0xffffffff


	//   ....[4]....
        /*0044*/ 	.word	0xffffffff


	//   ....[5]....
        /*0048*/ 	.word	0xffffffff


	//   ....[6]....
        /*004c*/ 	.word	0xffffffff


	//   ....[7]....
        /*0050*/ 	.word	0xffffffff


	//   ....[8]....
        /*0054*/ 	.word	0xffffffff


	//   ....[9]....
        /*0058*/ 	.word	0xffffffff


	//----- nvinfo : EIATTR_COOP_GROUP_INSTR_OFFSETS
	.align		4
.L_945:
        /*005c*/ 	.byte	0x04, 0x28
        /*005e*/ 	.short	(.L_947 - .L_946)


	//   ....[0]....
.L_946:
        /*0060*/ 	.word	0x00005220


	//   ....[1]....
        /*0064*/ 	.word	0x00005260


	//   ....[2]....
        /*0068*/ 	.word	0x000052f0


	//   ....[3]....
        /*006c*/ 	.word	0x00005310


	//   ....[4]....
        /*0070*/ 	.word	0x00005370


	//   ....[5]....
        /*0074*/ 	.word	0x00005390


	//   ....[6]....
        /*0078*/ 	.word	0x000053c0


	//   ....[7]....
        /*007c*/ 	.word	0x000053e0


	//   ....[8]....
        /*0080*/ 	.word	0x00005430


	//   ....[9]....
        /*0084*/ 	.word	0x00005440


	//----- nvinfo : EIATTR_VRC_CTA_INIT_COUNT
	.align		4
.L_947:
        /*0088*/ 	.byte	0x02, 0x4a
	.zero		1
	.zero		1


	//----- nvinfo : EIATTR_EXIT_INSTR_OFFSETS
	.align		4
        /*008c*/ 	.byte	0x04, 0x1c
        /*008e*/ 	.short	(.L_949 - .L_948)


	//   ....[0]....
.L_948:
        /*0090*/ 	.word	0x0000af00


	//   ....[1]....
        /*0094*/ 	.word	0x0000b030


	//   ....[2]....
        /*0098*/ 	.word	0x0000b620


	//   ....[3]....
        /*009c*/ 	.word	0x0000bc20


	//----- nvinfo : EIATTR_MAX_THREADS
	.align		4
.L_949:
        /*00a0*/ 	.byte	0x04, 0x05
        /*00a2*/ 	.short	(.L_951 - .L_950)
.L_950:
        /*00a4*/ 	.word	0x00000280
        /*00a8*/ 	.word	0x00000001
        /*00ac*/ 	.word	0x00000001


	//----- nvinfo : EIATTR_CRS_STACK_SIZE
	.align		4
.L_951:
        /*00b0*/ 	.byte	0x04, 0x1e
        /*00b2*/ 	.short	(.L_953 - .L_952)
.L_952:
        /*00b4*/ 	.word	0x00000000


	//----- nvinfo : EIATTR_CBANK_PARAM_SIZE
	.align		4
.L_953:
        /*00b8*/ 	.byte	0x03, 0x19
        /*00ba*/ 	.short	0x00b8


	//----- nvinfo : EIATTR_PARAM_CBANK
	.align		4
        /*00bc*/ 	.byte	0x04, 0x0a
        /*00be*/ 	.short	(.L_955 - .L_954)
	.align		4
.L_954:
        /*00c0*/ 	.word	index@(.nv.constant0._Z35group_norm_nhwc_bwd_one_pass_kernelI11Fp16IOFp16WLi512ELi40ELi640EEv26Group_norm_nhwc_bwd_params)
        /*00c4*/ 	.short	0x0380
        /*00c6*/ 	.short	0x00b8


	//----- nvinfo : EIATTR_SW_WAR
	.align		4
.L_955:
        /*00c8*/ 	.byte	0x04, 0x36
        /*00ca*/ 	.short	(.L_957 - .L_956)
.L_956:
        /*00cc*/ 	.word	0x00000008
.L_957:


//--------------------- .nv.info._Z35group_norm_nhwc_bwd_one_pass_kernelI11Fp32IOFp32WLi64ELi40ELi640EEv26Group_norm_nhwc_bwd_params --------------------------
	.section	.nv.info._Z35group_norm_nhwc_bwd_one_pass_kernelI11Fp32IOFp32WLi64ELi40ELi640EEv26Group_norm_nhwc_bwd_params,"",@"SHT_CUDA_INFO"
	.sectionflags	@""
	.align	4


	//----- nvinfo : EIATTR_CUDA_API_VERSION
	.align		4
        /*0000*/ 	.byte	0x04, 0x37
        /*0002*/ 	.short	(.L_959 - .L_958)
.L_958:
        /*0004*/ 	.word	0x00000082


	//----- nvinfo : EIATTR_KPARAM_INFO
	.align		4
.L_959:
        /*0008*/ 	.byte	0x04, 0x17
        /*000a*/ 	.short	(.L_961 - .L_960)
.L_960:
        /*000c*/ 	.word	0x00000000
        /*0010*/ 	.short	0x0000
        /*0012*/ 	.short	0x0000
        /*0014*/ 	.byte	0x00, 0xf0, 0xe1, 0x02


	//----- nvinfo : EIATTR_SPARSE_MMA_MASK
	.align		4
.L_961:
        /*0018*/ 	.byte	0x03, 0x50
        /*001a*/ 	.short	0x0000


	//----- nvinfo : EIATTR_MAXREG_COUNT
	.align		4
        /*001c*/ 	.byte	0x03, 0x1b
        /*001e*/ 	.short	0x0060


	//----- nvinfo : EIATTR_NUM_BARRIERS
	.align		4
        /*0020*/ 	.byte	0x02, 0x4c
        /*0022*/ 	.byte	0x01
	.zero		1


	//----- nvinfo : EIATTR_MERCURY_ISA_VERSION
	.align		4
        /*0024*/ 	.byte	0x03, 0x5f
        /*0026*/ 	.short	0x0101


	//----- nvinfo : EIATTR_INT_WARP_WIDE_INSTR_OFFSETS
	.align		4
        /*0028*/ 	.byte	0x04, 0x31
        /*002a*/ 	.short	(.L_963 - .L_962)


	//   ....[0]....
.L_962:
        /*002c*/ 	.word	0x000011c0


	//   ....[1]....
        /*0030*/ 	.word	0x000024b0


	//   ....[2]....
        /*0034*/ 	.word	0x000024d0


	//   ....[3]....
        /*0038*/ 	.word	0x000024e0


	//   ....[4]....
        /*003c*/ 	.word	0x000025f0


	//   ....[5]....
        /*0040*/ 	.word	0x00002600


	//   ....[6]....
        /*0044*/ 	.word	0x000026e0


	//   ....[7]....
        /*0048*/ 	.word	0x00002710


	//   ....[8]....
        /*004c*/ 	.word	0x00002770


	//----- nvinfo : EIATTR_COOP_GROUP_MASK_REGIDS
	.align		4
.L_963:
        /*0050*/ 	.byte	0x04, 0x29
        /*0052*/ 	.short	(.L_965 - .L_964)


	//   ....[0]....
.L_964:
        /*0054*/ 	.word	0xffffffff


	//   ....[1]....
        /*0058*/ 	.word	0xffffffff


	//   ....[2]....
        /*005c*/ 	.word	0xffffffff


	//   ....[3]....
        /*0060*/ 	.word	0xffffffff


	//   ....[4]....
        /*0064*/ 	.word	0xffffffff


	//   ....[5]....
        /*0068*/ 	.word	0xffffffff


	//   ....[6]....
        /*006c*/ 	.word	0xffffffff


	//   ....[7]....
        /*0070*/ 	.word	0xffffffff


	//   ....[8]....
        /*0074*/ 	.word	0xffffffff


	//   ....[9]....
        /*0078*/ 	.word	0xffffffff


	//----- nvinfo : EIATTR_COOP_GROUP_INSTR_OFFSETS
	.align		4
.L_965:
        /*007c*/ 	.byte	0x04, 0x28
        /*007e*/ 	.short	(.L_967 - .L_966)


	//   ....[0]....
.L_966:
        /*0080*/ 	.word	0x00000f70


	//   ....[1]....
        /*0084*/ 	.word	0x00000fb0


	//   ....[2]....
        /*0088*/ 	.word	0x00001060


	//   ....[3]....
        /*008c*/ 	.word	0x00001070


	//   ....[4]....
        /*0090*/ 	.word	0x000010a0


	//   ....[5]....
        /*0094*/ 	.word	0x000010c0


	//   ....[6]....
        /*0098*/ 	.word	0x000010f0


	//   ....[7]....
        /*009c*/ 	.word	0x00001110


	//   ....[8]....
        /*00a0*/ 	.word	0x00001160


	//   ....[9]....
        /*00a4*/ 	.word	0x00001170


	//----- nvinfo : EIATTR_VRC_CTA_INIT_COUNT
	.align		4
.L_967:
        /*00a8*/ 	.byte	0x02, 0x4a
	.zero		1
	.zero		1


	//----- nvinfo : EIATTR_EXIT_INSTR_OFFSETS
	.align		4
        /*00ac*/ 	.byte	0x04, 0x1c
        /*00ae*/ 	.short	(.L_969 - .L_968)


	//   ....[0]....
.L_968:
        /*00b0*/ 	.word	0x000036a0


	//   ....[1]....
        /*00b4*/ 	.word	0x000037e0


	//   ....[2]....
        /*00b8*/ 	.word	0x00003e30


	//   ....[3]....
        /*00bc*/ 	.word	0x00004410


	//----- nvinfo : EIATTR_MAX_THREADS
	.align		4
.L_969:
        /*00c0*/ 	.byte	0x04, 0x05
        /*00c2*/ 	.short	(.L_971 - .L_970)
.L_970:
        /*00c4*/ 	.word	0x00000280
        /*00c8*/ 	.word	0x00000001
        /*00cc*/ 	.word	0x00000001


	//----- nvinfo : EIATTR_CRS_STACK_SIZE
	.align		4
.L_971:
        /*00d0*/ 	.byte	0x04, 0x1e
        /*00d2*/ 	.short	(.L_973 - .L_972)
.L_972:
        /*00d4*/ 	.word	0x00000000


	//----- nvinfo : EIATTR_CBANK_PARAM_SIZE
	.align		4
.L_973:
        /*00d8*/ 	.byte	0x03, 0x19
        /*00da*/ 	.short	0x00b8


	//----- nvinfo : EIATTR_PARAM_CBANK
	.align		4
        /*00dc*/ 	.byte	0x04, 0x0a
        /*00de*/ 	.short	(.L_975 - .L_974)
	.align		4
.L_974:
        /*00e0*/ 	.word	index@(.nv.constant0._Z35group_norm_nhwc_bwd_one_pass_kernelI11Fp32IOFp32WLi64ELi40ELi640EEv26Group_norm_nhwc_bwd_params)
        /*00e4*/ 	.short	0x0380
        /*00e6*/ 	.short	0x00b8


	//----- nvinfo : EIATTR_SW_WAR
	.align		4
.L_975:
        /*00e8*/ 	.byte	0x04, 0x36
        /*00ea*/ 	.short	(.L_977 - .L_976)
.L_976:
        /*00ec*/ 	.word	0x00000008
.L_977:


//--------------------- .nv.info._Z35group_norm_nhwc_bwd_one_pass_kernelI11Fp32IOFp32WLi128ELi40ELi640EEv26Group_norm_nhwc_bwd_params --------------------------
	.section	.nv.info._Z35group_norm_nhwc_bwd_one_pass_kernelI11Fp32IOFp32WLi128ELi40ELi640EEv26Group_norm_nhwc_bwd_params,"",@"SHT_CUDA_INFO"
	.sectionflags	@""
	.align	4


	//----- nvinfo : EIATTR_CUDA_API_VERSION
	.align		4
        /*0000*/ 	.byte	0x04, 0x37
        /*0002*/ 	.short	(.L_979 - .L_978)
.L_978:
        /*0004*/ 	.word	0x00000082


	//----- nvinfo : EIATTR_KPARAM_INFO
	.align		4
.L_979:
        /*0008*/ 	.byte	0x04, 0x17
        /*000a*/ 	.short	(.L_981 - .L_980)
.L_980:
        /*000c*/ 	.word	0x00000000
        /*0010*/ 	.short	0x0000
        /*0012*/ 	.short	0x0000
        /*0014*/ 	.byte	0x00, 0xf0, 0xe1, 0x02


	//----- nvinfo : EIATTR_SPARSE_MMA_MASK
	.align		4
.L_981:
        /*0018*/ 	.byte	0x03, 0x50
        /*001a*/ 	.short	0x0000


	//----- nvinfo : EIATTR_MAXREG_COUNT
	.align		4
        /*001c*/ 	.byte	0x03, 0x1b
        /*001e*/ 	.short	0x0060


	//----- nvinfo : EIATTR_NUM_BARRIERS
	.align		4
        /*0020*/ 	.byte	0x02, 0x4c
        /*0022*/ 	.byte	0x01
	.zero		1


	//----- nvinfo : EIATTR_MERCURY_ISA_VERSION
	.align		4
        /*0024*/ 	.byte	0x03, 0x5f
        /*0026*/ 	.short	0x0101


	//----- nvinfo : EIATTR_INT_WARP_WIDE_INSTR_OFFSETS
	.align		4
        /*0028*/ 	.byte	0x04, 0x31
        /*002a*/ 	.short	(.L_983 - .L_982)


	//   ....[0]....
.L_982:
        /*002c*/ 	.word	0x000019d0


	//----- nvinfo : EIATTR_COOP_GROUP_MASK_REGIDS
	.align		4
.L_983:
        /*0030*/ 	.byte	0x04, 0x29
        /*0032*/ 	.short	(.L_985 - .L_984)


	//   ....[0]....
.L_984:
        /*0034*/ 	.word	0xffffffff


	//   ....[1]....
        /*0038*/ 	.word	0xffffffff


	//   ....[2]....
        /*003c*/ 	.word	0xffffffff


	//   ....[3]....
        /*0040*/ 	.word	0xffffffff


	//   ....[4]....
        /*0044*/ 	.word	0xffffffff


	//   ....[5]....
        /*0048*/ 	.word	0xffffffff


	//   ....[6]....
        /*004c*/ 	.word	0xffffffff


	//   ....[7]....
        /*0050*/ 	.word	0xffffffff


	//   ....[8]....
        /*0054*/ 	.word	0xffffffff


	//   ....[9]....
        /*0058*/ 	.word	0xffffffff


	//----- nvinfo : EIATTR_COOP_GROUP_INSTR_OFFSETS
	.align		4
.L_985:
        /*005c*/ 	.byte	0x04, 0x28
        /*005e*/ 	.short	(.L_987 - .L_986)


	//   ....[0]....
.L_986:
        /*0060*/ 	.word	0x00001780


	//   ....[1]....
        /*0064*/ 	.word	0x000017c0


	//   ....[2]....
        /*0068*/ 	.word	0x00001830


	//   ....[3]....
        /*006c*/ 	.word	0x00001840


	//   ....[4]....
        /*0070*/ 	.word	0x00001880


	//   ....[5]....
        /*0074*/ 	.word	0x00001890


	//   ....[6]....
        /*0078*/ 	.word	0x000018d0


	//   ....[7]....
        /*007c*/ 	.word	0x000018e0


	//   ....[8]....
        /*0080*/ 	.word	0x00001970


	//   ....[9]....
        /*0084*/ 	.word	0x00001980


	//----- nvinfo : EIATTR_VRC_CTA_INIT_COUNT
	.align		4
.L_987:
        /*0088*/ 	.byte	0x02, 0x4a
	.zero		1
	.zero		1


	//----- nvinfo : EIATTR_EXIT_INSTR_OFFSETS
	.align		4
        /*008c*/ 	.byte	0x04, 0x1c
        /*008e*/ 	.short	(.L_989 - .L_988)


	//   ....[0]....
.L_988:
        /*0090*/ 	.word	0x000049b0


	//   ....[1]....
        /*0094*/ 	.word	0x00004ae0


	//   ....[2]....
        /*0098*/ 	.word	0x000050b0


	//   ....[3]....
        /*009c*/ 	.word	0x00005660


	//----- nvinfo : EIATTR_MAX_THREADS
	.align		4
.L_989:
        /*00a0*/ 	.byte	0x04, 0x05
        /*00a2*/ 	.short	(.L_991 - .L_990)
.L_990:
        /*00a4*/ 	.word	0x00000280
        /*00a8*/ 	.word	0x00000001
        /*00ac*/ 	.word	0x00000001


	//----- nvinfo : EIATTR_CRS_STACK_SIZE
	.align		4
.L_991:
        /*00b0*/ 	.byte	0x04, 0x1e
        /*00b2*/ 	.short	(.L_993 - .L_992)
.L_992:
        /*00b4*/ 	.word	0x00000000


	//----- nvinfo : EIATTR_CBANK_PARAM_SIZE
	.align		4
.L_993:
        /*00b8*/ 	.byte	0x03, 0x19
        /*00ba*/ 	.short	0x00b8


	//----- nvinfo : EIATTR_PARAM_CBANK
	.align		4
        /*00bc*/ 	.byte	0x04, 0x0a
        /*00be*/ 	.short	(.L_995 - .L_994)
	.align		4
.L_994:
        /*00c0*/ 	.word	index@(.nv.constant0._Z35group_norm_nhwc_bwd_one_pass_kernelI11Fp32IOFp32WLi128ELi40ELi640EEv26Group_norm_nhwc_bwd_params)
        /*00c4*/ 	.short	0x0380
        /*00c6*/ 	.short	0x00b8


	//----- nvinfo : EIATTR_SW_WAR
	.align		4
.L_995:
        /*00c8*/ 	.byte	0x04, 0x36
        /*00ca*/ 	.short	(.L_997 - .L_996)
.L_996:
        /*00cc*/ 	.word	0x00000008
.L_997:


//--------------------- .nv.info._Z35group_norm_nhwc_bwd_one_pass_kernelI11Fp32IOFp32WLi256ELi40ELi640EEv26Group_norm_nhwc_bwd_params --------------------------
	.section	.nv.info._Z35group_norm_nhwc_bwd_one_pass_kernelI11Fp32IOFp32WLi256ELi40ELi640EEv26Group_norm_nhwc_bwd_params,"",@"SHT_CUDA_INFO"
	.sectionflags	@""
	.align	4


	//----- nvinfo : EIATTR_CUDA_API_VERSION
	.align		4
        /*0000*/ 	.byte	0x04, 0x37
        /*0002*/ 	.short	(.L_999 - .L_998)
.L_998:
        /*0004*/ 	.word	0x00000082


	//----- nvinfo : EIATTR_KPARAM_INFO
	.align		4
.L_999:
        /*0008*/ 	.byte	0x04, 0x17
        /*000a*/ 	.short	(.L_1001 - .L_1000)
.L_1000:
        /*000c*/ 	.word	0x00000000
        /*0010*/ 	.short	0x0000
        /*0012*/ 	.short	0x0000
        /*0014*/ 	.byte	0x00, 0xf0, 0xe1, 0x02


	//----- nvinfo : EIATTR_SPARSE_MMA_MASK
	.align		4
.L_1001:
        /*0018*/ 	.byte	0x03, 0x50
        /*001a*/ 	.short	0x0000


	//----- nvinfo : EIATTR_MAXREG_COUNT
	.align		4
        /*001c*/ 	.byte	0x03, 0x1b
        /*001e*/ 	.short	0x0060


	//----- nvinfo : EIATTR_NUM_BARRIERS
	.align		4
        /*0020*/ 	.byte	0x02, 0x4c
        /*0022*/ 	.byte	0x01
	.zero		1


	//----- nvinfo : EIATTR_MERCURY_ISA_VERSION
	.align		4
        /*0024*/ 	.byte	0x03, 0x5f
        /*0026*/ 	.short	0x0101


	//----- nvinfo : EIATTR_COOP_GROUP_MASK_REGIDS
	.align		4
        /*0028*/ 	.byte	0x04, 0x29
        /*002a*/ 	.short	(.L_1003 - .L_1002)


	//   ....[0]....
.L_1002:
        /*002c*/ 	.word	0xffffffff


	//   ....[1]....
        /*0030*/ 	.word	0xffffffff


	//   ....[2]....
        /*0034*/ 	.word	0xffffffff


	//   ....[3]....
        /*0038*/ 	.word	0xffffffff


	//   ....[4]....
        /*003c*/ 	.word	0xffffffff


	//   ....[5]....
        /*0040*/ 	.word	0xffffffff


	//   ....[6]....
        /*0044*/ 	.word	0xffffffff


	//   ....[7]....
        /*0048*/ 	.word	0xffffffff


	//   ....[8]....
        /*004c*/ 	.word	0xffffffff


	//   ....[9]....
        /*0050*/ 	.word	0xffffffff


	//----- nvinfo : EIATTR_COOP_GROUP_INSTR_OFFSETS
	.align		4
.L_1003:
        /*0054*/ 	.byte	0x04, 0x28
        /*0056*/ 	.short	(.L_1005 - .L_1004)


	//   ....[0]....
.L_1004:
        /*0058*/ 	.word	0x00002980


	//   ....[1]....
        /*005c*/ 	.word	0x000029b0


	//   ....[2]....
        /*0060*/ 	.word	0x00002a00


	//   ....[3]....
        /*0064*/ 	.word	0x00002a20


	//   ....[4]....
        /*0068*/ 	.word	0x00002a50


	//   ....[5]....
        /*006c*/ 	.word	0x00002a70


	//   ....[6]....
        /*0070*/ 	.word	0x00002aa0


	//   ....[7]....
        /*0074*/ 	.word	0x00002ac0


	//   ....[8]....
        /*0078*/ 	.word	0x00002b10


	//   ....[9]....
        /*007c*/ 	.word	0x00002b20


	//----- nvinfo : EIATTR_VRC_CTA_INIT_COUNT
	.align		4
.L_1005:
        /*0080*/ 	.byte	0x02, 0x4a
	.zero		1
	.zero		1


	//----- nvinfo : EIATTR_EXIT_INSTR_OFFSETS
	.align		4
        /*0084*/ 	.byte	0x04, 0x1c
        /*0086*/ 	.short	(.L_1007 - .L_1006)


	//   ....[0]....
.L_1006:
        /*0088*/ 	.word	0x00005da0


	//   ....[1]....
        /*008c*/ 	.word	0x00005ed0


	//   ....[2]....
        /*0090*/ 	.word	0x000064a0


	//   ....[3]....
        /*0094*/ 	.word	0x00006a50


	//----- nvinfo : EIATTR_MAX_THREADS
	.align		4
.L_1007:
        /*0098*/ 	.byte	0x04, 0x05
        /*009a*/ 	.short	(.L_1009 - .L_1008)
.L_1008:
        /*009c*/ 	.word	0x00000280
        /*00a0*/ 	.word	0x00000001
        /*00a4*/ 	.word	0x00000001


	//----- nvinfo : EIATTR_CRS_STACK_SIZE
	.align		4
.L_1009:
        /*00a8*/ 	.byte	0x04, 0x1e
        /*00aa*/ 	.short	(.L_1011 - .L_1010)
.L_1010:
        /*00ac*/ 	.word	0x00000000


	//----- nvinfo : EIATTR_CBANK_PARAM_SIZE
	.align		4
.L_1011:
        /*00b0*/ 	.byte	0x03, 0x19
        /*00b2*/ 	.short	0x00b8


	//----- nvinfo : EIATTR_PARAM_CBANK
	.align		4
        /*00b4*/ 	.byte	0x04, 0x0a
        /*00b6*/ 	.short	(.L_1013 - .L_1012)
	.align		4
.L_1012:
        /*00b8*/ 	.word	index@(.nv.constant0._Z35group_norm_nhwc_bwd_one_pass_kernelI11Fp32IOFp32WLi256ELi40ELi640EEv26Group_norm_nhwc_bwd_params)
        /*00bc*/ 	.short	0x0380
        /*00be*/ 	.short	0x00b8


	//----- nvinfo : EIATTR_SW_WAR
	.align		4
.L_1013:
        /*00c0*/ 	.byte	0x04, 0x36
        /*00c2*/ 	.short	(.L_1015 - .L_1014)
.L_1014:
        /*00c4*/ 	.word	0x00000008
.L_1015:


//--------------------- .nv.info._Z35group_norm_nhwc_bwd_one_pass_kernelI11Fp32IOFp32WLi512ELi40ELi640EEv26Group_norm_nhwc_bwd_params --------------------------
	.section	.nv.info._Z35group_norm_nhwc_bwd_one_pass_kernelI11Fp32IOFp32WLi512ELi40ELi640EEv26Group_norm_nhwc_bwd_params,"",@"SHT_CUDA_INFO"
	.sectionflags	@""
	.align	4


	//----- nvinfo : EIATTR_CUDA_API_VERSION
	.align		4
        /*0000*/ 	.byte	0x04, 0x37
        /*0002*/ 	.short	(.L_1017 - .L_1016)
.L_1016:
        /*0004*/ 	.word	0x00000082


	//----- nvinfo : EIATTR_KPARAM_INFO
	.align		4
.L_1017:
        /*0008*/ 	.byte	0x04, 0x17
        /*000a*/ 	.short	(.L_1019 - .L_1018)
.L_1018:
        /*000c*/ 	.word	0x00000000
        /*0010*/ 	.short	0x0000
        /*0012*/ 	.short	0x0000
        /*0014*/ 	.byte	0x00, 0xf0, 0xe1, 0x02


	//----- nvinfo : EIATTR_SPARSE_MMA_MASK
	.align		4
.L_1019:
        /*0018*/ 	.byte	0x03, 0x50
        /*001a*/ 	.short	0x0000


	//----- nvinfo : EIATTR_MAXREG_COUNT
	.align		4
        /*001c*/ 	.byte	0x03, 0x1b
        /*001e*/ 	.short	0x0060


	//----- nvinfo : EIATTR_NUM_BARRIERS
	.align		4
        /*0020*/ 	.byte	0x02, 0x4c
        /*0022*/ 	.byte	0x01
	.zero		1


	//----- nvinfo : EIATTR_MERCURY_ISA_VERSION
	.align		4
        /*0024*/ 	.byte	0x03, 0x5f
        /*0026*/ 	.short	0x0101


	//----- nvinfo : EIATTR_INT_WARP_WIDE_INSTR_OFFSETS
	.align		4
        /*0028*/ 	.byte	0x04, 0x31
        /*002a*/ 	.short	(.L_1021 - .L_1020)


	//   ....[0]....
.L_1020:
        /*002c*/ 	.word	0x00004d50


	//----- nvinfo : EIATTR_COOP_GROUP_MASK_REGIDS
	.align		4
.L_1021:
        /*0030*/ 	.byte	0x04, 0x29
        /*0032*/ 	.short	(.L_1023 - .L_1022)


	//   ....[0]....
.L_1022:
        /*0034*/ 	.word	0xffffffff


	//   ....[1]....
        /*0038*/ 	.word	0xffffffff


	//   ....[2]....
        /*003c*/ 	.word	0xffffffff


	//   ....[3]....
        /*0040*/ 	.word	0xffffffff


	//   ....[4]....
        /*0044*/ 	.word	0xffffffff


	//   ....[5]....
        /*0048*/ 	.word	0xffffffff


	//   ....[6]....
        /*004c*/ 	.word	0xffffffff


	//   ....[7]....
        /*0050*/ 	.word	0xffffffff


	//   ....[8]....
        /*0054*/ 	.word	0xffffffff


	//   ....[9]....
        /*0058*/ 	.word	0xffffffff


	//----- nvinfo : EIATTR_COOP_GROUP_INSTR_OFFSETS
	.align		4
.L_1023:
        /*005c*/ 	.byte	0x04, 0x28
        /*005e*/ 	.short	(.L_1025 - .L_1024)


	//   ....[0]....
.L_1024:
        /*0060*/ 	.word	0x00004b00


	//   ....[1]....
        /*0064*/ 	.word	0x00004b20


	//   ....[2]....
        /*0068*/ 	.word	0x00004be0


	//   ....[3]....
        /*006c*/ 	.word	0x00004bf0


	//   ....[4]....
        /*0070*/ 	.word	0x00004c20


	//   ....[5]....
        /*0074*/ 	.word	0x00004c40


	//   ....[6]....
        /*0078*/ 	.word	0x00004c70


	//   ....[7]....
        /*007c*/ 	.word	0x00004c90


	//   ....[8]....
        /*0080*/ 	.word	0x00004ce0


	//   ....[9]....
        /*0084*/ 	.word	0x00004cf0


	//----- nvinfo : EIATTR_VRC_CTA_INIT_COUNT
	.align		4
.L_1025:
        /*0088*/ 	.byte	0x02, 0x4a
	.zero		1
	.zero		1


	//----- nvinfo : EIATTR_EXIT_INSTR_OFFSETS
	.align		4
        /*008c*/ 	.byte	0x04, 0x1c
        /*008e*/ 	.short	(.L_1027 - .L_1026)


	//   ....[0]....
.L_1026:
        /*0090*/ 	.word	0x0000a3e0


	//   ....[1]....
        /*0094*/ 	.word	0x0000a510


	//   ....[2]....
        /*0098*/ 	.word	0x0000ab00


	//   ....[3]....
        /*009c*/ 	.word	0x0000b0b0


	//----- nvinfo : EIATTR_MAX_THREADS
	.align		4
.L_1027:
        /*00a0*/ 	.byte	0x04, 0x05
        /*00a2*/ 	.short	(.L_1029 - .L_1028)
.L_1028:
        /*00a4*/ 	.word	0x00000280
        /*00a8*/ 	.word	0x00000001
        /*00ac*/ 	.word	0x00000001


	//----- nvinfo : EIATTR_CRS_STACK_SIZE
	.align		4
.L_1029:
        /*00b0*/ 	.byte	0x04, 0x1e
        /*00b2*/ 	.short	(.L_1031 - .L_1030)
.L_1030:
        /*00b4*/ 	.word	0x00000000


	//----- nvinfo : EIATTR_CBANK_PARAM_SIZE
	.align		4
.L_1031:
        /*00b8*/ 	.byte	0x03, 0x19
        /*00ba*/ 	.short	0x00b8


	//----- nvinfo : EIATTR_PARAM_CBANK
	.align		4
        /*00bc*/ 	.byte	0x04, 0x0a
        /*00be*/ 	.short	(.L_1033 - .L_1032)
	.align		4
.L_1032:
        /*00c0*/ 	.word	index@(.nv.constant0._Z35group_norm_nhwc_bwd_one_pass_kernelI11Fp32IOFp32WLi512ELi40ELi640EEv26Group_norm_nhwc_bwd_params)
        /*00c4*/ 	.short	0x0380
        /*00c6*/ 	.short	0x00b8


	//----- nvinfo : EIATTR_SW_WAR
	.align		4
.L_1033:
        /*00c8*/ 	.byte	0x04, 0x36
        /*00ca*/ 	.short	(.L_1035 - .L_1034)
.L_1034:
        /*00cc*/ 	.word	0x00000008
.L_1035:


//--------------------- .nv.info._Z35group_norm_nhwc_bwd_one_pass_kernelI11Fp32IOBf16WLi64ELi40ELi640EEv26Group_norm_nhwc_bwd_params --------------------------
	.section	.nv.info._Z35group_norm_nhwc_bwd_one_pass_kernelI11Fp32IOBf16WLi64ELi40ELi640EEv26Group_norm_nhwc_bwd_params,"",@"SHT_CUDA_INFO"
	.sectionflags	@""
	.align	4


	//----- nvinfo : EIATTR_CUDA_API_VERSION
	.align		4
        /*0000*/ 	.byte	0x04, 0x37
        /*0002*/ 	.short	(.L_1037 - .L_1036)
.L_1036:
        /*0004*/ 	.word	0x00000082


	//----- nvinfo : EIATTR_KPARAM_INFO
	.align		4
.L_1037:
        /*0008*/ 	.byte	0x04, 0x17
        /*000a*/ 	.short	(.L_1039 - .L_1038)
.L_1038:
        /*000c*/ 	.word	0x00000000
        /*0010*/ 	.short	0x0000
        /*0012*/ 	.short	0x0000
        /*0014*/ 	.byte	0x00, 0xf0, 0xe1, 0x02


	//----- nvinfo : EIATTR_SPARSE_MMA_MASK
	.align		4
.L_1039:
        /*0018*/ 	.byte	0x03, 0x50
        /*001a*/ 	.short	0x0000


	//----- nvinfo : EIATTR_MAXREG_COUNT
	.align		4
        /*001c*/ 	.byte	0x03, 0x1b
        /*001e*/ 	.short	0x0060


	//----- nvinfo : EIATTR_NUM_BARRIERS
	.align		4
        /*0020*/ 	.byte	0x02, 0x4c
        /*0022*/ 	.byte	0x01
	.zero		1


	//----- nvinfo : EIATTR_MERCURY_ISA_VERSION
	.align		4
        /*0024*/ 	.byte	0x03, 0x5f
        /*0026*/ 	.short	0x0101


	//----- nvinfo : EIATTR_INT_WARP_WIDE_INSTR_OFFSETS
	.align		4
        /*0028*/ 	.byte	0x04, 0x31
        /*002a*/ 	.short	(.L_1041 - .L_1040)


	//   ....[0]....
.L_1040:
        /*002c*/ 	.word	0x00001210


	//   ....[1]....
        /*0030*/ 	.word	0x00002500


	//   ....[2]....
        /*0034*/ 	.word	0x00002520


	//   ....[3]....
        /*0038*/ 	.word	0x00002530


	//   ....[4]....
        /*003c*/ 	.word	0x00002640


	//   ....[5]....
        /*0040*/ 	.word	0x00002650


	//   ....[6]....
        /*0044*/ 	.word	0x00002730


	//   ....[7]....
        /*0048*/ 	.word	0x00002760


	//   ....[8]....
        /*004c*/ 	.word	0x000027c0


	//----- nvinfo : EIATTR_COOP_GROUP_MASK_REGIDS
	.align		4
.L_1041:
        /*0050*/ 	.byte	0x04, 0x29
        /*0052*/ 	.short	(.L_1043 - .L_1042)


	//   ....[0]....
.L_1042:
        /*0054*/ 	.word	0xffffffff


	//   ....[1]....
        /*0058*/ 	.word	0xffffffff


	//   ....[2]....
        /*005c*/ 	.word	0xffffffff


	//   ....[3]....
        /*0060*/ 	.word	0xffffffff


	//   ....[4]....
        /*0064*/ 	.word	0xffffffff


	//   ....[5]....
        /*0068*/ 	.word	0xffffffff


	//   ....[6]....
        /*006c*/ 	.word	0xffffffff


	//   ....[7]....
        /*0070*/ 	.word	0xffffffff


	//   ....[8]....
        /*0074*/ 	.word	0xffffffff


	//   ....[9]....
        /*0078*/ 	.word	0xffffffff


	//----- nvinfo : EIATTR_COOP_GROUP_INSTR_OFFSETS
	.align		4
.L_1043:
        /*007c*/ 	.byte	0x04, 0x28
        /*007e*/ 	.short	(.L_1045 - .L_1044)


	//   ....[0]....
.L_1044:
        /*0080*/ 	.word	0x00000fd0


	//   ....[1]....
        /*0084*/ 	.word	0x00001010


	//   ....[2]....
        /*0088*/ 	.word	0x000010b0


	//   ....[3]....
        /*008c*/ 	.word	0x000010c0


	//   ....[4]....
        /*0090*/ 	.word	0x000010f0


	//   ....[5]....
        /*0094*/ 	.word	0x00001110


	//   ....[6]....
        /*0098*/ 	.word	0x00001140


	//   ....[7]....
        /*009c*/ 	.word	0x00001160


	//   ....[8]....
        /*00a0*/ 	.word	0x000011b0


	//   ....[9]....
        /*00a4*/ 	.word	0x000011c0


	//----- nvinfo : EIATTR_VRC_CTA_INIT_COUNT
	.align		4
.L_1045:
        /*00a8*/ 	.byte	0x02, 0x4a
	.zero		1
	.zero		1


	//----- nvinfo : EIATTR_EXIT_INSTR_OFFSETS
	.align		4
        /*00ac*/ 	.byte	0x04, 0x1c
        /*00ae*/ 	.short	(.L_1047 - .L_1046)


	//   ....[0]....
.L_1046:
        /*00b0*/ 	.word	0x000036f0


	//   ....[1]....
        /*00b4*/ 	.word	0x00003830


	//   ....[2]....
        /*00b8*/ 	.word	0x00003ec0


	//   ....[3]....
        /*00bc*/ 	.word	0x000044f0


	//----- nvinfo : EIATTR_MAX_THREADS
	.align		4
.L_1047:
        /*00c0*/ 	.byte	0x04, 0x05
        /*00c2*/ 	.short	(.L_1049 - .L_1048)
.L_1048:
        /*00c4*/ 	.word	0x00000280
        /*00c8*/ 	.word	0x00000001
        /*00cc*/ 	.word	0x00000001


	//----- nvinfo : EIATTR_CRS_STACK_SIZE
	.align		4
.L_1049:
        /*00d0*/ 	.byte	0x04, 0x1e
        /*00d2*/ 	.short	(.L_1051 - .L_1050)
.L_1050:
        /*00d4*/ 	.word	0x00000000


	//----- nvinfo : EIATTR_CBANK_PARAM_SIZE
	.align		4
.L_1051:
        /*00d8*/ 	.byte	0x03, 0x19
        /*00da*/ 	.short	0x00b8


	//----- nvinfo : EIATTR_PARAM_CBANK
	.align		4
        /*00dc*/ 	.byte	0x04, 0x0a
        /*00de*/ 	.short	(.L_1053 - .L_1052)
	.align		4
.L_1052:
        /*00e0*/ 	.word	index@(.nv.constant0._Z35group_norm_nhwc_bwd_one_pass_kernelI11Fp32IOBf16WLi64ELi40ELi640EEv26Group_norm_nhwc_bwd_params)
        /*00e4*/ 	.short	0x0380
        /*00e6*/ 	.short	0x00b8


	//----- nvinfo : EIATTR_SW_WAR
	.align		4
.L_1053:
        /*00e8*/ 	.byte	0x04, 0x36
        /*00ea*/ 	.short	(.L_1055 - .L_1054)
.L_1054:
        /*00ec*/ 	.word	0x00000008
.L_1055:


//--------------------- .nv.info._Z35group_norm_nhwc_bwd_one_pass_kernelI11Fp32IOBf16WLi128ELi40ELi640EEv26Group_norm_nhwc_bwd_params --------------------------
	.section	.nv.info._Z35group_norm_nhwc_bwd_one_pass_kernelI11Fp32IOBf16WLi128ELi40ELi640EEv26Group_norm_nhwc_bwd_params,"",@"SHT_CUDA_INFO"
	.sectionflags	@""
	.align	4


	//----- nvinfo : EIATTR_CUDA_API_VERSION
	.align		4
        /*0000*/ 	.byte	0x04, 0x37
        /*0002*/ 	.short	(.L_1057 - .L_1056)
.L_1056:
        /*0004*/ 	.word	0x00000082


	//----- nvinfo : EIATTR_KPARAM_INFO
	.align		4
.L_1057:
        /*0008*/ 	.byte	0x04, 0x17
        /*000a*/ 	.short	(.L_1059 - .L_1058)
.L_1058:
        /*000c*/ 	.word	0x00000000
        /*0010*/ 	.short	0x0000
        /*0012*/ 	.short	0x0000
        /*0014*/ 	.byte	0x00, 0xf0, 0xe1, 0x02


	//----- nvinfo : EIATTR_SPARSE_MMA_MASK
	.align		4
.L_1059:
        /*0018*/ 	.byte	0x03, 0x50
        /*001a*/ 	.short	0x0000


	//----- nvinfo : EIATTR_MAXREG_COUNT
	.align		4
        /*001c*/ 	.byte	0x03, 0x1b
        /*001e*/ 	.short	0x0060


	//----- nvinfo : EIATTR_NUM_BARRIERS
	.align		4
        /*0020*/ 	.byte	0x02, 0x4c
        /*0022*/ 	.byte	0x01
	.zero		1


	//----- nvinfo : EIATTR_MERCURY_ISA_VERSION
	.align		4
        /*0024*/ 	.byte	0x03, 0x5f
        /*0026*/ 	.short	0x0101


	//----- nvinfo : EIATTR_INT_WARP_WIDE_INSTR_OFFSETS
	.align		4
        /*0028*/ 	.byte	0x04, 0x31
        /*002a*/ 	.short	(.L_1061 - .L_1060)


	//   ....[0]....
.L_1060:
        /*002c*/ 	.word	0x00001a00


	//----- nvinfo : EIATTR_COOP_GROUP_MASK_REGIDS
	.align		4
.L_1061:
        /*0030*/ 	.byte	0x04, 0x29
        /*0032*/ 	.short	(.L_1063 - .L_1062)


	//   ....[0]....
.L_1062:
        /*0034*/ 	.word	0xffffffff


	//   ....[1]....
        /*0038*/ 	.word	0xffffffff


	//   ....[2]....
        /*003c*/ 	.word	0xffffffff


	//   ....[3]....
        /*0040*/ 	.word	0xffffffff


	//   ....[4]....
        /*0044*/ 	.word	0xffffffff


	//   ....[5]....
        /*0048*/ 	.word	0xffffffff


	//   ....[6]....
        /*004c*/ 	.word	0xffffffff


	//   ....[7]....
        /*0050*/ 	.word	0xffffffff


	//   ....[8]....
        /*0054*/ 	.word	0xffffffff


	//   ....[9]....
        /*0058*/ 	.word	0xffffffff


	//----- nvinfo : EIATTR_COOP_GROUP_INSTR_OFFSETS
	.align		4
.L_1063:
        /*005c*/ 	.byte	0x04, 0x28
        /*005e*/ 	.short	(.L_1065 - .L_1064)


	//   ....[0]....
.L_1064:
        /*0060*/ 	.word	0x00001780


	//   ....[1]....
        /*0064*/ 	.word	0x000017c0


	//   ....[2]....
        /*0068*/ 	.word	0x00001860


	//   ....[3]....
        /*006c*/ 	.word	0x00001880


	//   ....[4]....
        /*0070*/ 	.word	0x000018e0


	//   ....[5]....
        /*0074*/ 	.word	0x00001900


	//   ....[6]....
        /*0078*/ 	.word	0x00001930


	//   ....[7]....
        /*007c*/ 	.word	0x00001950


	//   ....[8]....
        /*0080*/ 	.word	0x000019a0


	//   ....[9]....
        /*0084*/ 	.word	0x000019b0


	//----- nvinfo : EIATTR_VRC_CTA_INIT_COUNT
	.align		4
.L_1065:
        /*0088*/ 	.byte	0x02, 0x4a
	.zero		1
	.zero		1


	//----- nvinfo : EIATTR_EXIT_INSTR_OFFSETS
	.align		4
        /*008c*/ 	.byte	0x04, 0x1c
        /*008e*/ 	.short	(.L_1067 - .L_1066)


	//   ....[0]....
.L_1066:
        /*0090*/ 	.word	0x000049e0


	//   ....[1]....
        /*0094*/ 	.word	0x00004b10


	//   ....[2]....
        /*0098*/ 	.word	0x00005110


	//   ....[3]....
        /*009c*/ 	.word	0x00005710


	//----- nvinfo : EIATTR_MAX_THREADS
	.align		4
.L_1067:
        /*00a0*/ 	.byte	0x04, 0x05
        /*00a2*/ 	.short	(.L_1069 - .L_1068)
.L_1068:
        /*00a4*/ 	.word	0x00000280
        /*00a8*/ 	.word	0x00000001
        /*00ac*/ 	.word	0x00000001


	//----- nvinfo : EIATTR_CRS_STACK_SIZE
	.align		4
.L_1069:
        /*00b0*/ 	.byte	0x04, 0x1e
        /*00b2*/ 	.short	(.L_1071 - .L_1070)
.L_1070:
        /*00b4*/ 	.word	0x00000000


	//----- nvinfo : EIATTR_CBANK_PARAM_SIZE
	.align		4
.L_1071:
        /*00b8*/ 	.byte	0x03, 0x19
        /*00ba*/ 	.short	0x00b8


	//----- nvinfo : EIATTR_PARAM_CBANK
	.align		4
        /*00bc*/ 	.byte	0x04, 0x0a
        /*00be*/ 	.short	(.L_1073 - .L_1072)
	.align		4
.L_1072:
        /*00c0*/ 	.word	index@(.nv.constant0._Z35group_norm_nhwc_bwd_one_pass_kernelI11Fp32IOBf16WLi128ELi40ELi640EEv26Group_norm_nhwc_bwd_params)
        /*00c4*/ 	.short	0x0380
        /*00c6*/ 	.short	0x00b8


	//----- nvinfo : EIATTR_SW_WAR
	.align		4
.L_1073:
        /*00c8*/ 	.byte	0x04, 0x36
        /*00ca*/ 	.short	(.L_1075 - .L_1074)
.L_1074:
        /*00cc*/ 	.word	0x00000008
.L_1075:


//--------------------- .nv.info._Z35group_norm_nhwc_bwd_one_pass_kernelI11Fp32IOBf16WLi256ELi40ELi640EEv26Group_norm_nhwc_bwd_params --------------------------
	.section	.nv.info._Z35group_norm_nhwc_bwd_one_pass_kernelI11Fp32IOBf16WLi256ELi40ELi640EEv26Group_norm_nhwc_bwd_params,"",@"SHT_CUDA_INFO"
	.sectionflags	@""
	.align	4


	//----- nvinfo : EIATTR_CUDA_API_VERSION
	.align		4
        /*0000*/ 	.byte	0x04, 0x37
        /*0002*/ 	.short	(.L_1077 - .L_1076)
.L_1076:
        /*0004*/ 	.word	0x00000082


	//----- nvinfo : EIATTR_KPARAM_INFO
	.align		4
.L_1077:
        /*0008*/ 	.byte	0x04, 0x17
        /*000a*/ 	.short	(.L_1079 - .L_1078)
.L_1078:
        /*000c*/ 	.word	0x00000000
        /*0010*/ 	.short	0x0000
        /*0012*/ 	.short	0x0000
        /*0014*/ 	.byte	0x00, 0xf0, 0xe1, 0x02


	//----- nvinfo : EIATTR_SPARSE_MMA_MASK
	.align		4
.L_1079:
        /*0018*/ 	.byte	0x03, 0x50
        /*001a*/ 	.short	0x0000


	//----- nvinfo : EIATTR_MAXREG_COUNT
	.align		4
        /*001c*/ 	.byte	0x03, 0x1b
        /*001e*/ 	.short	0x0060


	//----- nvinfo : EIATTR_NUM_BARRIERS
	.align		4
        /*0020*/ 	.byte	0x02, 0x4c
        /*0022*/ 	.byte	0x01
	.zero		1


	//----- nvinfo : EIATTR_MERCURY_ISA_VERSION
	.align		4
        /*0024*/ 	.byte	0x03, 0x5f
        /*0026*/ 	.short	0x0101


	//----- nvinfo : EIATTR_COOP_GROUP_MASK_REGIDS
	.align		4
        /*0028*/ 	.byte	0x04, 0x29
        /*002a*/ 	.short	(.L_1081 - .L_1080)


	//   ....[0]....
.L_1080:
        /*002c*/ 	.word	0xffffffff


	//   ....[1]....
        /*0030*/ 	.word	0xffffffff


	//   ....[2]....
        /*0034*/ 	.word	0xffffffff


	//   ....[3]....
        /*0038*/ 	.word	0xffffffff


	//   ....[4]....
        /*003c*/ 	.word	0xffffffff


	//   ....[5]....
        /*0040*/ 	.word	0xffffffff


	//   ....[6]....
        /*0044*/ 	.word	0xffffffff


	//   ....[7]....
        /*0048*/ 	.word	0xffffffff


	//   ....[8]....
        /*004c*/ 	.word	0xffffffff


	//   ....[9]....
        /*0050*/ 	.word	0xffffffff


	//----- nvinfo : EIATTR_COOP_GROUP_INSTR_OFFSETS
	.align		4
.L_1081:
        /*0054*/ 	.byte	0x04, 0x28
        /*0056*/ 	.short	(.L_1083 - .L_1082)


	//   ....[0]....
.L_1082:
        /*0058*/ 	.word	0x000029f0


	//   ....[1]....
        /*005c*/ 	.word	0x00002a20


	//   ....[2]....
        /*0060*/ 	.word	0x00002a70


	//   ....[3]....
        /*0064*/ 	.word	0x00002a90


	//   ....[4]....
        /*0068*/ 	.word	0x00002ac0


	//   ....[5]....
        /*006c*/ 	.word	0x00002ae0


	//   ....[6]....
        /*0070*/ 	.word	0x00002b10


	//   ....[7]....
        /*0074*/ 	.word	0x00002b30


	//   ....[8]....
        /*0078*/ 	.word	0x00002b80


	//   ....[9]....
        /*007c*/ 	.word	0x00002b90


	//----- nvinfo : EIATTR_VRC_CTA_INIT_COUNT
	.align		4
.L_1083:
        /*0080*/ 	.byte	0x02, 0x4a
	.zero		1
	.zero		1


	//----- nvinfo : EIATTR_EXIT_INSTR_OFFSETS
	.align		4
        /*0084*/ 	.byte	0x04, 0x1c
        /*0086*/ 	.short	(.L_1085 - .L_1084)


	//   ....[0]....
.L_1084:
        /*0088*/ 	.word	0x00005e10


	//   ....[1]....
        /*008c*/ 	.word	0x00005f40


	//   ....[2]....
        /*0090*/ 	.word	0x00006530


	//   ....[3]....
        /*0094*/ 	.word	0x00006b30


	//----- nvinfo : EIATTR_MAX_THREADS
	.align		4
.L_1085:
        /*0098*/ 	.byte	0x04, 0x05
        /*009a*/ 	.short	(.L_1087 - .L_1086)
.L_1086:
        /*009c*/ 	.word	0x00000280
        /*00a0*/ 	.word	0x00000001
        /*00a4*/ 	.word	0x00000001


	//----- nvinfo : EIATTR_CRS_STACK_SIZE
	.align		4
.L_1087:
        /*00a8*/ 	.byte	0x04, 0x1e
        /*00aa*/ 	.short	(.L_1089 - .L_1088)
.L_1088:
        /*00ac*/ 	.word	0x00000000


	//----- nvinfo : EIATTR_CBANK_PARAM_SIZE
	.align		4
.L_1089:
        /*00b0*/ 	.byte	0x03, 0x19
        /*00b2*/ 	.short	0x00b8


	//----- nvinfo : EIATTR_PARAM_CBANK
	.align		4
        /*00b4*/ 	.byte	0x04, 0x0a
        /*00b6*/ 	.short	(.L_1091 - .L_1090)
	.align		4
.L_1090:
        /*00b8*/ 	.word	index@(.nv.constant0._Z35group_norm_nhwc_bwd_one_pass_kernelI11Fp32IOBf16WLi256ELi40ELi640EEv26Group_norm_nhwc_bwd_params)
        /*00bc*/ 	.short	0x0380
        /*00be*/ 	.short	0x00b8


	//----- nvinfo : EIATTR_SW_WAR
	.align		4
.L_1091:
        /*00c0*/ 	.byte	0x04, 0x36
        /*00c2*/ 	.short	(.L_1093 - .L_1092)
.L_1092:
        /*00c4*/ 	.word	0x00000008
.L_1093:


//--------------------- .nv.info._Z35group_norm_nhwc_bwd_one_pass_kernelI11Fp32IOBf16WLi512ELi40ELi640EEv26Group_norm_nhwc_bwd_params --------------------------
	.section	.nv.info._Z35group_norm_nhwc_bwd_one_pass_kernelI11Fp32IOBf16WLi512ELi40ELi640EEv26Group_norm_nhwc_bwd_params,"",@"SHT_CUDA_INFO"
	.sectionflags	@""
	.align	4


	//----- nvinfo : EIATTR_CUDA_API_VERSION
	.align		4
        /*0000*/ 	.byte	0x04, 0x37
        /*0002*/ 	.short	(.L_1095 - .L_1094)
.L_1094:
        /*0004*/ 	.word	0x00000082


	//----- nvinfo : EIATTR_KPARAM_INFO
	.align		4
.L_1095:
        /*0008*/ 	.byte	0x04, 0x17
        /*000a*/ 	.short	(.L_1097 - .L_1096)
.L_1096:
        /*000c*/ 	.word	0x00000000
        /*0010*/ 	.short	0x0000
        /*0012*/ 	.short	0x0000
        /*0014*/ 	.byte	0x00, 0xf0, 0xe1, 0x02


	//----- nvinfo : EIATTR_SPARSE_MMA_MASK
	.align		4
.L_1097:
        /*0018*/ 	.byte	0x03, 0x50
        /*001a*/ 	.short	0x0000


	//----- nvinfo : EIATTR_MAXREG_COUNT
	.align		4
        /*001c*/ 	.byte	0x03, 0x1b
        /*001e*/ 	.short	0x0060


	//----- nvinfo : EIATTR_NUM_BARRIERS
	.align		4
        /*0020*/ 	.byte	0x02, 0x4c
        /*0022*/ 	.byte	0x01
	.zero		1


	//----- nvinfo : EIATTR_MERCURY_ISA_VERSION
	.align		4
        /*0024*/ 	.byte	0x03, 0x5f
        /*0026*/ 	.short	0x0101


	//----- nvinfo : EIATTR_INT_WARP_WIDE_INSTR_OFFSETS
	.align		4
        /*0028*/ 	.byte	0x04, 0x31
        /*002a*/ 	.short	(.L_1099 - .L_1098)


	//   ....[0]....
.L_1098:
        /*002c*/ 	.word	0x00004dd0


	//----- nvinfo : EIATTR_COOP_GROUP_MASK_REGIDS
	.align		4
.L_1099:
        /*0030*/ 	.byte	0x04, 0x29
        /*0032*/ 	.short	(.L_1101 - .L_1100)


	//   ....[0]....
.L_1100:
        /*0034*/ 	.word	0xffffffff


	//   ....[1]....
        /*0038*/ 	.word	0xffffffff


	//   ....[2]....
        /*003c*/ 	.word	0xffffffff


	//   ....[3]....
        /*0040*/ 	.word	0xffffffff


	//   ....[4]....
        /*0044*/ 	.word	0xffffffff


	//   ....[5]....
        /*0048*/ 	.word	0xffffffff


	//   ....[6]....
        /*004c*/ 	.word	0xffffffff


	//   ....[7]....
        /*0050*/ 	.word	0xffffffff


	//   ....[8]....
        /*0054*/ 	.word	0xffffffff


	//   ....[9]....
        /*0058*/ 	.word	0xffffffff


	//----- nvinfo : EIATTR_COOP_GROUP_INSTR_OFFSETS
	.align		4
.L_1101:
        /*005c*/ 	.byte	0x04, 0x28
        /*005e*/ 	.short	(.L_1103 - .L_1102)


	//   ....[0]....
.L_1102:
        /*0060*/ 	.word	0x00004b80


	//   ....[1]....
        /*0064*/ 	.word	0x00004ba0


	//   ....[2]....
        /*0068*/ 	.word	0x00004c60


	//   ....[3]....
        /*006c*/ 	.word	0x00004c70


	//   ....[4]....
        /*0070*/ 	.word	0x00004ca0


	//   ....[5]....
        /*0074*/ 	.word	0x00004cc0


	//   ....[6]....
        /*0078*/ 	.word	0x00004cf0


	//   ....[7]....
        /*007c*/ 	.word	0x00004d10


	//   ....[8]....
        /*0080*/ 	.word	0x00004d60


	//   ....[9]....
        /*0084*/ 	.word	0x00004d70


	//----- nvinfo : EIATTR_VRC_CTA_INIT_COUNT
	.align		4
.L_1103:
        /*0088*/ 	.byte	0x02, 0x4a
	.zero		1
	.zero		1


	//----- nvinfo : EIATTR_EXIT_INSTR_OFFSETS
	.align		4
        /*008c*/ 	.byte	0x04, 0x1c
        /*008e*/ 	.short	(.L_1105 - .L_1104)


	//   ....[0]....
.L_1104:
        /*0090*/ 	.word	0x0000a460


	//   ....[1]....
        /*0094*/ 	.word	0x0000a590


	//   ....[2]....
        /*0098*/ 	.word	0x0000aba0


	//   ....[3]....
        /*009c*/ 	.word	0x0000b1a0


	//----- nvinfo : EIATTR_MAX_THREADS
	.align		4
.L_1105:
        /*00a0*/ 	.byte	0x04, 0x05
        /*00a2*/ 	.short	(.L_1107 - .L_1106)
.L_1106:
        /*00a4*/ 	.word	0x00000280
        /*00a8*/ 	.word	0x00000001
        /*00ac*/ 	.word	0x00000001


	//----- nvinfo : EIATTR_CRS_STACK_SIZE
	.align		4
.L_1107:
        /*00b0*/ 	.byte	0x04, 0x1e
        /*00b2*/ 	.short	(.L_1109 - .L_1108)
.L_1108:
        /*00b4*/ 	.word	0x00000000


	//----- nvinfo : EIATTR_CBANK_PARAM_SIZE
	.align		4
.L_1109:
        /*00b8*/ 	.byte	0x03, 0x19
        /*00ba*/ 	.short	0x00b8


	//----- nvinfo : EIATTR_PARAM_CBANK
	.align		4
        /*00bc*/ 	.byte	0x04, 0x0a
        /*00be*/ 	.short	(.L_1111 - .L_1110)
	.align		4
.L_1110:
        /*00c0*/ 	.word	index@(.nv.constant0._Z35group_norm_nhwc_bwd_one_pass_kernelI11Fp32IOBf16WLi512ELi40ELi640EEv26Group_norm_nhwc_bwd_params)
        /*00c4*/ 	.short	0x0380
        /*00c6*/ 	.short	0x00b8


	//----- nvinfo : EIATTR_SW_WAR
	.align		4
.L_1111:
        /*00c8*/ 	.byte	0x04, 0x36
        /*00ca*/ 	.short	(.L_1113 - .L_1112)
.L_1112:
        /*00cc*/ 	.word	0x00000008
.L_1113:


//--------------------- .nv.info._Z35group_norm_nhwc_bwd_one_pass_kernelI11Fp32IOFp16WLi64ELi40ELi640EEv26Group_norm_nhwc_bwd_params --------------------------
	.section	.nv.info._Z35group_norm_nhwc_bwd_one_pass_kernelI11Fp32IOFp16WLi64ELi40ELi640EEv26Group_norm_nhwc_bwd_params,"",@"SHT_CUDA_INFO"
	.sectionflags	@""
	.align	4


	//----- nvinfo : EIATTR_CUDA_API_VERSION
	.align		4
        /*0000*/ 	.byte	0x04, 0x37
        /*0002*/ 	.short	(.L_1115 - .L_1114)
.L_1114:
        /*0004*/ 	.word	0x00000082


	//----- nvinfo : EIATTR_KPARAM_INFO
	.align		4
.L_1115:
        /*0008*/ 	.byte	0x04, 0x17
        /*000a*/ 	.short	(.L_1117 - .L_1116)
.L_1116:
        /*000c*/ 	.word	0x00000000
        /*0010*/ 	.short	0x0000
        /*0012*/ 	.short	0x0000
        /*0014*/ 	.byte	0x00, 0xf0, 0xe1, 0x02


	//----- nvinfo : EIATTR_SPARSE_MMA_MASK
	.align		4
.L_1117:
        /*0018*/ 	.byte	0x03, 0x50
        /*001a*/ 	.short	0x0000


	//----- nvinfo : EIATTR_MAXREG_COUNT
	.align		4
        /*001c*/ 	.byte	0x03, 0x1b
        /*001e*/ 	.short	0x0060


	//----- nvinfo : EIATTR_NUM_BARRIERS
	.align		4
        /*0020*/ 	.byte	0x02, 0x4c
        /*0022*/ 	.byte	0x01
	.zero		1


	//----- nvinfo : EIATTR_MERCURY_ISA_VERSION
	.align		4
        /*0024*/ 	.byte	0x03, 0x5f
        /*0026*/ 	.short	0x0101


	//----- nvinfo : EIATTR_INT_WARP_WIDE_INSTR_OFFSETS
	.align		4
        /*0028*/ 	.byte	0x04, 0x31
        /*002a*/ 	.short	(.L_1119 - .L_1118)


	//   ....[0]....
.L_1118:
        /*002c*/ 	.word	0x00001210


	//   ....[1]....
        /*0030*/ 	.word	0x00002500


	//   ....[2]....
        /*0034*/ 	.word	0x00002520


	//   ....[3]....
        /*0038*/ 	.word	0x00002530


	//   ....[4]....
        /*003c*/ 	.word	0x00002640


	//   ....[5]....
        /*0040*/ 	.word	0x00002650


	//   ....[6]....
        /*0044*/ 	.word	0x00002730


	//   ....[7]....
        /*0048*/ 	.word	0x00002760


	//   ....[8]....
        /*004c*/ 	.word	0x000027c0


	//----- nvinfo : EIATTR_COOP_GROUP_MASK_REGIDS
	.align		4
.L_1119:
        /*0050*/ 	.byte	0x04, 0x29
        /*0052*/ 	.short	(.L_1121 - .L_1120)


	//   ....[0]....
.L_1120:
        /*0054*/ 	.word	0xffffffff


	//   ....[1]....
        /*0058*/ 	.word	0xffffffff


	//   ....[2]....
        /*005c*/ 	.word	0xffffffff


	//   ....[3]....
        /*0060*/ 	.word	0xffffffff


	//   ....[4]....
        /*0064*/ 	.word	0xffffffff


	//   ....[5]....
        /*0068*/ 	.word	0xffffffff


	//   ....[6]....
        /*006c*/ 	.word	0xffffffff


	//   ....[7]....
        /*0070*/ 	.word	0xffffffff


	//   ....[8]....
        /*0074*/ 	.word	0xffffffff


	//   ....[9]....
        /*0078*/ 	.word	0xffffffff


	//----- nvinfo : EIATTR_COOP_GROUP_INSTR_OFFSETS
	.align		4
.L_1121:
        /*007c*/ 	.byte	0x04, 0x28
        /*007e*/ 	.short	(.L_1123 - .L_1122)


	//   ....[0]....
.L_1122:
        /*0080*/ 	.word	0x00000fd0


	//   ....[1]....
        /*0084*/ 	.word	0x00001010


	//   ....[2]....
        /*0088*/ 	.word	0x000010b0


	//   ....[3]....
        /*008c*/ 	.word	0x000010c0


	//   ....[4]....
        /*0090*/ 	.word	0x000010f0


	//   ....[5]....
        /*0094*/ 	.word	0x00001110


	//   ....[6]....
        /*0098*/ 	.word	0x00001140


	//   ....[7]....
        /*009c*/ 	.word	0x00001160


	//   ....[8]....
        /*00a0*/ 	.word	0x000011b0


	//   ....[9]....
        /*00a4*/ 	.word	0x000011c0


	//----- nvinfo : EIATTR_VRC_CTA_INIT_COUNT
	.align		4
.L_1123:
        /*00a8*/ 	.byte	0x02, 0x4a
	.zero		1
	.zero		1


	//----- nvinfo : EIATTR_EXIT_INSTR_OFFSETS
	.align		4
        /*00ac*/ 	.byte	0x04, 0x1c
        /*00ae*/ 	.short	(.L_1125 - .L_1124)


	//   ....[0]....
.L_1124:
        /*00b0*/ 	.word	0x000036f0


	//   ....[1]....
        /*00b4*/ 	.word	0x00003830


	//   ....[2]....
        /*00b8*/ 	.word	0x00003ec0


	//   ....[3]....
        /*00bc*/ 	.word	0x000044f0


	//----- nvinfo : EIATTR_MAX_THREADS
	.align		4
.L_1125:
        /*00c0*/ 	.byte	0x04, 0x05
        /*00c2*/ 	.short	(.L_1127 - .L_1126)
.L_1126:
        /*00c4*/ 	.word	0x00000280
        /*00c8*/ 	.word	0x00000001
        /*00cc*/ 	.word	0x00000001


	//----- nvinfo : EIATTR_CRS_STACK_SIZE
	.align		4
.L_1127:
        /*00d0*/ 	.byte	0x04, 0x1e
        /*00d2*/ 	.short	(.L_1129 - .L_1128)
.L_1128:
        /*00d4*/ 	.word	0x00000000


	//----- nvinfo : EIATTR_CBANK_PARAM_SIZE
	.align		4
.L_1129:
        /*00d8*/ 	.byte	0x03, 0x19
        /*00da*/ 	.short	0x00b8


	//----- nvinfo : EIATTR_PARAM_CBANK
	.align		4
        /*00dc*/ 	.byte	0x04, 0x0a
        /*00de*/ 	.short	(.L_1131 - .L_1130)
	.align		4
.L_1130:
        /*00e0*/ 	.word	index@(.nv.constant0._Z35group_norm_nhwc_bwd_one_pass_kernelI11Fp32IOFp16WLi64ELi40ELi640EEv26Group_norm_nhwc_bwd_params)
        /*00e4*/ 	.short	0x0380
        /*00e6*/ 	.short	0x00b8


	//----- nvinfo : EIATTR_SW_WAR
	.align		4
.L_1131:
        /*00e8*/ 	.byte	0x04, 0x36
        /*00ea*/ 	.short	(.L_1133 - .L_1132)
.L_1132:
        /*00ec*/ 	.word	0x00000008
.L_1133:


//--------------------- .nv.info._Z35group_norm_nhwc_bwd_one_pass_kernelI11Fp32IOFp16WLi128ELi40ELi640EEv26Group_norm_nhwc_bwd_params --------------------------
	.section	.nv.info._Z35group_norm_nhwc_bwd_one_pass_kernelI11Fp32IOFp16WLi128ELi40ELi640EEv26Group_norm_nhwc_bwd_params,"",@"SHT_CUDA_INFO"
	.sectionflags	@""
	.align	4


	//----- nvinfo : EIATTR_CUDA_API_VERSION
	.align		4
        /*0000*/ 	.byte	0x04, 0x37
        /*0002*/ 	.short	(.L_1135 - .L_1134)
.L_1134:
        /*0004*/ 	.word	0x00000082


	//----- nvinfo : EIATTR_KPARAM_INFO
	.align		4
.L_1135:
        /*0008*/ 	.byte	0x04, 0x17
        /*000a*/ 	.short	(.L_1137 - .L_1136)
.L_1136:
        /*000c*/ 	.word	0x00000000
        /*0010*/ 	.short	0x0000
        /*0012*/ 	.short	0x0000
        /*0014*/ 	.byte	0x00, 0xf0, 0xe1, 0x02


	//----- nvinfo : EIATTR_SPARSE_MMA_MASK
	.align		4
.L_1137:
        /*0018*/ 	.byte	0x03, 0x50
        /*001a*/ 	.short	0x0000


	//----- nvinfo : EIATTR_MAXREG_COUNT
	.align		4
        /*001c*/ 	.byte	0x03, 0x1b
        /*001e*/ 	.short	0x0060


	//----- nvinfo : EIATTR_NUM_BARRIERS
	.align		4
        /*0020*/ 	.byte	0x02, 0x4c
        /*0022*/ 	.byte	0x01
	.zero		1


	//----- nvinfo : EIATTR_MERCURY_ISA_VERSION
	.align		4
        /*0024*/ 	.byte	0x03, 0x5f
        /*0026*/ 	.short	0x0101


	//----- nvinfo : EIATTR_INT_WARP_WIDE_INSTR_OFFSETS
	.align		4
        /*0028*/ 	.byte	0x04, 0x31
        /*002a*/ 	.short	(.L_1139 - .L_1138)


	//   ....[0]....
.L_1138:
        /*002c*/ 	.word	0x00001a00


	//----- nvinfo : EIATTR_COOP_GROUP_MASK_REGIDS
	.align		4
.L_1139:
        /*0030*/ 	.byte	0x04, 0x29
        /*0032*/ 	.short	(.L_1141 - .L_1140)


	//   ....[0]....
.L_1140:
        /*0034*/ 	.word	0xffffffff


	//   ....[1]....
        /*0038*/ 	.word	0xffffffff


	//   ....[2]....
        /*003c*/ 	.word	0xffffffff


	//   ....[3]....
        /*0040*/ 	.word	0xffffffff


	//   ....[4]....
        /*0044*/ 	.word	0xffffffff


	//   ....[5]....
        /*0048*/ 	.word	0xffffffff


	//   ....[6]....
        /*004c*/ 	.word	0xffffffff


	//   ....[7]....
        /*0050*/ 	.word	0xffffffff


	//   ....[8]....
        /*0054*/ 	.word	0xffffffff


	//   ....[9]....
        /*0058*/ 	.word	0xffffffff


	//----- nvinfo : EIATTR_COOP_GROUP_INSTR_OFFSETS
	.align		4
.L_1141:
        /*005c*/ 	.byte	0x04, 0x28
        /*005e*/ 	.short	(.L_1143 - .L_1142)


	//   ....[0]....
.L_1142:
        /*0060*/ 	.word	0x00001780


	//   ....[1]....
        /*0064*/ 	.word	0x000017c0


	//   ....[2]....
        /*0068*/ 	.word	0x00001860


	//   ....[3]....
        /*006c*/ 	.word	0x00001880


	//   ....[4]....
        /*0070*/ 	.word	0x000018e0


	//   ....[5]....
        /*0074*/ 	.word	0x00001900


	//   ....[6]....
        /*0078*/ 	.word	0x00001930


	//   ....[7]....
        /*007c*/ 	.word	0x00001950


	//   ....[8]....
        /*0080*/ 	.word	0x000019a0


	//   ....[9]....
        /*0084*/ 	.word	0x000019b0


	//----- nvinfo : EIATTR_VRC_CTA_INIT_COUNT
	.align		4
.L_1143:
        /*0088*/ 	.byte	0x02, 0x4a
	.zero		1
	.zero		1


	//----- nvinfo : EIATTR_EXIT_INSTR_OFFSETS
	.align		4
        /*008c*/ 	.byte	0x04, 0x1c
        /*008e*/ 	.short	(.L_1145 - .L_1144)


	//   ....[0]....
.L_1144:
        /*0090*/ 	.word	0x000049e0


	//   ....[1]....
        /*0094*/ 	.word	0x00004b10


	//   ....[2]....
        /*0098*/ 	.word	0x00005110


	//   ....[3]....
        /*009c*/ 	.word	0x00005710


	//----- nvinfo : EIATTR_MAX_THREADS
	.align		4
.L_1145:
        /*00a0*/ 	.byte	0x04, 0x05
        /*00a2*/ 	.short	(.L_1147 - .L_1146)
.L_1146:
        /*00a4*/ 	.word	0x00000280
        /*00a8*/ 	.word	0x00000001
        /*00ac*/ 	.word	0x00000001


	//----- nvinfo : EIATTR_CRS_STACK_SIZE
	.align		4
.L_1147:
        /*00b0*/ 	.byte	0x04, 0x1e
        /*00b2*/ 	.short	(.L_1149 - .L_1148)
.L_1148:
        /*00b4*/ 	.word	0x00000000


	//----- nvinfo : EIATTR_CBANK_PARAM_SIZE
	.align		4
.L_1149:
        /*00b8*/ 	.byte	0x03, 0x19
        /*00ba*/ 	.short	0x00b8


	//----- nvinfo : EIATTR_PARAM_CBANK
	.align		4
        /*00bc*/ 	.byte	0x04, 0x0a
        /*00be*/ 	.short	(.L_1151 - .L_1150)
	.align		4
.L_1150:
        /*00c0*/ 	.word	index@(.nv.constant0._Z35group_norm_nhwc_bwd_one_pass_kernelI11Fp32IOFp16WLi128ELi40ELi640EEv26Group_norm_nhwc_bwd_params)
        /*00c4*/ 	.short	0x0380
        /*00c6*/ 	.short	0x00b8


	//----- nvinfo : EIATTR_SW_WAR
	.align		4
.L_1151:
        /*00c8*/ 	.byte	0x04, 0x36
        /*00ca*/ 	.short	(.L_1153 - .L_1152)
.L_1152:
        /*00cc*/ 	.word	0x00000008
.L_1153:


//--------------------- .nv.info._Z35group_norm_nhwc_bwd_one_pass_kernelI11Fp32IOFp16WLi256ELi40ELi640EEv26Group_norm_nhwc_bwd_params --------------------------
	.section	.nv.info._Z35group_norm_nhwc_bwd_one_pass_kernelI11Fp32IOFp16WLi256ELi40ELi640EEv26Group_norm_nhwc_bwd_params,"",@"SHT_CUDA_INFO"
	.sectionflags	@""
	.align	4


	//----- nvinfo : EIATTR_CUDA_API_VERSION
	.align		4
        /*0000*/ 	.byte	0x04, 0x37
        /*0002*/ 	.short	(.L_1155 - .L_1154)
.L_1154:
        /*0004*/ 	.word	0x00000082


	//----- nvinfo : EIATTR_KPARAM_INFO
	.align		4
.L_1155:
        /*0008*/ 	.byte	0x04, 0x17
        /*000a*/ 	.short	(.L_1157 - .L_1156)
.L_1156:
        /*000c*/ 	.word	0x00000000
        /*0010*/ 	.short	0x0000
        /*0012*/ 	.short	0x0000
        /*0014*/ 	.byte	0x00, 0xf0, 0xe1, 0x02


	//----- nvinfo : EIATTR_SPARSE_MMA_MASK
	.align		4
.L_1157:
        /*0018*/ 	.byte	0x03, 0x50
        /*001a*/ 	.short	0x0000


	//----- nvinfo : EIATTR_MAXREG_COUNT
	.align		4
        /*001c*/ 	.byte	0x03, 0x1b
        /*001e*/ 	.short	0x0060


	//----- nvinfo : EIATTR_NUM_BARRIERS
	.align		4
        /*0020*/ 	.byte	0x02, 0x4c
        /*0022*/ 	.byte	0x01
	.zero		1


	//----- nvinfo : EIATTR_MERCURY_ISA_VERSION
	.align		4
        /*0024*/ 	.byte	0x03, 0x5f
        /*0026*/ 	.short	0x0101


	//----- nvinfo : EIATTR_COOP_GROUP_MASK_REGIDS
	.align		4
        /*0028*/ 	.byte	0x04, 0x29
        /*002a*/ 	.short	(.L_1159 - .L_1158)


	//   ....[0]....
.L_1158:
        /*002c*/ 	.word	0xffffffff


	//   ....[1]....
        /*0030*/ 	.word	0xffffffff


	//   ....[2]....
        /*0034*/ 	.word	0xffffffff


	//   ....[3]....
        /*0038*/ 	.word	0xffffffff


	//   ....[4]....
        /*003c*/ 	.word	0xffffffff


	//   ....[5]....
        /*0040*/ 	.word	0xffffffff


	//   ....[6]....
        /*0044*/ 	.word	0xffffffff


	//   ....[7]....
        /*0048*/ 	.word	0xffffffff


	//   ....[8]....
        /*004c*/ 	.word	0xffffffff


	//   ....[9]....
        /*0050*/ 	.word	0xffffffff


	//----- nvinfo : EIATTR_COOP_GROUP_INSTR_OFFSETS
	.align		4
.L_1159:
        /*0054*/ 	.byte	0x04, 0x28
        /*0056*/ 	.short	(.L_1161 - .L_1160)


	//   ....[0]....
.L_1160:
        /*0058*/ 	.word	0x000029f0


	//   ....[1]....
        /*005c*/ 	.word	0x00002a20


	//   ....[2]....
        /*0060*/ 	.word	0x00002a70


	//   ....[3]....
        /*0064*/ 	.word	0x00002a90


	//   ....[4]....
        /*0068*/ 	.word	0x00002ac0


	//   ....[5]....
        /*006c*/ 	.word	0x00002ae0


	//   ....[6]....
        /*0070*/ 	.word	0x00002b10


	//   ....[7]....
        /*0074*/ 	.word	0x00002b30


	//   ....[8]....
        /*0078*/ 	.word	0x00002b80


	//   ....[9]....
        /*007c*/ 	.word	0x00002b90


	//----- nvinfo : EIATTR_VRC_CTA_INIT_COUNT
	.align		4
.L_1161:
        /*0080*/ 	.byte	0x02, 0x4a
	.zero		1
	.zero		1


	//----- nvinfo : EIATTR_EXIT_INSTR_OFFSETS
	.align		4
        /*0084*/ 	.byte	0x04, 0x1c
        /*0086*/ 	.short	(.L_1163 - .L_1162)


	//   ....[0]....
.L_1162:
        /*0088*/ 	.word	0x00005e10


	//   ....[1]....
        /*008c*/ 	.word	0x00005f40


	//   ....[2]....
        /*0090*/ 	.word	0x00006530


	//   ....[3]....
        /*0094*/ 	.word	0x00006b30


	//----- nvinfo : EIATTR_MAX_THREADS
	.align		4
.L_1163:
        /*0098*/ 	.byte	0x04, 0x05
        /*009a*/ 	.short	(.L_1165 - .L_1164)
.L_1164:
        /*009c*/ 	.word	0x00000280
        /*00a0*/ 	.word	0x00000001
        /*00a4*/ 	.word	0x00000001


	//----- nvinfo : EIATTR_CRS_STACK_SIZE
	.align		4
.L_1165:
        /*00a8*/ 	.byte	0x04, 0x1e
        /*00aa*/ 	.short	(.L_1167 - .L_1166)
.L_1166:
        /*00ac*/ 	.word	0x00000000


	//----- nvinfo : EIATTR_CBANK_PARAM_SIZE
	.align		4
.L_1167:
        /*00b0*/ 	.byte	0x03, 0x19
        /*00b2*/ 	.short	0x00b8


	//----- nvinfo : EIATTR_PARAM_CBANK
	.align		4
        /*00b4*/ 	.byte	0x04, 0x0a
        /*00b6*/ 	.short	(.L_1169 - .L_1168)
	.align		4
.L_1168:
        /*00b8*/ 	.word	index@(.nv.constant0._Z35group_norm_nhwc_bwd_one_pass_kernelI11Fp32IOFp16WLi256ELi40ELi640EEv26Group_norm_nhwc_bwd_params)
        /*00bc*/ 	.short	0x0380
        /*00be*/ 	.short	0x00b8


	//----- nvinfo : EIATTR_SW_WAR
	.align		4
.L_1169:
        /*00c0*/ 	.byte	0x04, 0x36
        /*00c2*/ 	.short	(.L_1171 - .L_1170)
.L_1170:
        /*00c4*/ 	.word	0x00000008
.L_1171:


//--------------------- .nv.info._Z35group_norm_nhwc_bwd_one_pass_kernelI11Fp32IOFp16WLi512ELi40ELi640EEv26Group_norm_nhwc_bwd_params --------------------------
	.section	.nv.info._Z35group_norm_nhwc_bwd_one_pass_kernelI11Fp32IOFp16WLi512ELi40ELi640EEv26Group_norm_nhwc_bwd_params,"",@"SHT_CUDA_INFO"
	.sectionflags	@""
	.align	4


	//----- nvinfo : EIATTR_CUDA_API_VERSION
	.align		4
        /*0000*/ 	.byte	0x04, 0x37
        /*0002*/ 	.short	(.L_1173 - .L_1172)
.L_1172:
        /*0004*/ 	.word	0x00000082


	//----- nvinfo : EIATTR_KPARAM_INFO
	.align		4
.L_1173:
        /*0008*/ 	.byte	0x04, 0x17
        /*000a*/ 	.short	(.L_1175 - .L_1174)
.L_1174:
        /*000c*/ 	.word	0x00000000
        /*0010*/ 	.short	0x0000
        /*0012*/ 	.short	0x0000
        /*0014*/ 	.byte	0x00, 0xf0, 0xe1, 0x02


	//----- nvinfo : EIATTR_SPARSE_MMA_MASK
	.align		4
.L_1175:
        /*0018*/ 	.byte	0x03, 0x50
        /*001a*/ 	.short	0x0000


	//----- nvinfo : EIATTR_MAXREG_COUNT
	.align		4
        /*001c*/ 	.byte	0x03, 0x1b
        /*001e*/ 	.short	0x0060


	//----- nvinfo : EIATTR_NUM_BARRIERS
	.align		4
        /*0020*/ 	.byte	0x02, 0x4c
        /*0022*/ 	.byte	0x01
	.zero		1


	//----- nvinfo : EIATTR_MERCURY_ISA_VERSION
	.align		4
        /*0024*/ 	.byte	0x03, 0x5f
        /*0026*/ 	.short	0x0101


	//----- nvinfo : EIATTR_INT_WARP_WIDE_INSTR_OFFSETS
	.align		4
        /*0028*/ 	.byte	0x04, 0x31
        /*002a*/ 	.short	(.L_1177 - .L_1176)


	//   ....[0]....
.L_1176:
        /*002c*/ 	.word	0x00004dd0


	//----- nvinfo : EIATTR_COOP_GROUP_MASK_REGIDS
	.align		4
.L_1177:
        /*0030*/ 	.byte	0x04, 0x29
        /*0032*/ 	.short	(.L_1179 - .L_1178)


	//   ....[0]....
.L_1178:
        /*0034*/ 	.word	0xffffffff


	//   ....[1]....
        /*0038*/ 	.word	0xffffffff


	//   ....[2]....
        /*003c*/ 	.word	0xffffffff


	//   ....[3]....
        /*0040*/ 	.word	0xffffffff


	//   ....[4]....
        /*0044*/ 	.word	0xffffffff


	//   ....[5]....
        /*0048*/ 	.word	0xffffffff


	//   ....[6]....
        /*004c*/ 	.word	0xffffffff


	//   ....[7]....
        /*0050*/ 	.word	0xffffffff


	//   ....[8]....
        /*0054*/ 	.word	0xffffffff


	//   ....[9]....
        /*0058*/ 	.word	0xffffffff


	//----- nvinfo : EIATTR_COOP_GROUP_INSTR_OFFSETS
	.align		4
.L_1179:
        /*005c*/ 	.byte	0x04, 0x28
        /*005e*/ 	.short	(.L_1181 - .L_1180)


	//   ....[0]....
.L_1180:
        /*0060*/ 	.word	0x00004b80


	//   ....[1]....
        /*0064*/ 	.word	0x00004ba0


	//   ....[2]....
        /*0068*/ 	.word	0x00004c60


	//   ....[3]....
        /*006c*/ 	.word	0x00004c70


	//   ....[4]....
        /*0070*/ 	.word	0x00004ca0


	//   ....[5]....
        /*0074*/ 	.word	0x00004cc0


	//   ....[6]....
        /*0078*/ 	.word	0x00004cf0


	//   ....[7]....
        /*007c*/ 	.word	0x00004d10


	//   ....[8]....
        /*0080*/ 	.word	0x00004d60


	//   ....[9]....
        /*0084*/ 	.word	0x00004d70


	//----- nvinfo : EIATTR_VRC_CTA_INIT_COUNT
	.align		4
.L_1181:
        /*0088*/ 	.byte	0x02, 0x4a
	.zero		1
	.zero		1


	//----- nvinfo : EIATTR_EXIT_INSTR_OFFSETS
	.align		4
        /*008c*/ 	.byte	0x04, 0x1c
        /*008e*/ 	.short	(.L_1183 - .L_1182)


	//   ....[0]....
.L_1182:
        /*0090*/ 	.word	0x0000a460


	//   ....[1]....
        /*0094*/ 	.word	0x0000a590


	//   ....[2]....
        /*0098*/ 	.word	0x0000aba0


	//   ....[3]....
        /*009c*/ 	.word	0x0000b1a0


	//----- nvinfo : EIATTR_MAX_THREADS
	.align		4
.L_1183:
        /*00a0*/ 	.byte	0x04, 0x05
        /*00a2*/ 	.short	(.L_1185 - .L_1184)
.L_1184:
        /*00a4*/ 	.word	0x00000280
        /*00a8*/ 	.word	0x00000001
        /*00ac*/ 	.word	0x00000001


	//----- nvinfo : EIATTR_CRS_STACK_SIZE
	.align		4
.L_1185:
        /*00b0*/ 	.byte	0x04, 0x1e
        /*00b2*/ 	.short	(.L_1187 - .L_1186)
.L_1186:
        /*00b4*/ 	.word	0x00000000


	//----- nvinfo : EIATTR_CBANK_PARAM_SIZE
	.align		4
.L_1187:
        /*00b8*/ 	.byte	0x03, 0x19
        /*00ba*/ 	.short	0x00b8


	//----- nvinfo : EIATTR_PARAM_CBANK
	.align		4
        /*00bc*/ 	.byte	0x04, 0x0a
        /*00be*/ 	.short	(.L_1189 - .L_1188)
	.align		4
.L_1188:
        /*00c0*/ 	.word	index@(.nv.constant0._Z35group_norm_nhwc_bwd_one_pass_kernelI11Fp32IOFp16WLi512ELi40ELi640EEv26Group_norm_nhwc_bwd_params)
        /*00c4*/ 	.short	0x0380
        /*00c6*/ 	.short	0x00b8


	//----- nvinfo : EIATTR_SW_WAR
	.align		4
.L_1189:
        /*00c8*/ 	.byte	0x04, 0x36
        /*00ca*/ 	.short	(.L_1191 - .L_1190)
.L_1190:
        /*00cc*/ 	.word	0x00000008
.L_1191:


//--------------------- .nv.info._Z35group_norm_nhwc_fwd_one_pass_kernelI11Bf16IOFp32WLi64ELi40ELi640EEv26Group_norm_nhwc_fwd_params --------------------------
	.section	.nv.info._Z35group_norm_nhwc_fwd_one_pass_kernelI11Bf16IOFp32WLi64ELi40ELi640EEv26Group_norm_nhwc_fwd_params,"",@"SHT_CUDA_INFO"
	.sectionflags	@""
	.align	4


	//----- nvinfo : EIATTR_CUDA_API_VERSION
	.align		4
        /*0000*/ 	.byte	0x04, 0x37
        /*0002*/ 	.short	(.L_1193 - .L_1192)
.L_1192:
        /*0004*/ 	.word	0x00000082


	//----- nvinfo : EIATTR_KPARAM_INFO
	.align		4
.L_1193:
        /*0008*/ 	.byte	0x04, 0x17
        /*000a*/ 	.short	(.L_1195 - .L_1194)
.L_1194:
        /*000c*/ 	.word	0x00000000
        /*0010*/ 	.short	0x0000
        /*0012*/ 	.short	0x0000
        /*0014*/ 	.byte	0x00, 0xf0, 0x81, 0x02


	//----- nvinfo : EIATTR_SPARSE_MMA_MASK
	.align		4
.L_1195:
        /*0018*/ 	.byte	0x03, 0x50
        /*001a*/ 	.short	0x0000


	//----- nvinfo : EIATTR_MAXREG_COUNT
	.align		4
        /*001c*/ 	.byte	0x03, 0x1b
        /*001e*/ 	.short	0x0060


	//----- nvinfo : EIATTR_NUM_BARRIERS
	.align		4
        /*0020*/ 	.byte	0x02, 0x4c
        /*0022*/ 	.byte	0x01
	.zero		1


	//----- nvinfo : EIATTR_MERCURY_ISA_VERSION
	.align		4
        /*0024*/ 	.byte	0x03, 0x5f
        /*0026*/ 	.short	0x0101


	//----- nvinfo : EIATTR_INT_WARP_WIDE_INSTR_OFFSETS
	.align		4
        /*0028*/ 	.byte	0x04, 0x31
        /*002a*/ 	.short	(.L_1197 - .L_1196)


	//   ....[0]....
.L_1196:
        /*002c*/ 	.word	0x000010b0


	//   ....[1]....
        /*0030*/ 	.word	0x000010f0


	//   ....[2]....
        /*0034*/ 	.word	0x000011a0


	//   ....[3]....
        /*0038*/ 	.word	0x00001210


	//   ....[4]....
        /*003c*/ 	.word	0x00001280


	//   ....[5]....
        /*0040*/ 	.word	0x00001360


	//   ....[6]....
        /*0044*/ 	.word	0x000013d0


	//   ....[7]....
        /*0048*/ 	.word	0x00001420


	//   ....[8]....
        /*004c*/ 	.word	0x00001740


	//   ....[9]....
        /*0050*/ 	.word	0x00001780


	//   ....[10]....
        /*0054*/ 	.word	0x000017b0


	//   ....[11]....
        /*0058*/ 	.word	0x000017e0


	//   ....[12]....
        /*005c*/ 	.word	0x00001a40


	//   ....[13]....
        /*0060*/ 	.word	0x00001a50


	//----- nvinfo : EIATTR_COOP_GROUP_MASK_REGIDS
	.align		4
.L_1197:
        /*0064*/ 	.byte	0x04, 0x29
        /*0066*/ 	.short	(.L_1199 - .L_1198)


	//   ....[0]....
.L_1198:
        /*0068*/ 	.word	0xffffffff


	//   ....[1]....
        /*006c*/ 	.word	0xffffffff


	//   ....[2]....
        /*0070*/ 	.word	0xffffffff


	//   ....[3]....
        /*0074*/ 	.word	0xffffffff


	//   ....[4]....
        /*0078*/ 	.word	0xffffffff


	//   ....[5]....
        /*007c*/ 	.word	0xffffffff


	//   ....[6]....
        /*0080*/ 	.word	0xffffffff


	//   ....[7]....
        /*0084*/ 	.word	0xffffffff


	//   ....[8]....
        /*0088*/ 	.word	0xffffffff


	//   ....[9]....
        /*008c*/ 	.word	0xffffffff


	//----- nvinfo : EIATTR_COOP_GROUP_INSTR_OFFSETS
	.align		4
.L_1199:
        /*0090*/ 	.byte	0x04, 0x28
        /*0092*/ 	.short	(.L_1201 - .L_1200)


	//   ....[0]....
.L_1200:
        /*0094*/ 	.word	0x00000780


	//   ....[1]....
        /*0098*/ 	.word	0x00000790


	//   ....[2]....
        /*009c*/ 	.word	0x000007c0


	//   ....[3]....
        /*00a0*/ 	.word	0x000007e0


	//   ....[4]....
        /*00a4*/ 	.word	0x00000810


	//   ....[5]....
        /*00a8*/ 	.word	0x00000830


	//   ....[6]....
        /*00ac*/ 	.word	0x00000860


	//   ....[7]....
        /*00b0*/ 	.word	0x00000880


	//   ....[8]....
        /*00b4*/ 	.word	0x000008d0


	//   ....[9]....
        /*00b8*/ 	.word	0x000008e0


	//----- nvinfo : EIATTR_VRC_CTA_INIT_COUNT
	.align		4
.L_1201:
        /*00bc*/ 	.byte	0x02, 0x4a
	.zero		1
	.zero		1


	//----- nvinfo : EIATTR_EXIT_INSTR_OFFSETS
	.align		4
        /*00c0*/ 	.byte	0x04, 0x1c
        /*00c2*/ 	.short	(.L_1203 - .L_1202)


	//   ....[0]....
.L_1202:
        /*00c4*/ 	.word	0x00000070


	//   ....[1]....
        /*00c8*/ 	.word	0x000025e0


	//----- nvinfo : EIATTR_MAX_THREADS
	.align		4
.L_1203:
        /*00cc*/ 	.byte	0x04, 0x05
        /*00ce*/ 	.short	(.L_1205 - .L_1204)
.L_1204:
        /*00d0*/ 	.word	0x00000280
        /*00d4*/ 	.word	0x00000001
        /*00d8*/ 	.word	0x00000001


	//----- nvinfo : EIATTR_CRS_STACK_SIZE
	.align		4
.L_1205:
        /*00dc*/ 	.byte	0x04, 0x1e
        /*00de*/ 	.short	(.L_1207 - .L_1206)
.L_1206:
        /*00e0*/ 	.word	0x00000000


	//----- nvinfo : EIATTR_CBANK_PARAM_SIZE
	.align		4
.L_1207:
        /*00e4*/ 	.byte	0x03, 0x19
        /*00e6*/ 	.short	0x00a0


	//----- nvinfo : EIATTR_PARAM_CBANK
	.align		4
        /*00e8*/ 	.byte	0x04, 0x0a
        /*00ea*/ 	.short	(.L_1209 - .L_1208)
	.align		4
.L_1208:
        /*00ec*/ 	.word	index@(.nv.constant0._Z35group_norm_nhwc_fwd_one_pass_kernelI11Bf16IOFp32WLi64ELi40ELi640EEv26Group_norm_nhwc_fwd_params)
        /*00f0*/ 	.short	0x0380
        /*00f2*/ 	.short	0x00a0


	//----- nvinfo : EIATTR_SW_WAR
	.align		4
.L_1209:
        /*00f4*/ 	.byte	0x04, 0x36
        /*00f6*/ 	.short	(.L_1211 - .L_1210)
.L_1210:
        /*00f8*/ 	.word	0x00000008
.L_1211:


//--------------------- .nv.info._Z35group_norm_nhwc_fwd_one_pass_kernelI11Bf16IOFp32WLi128ELi40ELi640EEv26Group_norm_nhwc_fwd_params --------------------------
	.section	.nv.info._Z35group_norm_nhwc_fwd_one_pass_kernelI11Bf16IOFp32WLi128ELi40ELi640EEv26Group_norm_nhwc_fwd_params,"",@"SHT_CUDA_INFO"
	.sectionflags	@""
	.align	4


	//----- nvinfo : EIATTR_CUDA_API_VERSION
	.align		4
        /*0000*/ 	.byte	0x04, 0x37
        /*0002*/ 	.short	(.L_1213 - .L_1212)
.L_1212:
        /*0004*/ 	.word	0x00000082


	//----- nvinfo : EIATTR_KPARAM_INFO
	.align		4
.L_1213:
        /*0008*/ 	.byte	0x04, 0x17
        /*000a*/ 	.short	(.L_1215 - .L_1214)
.L_1214:
        /*000c*/ 	.word	0x00000000
        /*0010*/ 	.short	0x0000
        /*0012*/ 	.short	0x0000
        /*0014*/ 	.byte	0x00, 0xf0, 0x81, 0x02


	//----- nvinfo : EIATTR_SPARSE_MMA_MASK
	.align		4
.L_1215:
        /*0018*/ 	.byte	0x03, 0x50
        /*001a*/ 	.short	0x0000


	//----- nvinfo : EIATTR_MAXREG_COUNT
	.align		4
        /*001c*/ 	.byte	0x03, 0x1b
        /*001e*/ 	.short	0x0060


	//----- nvinfo : EIATTR_NUM_BARRIERS
	.align		4
        /*0020*/ 	.byte	0x02, 0x4c
        /*0022*/ 	.byte	0x01
	.zero		1


	//----- nvinfo : EIATTR_MERCURY_ISA_VERSION
	.align		4
        /*0024*/ 	.byte	0x03, 0x5f
        /*0026*/ 	.short	0x0101


	//----- nvinfo : EIATTR_INT_WARP_WIDE_INSTR_OFFSETS
	.align		4
        /*0028*/ 	.byte	0x04, 0x31
        /*002a*/ 	.short	(.L_1217 - .L_1216)


	//   ....[0]....
.L_1216:
        /*002c*/ 	.word	0x00001470


	//   ....[1]....
        /*0030*/ 	.word	0x00001490


	//   ....[2]....
        /*0034*/ 	.word	0x00001570


	//   ....[3]....
        /*0038*/ 	.word	0x000015c0


	//   ....[4]....
        /*003c*/ 	.word	0x000016a0


	//   ....[5]....
        /*0040*/ 	.word	0x00001720


	//   ....[6]....
        /*0044*/ 	.word	0x000017f0


	//   ....[7]....
        /*0048*/ 	.word	0x00001810


	//   ....[8]....
        /*004c*/ 	.word	0x00001a60


	//   ....[9]....
        /*0050*/ 	.word	0x00001b50


	//   ....[10]....
        /*0054*/ 	.word	0x00001b70


	//   ....[11]....
        /*0058*/ 	.word	0x00001ba0


	//   ....[12]....
        /*005c*/ 	.word	0x00001db0


	//   ....[13]....
        /*0060*/ 	.word	0x00001dd0


	//----- nvinfo : EIATTR_COOP_GROUP_MASK_REGIDS
	.align		4
.L_1217:
        /*0064*/ 	.byte	0x04, 0x29
        /*0066*/ 	.short	(.L_1219 - .L_1218)


	//   ....[0]....
.L_1218:
        /*0068*/ 	.word	0xffffffff


	//   ....[1]....
        /*006c*/ 	.word	0xffffffff


	//   ....[2]....
        /*0070*/ 	.word	0xffffffff


	//   ....[3]....
        /*0074*/ 	.word	0xffffffff


	//   ....[4]....
        /*0078*/ 	.word	0xffffffff


	//   ....[5]....
        /*007c*/ 	.word	0xffffffff


	//   ....[6]....
        /*0080*/ 	.word	0xffffffff


	//   ....[7]....
        /*0084*/ 	.word	0xffffffff


	//   ....[8]....
        /*0088*/ 	.word	0xffffffff


	//   ....[9]....
        /*008c*/ 	.word	0xffffffff


	//----- nvinfo : EIATTR_COOP_GROUP_INSTR_OFFSETS
	.align		4
.L_1219:
        /*0090*/ 	.byte	0x04, 0x28
        /*0092*/ 	.short	(.L_1221 - .L_1220)


	//   ....[0]....
.L_1220:
        /*0094*/ 	.word	0x00000b80


	//   ....[1]....
        /*0098*/ 	.word	0x00000b90


	//   ....[2]....
        /*009c*/ 	.word	0x00000bc0


	//   ....[3]....
        /*00a0*/ 	.word	0x00000be0


	//   ....[4]....
        /*00a4*/ 	.word	0x00000c10


	//   ....[5]....
        /*00a8*/ 	.word	0x00000c30


	//   ....[6]....
        /*00ac*/ 	.word	0x00000c60


	//   ....[7]....
        /*00b0*/ 	.word	0x00000c80


	//   ....[8]....
        /*00b4*/ 	.word	0x00000cd0


	//   ....[9]....
        /*00b8*/ 	.word	0x00000ce0


	//----- nvinfo : EIATTR_VRC_CTA_INIT_COUNT
	.align		4
.L_1221:
        /*00bc*/ 	.byte	0x02, 0x4a
	.zero		1
	.zero		1


	//----- nvinfo : EIATTR_EXIT_INSTR_OFFSETS
	.align		4
        /*00c0*/ 	.byte	0x04, 0x1c
        /*00c2*/ 	.short	(.L_1223 - .L_1222)


	//   ....[0]....
.L_1222:
        /*00c4*/ 	.word	0x00000070


	//   ....[1]....
        /*00c8*/ 	.word	0x000030b0


	//----- nvinfo : EIATTR_MAX_THREADS
	.align		4
.L_1223:
        /*00cc*/ 	.byte	0x04, 0x05
        /*00ce*/ 	.short	(.L_1225 - .L_1224)
.L_1224:
        /*00d0*/ 	.word	0x00000280
        /*00d4*/ 	.word	0x00000001
        /*00d8*/ 	.word	0x00000001


	//----- nvinfo : EIATTR_CRS_STACK_SIZE
	.align		4
.L_1225:
        /*00dc*/ 	.byte	0x04, 0x1e
        /*00de*/ 	.short	(.L_1227 - .L_1226)
.L_1226:
        /*00e0*/ 	.word	0x00000000


	//----- nvinfo : EIATTR_CBANK_PARAM_SIZE
	.align		4
.L_1227:
        /*00e4*/ 	.byte	0x03, 0x19
        /*00e6*/ 	.short	0x00a0


	//----- nvinfo : EIATTR_PARAM_CBANK
	.align		4
        /*00e8*/ 	.byte	0x04, 0x0a
        /*00ea*/ 	.short	(.L_1229 - .L_1228)
	.align		4
.L_1228:
        /*00ec*/ 	.word	index@(.nv.constant0._Z35group_norm_nhwc_fwd_one_pass_kernelI11Bf16IOFp32WLi128ELi40ELi640EEv26Group_norm_nhwc_fwd_params)
        /*00f0*/ 	.short	0x0380
        /*00f2*/ 	.short	0x00a0


	//----- nvinfo : EIATTR_SW_WAR
	.align		4
.L_1229:
        /*00f4*/ 	.byte	0x04, 0x36
        /*00f6*/ 	.short	(.L_1231 - .L_1230)
.L_1230:
        /*00f8*/ 	.word	0x00000008
.L_1231:


//--------------------- .nv.info._Z35group_norm_nhwc_fwd_one_pass_kernelI11Bf16IOFp32WLi256ELi40ELi640EEv26Group_norm_nhwc_fwd_params --------------------------
	.section	.nv.info._Z35group_norm_nhwc_fwd_one_pass_kernelI11Bf16IOFp32WLi256ELi40ELi640EEv26Group_norm_nhwc_fwd_params,"",@"SHT_CUDA_INFO"
	.sectionflags	@""
	.align	4


	//----- nvinfo : EIATTR_CUDA_API_VERSION
	.align		4
        /*0000*/ 	.byte	0x04, 0x37
        /*0002*/ 	.short	(.L_1233 - .L_1232)
.L_1232:
        /*0004*/ 	.word	0x00000082


	//----- nvinfo : EIATTR_KPARAM_INFO
	.align		4
.L_1233:
        /*0008*/ 	.byte	0x04, 0x17
        /*000a*/ 	.short	(.L_1235 - .L_1234)
.L_1234:
        /*000c*/ 	.word	0x00000000
        /*0010*/ 	.short	0x0000
        /*0012*/ 	.short	0x0000
        /*0014*/ 	.byte	0x00, 0xf0, 0x81, 0x02


	//----- nvinfo : EIATTR_SPARSE_MMA_MASK
	.align		4
.L_1235:
        /*0018*/ 	.byte	0x03, 0x50
        /*001a*/ 	.short	0x0000


	//----- nvinfo : EIATTR_MAXREG_COUNT
	.align		4
        /*001c*/ 	.byte	0x03, 0x1b
        /*001e*/ 	.short	0x0060


	//----- nvinfo : EIATTR_NUM_BARRIERS
	.align		4
        /*0020*/ 	.byte	0x02, 0x4c
        /*0022*/ 	.byte	0x01
	.zero		1


	//----- nvinfo : EIATTR_MERCURY_ISA_VERSION
	.align		4
        /*0024*/ 	.byte	0x03, 0x5f
        /*0026*/ 	.short	0x0101


	//----- nvinfo : EIATTR_INT_WARP_WIDE_INSTR_OFFSETS
	.align		4
        /*0028*/ 	.byte	0x04, 0x31
        /*002a*/ 	.short	(.L_1237 - .L_1236)


	//   ....[0]....
.L_1236:
        /*002c*/ 	.word	0x00001ac0


	//   ....[1]....
        /*0030*/ 	.word	0x00001b00


	//   ....[2]....
        /*0034*/ 	.word	0x00001b80


	//   ....[3]....
        /*0038*/ 	.word	0x00001b90


	//   ....[4]....
        /*003c*/ 	.word	0x00001d40


	//   ....[5]....
        /*0040*/ 	.word	0x00001d90


	//   ....[6]....
        /*0044*/ 	.word	0x00001db0


	//   ....[7]....
        /*0048*/ 	.word	0x00001de0


	//   ....[8]....
        /*004c*/ 	.word	0x00002100


	//   ....[9]....
        /*0050*/ 	.word	0x00002130


	//   ....[10]....
        /*0054*/ 	.word	0x00002150


	//   ....[11]....
        /*0058*/ 	.word	0x00002190


	//   ....[12]....
        /*005c*/ 	.word	0x000023d0


	//   ....[13]....
        /*0060*/ 	.word	0x000023f0


	//----- nvinfo : EIATTR_COOP_GROUP_MASK_REGIDS
	.align		4
.L_1237:
        /*0064*/ 	.byte	0x04, 0x29
        /*0066*/ 	.short	(.L_1239 - .L_1238)


	//   ....[0]....
.L_1238:
        /*0068*/ 	.word	0xffffffff


	//   ....[1]....
        /*006c*/ 	.word	0xffffffff


	//   ....[2]....
        /*0070*/ 	.word	0xffffffff


	//   ....[3]....
        /*0074*/ 	.word	0xffffffff


	//   ....[4]....
        /*0078*/ 	.word	0xffffffff


	//   ....[5]....
        /*007c*/ 	.word	0xffffffff


	//   ....[6]....
        /*0080*/ 	.word	0xffffffff


	//   ....[7]....
        /*0084*/ 	.word	0xffffffff


	//   ....[8]....
        /*0088*/ 	.word	0xffffffff


	//   ....[9]....
        /*008c*/ 	.word	0xffffffff


	//----- nvinfo : EIATTR_COOP_GROUP_INSTR_OFFSETS
	.align		4
.L_1239:
        /*0090*/ 	.byte	0x04, 0x28
        /*0092*/ 	.short	(.L_1241 - .L_1240)


	//   ....[0]....
.L_1240:
        /*0094*/ 	.word	0x00001110


	//   ....[1]....
        /*0098*/ 	.word	0x00001120


	//   ....[2]....
        /*009c*/ 	.word	0x00001150


	//   ....[3]....
        /*00a0*/ 	.word	0x00001160


	//   ....[4]....
        /*00a4*/ 	.word	0x000011a0


	//   ....[5]....
        /*00a8*/ 	.word	0x000011b0


	//   ....[6]....
        /*00ac*/ 	.word	0x000011f0


	//   ....[7]....
        /*00b0*/ 	.word	0x00001200


	//   ....[8]....
        /*00b4*/ 	.word	0x00001290


	//   ....[9]....
        /*00b8*/ 	.word	0x000012a0


	//----- nvinfo : EIATTR_VRC_CTA_INIT_COUNT
	.align		4
.L_1241:
        /*00bc*/ 	.byte	0x02, 0x4a
	.zero		1
	.zero		1


	//----- nvinfo : EIATTR_EXIT_INSTR_OFFSETS
	.align		4
        /*00c0*/ 	.byte	0x04, 0x1c
        /*00c2*/ 	.short	(.L_1243 - .L_1242)


	//   ....[0]....
.L_1242:
        /*00c4*/ 	.word	0x00000070


	//   ....[1]....
        /*00c8*/ 	.word	0x00004540


	//----- nvinfo : EIATTR_MAX_THREADS
	.align		4
.L_1243:
        /*00cc*/ 	.byte	0x04, 0x05
        /*00ce*/ 	.short	(.L_1245 - .L_1244)
.L_1244:
        /*00d0*/ 	.word	0x00000280
        /*00d4*/ 	.word	0x00000001
        /*00d8*/ 	.word	0x00000001


	//----- nvinfo : EIATTR_CRS_STACK_SIZE
	.align		4
.L_1245:
        /*00dc*/ 	.byte	0x04, 0x1e
        /*00de*/ 	.short	(.L_1247 - .L_1246)
.L_1246:
        /*00e0*/ 	.word	0x00000000


	//----- nvinfo : EIATTR_CBANK_PARAM_SIZE
	.align		4
.L_1247:
        /*00e4*/ 	.byte	0x03, 0x19
        /*00e6*/ 	.short	0x00a0


	//----- nvinfo : EIATTR_PARAM_CBANK
	.align		4
        /*00e8*/ 	.byte	0x04, 0x0a
        /*00ea*/ 	.short	(.L_1249 - .L_1248)
	.align		4
.L_1248:
        /*00ec*/ 	.word	index@(.nv.constant0._Z35group_norm_nhwc_fwd_one_pass_kernelI11Bf16IOFp32WLi256ELi40ELi640EEv26Group_norm_nhwc_fwd_params)
        /*00f0*/ 	.short	0x0380
        /*00f2*/ 	.short	0x00a0


	//----- nvinfo : EIATTR_SW_WAR
	.align		4
.L_1249:
        /*00f4*/ 	.byte	0x04, 0x36
        /*00f6*/ 	.short	(.L_1251 - .L_1250)
.L_1250:
        /*00f8*/ 	.word	0x00000008
.L_1251:


//--------------------- .nv.info._Z35group_norm_nhwc_fwd_one_pass_kernelI11Bf16IOFp32WLi512ELi40ELi640EEv26Group_norm_nhwc_fwd_params --------------------------
	.section	.nv.info._Z35group_norm_nhwc_fwd_one_pass_kernelI11Bf16IOFp32WLi512ELi40ELi640EEv26Group_norm_nhwc_fwd_params,"",@"SHT_CUDA_INFO"
	.sectionflags	@""
	.align	4


	//----- nvinfo : EIATTR_CUDA_API_VERSION
	.align		4
        /*0000*/ 	.byte	0x04, 0x37
        /*0002*/ 	.short	(.L_1253 - .L_1252)
.L_1252:
        /*0004*/ 	.word	0x00000082


	//----- nvinfo : EIATTR_KPARAM_INFO
	.align		4
.L_1253:
        /*0008*/ 	.byte	0x04, 0x17
        /*000a*/ 	.short	(.L_1255 - .L_1254)
.L_1254:
        /*000c*/ 	.word	0x00000000
        /*0010*/ 	.short	0x0000
        /*0012*/ 	.short	0x0000
        /*0014*/ 	.byte	0x00, 0xf0, 0x81, 0x02


	//----- nvinfo : EIATTR_SPARSE_MMA_MASK
	.align		4
.L_1255:
        /*0018*/ 	.byte	0x03, 0x50
        /*001a*/ 	.short	0x0000


	//----- nvinfo : EIATTR_MAXREG_COUNT
	.align		4
        /*001c*/ 	.byte	0x03, 0x1b
        /*001e*/ 	.short	0x0060


	//----- nvinfo : EIATTR_NUM_BARRIERS
	.align		4
        /*0020*/ 	.byte	0x02, 0x4c
        /*0022*/ 	.byte	0x01
	.zero		1


	//----- nvinfo : EIATTR_MERCURY_ISA_VERSION
	.align		4
        /*0024*/ 	.byte	0x03, 0x5f
        /*0026*/ 	.short	0x0101


	//----- nvinfo : EIATTR_COOP_GROUP_MASK_REGIDS
	.align		4
        /*0028*/ 	.byte	0x04, 0x29
        /*002a*/ 	.short	(.L_1257 - .L_1256)


	//   ....[0]....
.L_1256:
        /*002c*/ 	.word	0xffffffff


	//   ....[1]....
        /*0030*/ 	.word	0xffffffff


	//   ....[2]....
        /*0034*/ 	.word	0xffffffff


	//   ....[3]....
        /*0038*/ 	.word	0xffffffff


	//   ....[4]....
        /*003c*/ 	.word	0xffffffff


	//   ....[5]....
        /*0040*/ 	.word	0xffffffff


	//   ....[6]....
        /*0044*/ 	.word	0xffffffff


	//   ....[7]....
        /*0048*/ 	.word	0xffffffff


	//   ....[8]....
        /*004c*/ 	.word	0xffffffff


	//   ....[9]....
        /*0050*/ 	.word	0xffffffff


	//----- nvinfo : EIATTR_COOP_GROUP_INSTR_OFFSETS
	.align		4
.L_1257:
        /*0054*/ 	.byte	0x04, 0x28
        /*0056*/ 	.short	(.L_1259 - .L_1258)


	//   ....[0]....
.L_1258:
        /*0058*/ 	.word	0x00001c10


	//   ....[1]....
        /*005c*/ 	.word	0x00001c20


	//   ....[2]....
        /*0060*/ 	.word	0x00001c60


	//   ....[3]....
        /*0064*/ 	.word	0x00001c70


	//   ....[4]....
        /*0068*/ 	.word	0x00001cb0


	//   ....[5]....
        /*006c*/ 	.word	0x00001cc0


	//   ....[6]....
        /*0070*/ 	.word	0x00001d00


	//   ....[7]....
        /*0074*/ 	.word	0x00001d10


	//   ....[8]....
        /*0078*/ 	.word	0x00001da0


	//   ....[9]....
        /*007c*/ 	.word	0x00001db0


	//----- nvinfo : EIATTR_VRC_CTA_INIT_COUNT
	.align		4
.L_1259:
        /*0080*/ 	.byte	0x02, 0x4a
	.zero		1
	.zero		1


	//----- nvinfo : EIATTR_EXIT_INSTR_OFFSETS
	.align		4
        /*0084*/ 	.byte	0x04, 0x1c
        /*0086*/ 	.short	(.L_1261 - .L_1260)


	//   ....[0]....
.L_1260:
        /*0088*/ 	.word	0x00000060


	//   ....[1]....
        /*008c*/ 	.word	0x000068e0


	//----- nvinfo : EIATTR_MAX_THREADS
	.align		4
.L_1261:
        /*0090*/ 	.byte	0x04, 0x05
        /*0092*/ 	.short	(.L_1263 - .L_1262)
.L_1262:
        /*0094*/ 	.word	0x00000280
        /*0098*/ 	.word	0x00000001
        /*009c*/ 	.word	0x00000001


	//----- nvinfo : EIATTR_CRS_STACK_SIZE
	.align		4
.L_1263:
        /*00a0*/ 	.byte	0x04, 0x1e
        /*00a2*/ 	.short	(.L_1265 - .L_1264)
.L_1264:
        /*00a4*/ 	.word	0x00000000


	//----- nvinfo : EIATTR_CBANK_PARAM_SIZE
	.align		4
.L_1265:
        /*00a8*/ 	.byte	0x03, 0x19
        /*00aa*/ 	.short	0x00a0


	//----- nvinfo : EIATTR_PARAM_CBANK
	.align		4
        /*00ac*/ 	.byte	0x04, 0x0a
        /*00ae*/ 	.short	(.L_1267 - .L_1266)
	.align		4
.L_1266:
        /*00b0*/ 	.word	index@(.nv.constant0._Z35group_norm_nhwc_fwd_one_pass_kernelI11Bf16IOFp32WLi512ELi40ELi640EEv26Group_norm_nhwc_fwd_params)
        /*00b4*/ 	.short	0x0380
        /*00b6*/ 	.short	0x00a0


	//----- nvinfo : EIATTR_SW_WAR
	.align		4
.L_1267:
        /*00b8*/ 	.byte	0x04, 0x36
        /*00ba*/ 	.short	(.L_1269 - .L_1268)
.L_1268:
        /*00bc*/ 	.word	0x00000008
.L_1269:


//--------------------- .nv.info._Z35group_norm_nhwc_fwd_one_pass_kernelI11Bf16IOBf16WLi64ELi40ELi640EEv26Group_norm_nhwc_fwd_params --------------------------
	.section	.nv.info._Z35group_norm_nhwc_fwd_one_pass_kernelI11Bf16IOBf16WLi64ELi40ELi640EEv26Group_norm_nhwc_fwd_params,"",@"SHT_CUDA_INFO"
	.sectionflags	@""
	.align	4


	//----- nvinfo : EIATTR_CUDA_API_VERSION
	.align		4
        /*0000*/ 	.byte	0x04, 0x37
        /*0002*/ 	.short	(.L_1271 - .L_1270)
.L_1270:
        /*0004*/ 	.word	0x00000082


	//----- nvinfo : EIATTR_KPARAM_INFO
	.align		4
.L_1271:
        /*0008*/ 	.byte	0x04, 0x17
        /*000a*/ 	.short	(.L_1273 - .L_1272)
.L_1272:
        /*000c*/ 	.word	0x00000000
        /*0010*/ 	.short	0x0000
        /*0012*/ 	.short	0x0000
        /*0014*/ 	.byte	0x00, 0xf0, 0x81, 0x02


	//----- nvinfo : EIATTR_SPARSE_MMA_MASK
	.align		4
.L_1273:
        /*0018*/ 	.byte	0x03, 0x50
        /*001a*/ 	.short	0x0000


	//----- nvinfo : EIATTR_MAXREG_COUNT
	.align		4
        /*001c*/ 	.byte	0x03, 0x1b
        /*001e*/ 	.short	0x0060


	//----- nvinfo : EIATTR_NUM_BARRIERS
	.align		4
        /*0020*/ 	.byte	0x02, 0x4c
        /*0022*/ 	.byte	0x01
	.zero		1


	//----- nvinfo : EIATTR_MERCURY_ISA_VERSION
	.align		4
        /*0024*/ 	.byte	0x03, 0x5f
        /*0026*/ 	.short	0x0101


	//----- nvinfo : EIATTR_INT_WARP_WIDE_INSTR_OFFSETS
	.align		4
        /*0028*/ 	.byte	0x04, 0x31
        /*002a*/ 	.short	(.L_1275 - .L_1274)


	//   ....[0]....
.L_1274:
        /*002c*/ 	.word	0x000010a0


	//   ....[1]....
        /*0030*/ 	.word	0x000010d0


	//   ....[2]....
        /*0034*/ 	.word	0x00001190


	//   ....[3]....
        /*0038*/ 	.word	0x00001200


	//   ....[4]....
        /*003c*/ 	.word	0x00001270


	//   ....[5]....
        /*0040*/ 	.word	0x00001350


	//   ....[6]....
        /*0044*/ 	.word	0x000013c0


	//   ....[7]....
        /*0048*/ 	.word	0x00001410


	//   ....[8]....
        /*004c*/ 	.word	0x00001730


	//   ....[9]....
        /*0050*/ 	.word	0x00001770


	//   ....[10]....
        /*0054*/ 	.word	0x000017a0


	//   ....[11]....
        /*0058*/ 	.word	0x000017c0


	//   ....[12]....
        /*005c*/ 	.word	0x00001a30


	//   ....[13]....
        /*0060*/ 	.word	0x00001a50


	//----- nvinfo : EIATTR_COOP_GROUP_MASK_REGIDS
	.align		4
.L_1275:
        /*0064*/ 	.byte	0x04, 0x29
        /*0066*/ 	.short	(.L_1277 - .L_1276)


	//   ....[0]....
.L_1276:
        /*0068*/ 	.word	0xffffffff


	//   ....[1]....
        /*006c*/ 	.word	0xffffffff


	//   ....[2]....
        /*0070*/ 	.word	0xffffffff


	//   ....[3]....
        /*0074*/ 	.word	0xffffffff


	//   ....[4]....
        /*0078*/ 	.word	0xffffffff


	//   ....[5]....
        /*007c*/ 	.word	0xffffffff


	//   ....[6]....
        /*0080*/ 	.word	0xffffffff


	//   ....[7]....
        /*0084*/ 	.word	0xffffffff


	//   ....[8]....
        /*0088*/ 	.word	0xffffffff


	//   ....[9]....
        /*008c*/ 	.word	0xffffffff


	//----- nvinfo : EIATTR_COOP_GROUP_INSTR_OFFSETS
	.align		4
.L_1277:
        /*0090*/ 	.byte	0x04, 0x28
        /*0092*/ 	.short	(.L_1279 - .L_1278)


	//   ....[0]....
.L_1278:
        /*0094*/ 	.word	0x00000770


	//   ....[1]....
        /*0098*/ 	.word	0x00000780


	//   ....[2]....
        /*009c*/ 	.word	0x000007b0


	//   ....[3]....
        /*00a0*/ 	.word	0x000007c0


	//   ....[4]....
        /*00a4*/ 	.word	0x00000800


	//   ....[5]....
        /*00a8*/ 	.word	0x00000810


	//   ....[6]....
        /*00ac*/ 	.word	0x00000850


	//   ....[7]....
        /*00b0*/ 	.word	0x00000860


	//   ....[8]....
        /*00b4*/ 	.word	0x000008c0


	//   ....[9]....
        /*00b8*/ 	.word	0x000008d0


	//----- nvinfo : EIATTR_VRC_CTA_INIT_COUNT
	.align		4
.L_1279:
        /*00bc*/ 	.byte	0x02, 0x4a
	.zero		1
	.zero		1


	//----- nvinfo : EIATTR_EXIT_INSTR_OFFSETS
	.align		4
        /*00c0*/ 	.byte	0x04, 0x1c
        /*00c2*/ 	.short	(.L_1281 - .L_1280)


	//   ....[0]....
.L_1280:
        /*00c4*/ 	.word	0x00000070


	//   ....[1]....
        /*00c8*/ 	.word	0x00002630


	//----- nvinfo : EIATTR_MAX_THREADS
	.align		4
.L_1281:
        /*00cc*/ 	.byte	0x04, 0x05
        /*00ce*/ 	.short	(.L_1283 - .L_1282)
.L_1282:
        /*00d0*/ 	.word	0x00000280
        /*00d4*/ 	.word	0x00000001
        /*00d8*/ 	.word	0x00000001


	//----- nvinfo : EIATTR_CRS_STACK_SIZE
	.align		4
.L_1283:
        /*00dc*/ 	.byte	0x04, 0x1e
        /*00de*/ 	.short	(.L_1285 - .L_1284)
.L_1284:
        /*00e0*/ 	.word	0x00000000


	//----- nvinfo : EIATTR_CBANK_PARAM_SIZE
	.align		4
.L_1285:
        /*00e4*/ 	.byte	0x03, 0x19
        /*00e6*/ 	.short	0x00a0


	//----- nvinfo : EIATTR_PARAM_CBANK
	.align		4
        /*00e8*/ 	.byte	0x04, 0x0a
        /*00ea*/ 	.short	(.L_1287 - .L_1286)
	.align		4
.L_1286:
        /*00ec*/ 	.word	index@(.nv.constant0._Z35group_norm_nhwc_fwd_one_pass_kernelI11Bf16IOBf16WLi64ELi40ELi640EEv26Group_norm_nhwc_fwd_params)
        /*00f0*/ 	.short	0x0380
        /*00f2*/ 	.short	0x00a0


	//----- nvinfo : EIATTR_SW_WAR
	.align		4
.L_1287:
        /*00f4*/ 	.byte	0x04, 0x36
        /*00f6*/ 	.short	(.L_1289 - .L_1288)
.L_1288:
        /*00f8*/ 	.word	0x00000008
.L_1289:


//--------------------- .nv.info._Z35group_norm_nhwc_fwd_one_pass_kernelI11Bf16IOBf16WLi128ELi40ELi640EEv26Group_norm_nhwc_fwd_params --------------------------
	.section	.nv.info._Z35group_norm_nhwc_fwd_one_pass_kernelI11Bf16IOBf16WLi128ELi40ELi640EEv26Group_norm_nhwc_fwd_params,"",@"SHT_CUDA_INFO"
	.sectionflags	@""
	.align	4


	//----- nvinfo : EIATTR_CUDA_API_VERSION
	.align		4
        /*0000*/ 	.byte	0x04, 0x37
        /*0002*/ 	.short	(.L_1291 - .L_1290)
.L_1290:
        /*0004*/ 	.word	0x00000082


	//----- nvinfo : EIATTR_KPARAM_INFO
	.align		4
.L_1291:
        /*0008*/ 	.byte	0x04, 0x17
        /*000a*/ 	.short	(.L_1293 - .L_1292)
.L_1292:
        /*000c*/ 	.word	0x00000000
        /*0010*/ 	.short	0x0000
        /*0012*/ 	.short	0x0000
        /*0014*/ 	.byte	0x00, 0xf0, 0x81, 0x02


	//----- nvinfo : EIATTR_SPARSE_MMA_MASK
	.align		4
.L_1293:
        /*0018*/ 	.byte	0x03, 0x50
        /*001a*/ 	.short	0x0000


	//----- nvinfo : EIATTR_MAXREG_COUNT
	.align		4
        /*001c*/ 	.byte	0x03, 0x1b
        /*001e*/ 	.short	0x0060


	//----- nvinfo : EIATTR_NUM_BARRIERS
	.align		4
        /*0020*/ 	.byte	0x02, 0x4c
        /*0022*/ 	.byte	0x01
	.zero		1


	//----- nvinfo : EIATTR_MERCURY_ISA_VERSION
	.align		4
        /*0024*/ 	.byte	0x03, 0x5f
        /*0026*/ 	.short	0x0101


	//----- nvinfo : EIATTR_INT_WARP_WIDE_INSTR_OFFSETS
	.align		4
        /*0028*/ 	.byte	0x04, 0x31
        /*002a*/ 	.short	(.L_1295 - .L_1294)


	//   ....[0]....
.L_1294:
        /*002c*/ 	.word	0x00001450


	//   ....[1]....
        /*0030*/ 	.word	0x00001470


	//   ....[2]....
        /*0034*/ 	.word	0x00001550


	//   ....[3]....
        /*0038*/ 	.word	0x00001570


	//   ....[4]....
        /*003c*/ 	.word	0x00001680


	//   ....[5]....
        /*0040*/ 	.word	0x000016e0


	//   ....[6]....
        /*0044*/ 	.word	0x000017d0


	//   ....[7]....
        /*0048*/ 	.word	0x000017f0


	//   ....[8]....
        /*004c*/ 	.word	0x00001a40


	//   ....[9]....
        /*0050*/ 	.word	0x00001b30


	//   ....[10]....
        /*0054*/ 	.word	0x00001b50


	//   ....[11]....
        /*0058*/ 	.word	0x00001b70


	//   ....[12]....
        /*005c*/ 	.word	0x00001d90


	//   ....[13]....
        /*0060*/ 	.word	0x00001db0


	//----- nvinfo : EIATTR_COOP_GROUP_MASK_REGIDS
	.align		4
.L_1295:
        /*0064*/ 	.byte	0x04, 0x29
        /*0066*/ 	.short	(.L_1297 - .L_1296)


	//   ....[0]....
.L_1296:
        /*0068*/ 	.word	0xffffffff


	//   ....[1]....
        /*006c*/ 	.word	0xffffffff


	//   ....[2]....
        /*0070*/ 	.word	0xffffffff


	//   ....[3]....
        /*0074*/ 	.word	0xffffffff


	//   ....[4]....
        /*0078*/ 	.word	0xffffffff


	//   ....[5]....
        /*007c*/ 	.word	0xffffffff


	//   ....[6]....
        /*0080*/ 	.word	0xffffffff


	//   ....[7]....
        /*0084*/ 	.word	0xffffffff


	//   ....[8]....
        /*0088*/ 	.word	0xffffffff


	//   ....[9]....
        /*008c*/ 	.word	0xffffffff


	//----- nvinfo : EIATTR_COOP_GROUP_INSTR_OFFSETS
	.align		4
.L_1297:
        /*0090*/ 	.byte	0x04, 0x28
        /*0092*/ 	.short	(.L_1299 - .L_1298)


	//   ....[0]....
.L_1298:
        /*0094*/ 	.word	0x00000b60


	//   ....[1]....
        /*0098*/ 	.word	0x00000b70


	//   ....[2]....
        /*009c*/ 	.word	0x00000ba0


	//   ....[3]....
        /*00a0*/ 	.word	0x00000bb0


	//   ....[4]....
        /*00a4*/ 	.word	0x00000bf0


	//   ....[5]....
        /*00a8*/ 	.word	0x00000c00


	//   ....[6]....
        /*00ac*/ 	.word	0x00000c40


	//   ....[7]....
        /*00b0*/ 	.word	0x00000c50


	//   ....[8]....
        /*00b4*/ 	.word	0x00000cb0


	//   ....[9]....
        /*00b8*/ 	.word	0x00000cc0


	//----- nvinfo : EIATTR_VRC_CTA_INIT_COUNT
	.align		4
.L_1299:
        /*00bc*/ 	.byte	0x02, 0x4a
	.zero		1
	.zero		1


	//----- nvinfo : EIATTR_EXIT_INSTR_OFFSETS
	.align		4
        /*00c0*/ 	.byte	0x04, 0x1c
        /*00c2*/ 	.short	(.L_1301 - .L_1300)


	//   ....[0]....
.L_1300:
        /*00c4*/ 	.word	0x00000070


	//   ....[1]....
        /*00c8*/ 	.word	0x000030a0


	//----- nvinfo : EIATTR_MAX_THREADS
	.align		4
.L_1301:
        /*00cc*/ 	.byte	0x04, 0x05
        /*00ce*/ 	.short	(.L_1303 - .L_1302)
.L_1302:
        /*00d0*/ 	.word	0x00000280
        /*00d4*/ 	.word	0x00000001
        /*00d8*/ 	.word	0x00000001


	//----- nvinfo : EIATTR_CRS_STACK_SIZE
	.align		4
.L_1303:
        /*00dc*/ 	.byte	0x04, 0x1e
        /*00de*/ 	.short	(.L_1305 - .L_1304)
.L_1304:
        /*00e0*/ 	.word	0x00000000


	//----- nvinfo : EIATTR_CBANK_PARAM_SIZE
	.align		4
.L_1305:
        /*00e4*/ 	.byte	0x03, 0x19
        /*00e6*/ 	.short	0x00a0


	//----- nvinfo : EIATTR_PARAM_CBANK
	.align		4
        /*00e8*/ 	.byte	0x04, 0x0a
        /*00ea*/ 	.short	(.L_1307 - .L_1306)
	.align		4
.L_1306:
        /*00ec*/ 	.word	index@(.nv.constant0._Z35group_norm_nhwc_fwd_one_pass_kernelI11Bf16IOBf16WLi128ELi40ELi640EEv26Group_norm_nhwc_fwd_params)
        /*00f0*/ 	.short	0x0380
        /*00f2*/ 	.short	0x00a0


	//----- nvinfo : EIATTR_SW_WAR
	.align		4
.L_1307:
        /*00f4*/ 	.byte	0x04, 0x36
        /*00f6*/ 	.short	(.L_1309 - .L_1308)
.L_1308:
        /*00f8*/ 	.word	0x00000008
.L_1309:


//--------------------- .nv.info._Z35group_norm_nhwc_fwd_one_pass_kernelI11Bf16IOBf16WLi256ELi40ELi640EEv26Group_norm_nhwc_fwd_params --------------------------
	.section	.nv.info._Z35group_norm_nhwc_fwd_one_pass_kernelI11Bf16IOBf16WLi256ELi40ELi640EEv26Group_norm_nhwc_fwd_params,"",@"SHT_CUDA_INFO"
	.sectionflags	@""
	.align	4


	//----- nvinfo : EIATTR_CUDA_API_VERSION
	.align		4
        /*0000*/ 	.byte	0x04, 0x37
        /*0002*/ 	.short	(.L_1311 - .L_1310)
.L_1310:
        /*0004*/ 	.word	0x00000082


	//----- nvinfo : EIATTR_KPARAM_INFO
	.align		4
.L_1311:
        /*0008*/ 	.byte	0x04, 0x17
        /*000a*/ 	.short	(.L_1313 - .L_1312)
.L_1312:
        /*000c*/ 	.word	0x00000000
        /*0010*/ 	.short	0x0000
        /*0012*/ 	.short	0x0000
        /*0014*/ 	.byte	0x00, 0xf0, 0x81, 0x02


	//----- nvinfo : EIATTR_SPARSE_MMA_MASK
	.align		4
.L_1313:
        /*0018*/ 	.byte	0x03, 0x50
        /*001a*/ 	.short	0x0000


	//----- nvinfo : EIATTR_MAXREG_COUNT
	.align		4
        /*001c*/ 	.byte	0x03, 0x1b
        /*001e*/ 	.short	0x0060


	//----- nvinfo : EIATTR_NUM_BARRIERS
	.align		4
        /*0020*/ 	.byte	0x02, 0x4c
        /*0022*/ 	.byte	0x01
	.zero		1


	//----- nvinfo : EIATTR_MERCURY_ISA_VERSION
	.align		4
        /*0024*/ 	.byte	0x03, 0x5f
        /*0026*/ 	.short	0x0101


	//----- nvinfo : EIATTR_INT_WARP_WIDE_INSTR_OFFSETS
	.align		4
        /*0028*/ 	.byte	0x04, 0x31
        /*002a*/ 	.short	(.L_1315 - .L_1314)


	//   ....[0]....
.L_1314:
        /*002c*/ 	.word	0x00001ac0


	//   ....[1]....
        /*0030*/ 	.word	0x00001b00


	//   ....[2]....
        /*0034*/ 	.word	0x00001b80


	//   ....[3]....
        /*0038*/ 	.word	0x00001b90


	//   ....[4]....
        /*003c*/ 	.word	0x00001d30


	//   ....[5]....
        /*0040*/ 	.word	0x00001d90


	//   ....[6]....
        /*0044*/ 	.word	0x00001db0


	//   ....[7]....
        /*0048*/ 	.word	0x00001de0


	//   ....[8]....
        /*004c*/ 	.word	0x00002100


	//   ....[9]....
        /*0050*/ 	.word	0x00002130


	//   ....[10]....
        /*0054*/ 	.word	0x00002150


	//   ....[11]....
        /*0058*/ 	.word	0x00002180


	//   ....[12]....
        /*005c*/ 	.word	0x000023d0


	//   ....[13]....
        /*0060*/ 	.word	0x000023f0


	//----- nvinfo : EIATTR_COOP_GROUP_MASK_REGIDS
	.align		4
.L_1315:
        /*0064*/ 	.byte	0x04, 0x29
        /*0066*/ 	.short	(.L_1317 - .L_1316)


	//   ....[0]....
.L_1316:
        /*0068*/ 	.word	0xffffffff


	//   ....[1]....
        /*006c*/ 	.word	0xffffffff


	//   ....[2]....
        /*0070*/ 	.word	0xffffffff


	//   ....[3]....
        /*0074*/ 	.word	0xffffffff


	//   ....[4]....
        /*0078*/ 	.word	0xffffffff


	//   ....[5]....
        /*007c*/ 	.word	0xffffffff


	//   ....[6]....
        /*0080*/ 	.word	0xffffffff


	//   ....[7]....
        /*0084*/ 	.word	0xffffffff


	//   ....[8]....
        /*0088*/ 	.word	0xffffffff


	//   ....[9]....
        /*008c*/ 	.word	0xffffffff


	//----- nvinfo : EIATTR_COOP_GROUP_INSTR_OFFSETS
	.align		4
.L_1317:
        /*0090*/ 	.byte	0x04, 0x28
        /*0092*/ 	.short	(.L_1319 - .L_1318)


	//   ....[0]....
.L_1318:
        /*0094*/ 	.word	0x00001110


	//   ....[1]....
        /*0098*/ 	.word	0x00001120


	//   ....[2]....
        /*009c*/ 	.word	0x00001150


	//   ....[3]....
        /*00a0*/ 	.word	0x00001160


	//   ....[4]....
        /*00a4*/ 	.word	0x000011a0


	//   ....[5]....
        /*00a8*/ 	.word	0x000011b0


	//   ....[6]....
        /*00ac*/ 	.word	0x000011f0


	//   ....[7]....
        /*00b0*/ 	.word	0x00001200


	//   ....[8]....
        /*00b4*/ 	.word	0x00001290


	//   ....[9]....
        /*00b8*/ 	.word	0x000012a0


	//----- nvinfo : EIATTR_VRC_CTA_INIT_COUNT
	.align		4
.L_1319:
        /*00bc*/ 	.byte	0x02, 0x4a
	.zero		1
	.zero		1


	//----- nvinfo : EIATTR_EXIT_INSTR_OFFSETS
	.align		4
        /*00c0*/ 	.byte	0x04, 0x1c
        /*00c2*/ 	.short	(.L_1321 - .L_1320)


	//   ....[0]....
.L_1320:
        /*00c4*/ 	.word	0x00000070


	//   ....[1]....
        /*00c8*/ 	.word	0x000045a0


	//----- nvinfo : EIATTR_MAX_THREADS
	.align		4
.L_1321:
        /*00cc*/ 	.byte	0x04, 0x05
        /*00ce*/ 	.short	(.L_1323 - .L_1322)
.L_1322:
        /*00d0*/ 	.word	0x00000280
        /*00d4*/ 	.word	0x00000001
        /*00d8*/ 	.word	0x00000001


	//----- nvinfo : EIATTR_CRS_STACK_SIZE
	.align		4
.L_1323:
        /*00dc*/ 	.byte	0x04, 0x1e
        /*00de*/ 	.short	(.L_1325 - .L_1324)
.L_1324:
        /*00e0*/ 	.word	0x00000000


	//----- nvinfo : EIATTR_CBANK_PARAM_SIZE
	.align		4
.L_1325:
        /*00e4*/ 	.byte	0x03, 0x19
        /*00e6*/ 	.short	0x00a0


	//----- nvinfo : EIATTR_PARAM_CBANK
	.align		4
        /*00e8*/ 	.byte	0x04, 0x0a
        /*00ea*/ 	.short	(.L_1327 - .L_1326)
	.align		4
.L_1326:
        /*00ec*/ 	.word	index@(.nv.constant0._Z35group_norm_nhwc_fwd_one_pass_kernelI11Bf16IOBf16WLi256ELi40ELi640EEv26Group_norm_nhwc_fwd_params)
        /*00f0*/ 	.short	0x0380
        /*00f2*/ 	.short	0x00a0


	//----- nvinfo : EIATTR_SW_WAR
	.align		4
.L_1327:
        /*00f4*/ 	.byte	0x04, 0x36
        /*00f6*/ 	.short	(.L_1329 - .L_1328)
.L_1328:
        /*00f8*/ 	.word	0x00000008
.L_1329:


//--------------------- .nv.info._Z35group_norm_nhwc_fwd_one_pass_kernelI11Bf16IOBf16WLi512ELi40ELi640EEv26Group_norm_nhwc_fwd_params --------------------------
	.section	.nv.info._Z35group_norm_nhwc_fwd_one_pass_kernelI11Bf16IOBf16WLi512ELi40ELi640EEv26Group_norm_nhwc_fwd_params,"",@"SHT_CUDA_INFO"
	.sectionflags	@""
	.align	4


	//----- nvinfo : EIATTR_CUDA_API_VERSION
	.align		4
        /*0000*/ 	.byte	0x04, 0x37
        /*0002*/ 	.short	(.L_1331 - .L_1330)
.L_1330:
        /*0004*/ 	.word	0x00000082


	//----- nvinfo : EIATTR_KPARAM_INFO
	.align		4
.L_1331:
        /*0008*/ 	.byte	0x04, 0x17
        /*000a*/ 	.short	(.L_1333 - .L_1332)
.L_1332:
        /*000c*/ 	.word	0x00000000
        /*0010*/ 	.short	0x0000
        /*0012*/ 	.short	0x0000
        /*0014*/ 	.byte	0x00, 0xf0, 0x81, 0x02


	//----- nvinfo : EIATTR_SPARSE_MMA_MASK
	.align		4
.L_1333:
        /*0018*/ 	.byte	0x03, 0x50
        /*001a*/ 	.short	0x0000


	//----- nvinfo : EIATTR_MAXREG_COUNT
	.align		4
        /*001c*/ 	.byte	0x03, 0x1b
        /*001e*/ 	.short	0x0060


	//----- nvinfo : EIATTR_NUM_BARRIERS
	.align		4
        /*0020*/ 	.byte	0x02, 0x4c
        /*0022*/ 	.byte	0x01
	.zero		1


	//----- nvinfo : EIATTR_MERCURY_ISA_VERSION
	.align		4
        /*0024*/ 	.byte	0x03, 0x5f
        /*0026*/ 	.short	0x0101


	//----- nvinfo : EIATTR_COOP_GROUP_MASK_REGIDS
	.align		4
        /*0028*/ 	.byte	0x04, 0x29
        /*002a*/ 	.short	(.L_1335 - .L_1334)


	//   ....[0]....
.L_1334:
        /*002c*/ 	.word	0xffffffff


	//   ....[1]....
        /*0030*/ 	.word	0xffffffff


	//   ....[2]....
        /*0034*/ 	.word	0xffffffff


	//   ....[3]....
        /*0038*/ 	.word	0xffffffff


	//   ....[4]....
        /*003c*/ 	.word	0xffffffff


	//   ....[5]....
        /*0040*/ 	.word	0xffffffff


	//   ....[6]....
        /*0044*/ 	.word	0xffffffff


	//   ....[7]....
        /*0048*/ 	.word	0xffffffff


	//   ....[8]....
        /*004c*/ 	.word	0xffffffff


	//   ....[9]....
        /*0050*/ 	.word	0xffffffff


	//----- nvinfo : EIATTR_COOP_GROUP_INSTR_OFFSETS
	.align		4
.L_1335:
        /*0054*/ 	.byte	0x04, 0x28
        /*0056*/ 	.short	(.L_1337 - .L_1336)


	//   ....[0]....
.L_1336:
        /*0058*/ 	.word	0x00001c20


	//   ....[1]....
        /*005c*/ 	.word	0x00001c30


	//   ....[2]....
        /*0060*/ 	.word	0x00001c70


	//   ....[3]....
        /*0064*/ 	.word	0x00001c80


	//   ....[4]....
        /*0068*/ 	.word	0x00001cc0


	//   ....[5]....
        /*006c*/ 	.word	0x00001cd0


	//   ....[6]....
        /*0070*/ 	.word	0x00001d10


	//   ....[7]....
        /*0074*/ 	.word	0x00001d20


	//   ....[8]....
        /*0078*/ 	.word	0x00001db0


	//   ....[9]....
        /*007c*/ 	.word	0x00001dc0


	//----- nvinfo : EIATTR_VRC_CTA_INIT_COUNT
	.align		4
.L_1337:
        /*0080*/ 	.byte	0x02, 0x4a
	.zero		1
	.zero		1


	//----- nvinfo : EIATTR_EXIT_INSTR_OFFSETS
	.align		4
        /*0084*/ 	.byte	0x04, 0x1c
        /*0086*/ 	.short	(.L_1339 - .L_1338)


	//   ....[0]....
.L_1338:
        /*0088*/ 	.word	0x00000060


	//   ....[1]....
        /*008c*/ 	.word	0x00006950


	//----- nvinfo : EIATTR_MAX_THREADS
	.align		4
.L_1339:
        /*0090*/ 	.byte	0x04, 0x05
        /*0092*/ 	.short	(.L_1341 - .L_1340)
.L_1340:
        /*0094*/ 	.word	0x00000280
        /*0098*/ 	.word	0x00000001
        /*009c*/ 	.word	0x00000001


	//----- nvinfo : EIATTR_CRS_STACK_SIZE
	.align		4
.L_1341:
        /*00a0*/ 	.byte	0x04, 0x1e
        /*00a2*/ 	.short	(.L_1343 - .L_1342)
.L_1342:
        /*00a4*/ 	.word	0x00000000


	//----- nvinfo : EIATTR_CBANK_PARAM_SIZE
	.align		4
.L_1343:
        /*00a8*/ 	.byte	0x03, 0x19
        /*00aa*/ 	.short	0x00a0


	//----- nvinfo : EIATTR_PARAM_CBANK
	.align		4
        /*00ac*/ 	.byte	0x04, 0x0a
        /*00ae*/ 	.short	(.L_1345 - .L_1344)
	.align		4
.L_1344:
        /*00b0*/ 	.word	index@(.nv.constant0._Z35group_norm_nhwc_fwd_one_pass_kernelI11Bf16IOBf16WLi512ELi40ELi640EEv26Group_norm_nhwc_fwd_params)
        /*00b4*/ 	.short	0x0380
        /*00b6*/ 	.short	0x00a0


	//----- nvinfo : EIATTR_SW_WAR
	.align		4
.L_1345:
        /*00b8*/ 	.byte	0x04, 0x36
        /*00ba*/ 	.short	(.L_1347 - .L_1346)
.L_1346:
        /*00bc*/ 	.word	0x00000008
.L_1347:


//--------------------- .nv.info._Z35group_norm_nhwc_fwd_one_pass_kernelI11Bf16IOFp16WLi64ELi40ELi640EEv26Group_norm_nhwc_fwd_params --------------------------
	.section	.nv.info._Z35group_norm_nhwc_fwd_one_pass_kernelI11Bf16IOFp16WLi64ELi40ELi640EEv26Group_norm_nhwc_fwd_params,"",@"SHT_CUDA_INFO"
	.sectionflags	@""
	.align	4


	//----- nvinfo : EIATTR_CUDA_API_VERSION
	.align		4
        /*0000*/ 	.byte	0x04, 0x37
        /*0002*/ 	.short	(.L_1349 - .L_1348)
.L_1348:
        /*0004*/ 	.word	0x00000082


	//----- nvinfo : EIATTR_KPARAM_INFO
	.align		4
.L_1349:
        /*0008*/ 	.byte	0x04, 0x17
        /*000a*/ 	.short	(.L_1351 - .L_1350)
.L_1350:
        /*000c*/ 	.word	0x00000000
        /*0010*/ 	.short	0x0000
        /*0012*/ 	.short	0x0000
        /*0014*/ 	.byte	0x00, 0xf0, 0x81, 0x02


	//----- nvinfo : EIATTR_SPARSE_MMA_MASK
	.align		4
.L_1351:
        /*0018*/ 	.byte	0x03, 0x50
        /*001a*/ 	.short	0x0000


	//----- nvinfo : EIATTR_MAXREG_COUNT
	.align		4
        /*001c*/ 	.byte	0x03, 0x1b
        /*001e*/ 	.short	0x0060


	//----- nvinfo : EIATTR_NUM_BARRIERS
	.align		4
        /*0020*/ 	.byte	0x02, 0x4c
        /*0022*/ 	.byte	0x01
	.zero		1


	//----- nvinfo : EIATTR_MERCURY_ISA_VERSION
	.align		4
        /*0024*/ 	.byte	0x03, 0x5f
        /*0026*/ 	.short	0x0101


	//----- nvinfo : EIATTR_INT_WARP_WIDE_INSTR_OFFSETS
	.align		4
        /*0028*/ 	.byte	0x04, 0x31
        /*002a*/ 	.short	(.L_1353 - .L_1352)


	//   ....[0]....
.L_1352:
        /*002c*/ 	.word	0x000010b0


	//   ....[1]....
        /*0030*/ 	.word	0x000010e0


	//   ....[2]....
        /*0034*/ 	.word	0x00001190


	//   ....[3]....
        /*0038*/ 	.word	0x00001200


	//   ....[4]....
        /*003c*/ 	.word	0x00001270


	//   ....[5]....
        /*0040*/ 	.word	0x00001350


	//   ....[6]....
        /*0044*/ 	.word	0x000013c0


	//   ....[7]....
        /*0048*/ 	.word	0x00001410


	//   ....[8]....
        /*004c*/ 	.word	0x00001730


	//   ....[9]....
        /*0050*/ 	.word	0x00001770


	//   ....[10]....
        /*0054*/ 	.word	0x000017a0


	//   ....[11]....
        /*0058*/ 	.word	0x000017c0


	//   ....[12]....
        /*005c*/ 	.word	0x00001a30


	//   ....[13]....
        /*0060*/ 	.word	0x00001a40


	//----- nvinfo : EIATTR_COOP_GROUP_MASK_REGIDS
	.align		4
.L_1353:
        /*0064*/ 	.byte	0x04, 0x29
        /*0066*/ 	.short	(.L_1355 - .L_1354)


	//   ....[0]....
.L_1354:
        /*0068*/ 	.word	0xffffffff


	//   ....[1]....
        /*006c*/ 	.word	0xffffffff


	//   ....[2]....
        /*0070*/ 	.word	0xffffffff


	//   ....[3]....
        /*0074*/ 	.word	0xffffffff


	//   ....[4]....
        /*0078*/ 	.word	0xffffffff


	//   ....[5]....
        /*007c*/ 	.word	0xffffffff


	//   ....[6]....
        /*0080*/ 	.word	0xffffffff


	//   ....[7]....
        /*0084*/ 	.word	0xffffffff


	//   ....[8]....
        /*0088*/ 	.word	0xffffffff


	//   ....[9]....
        /*008c*/ 	.word	0xffffffff


	//----- nvinfo : EIATTR_COOP_GROUP_INSTR_OFFSETS
	.align		4
.L_1355:
        /*0090*/ 	.byte	0x04, 0x28
        /*0092*/ 	.short	(.L_1357 - .L_1356)


	//   ....[0]....
.L_1356:
        /*0094*/ 	.word	0x00000770


	//   ....[1]....
        /*0098*/ 	.word	0x00000780


	//   ....[2]....
        /*009c*/ 	.word	0x000007b0


	//   ....[3]....
        /*00a0*/ 	.word	0x000007c0


	//   ....[4]....
        /*00a4*/ 	.word	0x00000800


	//   ....[5]....
        /*00a8*/ 	.word	0x00000810


	//   ....[6]....
        /*00ac*/ 	.word	0x00000850


	//   ....[7]....
        /*00b0*/ 	.word	0x00000860


	//   ....[8]....
        /*00b4*/ 	.word	0x000008c0


	//   ....[9]....
        /*00b8*/ 	.word	0x000008d0


	//----- nvinfo : EIATTR_VRC_CTA_INIT_COUNT
	.align		4
.L_1357:
        /*00bc*/ 	.byte	0x02, 0x4a
	.zero		1
	.zero		1


	//----- nvinfo : EIATTR_EXIT_INSTR_OFFSETS
	.align		4
        /*00c0*/ 	.byte	0x04, 0x1c
        /*00c2*/ 	.short	(.L_1359 - .L_1358)


	//   ....[0]....
.L_1358:
        /*00c4*/ 	.word	0x00000070


	//   ....[1]....
        /*00c8*/ 	.word	0x00002630


	//----- nvinfo : EIATTR_MAX_THREADS
	.align		4
.L_1359:
        /*00cc*/ 	.byte	0x04, 0x05
        /*00ce*/ 	.short	(.L_1361 - .L_1360)
.L_1360:
        /*00d0*/ 	.word	0x00000280
        /*00d4*/ 	.word	0x00000001
        /*00d8*/ 	.word	0x00000001


	//----- nvinfo : EIATTR_CRS_STACK_SIZE
	.align		4
.L_1361:
        /*00dc*/ 	.byte	0x04, 0x1e
        /*00de*/ 	.short	(.L_1363 - .L_1362)
.L_1362:
        /*00e0*/ 	.word	0x00000000


	//----- nvinfo : EIATTR_CBANK_PARAM_SIZE
	.align		4
.L_1363:
        /*00e4*/ 	.byte	0x03, 0x19
        /*00e6*/ 	.short	0x00a0


	//----- nvinfo : EIATTR_PARAM_CBANK
	.align		4
        /*00e8*/ 	.byte	0x04, 0x0a
        /*00ea*/ 	.short	(.L_1365 - .L_1364)
	.align		4
.L_1364:
        /*00ec*/ 	.word	index@(.nv.constant0._Z35group_norm_nhwc_fwd_one_pass_kernelI11Bf16IOFp16WLi64ELi40ELi640EEv26Group_norm_nhwc_fwd_params)
        /*00f0*/ 	.short	0x0380
        /*00f2*/ 	.short	0x00a0


	//----- nvinfo : EIATTR_SW_WAR
	.align		4
.L_1365:
        /*00f4*/ 	.byte	0x04, 0x36
        /*00f6*/ 	.short	(.L_1367 - .L_1366)
.L_1366:
        /*00f8*/ 	.word	0x00000008
.L_1367:


//--------------------- .nv.info._Z35group_norm_nhwc_fwd_one_pass_kernelI11Bf16IOFp16WLi128ELi40ELi640EEv26Group_norm_nhwc_fwd_params --------------------------
	.section	.nv.info._Z35group_norm_nhwc_fwd_one_pass_kernelI11Bf16IOFp16WLi128ELi40ELi640EEv26Group_norm_nhwc_fwd_params,"",@"SHT_CUDA_INFO"
	.sectionflags	@""
	.align	4


	//----- nvinfo : EIATTR_CUDA_API_VERSION
	.align		4
        /*0000*/ 	.byte	0x04, 0x37
        /*0002*/ 	.short	(.L_1369 - .L_1368)
.L_1368:
        /*0004*/ 	.word	0x00000082


	//----- nvinfo : EIATTR_KPARAM_INFO
	.align		4
.L_1369:
        /*0008*/ 	.byte	0x04, 0x17
        /*000a*/ 	.short	(.L_1371 - .L_1370)
.L_1370:
        /*000c*/ 	.word	0x00000000
        /*0010*/ 	.short	0x0000
        /*0012*/ 	.short	0x0000
        /*0014*/ 	.byte	0x00, 0xf0, 0x81, 0x02


	//----- nvinfo : EIATTR_SPARSE_MMA_MASK
	.align		4
.L_1371:
        /*0018*/ 	.byte	0x03, 0x50
        /*001a*/ 	.short	0x0000


	//----- nvinfo : EIATTR_MAXREG_COUNT
	.align		4
        /*001c*/ 	.byte	0x03, 0x1b
        /*001e*/ 	.short	0x0060


	//----- nvinfo : EIATTR_NUM_BARRIERS
	.align		4
        /*0020*/ 	.byte	0x02, 0x4c
        /*0022*/ 	.byte	0x01
	.zero		1


	//----- nvinfo : EIATTR_MERCURY_ISA_VERSION
	.align		4
        /*0024*/ 	.byte	0x03, 0x5f
        /*0026*/ 	.short	0x0101


	//----- nvinfo : EIATTR_INT_WARP_WIDE_INSTR_OFFSETS
	.align		4
        /*0028*/ 	.byte	0x04, 0x31
        /*002a*/ 	.short	(.L_1373 - .L_1372)


	//   ....[0]....
.L_1372:
        /*002c*/ 	.word	0x00001450


	//   ....[1]....
        /*0030*/ 	.word	0x00001470


	//   ....[2]....
        /*0034*/ 	.word	0x00001550


	//   ....[3]....
        /*0038*/ 	.word	0x00001570


	//   ....[4]....
        /*003c*/ 	.word	0x00001680


	//   ....[5]....
        /*0040*/ 	.word	0x000016e0


	//   ....[6]....
        /*0044*/ 	.word	0x000017d0


	//   ....[7]....
        /*0048*/ 	.word	0x000017f0


	//   ....[8]....
        /*004c*/ 	.word	0x00001a40


	//   ....[9]....
        /*0050*/ 	.word	0x00001b30


	//   ....[10]....
        /*0054*/ 	.word	0x00001b50


	//   ....[11]....
        /*0058*/ 	.word	0x00001b70


	//   ....[12]....
        /*005c*/ 	.word	0x00001d90


	//   ....[13]....
        /*0060*/ 	.word	0x00001db0


	//----- nvinfo : EIATTR_COOP_GROUP_MASK_REGIDS
	.align		4
.L_1373:
        /*0064*/ 	.byte	0x04, 0x29
        /*0066*/ 	.short	(.L_1375 - .L_1374)


	//   ....[0]....
.L_1374:
        /*0068*/ 	.word	0xffffffff


	//   ....[1]....
        /*006c*/ 	.word	0xffffffff


	//   ....[2]....
        /*0070*/ 	.word	0xffffffff


	//   ....[3]....
        /*0074*/ 	.word	0xffffffff


	//   ....[4]....
        /*0078*/ 	.word	0xffffffff


	//   ....[5]....
        /*007c*/ 	.word	0xffffffff


	//   ....[6]....
        /*0080*/ 	.word	0xffffffff


	//   ....[7]....
        /*0084*/ 	.word	0xffffffff


	//   ....[8]....
        /*0088*/ 	.word	0xffffffff


	//   ....[9]....
        /*008c*/ 	.word	0xffffffff


	//----- nvinfo : EIATTR_COOP_GROUP_INSTR_OFFSETS
	.align		4
.L_1375:
        /*0090*/ 	.byte	0x04, 0x28
        /*0092*/ 	.short	(.L_1377 - .L_1376)


	//   ....[0]....
.L_1376:
        /*0094*/ 	.word	0x00000b60


	//   ....[1]....
        /*0098*/ 	.word	0x00000b70


	//   ....[2]....
        /*009c*/ 	.word	0x00000ba0


	//   ....[3]....
        /*00a0*/ 	.word	0x00000bb0


	//   ....[4]....
        /*00a4*/ 	.word	0x00000bf0


	//   ....[5]....
        /*00a8*/ 	.word	0x00000c00


	//   ....[6]....
        /*00ac*/ 	.word	0x00000c40


	//   ....[7]....
        /*00b0*/ 	.word	0x00000c50


	//   ....[8]....
        /*00b4*/ 	.word	0x00000cb0


	//   ....[9]....
        /*00b8*/ 	.word	0x00000cc0


	//----- nvinfo : EIATTR_VRC_CTA_INIT_COUNT
	.align		4
.L_1377:
        /*00bc*/ 	.byte	0x02, 0x4a
	.zero		1
	.zero		1


	//----- nvinfo : EIATTR_EXIT_INSTR_OFFSETS
	.align		4
        /*00c0*/ 	.byte	0x04, 0x1c
        /*00c2*/ 	.short	(.L_1379 - .L_1378)


	//   ....[0]....
.L_1378:
        /*00c4*/ 	.word	0x00000070


	//   ....[1]....
        /*00c8*/ 	.word	0x000030a0


	//----- nvinfo : EIATTR_MAX_THREADS
	.align		4
.L_1379:
        /*00cc*/ 	.byte	0x04, 0x05
        /*00ce*/ 	.short	(.L_1381 - .L_1380)
.L_1380:
        /*00d0*/ 	.word	0x00000280
        /*00d4*/ 	.word	0x00000001
        /*00d8*/ 	.word	0x00000001


	//----- nvinfo : EIATTR_CRS_STACK_SIZE
	.align		4
.L_1381:
        /*00dc*/ 	.byte	0x04, 0x1e
        /*00de*/ 	.short	(.L_1383 - .L_1382)
.L_1382:
        /*00e0*/ 	.word	0x00000000


	//----- nvinfo : EIATTR_CBANK_PARAM_SIZE
	.align		4
.L_1383:
        /*00e4*/ 	.byte	0x03, 0x19
        /*00e6*/ 	.short	0x00a0


	//----- nvinfo : EIATTR_PARAM_CBANK
	.align		4
        /*00e8*/ 	.byte	0x04, 0x0a
        /*00ea*/ 	.short	(.L_1385 - .L_1384)
	.align		4
.L_1384:
        /*00ec*/ 	.word	index@(.nv.constant0._Z35group_norm_nhwc_fwd_one_pass_kernelI11Bf16IOFp16WLi128ELi40ELi640EEv26Group_norm_nhwc_fwd_params)
        /*00f0*/ 	.short	0x0380
        /*00f2*/ 	.short	0x00a0


	//----- nvinfo : EIATTR_SW_WAR
	.align		4
.L_1385:
        /*00f4*/ 	.byte	0x04, 0x36
        /*00f6*/ 	.short	(.L_1387 - .L_1386)
.L_1386:
        /*00f8*/ 	.word	0x00000008
.L_1387:


//--------------------- .nv.info._Z35group_norm_nhwc_fwd_one_pass_kernelI11Bf16IOFp16WLi256ELi40ELi640EEv26Group_norm_nhwc_fwd_params --------------------------
	.section	.nv.info._Z35group_norm_nhwc_fwd_one_pass_kernelI11Bf16IOFp16WLi256ELi40ELi640EEv26Group_norm_nhwc_fwd_params,"",@"SHT_CUDA_INFO"
	.sectionflags	@""
	.align	4


	//----- nvinfo : EIATTR_CUDA_API_VERSION
	.align		4
        /*0000*/ 	.byte	0x04, 0x37
        /*0002*/ 	.short	(.L_1389 - .L_1388)
.L_1388:
        /*0004*/ 	.word	0x00000082


	//----- nvinfo : EIATTR_KPARAM_INFO
	.align		4
.L_1389:
        /*0008*/ 	.byte	0x04, 0x17
        /*000a*/ 	.short	(.L_1391 - .L_1390)
.L_1390:
        /*000c*/ 	.word	0x00000000
        /*0010*/ 	.short	0x0000
        /*0012*/ 	.short	0x0000
        /*0014*/ 	.byte	0x00, 0xf0, 0x81, 0x02


	//----- nvinfo : EIATTR_SPARSE_MMA_MASK
	.align		4
.L_1391:
        /*0018*/ 	.byte	0x03, 0x50
        /*001a*/ 	.short	0x0000


	//----- nvinfo : EIATTR_MAXREG_COUNT
	.align		4
        /*001c*/ 	.byte	0x03, 0x1b
        /*001e*/ 	.short	0x0060


	//----- nvinfo : EIATTR_NUM_BARRIERS
	.align		4
        /*0020*/ 	.byte	0x02, 0x4c
        /*0022*/ 	.byte	0x01
	.zero		1


	//----- nvinfo : EIATTR_MERCURY_ISA_VERSION
	.align		4
        /*0024*/ 	.byte	0x03, 0x5f
        /*0026*/ 	.short	0x0101


	//----- nvinfo : EIATTR_INT_WARP_WIDE_INSTR_OFFSETS
	.align		4
        /*0028*/ 	.byte	0x04, 0x31
        /*002a*/ 	.short	(.L_1393 - .L_1392)


	//   ....[0]....
.L_1392:
        /*002c*/ 	.word	0x00001ac0


	//   ....[1]....
        /*0030*/ 	.word	0x00001b00


	//   ....[2]....
        /*0034*/ 	.word	0x00001b80


	//   ....[3]....
        /*0038*/ 	.word	0x00001b90


	//   ....[4]....
        /*003c*/ 	.word	0x00001d40


	//   ....[5]....
        /*0040*/ 	.word	0x00001d90


	//   ....[6]....
        /*0044*/ 	.word	0x00001db0


	//   ....[7]....
        /*0048*/ 	.word	0x00001de0


	//   ....[8]....
        /*004c*/ 	.word	0x00002100


	//   ....[9]....
        /*0050*/ 	.word	0x00002130


	//   ....[10]....
        /*0054*/ 	.word	0x00002150


	//   ....[11]....
        /*0058*/ 	.word	0x00002180


	//   ....[12]....
        /*005c*/ 	.word	0x000023d0


	//   ....[13]....
        /*0060*/ 	.word	0x000023f0


	//----- nvinfo : EIATTR_COOP_GROUP_MASK_REGIDS
	.align		4
.L_1393:
        /*0064*/ 	.byte	0x04, 0x29
        /*0066*/ 	.short	(.L_1395 - .L_1394)


	//   ....[0]....
.L_1394:
        /*0068*/ 	.word	0xffffffff


	//   ....[1]....
        /*006c*/ 	.word	0xffffffff


	//   ....[2]....
        /*0070*/ 	.word	0xffffffff


	//   ....[3]....
        /*0074*/ 	.word	0xffffffff


	//   ....[4]....
        /*0078*/ 	.word	0xffffffff


	//   ....[5]....
        /*007c*/ 	.word	0xffffffff


	//   ....[6]....
        /*0080*/ 	.word	0xffffffff


	//   ....[7]....
        /*0084*/ 	.word	0xffffffff


	//   ....[8]....
        /*0088*/ 	.word	0xffffffff


	//   ....[9]....
        /*008c*/ 	.word	0xffffffff


	//----- nvinfo : EIATTR_COOP_GROUP_INSTR_OFFSETS
	.align		4
.L_1395:
        /*0090*/ 	.byte	0x04, 0x28
        /*0092*/ 	.short	(.L_1397 - .L_1396)


	//   ....[0]....
.L_1396:
        /*0094*/ 	.word	0x00001110


	//   ....[1]....
        /*0098*/ 	.word	0x00001120


	//   ....[2]....
        /*009c*/ 	.word	0x00001150


	//   ....[3]....
        /*00a0*/ 	.word	0x00001160


	//   ....[4]....
        /*00a4*/ 	.word	0x000011a0


	//   ....[5]....
        /*00a8*/ 	.word	0x000011b0


	//   ....[6]....
        /*00ac*/ 	.word	0x000011f0


	//   ....[7]....
        /*00b0*/ 	.word	0x00001200


	//   ....[8]....
        /*00b4*/ 	.word	0x00001290


	//   ....[9]....
        /*00b8*/ 	.word	0x000012a0


	//----- nvinfo : EIATTR_VRC_CTA_INIT_COUNT
	.align		4
.L_1397:
        /*00bc*/ 	.byte	0x02, 0x4a
	.zero		1
	.zero		1


	//----- nvinfo : EIATTR_EXIT_INSTR_OFFSETS
	.align		4
        /*00c0*/ 	.byte	0x04, 0x1c
        /*00c2*/ 	.short	(.L_1399 - .L_1398)


	//   ....[0]....
.L_1398:
        /*00c4*/ 	.word	0x00000070


	//   ....[1]....
        /*00c8*/ 	.word	0x000045a0


	//----- nvinfo : EIATTR_MAX_THREADS
	.align		4
.L_1399:
        /*00cc*/ 	.byte	0x04, 0x05
        /*00ce*/ 	.short	(.L_1401 - .L_1400)
.L_1400:
        /*00d0*/ 	.word	0x00000280
        /*00d4*/ 	.word	0x00000001
        /*00d8*/ 	.word	0x00000001


	//----- nvinfo : EIATTR_CRS_STACK_SIZE
	.align		4
.L_1401:
        /*00dc*/ 	.byte	0x04, 0x1e
        /*00de*/ 	.short	(.L_1403 - .L_1402)
.L_1402:
        /*00e0*/ 	.word	0x00000000


	//----- nvinfo : EIATTR_CBANK_PARAM_SIZE
	.align		4
.L_1403:
        /*00e4*/ 	.byte	0x03, 0x19
        /*00e6*/ 	.short	0x00a0


	//----- nvinfo : EIATTR_PARAM_CBANK
	.align		4
        /*00e8*/ 	.byte	0x04, 0x0a
        /*00ea*/ 	.short	(.L_1405 - .L_1404)
	.align		4
.L_1404:
        /*00ec*/ 	.word	index@(.nv.constant0._Z35group_norm_nhwc_fwd_one_pass_kernelI11Bf16IOFp16WLi256ELi40ELi640EEv26Group_norm_nhwc_fwd_params)
        /*00f0*/ 	.short	0x0380
        /*00f2*/ 	.short	0x00a0


	//----- nvinfo : EIATTR_SW_WAR
	.align		4
.L_1405:
        /*00f4*/ 	.byte	0x04, 0x36
        /*00f6*/ 	.short	(.L_1407 - .L_1406)
.L_1406:
        /*00f8*/ 	.word	0x00000008
.L_1407:


//--------------------- .nv.info._Z35group_norm_nhwc_fwd_one_pass_kernelI11Bf16IOFp16WLi512ELi40ELi640EEv26Group_norm_nhwc_fwd_params --------------------------
	.section	.nv.info._Z35group_norm_nhwc_fwd_one_pass_kernelI11Bf16IOFp16WLi512ELi40ELi640EEv26Group_norm_nhwc_fwd_params,"",@"SHT_CUDA_INFO"
	.sectionflags	@""
	.align	4


	//----- nvinfo : EIATTR_CUDA_API_VERSION
	.align		4
        /*0000*/ 	.byte	0x04, 0x37
        /*0002*/ 	.short	(.L_1409 - .L_1408)
.L_1408:
        /*0004*/ 	.word	0x00000082


	//----- nvinfo : EIATTR_KPARAM_INFO
	.align		4
.L_1409:
        /*0008*/ 	.byte	0x04, 0x17
        /*000a*/ 	.short	(.L_1411 - .L_1410)
.L_1410:
        /*000c*/ 	.word	0x00000000
        /*0010*/ 	.short	0x0000
        /*0012*/ 	.short	0x0000
        /*0014*/ 	.byte	0x00, 0xf0, 0x81, 0x02


	//----- nvinfo : EIATTR_SPARSE_MMA_MASK
	.align		4
.L_1411:
        /*0018*/ 	.byte	0x03, 0x50
        /*001a*/ 	.short	0x0000


	//----- nvinfo : EIATTR_MAXREG_COUNT
	.align		4
        /*001c*/ 	.byte	0x03, 0x1b
        /*001e*/ 	.short	0x0060


	//----- nvinfo : EIATTR_NUM_BARRIERS
	.align		4
        /*0020*/ 	.byte	0x02, 0x4c
        /*0022*/ 	.byte	0x01
	.zero		1


	//----- nvinfo : EIATTR_MERCURY_ISA_VERSION
	.align		4
        /*0024*/ 	.byte	0x03, 0x5f
        /*0026*/ 	.short	0x0101


	//----- nvinfo : EIATTR_COOP_GROUP_MASK_REGIDS
	.align		4
        /*0028*/ 	.byte	0x04, 0x29
        /*002a*/ 	.short	(.L_1413 - .L_1412)


	//   ....[0]....
.L_1412:
        /*002c*/ 	.word	0xffffffff


	//   ....[1]....
        /*0030*/ 	.word	0xffffffff


	//   ....[2]....
        /*0034*/ 	.word	0xffffffff


	//   ....[3]....
        /*0038*/ 	.word	0xffffffff


	//   ....[4]....
        /*003c*/ 	.word	0xffffffff


	//   ....[5]....
        /*0040*/ 	.word	0xffffffff


	//   ....[6]....
        /*0044*/ 	.word	0xffffffff


	//   ....[7]....
        /*0048*/ 	.word	0xffffffff


	//   ....[8]....
        /*004c*/ 	.word	0xffffffff


	//   ....[9]....
        /*0050*/ 	.word	0xffffffff


	//----- nvinfo : EIATTR_COOP_GROUP_INSTR_OFFSETS
	.align		4
.L_1413:
        /*0054*/ 	.byte	0x04, 0x28
        /*0056*/ 	.short	(.L_1415 - .L_1414)


	//   ....[0]....
.L_1414:
        /*0058*/ 	.word	0x00001c20


	//   ....[1]....
        /*005c*/ 	.word	0x00001c30


	//   ....[2]....
        /*0060*/ 	.word	0x00001c70


	//   ....[3]....
        /*0064*/ 	.word	0x00001c80


	//   ....[4]....
        /*0068*/ 	.word	0x00001cc0


	//   ....[5]....
        /*006c*/ 	.word	0x00001cd0


	//   ....[6]....
        /*0070*/ 	.word	0x00001d10


	//   ....[7]....
        /*0074*/ 	.word	0x00001d20


	//   ....[8]....
        /*0078*/ 	.word	0x00001db0


	//   ....[9]....
        /*007c*/ 	.word	0x00001dc0


	//----- nvinfo : EIATTR_VRC_CTA_INIT_COUNT
	.align		4
.L_1415:
        /*0080*/ 	.byte	0x02, 0x4a
	.zero		1
	.zero		1


	//----- nvinfo : EIATTR_EXIT_INSTR_OFFSETS
	.align		4
        /*0084*/ 	.byte	0x04, 0x1c
        /*0086*/ 	.short	(.L_1417 - .L_1416)


	//   ....[0]....
.L_1416:
        /*0088*/ 	.word	0x00000060


	//   ....[1]....
        /*008c*/ 	.word	0x00006950


	//----- nvinfo : EIATTR_MAX_THREADS
	.align		4
.L_1417:
        /*0090*/ 	.byte	0x04, 0x05
        /*0092*/ 	.short	(.L_1419 - .L_1418)
.L_1418:
        /*0094*/ 	.word	0x00000280
        /*0098*/ 	.word	0x00000001
        /*009c*/ 	.word	0x00000001


	//----- nvinfo : EIATTR_CRS_STACK_SIZE
	.align		4
.L_1419:
        /*00a0*/ 	.byte	0x04, 0x1e
        /*00a2*/ 	.short	(.L_1421 - .L_1420)
.L_1420:
        /*00a4*/ 	.word	0x00000000


	//----- nvinfo : EIATTR_CBANK_PARAM_SIZE
	.align		4
.L_1421:
        /*00a8*/ 	.byte	0x03, 0x19
        /*00aa*/ 	.short	0x00a0


	//----- nvinfo : EIATTR_PARAM_CBANK
	.align		4
        /*00ac*/ 	.byte	0x04, 0x0a
        /*00ae*/ 	.short	(.L_1423 - .L_1422)
	.align		4
.L_1422:
        /*00b0*/ 	.word	index@(.nv.constant0._Z35group_norm_nhwc_fwd_one_pass_kernelI11Bf16IOFp16WLi512ELi40ELi640EEv26Group_norm_nhwc_fwd_params)
        /*00b4*/ 	.short	0x0380
        /*00b6*/ 	.short	0x00a0


	//----- nvinfo : EIATTR_SW_WAR
	.align		4
.L_1423:
        /*00b8*/ 	.byte	0x04, 0x36
        /*00ba*/ 	.short	(.L_1425 - .L_1424)
.L_1424:
        /*00bc*/ 	.word	0x00000008
.L_1425:


//--------------------- .nv.info._Z35group_norm_nhwc_fwd_one_pass_kernelI11Fp16IOFp32WLi64ELi40ELi640EEv26Group_norm_nhwc_fwd_params --------------------------
	.section	.nv.info._Z35group_norm_nhwc_fwd_one_pass_kernelI11Fp16IOFp32WLi64ELi40ELi640EEv26Group_norm_nhwc_fwd_params,"",@"SHT_CUDA_INFO"
	.sectionflags	@""
	.align	4


	//----- nvinfo : EIATTR_CUDA_API_VERSION
	.align		4
        /*0000*/ 	.byte	0x04, 0x37
        /*0002*/ 	.short	(.L_1427 - .L_1426)
.L_1426:
        /*0004*/ 	.word	0x00000082


	//----- nvinfo : EIATTR_KPARAM_INFO
	.align		4
.L_1427:
        /*0008*/ 	.byte	0x04, 0x17
        /*000a*/ 	.short	(.L_1429 - .L_1428)
.L_1428:
        /*000c*/ 	.word	0x00000000
        /*0010*/ 	.short	0x0000
        /*0012*/ 	.short	0x0000
        /*0014*/ 	.byte	0x00, 0xf0, 0x81, 0x02


	//----- nvinfo : EIATTR_SPARSE_MMA_MASK
	.align		4
.L_1429:
        /*0018*/ 	.byte	0x03, 0x50
        /*001a*/ 	.short	0x0000


	//----- nvinfo : EIATTR_MAXREG_COUNT
	.align		4
        /*001c*/ 	.byte	0x03, 0x1b
        /*001e*/ 	.short	0x0060


	//----- nvinfo : EIATTR_NUM_BARRIERS
	.align		4
        /*0020*/ 	.byte	0x02, 0x4c
        /*0022*/ 	.byte	0x01
	.zero		1


	//----- nvinfo : EIATTR_MERCURY_ISA_VERSION
	.align		4
        /*0024*/ 	.byte	0x03, 0x5f
        /*0026*/ 	.short	0x0101


	//----- nvinfo : EIATTR_INT_WARP_WIDE_INSTR_OFFSETS
	.align		4
        /*0028*/ 	.byte	0x04, 0x31
        /*002a*/ 	.short	(.L_1431 - .L_1430)


	//   ....[0]....
.L_1430:
        /*002c*/ 	.word	0x00001090


	//   ....[1]....
        /*0030*/ 	.word	0x000010c0


	//   ....[2]....
        /*0034*/ 	.word	0x00001180


	//   ....[3]....
        /*0038*/ 	.word	0x000011f0


	//   ....[4]....
        /*003c*/ 	.word	0x00001260


	//   ....[5]....
        /*0040*/ 	.word	0x00001340


	//   ....[6]....
        /*0044*/ 	.word	0x000013b0


	//   ....[7]....
        /*0048*/ 	.word	0x00001400


	//   ....[8]....
        /*004c*/ 	.word	0x00001720


	//   ....[9]....
        /*0050*/ 	.word	0x00001760


	//   ....[10]....
        /*0054*/ 	.word	0x00001790


	//   ....[11]....
        /*0058*/ 	.word	0x000017b0


	//   ....[12]....
        /*005c*/ 	.word	0x00001a20


	//   ....[13]....
        /*0060*/ 	.word	0x00001a40


	//----- nvinfo : EIATTR_COOP_GROUP_MASK_REGIDS
	.align		4
.L_1431:
        /*0064*/ 	.byte	0x04, 0x29
        /*0066*/ 	.short	(.L_1433 - .L_1432)


	//   ....[0]....
.L_1432:
        /*0068*/ 	.word	0xffffffff


	//   ....[1]....
        /*006c*/ 	.word	0xffffffff


	//   ....[2]....
        /*0070*/ 	.word	0xffffffff


	//   ....[3]....
        /*0074*/ 	.word	0xffffffff


	//   ....[4]....
        /*0078*/ 	.word	0xffffffff


	//   ....[5]....
        /*007c*/ 	.word	0xffffffff


	//   ....[6]....
        /*0080*/ 	.word	0xffffffff


	//   ....[7]....
        /*0084*/ 	.word	0xffffffff


	//   ....[8]....
        /*0088*/ 	.word	0xffffffff


	//   ....[9]....
        /*008c*/ 	.word	0xffffffff


	//----- nvinfo : EIATTR_COOP_GROUP_INSTR_OFFSETS
	.align		4
.L_1433:
        /*0090*/ 	.byte	0x04, 0x28
        /*0092*/ 	.short	(.L_1435 - .L_1434)


	//   ....[0]....
.L_1434:
        /*0094*/ 	.word	0x00000760


	//   ....[1]....
        /*0098*/ 	.word	0x00000770


	//   ....[2]....
        /*009c*/ 	.word	0x000007a0


	//   ....[3]....
        /*00a0*/ 	.word	0x000007c0


	//   ....[4]....
        /*00a4*/ 	.word	0x000007f0


	//   ....[5]....
        /*00a8*/ 	.word	0x00000810


	//   ....[6]....
        /*00ac*/ 	.word	0x00000840


	//   ....[7]....
        /*00b0*/ 	.word	0x00000860


	//   ....[8]....
        /*00b4*/ 	.word	0x000008b0


	//   ....[9]....
        /*00b8*/ 	.word	0x000008c0


	//----- nvinfo : EIATTR_VRC_CTA_INIT_COUNT
	.align		4
.L_1435:
        /*00bc*/ 	.byte	0x02, 0x4a
	.zero		1
	.zero		1


	//----- nvinfo : EIATTR_EXIT_INSTR_OFFSETS
	.align		4
        /*00c0*/ 	.byte	0x04, 0x1c
        /*00c2*/ 	.short	(.L_1437 - .L_1436)


	//   ....[0]....
.L_1436:
        /*00c4*/ 	.word	0x00000070


	//   ....[1]....
        /*00c8*/ 	.word	0x000025c0


	//----- nvinfo : EIATTR_MAX_THREADS
	.align		4
.L_1437:
        /*00cc*/ 	.byte	0x04, 0x05
        /*00ce*/ 	.short	(.L_1439 - .L_1438)
.L_1438:
        /*00d0*/ 	.word	0x00000280
        /*00d4*/ 	.word	0x00000001
        /*00d8*/ 	.word	0x00000001


	//----- nvinfo : EIATTR_CRS_STACK_SIZE
	.align		4
.L_1439:
        /*00dc*/ 	.byte	0x04, 0x1e
        /*00de*/ 	.short	(.L_1441 - .L_1440)
.L_1440:
        /*00e0*/ 	.word	0x00000000


	//----- nvinfo : EIATTR_CBANK_PARAM_SIZE
	.align		4
.L_1441:
        /*00e4*/ 	.byte	0x03, 0x19
        /*00e6*/ 	.short	0x00a0


	//----- nvinfo : EIATTR_PARAM_CBANK
	.align		4
        /*00e8*/ 	.byte	0x04, 0x0a
        /*00ea*/ 	.short	(.L_1443 - .L_1442)
	.align		4
.L_1442:
        /*00ec*/ 	.word	index@(.nv.constant0._Z35group_norm_nhwc_fwd_one_pass_kernelI11Fp16IOFp32WLi64ELi40ELi640EEv26Group_norm_nhwc_fwd_params)
        /*00f0*/ 	.short	0x0380
        /*00f2*/ 	.short	0x00a0


	//----- nvinfo : EIATTR_SW_WAR
	.align		4
.L_1443:
        /*00f4*/ 	.byte	0x04, 0x36
        /*00f6*/ 	.short	(.L_1445 - .L_1444)
.L_1444:
        /*00f8*/ 	.word	0x00000008
.L_1445:


//--------------------- .nv.info._Z35group_norm_nhwc_fwd_one_pass_kernelI11Fp16IOFp32WLi128ELi40ELi640EEv26Group_norm_nhwc_fwd_params --------------------------
	.section	.nv.info._Z35group_norm_nhwc_fwd_one_pass_kernelI11Fp16IOFp32WLi128ELi40ELi640EEv26Group_norm_nhwc_fwd_params,"",@"SHT_CUDA_INFO"
	.sectionflags	@""
	.align	4


	//----- nvinfo : EIATTR_CUDA_API_VERSION
	.align		4
        /*0000*/ 	.byte	0x04, 0x37
        /*0002*/ 	.short	(.L_1447 - .L_1446)
.L_1446:
        /*0004*/ 	.word	0x00000082


	//----- nvinfo : EIATTR_KPARAM_INFO
	.align		4
.L_1447:
        /*0008*/ 	.byte	0x04, 0x17
        /*000a*/ 	.short	(.L_1449 - .L_1448)
.L_1448:
        /*000c*/ 	.word	0x00000000
        /*0010*/ 	.short	0x0000
        /*0012*/ 	.short	0x0000
        /*0014*/ 	.byte	0x00, 0xf0, 0x81, 0x02


	//----- nvinfo : EIATTR_SPARSE_MMA_MASK
	.align		4
.L_1449:
        /*0018*/ 	.byte	0x03, 0x50
        /*001a*/ 	.short	0x0000


	//----- nvinfo : EIATTR_MAXREG_COUNT
	.align		4
        /*001c*/ 	.byte	0x03, 0x1b
        /*001e*/ 	.short	0x0060


	//----- nvinfo : EIATTR_NUM_BARRIERS
	.align		4
        /*0020*/ 	.byte	0x02, 0x4c
        /*0022*/ 	.byte	0x01
	.zero		1


	//----- nvinfo : EIATTR_MERCURY_ISA_VERSION
	.align		4
        /*0024*/ 	.byte	0x03, 0x5f
        /*0026*/ 	.short	0x0101


	//----- nvinfo : EIATTR_INT_WARP_WIDE_INSTR_OFFSETS
	.align		4
        /*0028*/ 	.byte	0x04, 0x31
        /*002a*/ 	.short	(.L_1451 - .L_1450)


	//   ....[0]....
.L_1450:
        /*002c*/ 	.word	0x00001430


	//   ....[1]....
        /*0030*/ 	.word	0x00001450


	//   ....[2]....
        /*0034*/ 	.word	0x00001530


	//   ....[3]....
        /*0038*/ 	.word	0x00001580


	//   ....[4]....
        /*003c*/ 	.word	0x00001660


	//   ....[5]....
        /*0040*/ 	.word	0x000016e0


	//   ....[6]....
        /*0044*/ 	.word	0x000017b0


	//   ....[7]....
        /*0048*/ 	.word	0x000017d0


	//   ....[8]....
        /*004c*/ 	.word	0x00001a20


	//   ....[9]....
        /*0050*/ 	.word	0x00001b10


	//   ....[10]....
        /*0054*/ 	.word	0x00001b30


	//   ....[11]....
        /*0058*/ 	.word	0x00001b60


	//   ....[12]....
        /*005c*/ 	.word	0x00001d70


	//   ....[13]....
        /*0060*/ 	.word	0x00001d90


	//----- nvinfo : EIATTR_COOP_GROUP_MASK_REGIDS
	.align		4
.L_1451:
        /*0064*/ 	.byte	0x04, 0x29
        /*0066*/ 	.short	(.L_1453 - .L_1452)


	//   ....[0]....
.L_1452:
        /*0068*/ 	.word	0xffffffff


	//   ....[1]....
        /*006c*/ 	.word	0xffffffff


	//   ....[2]....
        /*0070*/ 	.word	0xffffffff


	//   ....[3]....
        /*0074*/ 	.word	0xffffffff


	//   ....[4]....
        /*0078*/ 	.word	0xffffffff


	//   ....[5]....
        /*007c*/ 	.word	0xffffffff


	//   ....[6]....
        /*0080*/ 	.word	0xffffffff


	//   ....[7]....
        /*0084*/ 	.word	0xffffffff


	//   ....[8]....
        /*0088*/ 	.word	0xffffffff


	//   ....[9]....
        /*008c*/ 	.word	0xffffffff


	//----- nvinfo : EIATTR_COOP_GROUP_INSTR_OFFSETS
	.align		4
.L_1453:
        /*0090*/ 	.byte	0x04, 0x28
        /*0092*/ 	.short	(.L_1455 - .L_1454)


	//   ....[0]....
.L_1454:
        /*0094*/ 	.word	0x00000b40


	//   ....[1]....
        /*0098*/ 	.word	0x00000b50


	//   ....[2]....
        /*009c*/ 	.word	0x00000b80


	//   ....[3]....
        /*00a0*/ 	.word	0x00000ba0


	//   ....[4]....
        /*00a4*/ 	.word	0x00000bd0


	//   ....[5]....
        /*00a8*/ 	.word	0x00000bf0


	//   ....[6]....
        /*00ac*/ 	.word	0x00000c20


	//   ....[7]....
        /*00b0*/ 	.word	0x00000c40


	//   ....[8]....
        /*00b4*/ 	.word	0x00000c90


	//   ....[9]....
        /*00b8*/ 	.word	0x00000ca0


	//----- nvinfo : EIATTR_VRC_CTA_INIT_COUNT
	.align		4
.L_1455:
        /*00bc*/ 	.byte	0x02, 0x4a
	.zero		1
	.zero		1


	//----- nvinfo : EIATTR_EXIT_INSTR_OFFSETS
	.align		4
        /*00c0*/ 	.byte	0x04, 0x1c
        /*00c2*/ 	.short	(.L_1457 - .L_1456)


	//   ....[0]....
.L_1456:
        /*00c4*/ 	.word	0x00000070


	//   ....[1]....
        /*00c8*/ 	.word	0x00003070


	//----- nvinfo : EIATTR_MAX_THREADS
	.align		4
.L_1457:
        /*00cc*/ 	.byte	0x04, 0x05
        /*00ce*/ 	.short	(.L_1459 - .L_1458)
.L_1458:
        /*00d0*/ 	.word	0x00000280
        /*00d4*/ 	.word	0x00000001
        /*00d8*/ 	.word	0x00000001


	//----- nvinfo : EIATTR_CRS_STACK_SIZE
	.align		4
.L_1459:
        /*00dc*/ 	.byte	0x04, 0x1e
        /*00de*/ 	.short	(.L_1461 - .L_1460)
.L_1460:
        /*00e0*/ 	.word	0x00000000


	//----- nvinfo : EIATTR_CBANK_PARAM_SIZE
	.align		4
.L_1461:
        /*00e4*/ 	.byte	0x03, 0x19
        /*00e6*/ 	.short	0x00a0


	//----- nvinfo : EIATTR_PARAM_CBANK
	.align		4
        /*00e8*/ 	.byte	0x04, 0x0a
        /*00ea*/ 	.short	(.L_1463 - .L_1462)
	.align		4
.L_1462:
        /*00ec*/ 	.word	index@(.nv.constant0._Z35group_norm_nhwc_fwd_one_pass_kernelI11Fp16IOFp32WLi128ELi40ELi640EEv26Group_norm_nhwc_fwd_params)
        /*00f0*/ 	.short	0x0380
        /*00f2*/ 	.short	0x00a0


	//----- nvinfo : EIATTR_SW_WAR
	.align		4
.L_1463:
        /*00f4*/ 	.byte	0x04, 0x36
        /*00f6*/ 	.short	(.L_1465 - .L_1464)
.L_1464:
        /*00f8*/ 	.word	0x00000008
.L_1465:


//--------------------- .nv.info._Z35group_norm_nhwc_fwd_one_pass_kernelI11Fp16IOFp32WLi256ELi40ELi640EEv26Group_norm_nhwc_fwd_params --------------------------
	.section	.nv.info._Z35group_norm_nhwc_fwd_one_pass_kernelI11Fp16IOFp32WLi256ELi40ELi640EEv26Group_norm_nhwc_fwd_params,"",@"SHT_CUDA_INFO"
	.sectionflags	@""
	.align	4


	//----- nvinfo : EIATTR_CUDA_API_VERSION
	.align		4
        /*0000*/ 	.byte	0x04, 0x37
        /*0002*/ 	.short	(.L_1467 - .L_1466)
.L_1466:
        /*0004*/ 	.word	0x00000082


	//----- nvinfo : EIATTR_KPARAM_INFO
	.align		4
.L_1467:
        /*0008*/ 	.byte	0x04, 0x17
        /*000a*/ 	.short	(.L_1469 - .L_1468)
.L_1468:
        /*000c*/ 	.word	0x00000000
        /*0010*/ 	.short	0x0000
        /*0012*/ 	.short	0x0000
        /*0014*/ 	.byte	0x00, 0xf0, 0x81, 0x02


	//----- nvinfo : EIATTR_SPARSE_MMA_MASK
	.align		4
.L_1469:
        /*0018*/ 	.byte	0x03, 0x50
        /*001a*/ 	.short	0x0000


	//----- nvinfo : EIATTR_MAXREG_COUNT
	.align		4
        /*001c*/ 	.byte	0x03, 0x1b
        /*001e*/ 	.short	0x0060


	//----- nvinfo : EIATTR_NUM_BARRIERS
	.align		4
        /*0020*/ 	.byte	0x02, 0x4c
        /*0022*/ 	.byte	0x01
	.zero		1


	//----- nvinfo : EIATTR_MERCURY_ISA_VERSION
	.align		4
        /*0024*/ 	.byte	0x03, 0x5f
        /*0026*/ 	.short	0x0101


	//----- nvinfo : EIATTR_INT_WARP_WIDE_INSTR_OFFSETS
	.align		4
        /*0028*/ 	.byte	0x04, 0x31
        /*002a*/ 	.short	(.L_1471 - .L_1470)


	//   ....[0]....
.L_1470:
        /*002c*/ 	.word	0x00001a40


	//   ....[1]....
        /*0030*/ 	.word	0x00001a80


	//   ....[2]....
        /*0034*/ 	.word	0x00001b00


	//   ....[3]....
        /*0038*/ 	.word	0x00001b10


	//   ....[4]....
        /*003c*/ 	.word	0x00001cb0


	//   ....[5]....
        /*0040*/ 	.word	0x00001d10


	//   ....[6]....
        /*0044*/ 	.word	0x00001d30


	//   ....[7]....
        /*0048*/ 	.word	0x00001d60


	//   ....[8]....
        /*004c*/ 	.word	0x00002080


	//   ....[9]....
        /*0050*/ 	.word	0x000020b0


	//   ....[10]....
        /*0054*/ 	.word	0x000020d0


	//   ....[11]....
        /*0058*/ 	.word	0x00002100


	//   ....[12]....
        /*005c*/ 	.word	0x00002350


	//   ....[13]....
        /*0060*/ 	.word	0x00002370


	//----- nvinfo : EIATTR_COOP_GROUP_MASK_REGIDS
	.align		4
.L_1471:
        /*0064*/ 	.byte	0x04, 0x29
        /*0066*/ 	.short	(.L_1473 - .L_1472)


	//   ....[0]....
.L_1472:
        /*0068*/ 	.word	0xffffffff


	//   ....[1]....
        /*006c*/ 	.word	0xffffffff


	//   ....[2]....
        /*0070*/ 	.word	0xffffffff


	//   ....[3]....
        /*0074*/ 	.word	0xffffffff


	//   ....[4]....
        /*0078*/ 	.word	0xffffffff


	//   ....[5]....
        /*007c*/ 	.word	0xffffffff


	//   ....[6]....
        /*0080*/ 	.word	0xffffffff


	//   ....[7]....
        /*0084*/ 	.word	0xffffffff


	//   ....[8]....
        /*0088*/ 	.word	0xffffffff


	//   ....[9]....
        /*008c*/ 	.word	0xffffffff


	//----- nvinfo : EIATTR_COOP_GROUP_INSTR_OFFSETS
	.align		4
.L_1473:
        /*0090*/ 	.byte	0x04, 0x28
        /*0092*/ 	.short	(.L_1475 - .L_1474)


	//   ....[0]....
.L_1474:
        /*0094*/ 	.word	0x00001090


	//   ....[1]....
        /*0098*/ 	.word	0x000010a0


	//   ....[2]....
        /*009c*/ 	.word	0x000010d0


	//   ....[3]....
        /*00a0*/ 	.word	0x000010e0


	//   ....[4]....
        /*00a4*/ 	.word	0x00001120


	//   ....[5]....
        /*00a8*/ 	.word	0x00001130


	//   ....[6]....
        /*00ac*/ 	.word	0x00001170


	//   ....[7]....
        /*00b0*/ 	.word	0x00001180


	//   ....[8]....
        /*00b4*/ 	.word	0x00001210


	//   ....[9]....
        /*00b8*/ 	.word	0x00001220


	//----- nvinfo : EIATTR_VRC_CTA_INIT_COUNT
	.align		4
.L_1475:
        /*00bc*/ 	.byte	0x02, 0x4a
	.zero		1
	.zero		1


	//----- nvinfo : EIATTR_EXIT_INSTR_OFFSETS
	.align		4
        /*00c0*/ 	.byte	0x04, 0x1c
        /*00c2*/ 	.short	(.L_1477 - .L_1476)


	//   ....[0]....
.L_1476:
        /*00c4*/ 	.word	0x00000070


	//   ....[1]....
        /*00c8*/ 	.word	0x000044c0


	//----- nvinfo : EIATTR_MAX_THREADS
	.align		4
.L_1477:
        /*00cc*/ 	.byte	0x04, 0x05
        /*00ce*/ 	.short	(.L_1479 - .L_1478)
.L_1478:
        /*00d0*/ 	.word	0x00000280
        /*00d4*/ 	.word	0x00000001
        /*00d8*/ 	.word	0x00000001


	//----- nvinfo : EIATTR_CRS_STACK_SIZE
	.align		4
.L_1479:
        /*00dc*/ 	.byte	0x04, 0x1e
        /*00de*/ 	.short	(.L_1481 - .L_1480)
.L_1480:
        /*00e0*/ 	.word	0x00000000


	//----- nvinfo : EIATTR_CBANK_PARAM_SIZE
	.align		4
.L_1481:
        /*00e4*/ 	.byte	0x03, 0x19
        /*00e6*/ 	.short	0x00a0


	//----- nvinfo : EIATTR_PARAM_CBANK
	.align		4
        /*00e8*/ 	.byte	0x04, 0x0a
        /*00ea*/ 	.short	(.L_1483 - .L_1482)
	.align		4
.L_1482:
        /*00ec*/ 	.word	index@(.nv.constant0._Z35group_norm_nhwc_fwd_one_pass_kernelI11Fp16IOFp32WLi256ELi40ELi640EEv26Group_norm_nhwc_fwd_params)
        /*00f0*/ 	.short	0x0380
        /*00f2*/ 	.short	0x00a0


	//----- nvinfo : EIATTR_SW_WAR
	.align		4
.L_1483:
        /*00f4*/ 	.byte	0x04, 0x36
        /*00f6*/ 	.short	(.L_1485 - .L_1484)
.L_1484:
        /*00f8*/ 	.word	0x00000008
.L_1485:


//--------------------- .nv.info._Z35group_norm_nhwc_fwd_one_pass_kernelI11Fp16IOFp32WLi512ELi40ELi640EEv26Group_norm_nhwc_fwd_params --------------------------
	.section	.nv.info._Z35group_norm_nhwc_fwd_one_pass_kernelI11Fp16IOFp32WLi512ELi40ELi640EEv26Group_norm_nhwc_fwd_params,"",@"SHT_CUDA_INFO"
	.sectionflags	@""
	.align	4


	//----- nvinfo : EIATTR_CUDA_API_VERSION
	.align		4
        /*0000*/ 	.byte	0x04, 0x37
        /*0002*/ 	.short	(.L_1487 - .L_1486)
.L_1486:
        /*0004*/ 	.word	0x00000082


	//----- nvinfo : EIATTR_KPARAM_INFO
	.align		4
.L_1487:
        /*0008*/ 	.byte	0x04, 0x17
        /*000a*/ 	.short	(.L_1489 - .L_1488)
.L_1488:
        /*000c*/ 	.word	0x00000000
        /*0010*/ 	.short	0x0000
        /*0012*/ 	.short	0x0000
        /*0014*/ 	.byte	0x00, 0xf0, 0x81, 0x02


	//----- nvinfo : EIATTR_SPARSE_MMA_MASK
	.align		4
.L_1489:
        /*0018*/ 	.byte	0x03, 0x50
        /*001a*/ 	.short	0x0000


	//----- nvinfo : EIATTR_MAXREG_COUNT
	.align		4
        /*001c*/ 	.byte	0x03, 0x1b
        /*001e*/ 	.short	0x0060


	//----- nvinfo : EIATTR_NUM_BARRIERS
	.align		4
        /*0020*/ 	.byte	0x02, 0x4c
        /*0022*/ 	.byte	0x01
	.zero		1


	//----- nvinfo : EIATTR_MERCURY_ISA_VERSION
	.align		4
        /*0024*/ 	.byte	0x03, 0x5f
        /*0026*/ 	.short	0x0101


	//----- nvinfo : EIATTR_COOP_GROUP_MASK_REGIDS
	.align		4
        /*0028*/ 	.byte	0x04, 0x29
        /*002a*/ 	.short	(.L_1491 - .L_1490)


	//   ....[0]....
.L_1490:
        /*002c*/ 	.word	0xffffffff


	//   ....[1]....
        /*0030*/ 	.word	0xffffffff


	//   ....[2]....
        /*0034*/ 	.word	0xffffffff


	//   ....[3]....
        /*0038*/ 	.word	0xffffffff


	//   ....[4]....
        /*003c*/ 	.word	0xffffffff


	//   ....[5]....
        /*0040*/ 	.word	0xffffffff


	//   ....[6]....
        /*0044*/ 	.word	0xffffffff


	//   ....[7]....
        /*0048*/ 	.word	0xffffffff


	//   ....[8]....
        /*004c*/ 	.word	0xffffffff


	//   ....[9]....
        /*0050*/ 	.word	0xffffffff


	//----- nvinfo : EIATTR_COOP_GROUP_INSTR_OFFSETS
	.align		4
.L_1491:
        /*0054*/ 	.byte	0x04, 0x28
        /*0056*/ 	.short	(.L_1493 - .L_1492)


	//   ....[0]....
.L_1492:
        /*0058*/ 	.word	0x00001b40


	//   ....[1]....
        /*005c*/ 	.word	0x00001b50


	//   ....[2]....
        /*0060*/ 	.word	0x00001b80


	//   ....[3]....
        /*0064*/ 	.word	0x00001b90


	//   ....[4]....
        /*0068*/ 	.word	0x00001bd0


	//   ....[5]....
        /*006c*/ 	.word	0x00001be0


	//   ....[6]....
        /*0070*/ 	.word	0x00001c20


	//   ....[7]....
        /*0074*/ 	.word	0x00001c30


	//   ....[8]....
        /*0078*/ 	.word	0x00001cc0


	//   ....[9]....
        /*007c*/ 	.word	0x00001cd0


	//----- nvinfo : EIATTR_VRC_CTA_INIT_COUNT
	.align		4
.L_1493:
        /*0080*/ 	.byte	0x02, 0x4a
	.zero		1
	.zero		1


	//----- nvinfo : EIATTR_EXIT_INSTR_OFFSETS
	.align		4
        /*0084*/ 	.byte	0x04, 0x1c
        /*0086*/ 	.short	(.L_1495 - .L_1494)


	//   ....[0]....
.L_1494:
        /*0088*/ 	.word	0x00000060


	//   ....[1]....
        /*008c*/ 	.word	0x00006800


	//----- nvinfo : EIATTR_MAX_THREADS
	.align		4
.L_1495:
        /*0090*/ 	.byte	0x04, 0x05
        /*0092*/ 	.short	(.L_1497 - .L_1496)
.L_1496:
        /*0094*/ 	.word	0x00000280
        /*0098*/ 	.word	0x00000001
        /*009c*/ 	.word	0x00000001


	//----- nvinfo : EIATTR_CRS_STACK_SIZE
	.align		4
.L_1497:
        /*00a0*/ 	.byte	0x04, 0x1e
        /*00a2*/ 	.short	(.L_1499 - .L_1498)
.L_1498:
        /*00a4*/ 	.word	0x00000000


	//----- nvinfo : EIATTR_CBANK_PARAM_SIZE
	.align		4
.L_1499:
        /*00a8*/ 	.byte	0x03, 0x19
        /*00aa*/ 	.short	0x00a0


	//----- nvinfo : EIATTR_PARAM_CBANK
	.align		4
        /*00ac*/ 	.byte	0x04, 0x0a
        /*00ae*/ 	.short	(.L_1501 - .L_1500)
	.align		4
.L_1500:
        /*00b0*/ 	.word	index@(.nv.constant0._Z35group_norm_nhwc_fwd_one_pass_kernelI11Fp16IOFp32WLi512ELi40ELi640EEv26Group_norm_nhwc_fwd_params)
        /*00b4*/ 	.short	0x0380
        /*00b6*/ 	.short	0x00a0


	//----- nvinfo : EIATTR_SW_WAR
	.align		4
.L_1501:
        /*00b8*/ 	.byte	0x04, 0x36
        /*00ba*/ 	.short	(.L_1503 - .L_1502)
.L_1502:
        /*00bc*/ 	.word	0x00000008
.L_1503:


//--------------------- .nv.info._Z35group_norm_nhwc_fwd_one_pass_kernelI11Fp16IOBf16WLi64ELi40ELi640EEv26Group_norm_nhwc_fwd_params --------------------------
	.section	.nv.info._Z35group_norm_nhwc_fwd_one_pass_kernelI11Fp16IOBf16WLi64ELi40ELi640EEv26Group_norm_nhwc_fwd_params,"",@"SHT_CUDA_INFO"
	.sectionflags	@""
	.align	4


	//----- nvinfo : EIATTR_CUDA_API_VERSION
	.align		4
        /*0000*/ 	.byte	0x04, 0x37
        /*0002*/ 	.short	(.L_1505 - .L_1504)
.L_1504:
        /*0004*/ 	.word	0x00000082


	//----- nvinfo : EIATTR_KPARAM_INFO
	.align		4
.L_1505:
        /*0008*/ 	.byte	0x04, 0x17
        /*000a*/ 	.short	(.L_1507 - .L_1506)
.L_1506:
        /*000c*/ 	.word	0x00000000
        /*0010*/ 	.short	0x0000
        /*0012*/ 	.short	0x0000
        /*0014*/ 	.byte	0x00, 0xf0, 0x81, 0x02


	//----- nvinfo : EIATTR_SPARSE_MMA_MASK
	.align		4
.L_1507:
        /*0018*/ 	.byte	0x03, 0x50
        /*001a*/ 	.short	0x0000


	//----- nvinfo : EIATTR_MAXREG_COUNT
	.align		4
        /*001c*/ 	.byte	0x03, 0x1b
        /*001e*/ 	.short	0x0060


	//----- nvinfo : EIATTR_NUM_BARRIERS
	.align		4
        /*0020*/ 	.byte	0x02, 0x4c
        /*0022*/ 	.byte	0x01
	.zero		1


	//----- nvinfo : EIATTR_MERCURY_ISA_VERSION
	.align		4
        /*0024*/ 	.byte	0x03, 0x5f
        /*0026*/ 	.short	0x0101


	//----- nvinfo : EIATTR_INT_WARP_WIDE_INSTR_OFFSETS
	.align		4
        /*0028*/ 	.byte	0x04, 0x31
        /*002a*/ 	.short	(.L_1509 - .L_1508)


	//   ....[0]....
.L_1508:
        /*002c*/ 	.word	0x00001080


	//   ....[1]....
        /*0030*/ 	.word	0x000010c0


	//   ....[2]....
        /*0034*/ 	.word	0x00001170


	//   ....[3]....
        /*0038*/ 	.word	0x000011e0


	//   ....[4]....
        /*003c*/ 	.word	0x00001250


	//   ....[5]....
        /*0040*/ 	.word	0x00001330


	//   ....[6]....
        /*0044*/ 	.word	0x000013a0


	//   ....[7]....
        /*0048*/ 	.word	0x000013f0


	//   ....[8]....
        /*004c*/ 	.word	0x00001710


	//   ....[9]....
        /*0050*/ 	.word	0x00001750


	//   ....[10]....
        /*0054*/ 	.word	0x00001780


	//   ....[11]....
        /*0058*/ 	.word	0x000017a0


	//   ....[12]....
        /*005c*/ 	.word	0x00001a10


	//   ....[13]....
        /*0060*/ 	.word	0x00001a30


	//----- nvinfo : EIATTR_COOP_GROUP_MASK_REGIDS
	.align		4
.L_1509:
        /*0064*/ 	.byte	0x04, 0x29
        /*0066*/ 	.short	(.L_1511 - .L_1510)


	//   ....[0]....
.L_1510:
        /*0068*/ 	.word	0xffffffff


	//   ....[1]....
        /*006c*/ 	.word	0xffffffff


	//   ....[2]....
        /*0070*/ 	.word	0xffffffff


	//   ....[3]....
        /*0074*/ 	.word	0xffffffff


	//   ....[4]....
        /*0078*/ 	.word	0xffffffff


	//   ....[5]....
        /*007c*/ 	.word	0xffffffff


	//   ....[6]....
        /*0080*/ 	.word	0xffffffff


	//   ....[7]....
        /*0084*/ 	.word	0xffffffff


	//   ....[8]....
        /*0088*/ 	.word	0xffffffff


	//   ....[9]....
        /*008c*/ 	.word	0xffffffff


	//----- nvinfo : EIATTR_COOP_GROUP_INSTR_OFFSETS
	.align		4
.L_1511:
        /*0090*/ 	.byte	0x04, 0x28
        /*0092*/ 	.short	(.L_1513 - .L_1512)


	//   ....[0]....
.L_1512:
        /*0094*/ 	.word	0x00000750


	//   ....[1]....
        /*0098*/ 	.word	0x00000760


	//   ....[2]....
        /*009c*/ 	.word	0x00000790


	//   ....[3]....
        /*00a0*/ 	.word	0x000007a0


	//   ....[4]....
        /*00a4*/ 	.word	0x000007e0


	//   ....[5]....
        /*00a8*/ 	.word	0x000007f0


	//   ....[6]....
        /*00ac*/ 	.word	0x00000830


	//   ....[7]....
        /*00b0*/ 	.word	0x00000840


	//   ....[8]....
        /*00b4*/ 	.word	0x000008a0


	//   ....[9]....
        /*00b8*/ 	.word	0x000008b0


	//----- nvinfo : EIATTR_VRC_CTA_INIT_COUNT
	.align		4
.L_1513:
        /*00bc*/ 	.byte	0x02, 0x4a
	.zero		1
	.zero		1


	//----- nvinfo : EIATTR_EXIT_INSTR_OFFSETS
	.align		4
        /*00c0*/ 	.byte	0x04, 0x1c
        /*00c2*/ 	.short	(.L_1515 - .L_1514)


	//   ....[0]....
.L_1514:
        /*00c4*/ 	.word	0x00000070


	//   ....[1]....
        /*00c8*/ 	.word	0x00002610


	//----- nvinfo : EIATTR_MAX_THREADS
	.align		4
.L_1515:
        /*00cc*/ 	.byte	0x04, 0x05
        /*00ce*/ 	.short	(.L_1517 - .L_1516)
.L_1516:
        /*00d0*/ 	.word	0x00000280
        /*00d4*/ 	.word	0x00000001
        /*00d8*/ 	.word	0x00000001


	//----- nvinfo : EIATTR_CRS_STACK_SIZE
	.align		4
.L_1517:
        /*00dc*/ 	.byte	0x04, 0x1e
        /*00de*/ 	.short	(.L_1519 - .L_1518)
.L_1518:
        /*00e0*/ 	.word	0x00000000


	//----- nvinfo : EIATTR_CBANK_PARAM_SIZE
	.align		4
.L_1519:
        /*00e4*/ 	.byte	0x03, 0x19
        /*00e6*/ 	.short	0x00a0


	//----- nvinfo : EIATTR_PARAM_CBANK
	.align		4
        /*00e8*/ 	.byte	0x04, 0x0a
        /*00ea*/ 	.short	(.L_1521 - .L_1520)
	.align		4
.L_1520:
        /*00ec*/ 	.word	index@(.nv.constant0._Z35group_norm_nhwc_fwd_one_pass_kernelI11Fp16IOBf16WLi64ELi40ELi640EEv26Group_norm_nhwc_fwd_params)
        /*00f0*/ 	.short	0x0380
        /*00f2*/ 	.short	0x00a0


	//----- nvinfo : EIATTR_SW_WAR
	.align		4
.L_1521:
        /*00f4*/ 	.byte	0x04, 0x36
        /*00f6*/ 	.short	(.L_1523 - .L_1522)
.L_1522:
        /*00f8*/ 	.word	0x00000008
.L_1523:


//--------------------- .nv.info._Z35group_norm_nhwc_fwd_one_pass_kernelI11Fp16IOBf16WLi128ELi40ELi640EEv26Group_norm_nhwc_fwd_params --------------------------
	.section	.nv.info._Z35group_norm_nhwc_fwd_one_pass_kernelI11Fp16IOBf16WLi128ELi40ELi640EEv26Group_norm_nhwc_fwd_params,"",@"SHT_CUDA_INFO"
	.sectionflags	@""
	.align	4


	//----- nvinfo : EIATTR_CUDA_API_VERSION
	.align		4
        /*0000*/ 	.byte	0x04, 0x37
        /*0002*/ 	.short	(.L_1525 - .L_1524)
.L_1524:
        /*0004*/ 	.word	0x00000082


	//----- nvinfo : EIATTR_KPARAM_INFO
	.align		4
.L_1525:
        /*0008*/ 	.byte	0x04, 0x17
        /*000a*/ 	.short	(.L_1527 - .L_1526)
.L_1526:
        /*000c*/ 	.word	0x00000000
        /*0010*/ 	.short	0x0000
        /*0012*/ 	.short	0x0000
        /*0014*/ 	.byte	0x00, 0xf0, 0x81, 0x02


	//----- nvinfo : EIATTR_SPARSE_MMA_MASK
	.align		4
.L_1527:
        /*0018*/ 	.byte	0x03, 0x50
        /*001a*/ 	.short	0x0000


	//----- nvinfo : EIATTR_MAXREG_COUNT
	.align		4
        /*001c*/ 	.byte	0x03, 0x1b
        /*001e*/ 	.short	0x0060


	//----- nvinfo : EIATTR_NUM_BARRIERS
	.align		4
        /*0020*/ 	.byte	0x02, 0x4c
        /*0022*/ 	.byte	0x01
	.zero		1


	//----- nvinfo : EIATTR_MERCURY_ISA_VERSION
	.align		4
        /*0024*/ 	.byte	0x03, 0x5f
        /*0026*/ 	.short	0x0101


	//----- nvinfo : EIATTR_INT_WARP_WIDE_INSTR_OFFSETS
	.align		4
        /*0028*/ 	.byte	0x04, 0x31
        /*002a*/ 	.short	(.L_1529 - .L_1528)


	//   ....[0]....
.L_1528:
        /*002c*/ 	.word	0x00001410


	//   ....[1]....
        /*0030*/ 	.word	0x00001430


	//   ....[2]....
        /*0034*/ 	.word	0x00001510


	//   ....[3]....
        /*0038*/ 	.word	0x00001530


	//   ....[4]....
        /*003c*/ 	.word	0x00001640


	//   ....[5]....
        /*0040*/ 	.word	0x000016a0


	//   ....[6]....
        /*0044*/ 	.word	0x00001790


	//   ....[7]....
        /*0048*/ 	.word	0x000017b0


	//   ....[8]....
        /*004c*/ 	.word	0x00001a00


	//   ....[9]....
        /*0050*/ 	.word	0x00001af0


	//   ....[10]....
        /*0054*/ 	.word	0x00001b10


	//   ....[11]....
        /*0058*/ 	.word	0x00001b30


	//   ....[12]....
        /*005c*/ 	.word	0x00001d50


	//   ....[13]....
        /*0060*/ 	.word	0x00001d70


	//----- nvinfo : EIATTR_COOP_GROUP_MASK_REGIDS
	.align		4
.L_1529:
        /*0064*/ 	.byte	0x04, 0x29
        /*0066*/ 	.short	(.L_1531 - .L_1530)


	//   ....[0]....
.L_1530:
        /*0068*/ 	.word	0xffffffff


	//   ....[1]....
        /*006c*/ 	.word	0xffffffff


	//   ....[2]....
        /*0070*/ 	.word	0xffffffff


	//   ....[3]....
        /*0074*/ 	.word	0xffffffff


	//   ....[4]....
        /*0078*/ 	.word	0xffffffff


	//   ....[5]....
        /*007c*/ 	.word	0xffffffff


	//   ....[6]....
        /*0080*/ 	.word	0xffffffff


	//   ....[7]....
        /*0084*/ 	.word	0xffffffff


	//   ....[8]....
        /*0088*/ 	.word	0xffffffff


	//   ....[9]....
        /*008c*/ 	.word	0xffffffff


	//----- nvinfo : EIATTR_COOP_GROUP_INSTR_OFFSETS
	.align		4
.L_1531:
        /*0090*/ 	.byte	0x04, 0x28
        /*0092*/ 	.short	(.L_1533 - .L_1532)


	//   ....[0]....
.L_1532:
        /*0094*/ 	.word	0x00000b20


	//   ....[1]....
        /*0098*/ 	.word	0x00000b30


	//   ....[2]....
        /*009c*/ 	.word	0x00000b60


	//   ....[3]....
        /*00a0*/ 	.word	0x00000b70


	//   ....[4]....
        /*00a4*/ 	.word	0x00000bb0


	//   ....[5]....
        /*00a8*/ 	.word	0x00000bc0


	//   ....[6]....
        /*00ac*/ 	.word	0x00000c00


	//   ....[7]....
        /*00b0*/ 	.word	0x00000c10


	//   ....[8]....
        /*00b4*/ 	.word	0x00000c70


	//   ....[9]....
        /*00b8*/ 	.word	0x00000c80


	//----- nvinfo : EIATTR_VRC_CTA_INIT_COUNT
	.align		4
.L_1533:
        /*00bc*/ 	.byte	0x02, 0x4a
	.zero		1
	.zero		1


	//----- nvinfo : EIATTR_EXIT_INSTR_OFFSETS
	.align		4
        /*00c0*/ 	.byte	0x04, 0x1c
        /*00c2*/ 	.short	(.L_1535 - .L_1534)


	//   ....[0]....
.L_1534:
        /*00c4*/ 	.word	0x00000070


	//   ....[1]....
        /*00c8*/ 	.word	0x00003060


	//----- nvinfo : EIATTR_MAX_THREADS
	.align		4
.L_1535:
        /*00cc*/ 	.byte	0x04, 0x05
        /*00ce*/ 	.short	(.L_1537 - .L_1536)
.L_1536:
        /*00d0*/ 	.word	0x00000280
        /*00d4*/ 	.word	0x00000001
        /*00d8*/ 	.word	0x00000001


	//----- nvinfo : EIATTR_CRS_STACK_SIZE
	.align		4
.L_1537:
        /*00dc*/ 	.byte	0x04, 0x1e
        /*00de*/ 	.short	(.L_1539 - .L_1538)
.L_1538:
        /*00e0*/ 	.word	0x00000000


	//----- nvinfo : EIATTR_CBANK_PARAM_SIZE
	.align		4
.L_1539:
        /*00e4*/ 	.byte	0x03, 0x19
        /*00e6*/ 	.short	0x00a0


	//----- nvinfo : EIATTR_PARAM_CBANK
	.align		4
        /*00e8*/ 	.byte	0x04, 0x0a
        /*00ea*/ 	.short	(.L_1541 - .L_1540)
	.align		4
.L_1540:
        /*00ec*/ 	.word	index@(.nv.constant0._Z35group_norm_nhwc_fwd_one_pass_kernelI11Fp16IOBf16WLi128ELi40ELi640EEv26Group_norm_nhwc_fwd_params)
        /*00f0*/ 	.short	0x0380
        /*00f2*/ 	.short	0x00a0


	//----- nvinfo : EIATTR_SW_WAR
	.align		4
.L_1541:
        /*00f4*/ 	.byte	0x04, 0x36
        /*00f6*/ 	.short	(.L_1543 - .L_1542)
.L_1542:
        /*00f8*/ 	.word	0x00000008
.L_1543:


//--------------------- .nv.info._Z35group_norm_nhwc_fwd_one_pass_kernelI11Fp16IOBf16WLi256ELi40ELi640EEv26Group_norm_nhwc_fwd_params --------------------------
	.section	.nv.info._Z35group_norm_nhwc_fwd_one_pass_kernelI11Fp16IOBf16WLi256ELi40ELi640EEv26Group_norm_nhwc_fwd_params,"",@"SHT_CUDA_INFO"
	.sectionflags	@""
	.align	4


	//----- nvinfo : EIATTR_CUDA_API_VERSION
	.align		4
        /*0000*/ 	.byte	0x04, 0x37
        /*0002*/ 	.short	(.L_1545 - .L_1544)
.L_1544:
        /*0004*/ 	.word	0x00000082


	//----- nvinfo : EIATTR_KPARAM_INFO
	.align		4
.L_1545:
        /*0008*/ 	.byte	0x04, 0x17
        /*000a*/ 	.short	(.L_1547 - .L_1546)
.L_1546:
        /*000c*/ 	.word	0x00000000
        /*0010*/ 	.short	0x0000
        /*0012*/ 	.short	0x0000
        /*0014*/ 	.byte	0x00, 0xf0, 0x81, 0x02


	//----- nvinfo : EIATTR_SPARSE_MMA_MASK
	.align		4
.L_1547:
        /*0018*/ 	.byte	0x03, 0x50
        /*001a*/ 	.short	0x0000


	//----- nvinfo : EIATTR_MAXREG_COUNT
	.align		4
        /*001c*/ 	.byte	0x03, 0x1b
        /*001e*/ 	.short	0x0060


	//----- nvinfo : EIATTR_NUM_BARRIERS
	.align		4
        /*0020*/ 	.byte	0x02, 0x4c
        /*0022*/ 	.byte	0x01
	.zero		1


	//----- nvinfo : EIATTR_MERCURY_ISA_VERSION
	.align		4
        /*0024*/ 	.byte	0x03, 0x5f
        /*0026*/ 	.short	0x0101


	//----- nvinfo : EIATTR_INT_WARP_WIDE_INSTR_OFFSETS
	.align		4
        /*0028*/ 	.byte	0x04, 0x31
        /*002a*/ 	.short	(.L_1549 - .L_1548)


	//   ....[0]....
.L_1548:
        /*002c*/ 	.word	0x00001a40


	//   ....[1]....
        /*0030*/ 	.word	0x00001a80


	//   ....[2]....
        /*0034*/ 	.word	0x00001b00


	//   ....[3]....
        /*0038*/ 	.word	0x00001b10


	//   ....[4]....
        /*003c*/ 	.word	0x00001cb0


	//   ....[5]....
        /*0040*/ 	.word	0x00001d10


	//   ....[6]....
        /*0044*/ 	.word	0x00001d30


	//   ....[7]....
        /*0048*/ 	.word	0x00001d60


	//   ....[8]....
        /*004c*/ 	.word	0x00002080


	//   ....[9]....
        /*0050*/ 	.word	0x000020b0


	//   ....[10]....
        /*0054*/ 	.word	0x000020d0


	//   ....[11]....
        /*0058*/ 	.word	0x00002100


	//   ....[12]....
        /*005c*/ 	.word	0x00002350


	//   ....[13]....
        /*0060*/ 	.word	0x00002370


	//----- nvinfo : EIATTR_COOP_GROUP_MASK_REGIDS
	.align		4
.L_1549:
        /*0064*/ 	.byte	0x04, 0x29
        /*0066*/ 	.short	(.L_1551 - .L_1550)


	//   ....[0]....
.L_1550:
        /*0068*/ 	.word	0xffffffff


	//   ....[1]....
        /*006c*/ 	.word	0xffffffff


	//   ....[2]....
        /*0070*/ 	.word	0xffffffff


	//   ....[3]....
        /*0074*/ 	.word	0xffffffff


	//   ....[4]....
        /*0078*/ 	.word	0xffffffff


	//   ....[5]....
        /*007c*/ 	.word	0xffffffff


	//   ....[6]....
        /*0080*/ 	.word	0xffffffff


	//   ....[7]....
        /*0084*/ 	.word	0xffffffff


	//   ....[8]....
        /*0088*/ 	.word	0xffffffff


	//   ....[9]....
        /*008c*/ 	.word	0xffffffff


	//----- nvinfo : EIATTR_COOP_GROUP_INSTR_OFFSETS
	.align		4
.L_1551:
        /*0090*/ 	.byte	0x04, 0x28
        /*0092*/ 	.short	(.L_1553 - .L_1552)


	//   ....[0]....
.L_1552:
        /*0094*/ 	.word	0x00001090


	//   ....[1]....
        /*0098*/ 	.word	0x000010a0


	//   ....[2]....
        /*009c*/ 	.word	0x000010d0


	//   ....[3]....
        /*00a0*/ 	.word	0x000010e0


	//   ....[4]....
        /*00a4*/ 	.word	0x00001120


	//   ....[5]....
        /*00a8*/ 	.word	0x00001130


	//   ....[6]....
        /*00ac*/ 	.word	0x00001170


	//   ....[7]....
        /*00b0*/ 	.word	0x00001180


	//   ....[8]....
        /*00b4*/ 	.word	0x00001210


	//   ....[9]....
        /*00b8*/ 	.word	0x00001220


	//----- nvinfo : EIATTR_VRC_CTA_INIT_COUNT
	.align		4
.L_1553:
        /*00bc*/ 	.byte	0x02, 0x4a
	.zero		1
	.zero		1


	//----- nvinfo : EIATTR_EXIT_INSTR_OFFSETS
	.align		4
        /*00c0*/ 	.byte	0x04, 0x1c
        /*00c2*/ 	.short	(.L_1555 - .L_1554)


	//   ....[0]....
.L_1554:
        /*00c4*/ 	.word	0x00000070


	//   ....[1]....
        /*00c8*/ 	.word	0x00004520


	//----- nvinfo : EIATTR_MAX_THREADS
	.align		4
.L_1555:
        /*00cc*/ 	.byte	0x04, 0x05
        /*00ce*/ 	.short	(.L_1557 - .L_1556)
.L_1556:
        /*00d0*/ 	.word	0x00000280
        /*00d4*/ 	.word	0x00000001
        /*00d8*/ 	.word	0x00000001


	//----- nvinfo : EIATTR_CRS_STACK_SIZE
	.align		4
.L_1557:
        /*00dc*/ 	.byte	0x04, 0x1e
        /*00de*/ 	.short	(.L_1559 - .L_1558)
.L_1558:
        /*00e0*/ 	.word	0x00000000


	//----- nvinfo : EIATTR_CBANK_PARAM_SIZE
	.align		4
.L_1559:
        /*00e4*/ 	.byte	0x03, 0x19
        /*00e6*/ 	.short	0x00a0


	//----- nvinfo : EIATTR_PARAM_CBANK
	.align		4
        /*00e8*/ 	.byte	0x04, 0x0a
        /*00ea*/ 	.short	(.L_1561 - .L_1560)
	.align		4
.L_1560:
        /*00ec*/ 	.word	index@(.nv.constant0._Z35group_norm_nhwc_fwd_one_pass_kernelI11Fp16IOBf16WLi256ELi40ELi640EEv26Group_norm_nhwc_fwd_params)
        /*00f0*/ 	.short	0x0380
        /*00f2*/ 	.short	0x00a0


	//----- nvinfo : EIATTR_SW_WAR
	.align		4
.L_1561:
        /*00f4*/ 	.byte	0x04, 0x36
        /*00f6*/ 	.short	(.L_1563 - .L_1562)
.L_1562:
        /*00f8*/ 	.word	0x00000008
.L_1563:


//--------------------- .nv.info._Z35group_norm_nhwc_fwd_one_pass_kernelI11Fp16IOBf16WLi512ELi40ELi640EEv26Group_norm_nhwc_fwd_params --------------------------
	.section	.nv.info._Z35group_norm_nhwc_fwd_one_pass_kernelI11Fp16IOBf16WLi512ELi40ELi640EEv26Group_norm_nhwc_fwd_params,"",@"SHT_CUDA_INFO"
	.sectionflags	@""
	.align	4


	//----- nvinfo : EIATTR_CUDA_API_VERSION
	.align		4
        /*0000*/ 	.byte	0x04, 0x37
        /*0002*/ 	.short	(.L_1565 - .L_1564)
.L_1564:
        /*0004*/ 	.word	0x00000082


	//----- nvinfo : EIATTR_KPARAM_INFO
	.align		4
.L_1565:
        /*0008*/ 	.byte	0x04, 0x17
        /*000a*/ 	.short	(.L_1567 - .L_1566)
.L_1566:
        /*000c*/ 	.word	0x00000000
        /*0010*/ 	.short	0x0000
        /*0012*/ 	.short	0x0000
        /*0014*/ 	.byte	0x00, 0xf0, 0x81, 0x02


	//----- nvinfo : EIATTR_SPARSE_MMA_MASK
	.align		4
.L_1567:
        /*0018*/ 	.byte	0x03, 0x50
        /*001a*/ 	.short	0x0000


	//----- nvinfo : EIATTR_MAXREG_COUNT
	.align		4
        /*001c*/ 	.byte	0x03, 0x1b
        /*001e*/ 	.short	0x0060


	//----- nvinfo : EIATTR_NUM_BARRIERS
	.align		4
        /*0020*/ 	.byte	0x02, 0x4c
        /*0022*/ 	.byte	0x01
	.zero		1


	//----- nvinfo : EIATTR_MERCURY_ISA_VERSION
	.align		4
        /*0024*/ 	.byte	0x03, 0x5f
        /*0026*/ 	.short	0x0101


	//----- nvinfo : EIATTR_COOP_GROUP_MASK_REGIDS
	.align		4
        /*0028*/ 	.byte	0x04, 0x29
        /*002a*/ 	.short	(.L_1569 - .L_1568)


	//   ....[0]....
.L_1568:
        /*002c*/ 	.word	0xffffffff


	//   ....[1]....
        /*0030*/ 	.word	0xffffffff


	//   ....[2]....
        /*0034*/ 	.word	0xffffffff


	//   ....[3]....
        /*0038*/ 	.word	0xffffffff


	//   ....[4]....
        /*003c*/ 	.word	0xffffffff


	//   ....[5]....
        /*0040*/ 	.word	0xffffffff


	//   ....[6]....
        /*0044*/ 	.word	0xffffffff


	//   ....[7]....
        /*0048*/ 	.word	0xffffffff


	//   ....[8]....
        /*004c*/ 	.word	0xffffffff


	//   ....[9]....
        /*0050*/ 	.word	0xffffffff


	//----- nvinfo : EIATTR_COOP_GROUP_INSTR_OFFSETS
	.align		4
.L_1569:
        /*0054*/ 	.byte	0x04, 0x28
        /*0056*/ 	.short	(.L_1571 - .L_1570)


	//   ....[0]....
.L_1570:
        /*0058*/ 	.word	0x00001b40


	//   ....[1]....
        /*005c*/ 	.word	0x00001b50


	//   ....[2]....
        /*0060*/ 	.word	0x00001b80


	//   ....[3]....
        /*0064*/ 	.word	0x00001b90


	//   ....[4]....
        /*0068*/ 	.word	0x00001bd0


	//   ....[5]....
        /*006c*/ 	.word	0x00001be0


	//   ....[6]....
        /*0070*/ 	.word	0x00001c20


	//   ....[7]....
        /*0074*/ 	.word	0x00001c30


	//   ....[8]....
        /*0078*/ 	.word	0x00001cc0


	//   ....[9]....
        /*007c*/ 	.word	0x00001cd0


	//----- nvinfo : EIATTR_VRC_CTA_INIT_COUNT
	.align		4
.L_1571:
        /*0080*/ 	.byte	0x02, 0x4a
	.zero		1
	.zero		1


	//----- nvinfo : EIATTR_EXIT_INSTR_OFFSETS
	.align		4
        /*0084*/ 	.byte	0x04, 0x1c
        /*0086*/ 	.short	(.L_1573 - .L_1572)


	//   ....[0]....
.L_1572:
        /*0088*/ 	.word	0x00000060


	//   ....[1]....
        /*008c*/ 	.word	0x00006860


	//----- nvinfo : EIATTR_MAX_THREADS
	.align		4
.L_1573:
        /*0090*/ 	.byte	0x04, 0x05
        /*0092*/ 	.short	(.L_1575 - .L_1574)
.L_1574:
        /*0094*/ 	.word	0x00000280
        /*0098*/ 	.word	0x00000001
        /*009c*/ 	.word	0x00000001


	//----- nvinfo : EIATTR_CRS_STACK_SIZE
	.align		4
.L_1575:
        /*00a0*/ 	.byte	0x04, 0x1e
        /*00a2*/ 	.short	(.L_1577 - .L_1576)
.L_1576:
        /*00a4*/ 	.word	0x00000000


	//----- nvinfo : EIATTR_CBANK_PARAM_SIZE
	.align		4
.L_1577:
        /*00a8*/ 	.byte	0x03, 0x19
        /*00aa*/ 	.short	0x00a0


	//----- nvinfo : EIATTR_PARAM_CBANK
	.align		4
        /*00ac*/ 	.byte	0x04, 0x0a
        /*00ae*/ 	.short	(.L_1579 - .L_1578)
	.align		4
.L_1578:
        /*00b0*/ 	.word	index@(.nv.constant0._Z35group_norm_nhwc_fwd_one_pass_kernelI11Fp16IOBf16WLi512ELi40ELi640EEv26Group_norm_nhwc_fwd_params)
        /*00b4*/ 	.short	0x0380
        /*00b6*/ 	.short	0x00a0


	//----- nvinfo : EIATTR_SW_WAR
	.align		4
.L_1579:
        /*00b8*/ 	.byte	0x04, 0x36
        /*00ba*/ 	.short	(.L_1581 - .L_1580)
.L_1580:
        /*00bc*/ 	.word	0x00000008
.L_1581:


//--------------------- .nv.info._Z35group_norm_nhwc_fwd_one_pass_kernelI11Fp16IOFp16WLi64ELi40ELi640EEv26Group_norm_nhwc_fwd_params --------------------------
	.section	.nv.info._Z35group_norm_nhwc_fwd_one_pass_kernelI11Fp16IOFp16WLi64ELi40ELi640EEv26Group_norm_nhwc_fwd_params,"",@"SHT_CUDA_INFO"
	.sectionflags	@""
	.align	4


	//----- nvinfo : EIATTR_CUDA_API_VERSION
	.align		4
        /*0000*/ 	.byte	0x04, 0x37
        /*0002*/ 	.short	(.L_1583 - .L_1582)
.L_1582:
        /*0004*/ 	.word	0x00000082


	//----- nvinfo : EIATTR_KPARAM_INFO
	.align		4
.L_1583:
        /*0008*/ 	.byte	0x04, 0x17
        /*000a*/ 	.short	(.L_1585 - .L_1584)
.L_1584:
        /*000c*/ 	.word	0x00000000
        /*0010*/ 	.short	0x0000
        /*0012*/ 	.short	0x0000
        /*0014*/ 	.byte	0x00, 0xf0, 0x81, 0x02


	//----- nvinfo : EIATTR_SPARSE_MMA_MASK
	.align		4
.L_1585:
        /*0018*/ 	.byte	0x03, 0x50
        /*001a*/ 	.short	0x0000


	//----- nvinfo : EIATTR_MAXREG_COUNT
	.align		4
        /*001c*/ 	.byte	0x03, 0x1b
        /*001e*/ 	.short	0x0060


	//----- nvinfo : EIATTR_NUM_BARRIERS
	.align		4
        /*0020*/ 	.byte	0x02, 0x4c
        /*0022*/ 	.byte	0x01
	.zero		1


	//----- nvinfo : EIATTR_MERCURY_ISA_VERSION
	.align		4
        /*0024*/ 	.byte	0x03, 0x5f
        /*0026*/ 	.short	0x0101


	//----- nvinfo : EIATTR_INT_WARP_WIDE_INSTR_OFFSETS
	.align		4
        /*0028*/ 	.byte	0x04, 0x31
        /*002a*/ 	.short	(.L_1587 - .L_1586)


	//   ....[0]....
.L_1586:
        /*002c*/ 	.word	0x00001080


	//   ....[1]....
        /*0030*/ 	.word	0x000010b0


	//   ....[2]....
        /*0034*/ 	.word	0x00001170


	//   ....[3]....
        /*0038*/ 	.word	0x000011e0


	//   ....[4]....
        /*003c*/ 	.word	0x00001250


	//   ....[5]....
        /*0040*/ 	.word	0x00001330


	//   ....[6]....
        /*0044*/ 	.word	0x000013a0


	//   ....[7]....
        /*0048*/ 	.word	0x000013f0


	//   ....[8]....
        /*004c*/ 	.word	0x00001710


	//   ....[9]....
        /*0050*/ 	.word	0x00001750


	//   ....[10]....
        /*0054*/ 	.word	0x00001780


	//   ....[11]....
        /*0058*/ 	.word	0x000017b0


	//   ....[12]....
        /*005c*/ 	.word	0x00001a10


	//   ....[13]....
        /*0060*/ 	.word	0x00001a30


	//----- nvinfo : EIATTR_COOP_GROUP_MASK_REGIDS
	.align		4
.L_1587:
        /*0064*/ 	.byte	0x04, 0x29
        /*0066*/ 	.short	(.L_1589 - .L_1588)


	//   ....[0]....
.L_1588:
        /*0068*/ 	.word	0xffffffff


	//   ....[1]....
        /*006c*/ 	.word	0xffffffff


	//   ....[2]....
        /*0070*/ 	.word	0xffffffff


	//   ....[3]....
        /*0074*/ 	.word	0xffffffff


	//   ....[4]....
        /*0078*/ 	.word	0xffffffff


	//   ....[5]....
        /*007c*/ 	.word	0xffffffff


	//   ....[6]....
        /*0080*/ 	.word	0xffffffff


	//   ....[7]....
        /*0084*/ 	.word	0xffffffff


	//   ....[8]....
        /*0088*/ 	.word	0xffffffff


	//   ....[9]....
        /*008c*/ 	.word	0xffffffff


	//----- nvinfo : EIATTR_COOP_GROUP_INSTR_OFFSETS
	.align		4
.L_1589:
        /*0090*/ 	.byte	0x04, 0x28
        /*0092*/ 	.short	(.L_1591 - .L_1590)


	//   ....[0]....
.L_1590:
        /*0094*/ 	.word	0x00000750


	//   ....[1]....
        /*0098*/ 	.word	0x00000760


	//   ....[2]....
        /*009c*/ 	.word	0x00000790


	//   ....[3]....
        /*00a0*/ 	.word	0x000007a0


	//   ....[4]....
        /*00a4*/ 	.word	0x000007e0


	//   ....[5]....
        /*00a8*/ 	.word	0x000007f0


	//   ....[6]....
        /*00ac*/ 	.word	0x00000830


	//   ....[7]....
        /*00b0*/ 	.word	0x00000840


	//   ....[8]....
        /*00b4*/ 	.word	0x000008a0


	//   ....[9]....
        /*00b8*/ 	.word	0x000008b0


	//----- nvinfo : EIATTR_VRC_CTA_INIT_COUNT
	.align		4
.L_1591:
        /*00bc*/ 	.byte	0x02, 0x4a
	.zero		1
	.zero		1


	//----- nvinfo : EIATTR_EXIT_INSTR_OFFSETS
	.align		4
        /*00c0*/ 	.byte	0x04, 0x1c
        /*00c2*/ 	.short	(.L_1593 - .L_1592)


	//   ....[0]....
.L_1592:
        /*00c4*/ 	.word	0x00000070


	//   ....[1]....
        /*00c8*/ 	.word	0x00002610


	//----- nvinfo : EIATTR_MAX_THREADS
	.align		4
.L_1593:
        /*00cc*/ 	.byte	0x04, 0x05
        /*00ce*/ 	.short	(.L_1595 - .L_1594)
.L_1594:
        /*00d0*/ 	.word	0x00000280
        /*00d4*/ 	.word	0x00000001
        /*00d8*/ 	.word	0x00000001


	//----- nvinfo : EIATTR_CRS_STACK_SIZE
	.align		4
.L_1595:
        /*00dc*/ 	.byte	0x04, 0x1e
        /*00de*/ 	.short	(.L_1597 - .L_1596)
.L_1596:
        /*00e0*/ 	.word	0x00000000


	//----- nvinfo : EIATTR_CBANK_PARAM_SIZE
	.align		4
.L_1597:
        /*00e4*/ 	.byte	0x03, 0x19
        /*00e6*/ 	.short	0x00a0


	//----- nvinfo : EIATTR_PARAM_CBANK
	.align		4
        /*00e8*/ 	.byte	0x04, 0x0a
        /*00ea*/ 	.short	(.L_1599 - .L_1598)
	.align		4
.L_1598:
        /*00ec*/ 	.word	index@(.nv.constant0._Z35group_norm_nhwc_fwd_one_pass_kernelI11Fp16IOFp16WLi64ELi40ELi640EEv26Group_norm_nhwc_fwd_params)
        /*00f0*/ 	.short	0x0380
        /*00f2*/ 	.short	0x00a0


	//----- nvinfo : EIATTR_SW_WAR
	.align		4
.L_1599:
        /*00f4*/ 	.byte	0x04, 0x36
        /*00f6*/ 	.short	(.L_1601 - .L_1600)
.L_1600:
        /*00f8*/ 	.word	0x00000008
.L_1601:


//--------------------- .nv.info._Z35group_norm_nhwc_fwd_one_pass_kernelI11Fp16IOFp16WLi128ELi40ELi640EEv26Group_norm_nhwc_fwd_params --------------------------
	.section	.nv.info._Z35group_norm_nhwc_fwd_one_pass_kernelI11Fp16IOFp16WLi128ELi40ELi640EEv26Group_norm_nhwc_fwd_params,"",@"SHT_CUDA_INFO"
	.sectionflags	@""
	.align	4


	//----- nvinfo : EIATTR_CUDA_API_VERSION
	.align		4
        /*0000*/ 	.byte	0x04, 0x37
        /*0002*/ 	.short	(.L_1603 - .L_1602)
.L_1602:
        /*0004*/ 	.word	0x00000082


	//----- nvinfo : EIATTR_KPARAM_INFO
	.align		4
.L_1603:
        /*0008*/ 	.byte	0x04, 0x17
        /*000a*/ 	.short	(.L_1605 - .L_1604)
.L_1604:
        /*000c*/ 	.word	0x00000000
        /*0010*/ 	.short	0x0000
        /*0012*/ 	.short	0x0000
        /*0014*/ 	.byte	0x00, 0xf0, 0x81, 0x02


	//----- nvinfo : EIATTR_SPARSE_MMA_MASK
	.align		4
.L_1605:
        /*0018*/ 	.byte	0x03, 0x50
        /*001a*/ 	.short	0x0000


	//----- nvinfo : EIATTR_MAXREG_COUNT
	.align		4
        /*001c*/ 	.byte	0x03, 0x1b
        /*001e*/ 	.short	0x0060


	//----- nvinfo : EIATTR_NUM_BARRIERS
	.align		4
        /*0020*/ 	.byte	0x02, 0x4c
        /*0022*/ 	.byte	0x01
	.zero		1


	//----- nvinfo : EIATTR_MERCURY_ISA_VERSION
	.align		4
        /*0024*/ 	.byte	0x03, 0x5f
        /*0026*/ 	.short	0x0101


	//----- nvinfo : EIATTR_INT_WARP_WIDE_INSTR_OFFSETS
	.align		4
        /*0028*/ 	.byte	0x04, 0x31
        /*002a*/ 	.short	(.L_1607 - .L_1606)


	//   ....[0]....
.L_1606:
        /*002c*/ 	.word	0x00001410


	//   ....[1]....
        /*0030*/ 	.word	0x00001430


	//   ....[2]....
        /*0034*/ 	.word	0x00001510


	//   ....[3]....
        /*0038*/ 	.word	0x00001530


	//   ....[4]....
        /*003c*/ 	.word	0x00001640


	//   ....[5]....
        /*0040*/ 	.word	0x000016a0


	//   ....[6]....
        /*0044*/ 	.word	0x00001790


	//   ....[7]....
        /*0048*/ 	.word	0x000017b0


	//   ....[8]....
        /*004c*/ 	.word	0x00001a00


	//   ....[9]....
        /*0050*/ 	.word	0x00001af0


	//   ....[10]....
        /*0054*/ 	.word	0x00001b10


	//   ....[11]....
        /*0058*/ 	.word	0x00001b30


	//   ....[12]....
        /*005c*/ 	.word	0x00001d50


	//   ....[13]....
        /*0060*/ 	.word	0x00001d70


	//----- nvinfo : EIATTR_COOP_GROUP_MASK_REGIDS
	.align		4
.L_1607:
        /*0064*/ 	.byte	0x04, 0x29
        /*0066*/ 	.short	(.L_1609 - .L_1608)


	//   ....[0]....
.L_1608:
        /*0068*/ 	.word	0xffffffff


	//   ....[1]....
        /*006c*/ 	.word	0xffffffff


	//   ....[2]....
        /*0070*/ 	.word	0xffffffff


	//   ....[3]....
        /*0074*/ 	.word	0xffffffff


	//   ....[4]....
        /*0078*/ 	.word	0xffffffff


	//   ....[5]....
        /*007c*/ 	.word	0xffffffff


	//   ....[6]....
        /*0080*/ 	.word	0xffffffff


	//   ....[7]....
        /*0084*/ 	.word	0xffffffff


	//   ....[8]....
        /*0088*/ 	.word	0xffffffff


	//   ....[9]....
        /*008c*/ 	.word	0xffffffff


	//----- nvinfo : EIATTR_COOP_GROUP_INSTR_OFFSETS
	.align		4
.L_1609:
        /*0090*/ 	.byte	0x04, 0x28
        /*0092*/ 	.short	(.L_1611 - .L_1610)


	//   ....[0]....
.L_1610:
        /*0094*/ 	.word	0x00000b20


	//   ....[1]....
        /*0098*/ 	.word	0x00000b30


	//   ....[2]....
        /*009c*/ 	.word	0x00000b60


	//   ....[3]....
        /*00a0*/ 	.word	0x00000b70


	//   ....[4]....
        /*00a4*/ 	.word	0x00000bb0


	//   ....[5]....
        /*00a8*/ 	.word	0x00000bc0


	//   ....[6]....
        /*00ac*/ 	.word	0x00000c00


	//   ....[7]....
        /*00b0*/ 	.word	0x00000c10


	//   ....[8]....
        /*00b4*/ 	.word	0x00000c70


	//   ....[9]....
        /*00b8*/ 	.word	0x00000c80


	//----- nvinfo : EIATTR_VRC_CTA_INIT_COUNT
	.align		4
.L_1611:
        /*00bc*/ 	.byte	0x02, 0x4a
	.zero		1
	.zero		1


	//----- nvinfo : EIATTR_EXIT_INSTR_OFFSETS
	.align		4
        /*00c0*/ 	.byte	0x04, 0x1c
        /*00c2*/ 	.short	(.L_1613 - .L_1612)


	//   ....[0]....
.L_1612:
        /*00c4*/ 	.word	0x00000070


	//   ....[1]....
        /*00c8*/ 	.word	0x00003060


	//----- nvinfo : EIATTR_MAX_THREADS
	.align		4
.L_1613:
        /*00cc*/ 	.byte	0x04, 0x05
        /*00ce*/ 	.short	(.L_1615 - .L_1614)
.L_1614:
        /*00d0*/ 	.word	0x00000280
        /*00d4*/ 	.word	0x00000001
        /*00d8*/ 	.word	0x00000001


	//----- nvinfo : EIATTR_CRS_STACK_SIZE
	.align		4
.L_1615:
        /*00dc*/ 	.byte	0x04, 0x1e
        /*00de*/ 	.short	(.L_1617 - .L_1616)
.L_1616:
        /*00e0*/ 	.word	0x00000000


	//----- nvinfo : EIATTR_CBANK_PARAM_SIZE
	.align		4
.L_1617:
        /*00e4*/ 	.byte	0x03, 0x19
        /*00e6*/ 	.short	0x00a0


	//----- nvinfo : EIATTR_PARAM_CBANK
	.align		4
        /*00e8*/ 	.byte	0x04, 0x0a
        /*00ea*/ 	.short	(.L_1619 - .L_1618)
	.align		4
.L_1618:
        /*00ec*/ 	.word	index@(.nv.constant0._Z35group_norm_nhwc_fwd_one_pass_kernelI11Fp16IOFp16WLi128ELi40ELi640EEv26Group_norm_nhwc_fwd_params)
        /*00f0*/ 	.short	0x0380
        /*00f2*/ 	.short	0x00a0


	//----- nvinfo : EIATTR_SW_WAR
	.align		4
.L_1619:
        /*00f4*/ 	.byte	0x04, 0x36
        /*00f6*/ 	.short	(.L_1621 - .L_1620)
.L_1620:
        /*00f8*/ 	.word	0x00000008
.L_1621:


//--------------------- .nv.info._Z35group_norm_nhwc_fwd_one_pass_kernelI11Fp16IOFp16WLi256ELi40ELi640EEv26Group_norm_nhwc_fwd_params --------------------------
	.section	.nv.info._Z35group_norm_nhwc_fwd_one_pass_kernelI11Fp16IOFp16WLi256ELi40ELi640EEv26Group_norm_nhwc_fwd_params,"",@"SHT_CUDA_INFO"
	.sectionflags	@""
	.align	4


	//----- nvinfo : EIATTR_CUDA_API_VERSION
	.align		4
        /*0000*/ 	.byte	0x04, 0x37
        /*0002*/ 	.short	(.L_1623 - .L_1622)
.L_1622:
        /*0004*/ 	.word	0x00000082


	//----- nvinfo : EIATTR_KPARAM_INFO
	.align		4
.L_1623:
        /*0008*/ 	.byte	0x04, 0x17
        /*000a*/ 	.short	(.L_1625 - .L_1624)
.L_1624:
        /*000c*/ 	.word	0x00000000
        /*0010*/ 	.short	0x0000
        /*0012*/ 	.short	0x0000
        /*0014*/ 	.byte	0x00, 0xf0, 0x81, 0x02


	//----- nvinfo : EIATTR_SPARSE_MMA_MASK
	.align		4
.L_1625:
        /*0018*/ 	.byte	0x03, 0x50
        /*001a*/ 	.short	0x0000


	//----- nvinfo : EIATTR_MAXREG_COUNT
	.align		4
        /*001c*/ 	.byte	0x03, 0x1b
        /*001e*/ 	.short	0x0060


	//----- nvinfo : EIATTR_NUM_BARRIERS
	.align		4
        /*0020*/ 	.byte	0x02, 0x4c
        /*0022*/ 	.byte	0x01
	.zero		1


	//----- nvinfo : EIATTR_MERCURY_ISA_VERSION
	.align		4
        /*0024*/ 	.byte	0x03, 0x5f
        /*0026*/ 	.short	0x0101


	//----- nvinfo : EIATTR_INT_WARP_WIDE_INSTR_OFFSETS
	.align		4
        /*0028*/ 	.byte	0x04, 0x31
        /*002a*/ 	.short	(.L_1627 - .L_1626)


	//   ....[0]....
.L_1626:
        /*002c*/ 	.word	0x00001a40


	//   ....[1]....
        /*0030*/ 	.word	0x00001a80


	//   ....[2]....
        /*0034*/ 	.word	0x00001b00


	//   ....[3]....
        /*0038*/ 	.word	0x00001b10


	//   ....[4]....
        /*003c*/ 	.word	0x00001cb0


	//   ....[5]....
        /*0040*/ 	.word	0x00001d10


	//   ....[6]....
        /*0044*/ 	.word	0x00001d30


	//   ....[7]....
        /*0048*/ 	.word	0x00001d60


	//   ....[8]....
        /*004c*/ 	.word	0x00002080


	//   ....[9]....
        /*0050*/ 	.word	0x000020b0


	//   ....[10]....
        /*0054*/ 	.word	0x000020d0


	//   ....[11]....
        /*0058*/ 	.word	0x00002100


	//   ....[12]....
        /*005c*/ 	.word	0x00002350


	//   ....[13]....
        /*0060*/ 	.word	0x00002370


	//----- nvinfo : EIATTR_COOP_GROUP_MASK_REGIDS
	.align		4
.L_1627:
        /*0064*/ 	.byte	0x04, 0x29
        /*0066*/ 	.short	(.L_1629 - .L_1628)


	//   ....[0]....
.L_1628:
        /*0068*/ 	.word	0xffffffff


	//   ....[1]....
        /*006c*/ 	.word	0xffffffff


	//   ....[2]....
        /*0070*/ 	.word	0xffffffff


	//   ....[3]....
        /*0074*/ 	.word	0xffffffff


	//   ....[4]....
        /*0078*/ 	.word	0xffffffff


	//   ....[5]....
        /*007c*/ 	.word	0xffffffff


	//   ....[6]....
        /*0080*/ 	.word	0xffffffff


	//   ....[7]....
        /*0084*/ 	.word	0xffffffff


	//   ....[8]....
        /*0088*/ 	.word	0xffffffff


	//   ....[9]....
        /*008c*/ 	.word	0xffffffff


	//----- nvinfo : EIATTR_COOP_GROUP_INSTR_OFFSETS
	.align		4
.L_1629:
        /*0090*/ 	.byte	0x04, 0x28
        /*0092*/ 	.short	(.L_1631 - .L_1630)


	//   ....[0]....
.L_1630:
        /*0094*/ 	.word	0x00001090


	//   ....[1]....
        /*0098*/ 	.word	0x000010a0


	//   ....[2]....
        /*009c*/ 	.word	0x000010d0


	//   ....[3]....
        /*00a0*/ 	.word	0x000010e0


	//   ....[4]....
        /*00a4*/ 	.word	0x00001120


	//   ....[5]....
        /*00a8*/ 	.word	0x00001130


	//   ....[6]....
        /*00ac*/ 	.word	0x00001170


	//   ....[7]....
        /*00b0*/ 	.word	0x00001180


	//   ....[8]....
        /*00b4*/ 	.word	0x00001210


	//   ....[9]....
        /*00b8*/ 	.word	0x00001220


	//----- nvinfo : EIATTR_VRC_CTA_INIT_COUNT
	.align		4
.L_1631:
        /*00bc*/ 	.byte	0x02, 0x4a
	.zero		1
	.zero		1


	//----- nvinfo : EIATTR_EXIT_INSTR_OFFSETS
	.align		4
        /*00c0*/ 	.byte	0x04, 0x1c
        /*00c2*/ 	.short	(.L_1633 - .L_1632)


	//   ....[0]....
.L_1632:
        /*00c4*/ 	.word	0x00000070


	//   ....[1]....
        /*00c8*/ 	.word	0x00004520


	//----- nvinfo : EIATTR_MAX_THREADS
	.align		4
.L_1633:
        /*00cc*/ 	.byte	0x04, 0x05
        /*00ce*/ 	.short	(.L_1635 - .L_1634)
.L_1634:
        /*00d0*/ 	.word	0x00000280
        /*00d4*/ 	.word	0x00000001
        /*00d8*/ 	.word	0x00000001


	//----- nvinfo : EIATTR_CRS_STACK_SIZE
	.align		4
.L_1635:
        /*00dc*/ 	.byte	0x04, 0x1e
        /*00de*/ 	.short	(.L_1637 - .L_1636)
.L_1636:
        /*00e0*/ 	.word	0x00000000


	//----- nvinfo : EIATTR_CBANK_PARAM_SIZE
	.align		4
.L_1637:
        /*00e4*/ 	.byte	0x03, 0x19
        /*00e6*/ 	.short	0x00a0


	//----- nvinfo : EIATTR_PARAM_CBANK
	.align		4
        /*00e8*/ 	.byte	0x04, 0x0a
        /*00ea*/ 	.short	(.L_1639 - .L_1638)
	.align		4
.L_1638:
        /*00ec*/ 	.word	index@(.nv.constant0._Z35group_norm_nhwc_fwd_one_pass_kernelI11Fp16IOFp16WLi256ELi40ELi640EEv26Group_norm_nhwc_fwd_params)
        /*00f0*/ 	.short	0x0380
        /*00f2*/ 	.short	0x00a0


	//----- nvinfo : EIATTR_SW_WAR
	.align		4
.L_1639:
        /*00f4*/ 	.byte	0x04, 0x36
        /*00f6*/ 	.short	(.L_1641 - .L_1640)
.L_1640:
        /*00f8*/ 	.word	0x00000008
.L_1641:


//--------------------- .nv.info._Z35group_norm_nhwc_fwd_one_pass_kernelI11Fp16IOFp16WLi512ELi40ELi640EEv26Group_norm_nhwc_fwd_params --------------------------
	.section	.nv.info._Z35group_norm_nhwc_fwd_one_pass_kernelI11Fp16IOFp16WLi512ELi40ELi640EEv26Group_norm_nhwc_fwd_params,"",@"SHT_CUDA_INFO"
	.sectionflags	@""
	.align	4


	//----- nvinfo : EIATTR_CUDA_API_VERSION
	.align		4
        /*0000*/ 	.byte	0x04, 0x37
        /*0002*/ 	.short	(.L_1643 - .L_1642)
.L_1642:
        /*0004*/ 	.word	0x00000082


	//----- nvinfo : EIATTR_KPARAM_INFO
	.align		4
.L_1643:
        /*0008*/ 	.byte	0x04, 0x17
        /*000a*/ 	.short	(.L_1645 - .L_1644)
.L_1644:
        /*000c*/ 	.word	0x00000000
        /*0010*/ 	.short	0x0000
        /*0012*/ 	.short	0x0000
        /*0014*/ 	.byte	0x00, 0xf0, 0x81, 0x02


	//----- nvinfo : EIATTR_SPARSE_MMA_MASK
	.align		4
.L_1645:
        /*0018*/ 	.byte	0x03, 0x50
        /*001a*/ 	.short	0x0000


	//----- nvinfo : EIATTR_MAXREG_COUNT
	.align		4
        /*001c*/ 	.byte	0x03, 0x1b
        /*001e*/ 	.short	0x0060


	//----- nvinfo : EIATTR_NUM_BARRIERS
	.align		4
        /*0020*/ 	.byte	0x02, 0x4c
        /*0022*/ 	.byte	0x01
	.zero		1


	//----- nvinfo : EIATTR_MERCURY_ISA_VERSION
	.align		4
        /*0024*/ 	.byte	0x03, 0x5f
        /*0026*/ 	.short	0x0101


	//----- nvinfo : EIATTR_COOP_GROUP_MASK_REGIDS
	.align		4
        /*0028*/ 	.byte	0x04, 0x29
        /*002a*/ 	.short	(.L_1647 - .L_1646)


	//   ....[0]....
.L_1646:
        /*002c*/ 	.word	0xffffffff


	//   ....[1]....
        /*0030*/ 	.word	0xffffffff


	//   ....[2]....
        /*0034*/ 	.word	0xffffffff


	//   ....[3]....
        /*0038*/ 	.word	0xffffffff


	//   ....[4]....
        /*003c*/ 	.word	0xffffffff


	//   ....[5]....
        /*0040*/ 	.word	0xffffffff


	//   ....[6]....
        /*0044*/ 	.word	0xffffffff


	//   ....[7]....
        /*0048*/ 	.word	0xffffffff


	//   ....[8]....
        /*004c*/ 	.word	0xffffffff


	//   ....[9]....
        /*0050*/ 	.word	0xffffffff


	//----- nvinfo : EIATTR_COOP_GROUP_INSTR_OFFSETS
	.align		4
.L_1647:
        /*0054*/ 	.byte	0x04, 0x28
        /*0056*/ 	.short	(.L_1649 - .L_1648)


	//   ....[0]....
.L_1648:
        /*0058*/ 	.word	0x00001b40


	//   ....[1]....
        /*005c*/ 	.word	0x00001b50


	//   ....[2]....
        /*0060*/ 	.word	0x00001b80


	//   ....[3]....
        /*0064*/ 	.word	0x00001b90


	//   ....[4]....
        /*0068*/ 	.word	0x00001bd0


	//   ....[5]....
        /*006c*/ 	.word	0x00001be0


	//   ....[6]....
        /*0070*/ 	.word	0x00001c20


	//   ....[7]....
        /*0074*/ 	.word	0x00001c30


	//   ....[8]....
        /*0078*/ 	.word	0x00001cc0


	//   ....[9]....
        /*007c*/ 	.word	0x00001cd0


	//----- nvinfo : EIATTR_VRC_CTA_INIT_COUNT
	.align		4
.L_1649:
        /*0080*/ 	.byte	0x02, 0x4a
	.zero		1
	.zero		1


	//----- nvinfo : EIATTR_EXIT_INSTR_OFFSETS
	.align		4
        /*0084*/ 	.byte	0x04, 0x1c
        /*0086*/ 	.short	(.L_1651 - .L_1650)


	//   ....[0]....
.L_1650:
        /*0088*/ 	.word	0x00000060


	//   ....[1]....
        /*008c*/ 	.word	0x00006860


	//----- nvinfo : EIATTR_MAX_THREADS
	.align		4
.L_1651:
        /*0090*/ 	.byte	0x04, 0x05
        /*0092*/ 	.short	(.L_1653 - .L_1652)
.L_1652:
        /*0094*/ 	.word	0x00000280
        /*0098*/ 	.word	0x00000001
        /*009c*/ 	.word	0x00000001


	//----- nvinfo : EIATTR_CRS_STACK_SIZE
	.align		4
.L_1653:
        /*00a0*/ 	.byte	0x04, 0x1e
        /*00a2*/ 	.short	(.L_1655 - .L_1654)
.L_1654:
        /*00a4*/ 	.word	0x00000000


	//----- nvinfo : EIATTR_CBANK_PARAM_SIZE
	.align		4
.L_1655:
        /*00a8*/ 	.byte	0x03, 0x19
        /*00aa*/ 	.short	0x00a0


	//----- nvinfo : EIATTR_PARAM_CBANK
	.align		4
        /*00ac*/ 	.byte	0x04, 0x0a
        /*00ae*/ 	.short	(.L_1657 - .L_1656)
	.align		4
.L_1656:
        /*00b0*/ 	.word	index@(.nv.constant0._Z35group_norm_nhwc_fwd_one_pass_kernelI11Fp16IOFp16WLi512ELi40ELi640EEv26Group_norm_nhwc_fwd_params)
        /*00b4*/ 	.short	0x0380
        /*00b6*/ 	.short	0x00a0


	//----- nvinfo : EIATTR_SW_WAR
	.align		4
.L_1657:
        /*00b8*/ 	.byte	0x04, 0x36
        /*00ba*/ 	.short	(.L_1659 - .L_1658)
.L_1658:
        /*00bc*/ 	.word	0x00000008
.L_1659:


//--------------------- .nv.info._Z35group_norm_nhwc_fwd_one_pass_kernelI11Fp32IOFp32WLi64ELi40ELi640EEv26Group_norm_nhwc_fwd_params --------------------------
	.section	.nv.info._Z35group_norm_nhwc_fwd_one_pass_kernelI11Fp32IOFp32WLi64ELi40ELi640EEv26Group_norm_nhwc_fwd_params,"",@"SHT_CUDA_INFO"
	.sectionflags	@""
	.align	4


	//----- nvinfo : EIATTR_CUDA_API_VERSION
	.align		4
        /*0000*/ 	.byte	0x04, 0x37
        /*0002*/ 	.short	(.L_1661 - .L_1660)
.L_1660:
        /*0004*/ 	.word	0x00000082


	//----- nvinfo : EIATTR_KPARAM_INFO
	.align		4
.L_1661:
        /*0008*/ 	.byte	0x04, 0x17
        /*000a*/ 	.short	(.L_1663 - .L_1662)
.L_1662:
        /*000c*/ 	.word	0x00000000
        /*0010*/ 	.short	0x0000
        /*0012*/ 	.short	0x0000
        /*0014*/ 	.byte	0x00, 0xf0, 0x81, 0x02


	//----- nvinfo : EIATTR_SPARSE_MMA_MASK
	.align		4
.L_1663:
        /*0018*/ 	.byte	0x03, 0x50
        /*001a*/ 	.short	0x0000


	//----- nvinfo : EIATTR_MAXREG_COUNT
	.align		4
        /*001c*/ 	.byte	0x03, 0x1b
        /*001e*/ 	.short	0x0060


	//----- nvinfo : EIATTR_NUM_BARRIERS
	.align		4
        /*0020*/ 	.byte	0x02, 0x4c
        /*0022*/ 	.byte	0x01
	.zero		1


	//----- nvinfo : EIATTR_MERCURY_ISA_VERSION
	.align		4
        /*0024*/ 	.byte	0x03, 0x5f
        /*0026*/ 	.short	0x0101


	//----- nvinfo : EIATTR_INT_WARP_WIDE_INSTR_OFFSETS
	.align		4
        /*0028*/ 	.byte	0x04, 0x31
        /*002a*/ 	.short	(.L_1665 - .L_1664)


	//   ....[0]....
.L_1664:
        /*002c*/ 	.word	0x00001050


	//   ....[1]....
        /*0030*/ 	.word	0x00001090


	//   ....[2]....
        /*0034*/ 	.word	0x00001140


	//   ....[3]....
        /*0038*/ 	.word	0x000011b0


	//   ....[4]....
        /*003c*/ 	.word	0x00001220


	//   ....[5]....
        /*0040*/ 	.word	0x00001300


	//   ....[6]....
        /*0044*/ 	.word	0x00001370


	//   ....[7]....
        /*0048*/ 	.word	0x000013c0


	//   ....[8]....
        /*004c*/ 	.word	0x000016e0


	//   ....[9]....
        /*0050*/ 	.word	0x00001720


	//   ....[10]....
        /*0054*/ 	.word	0x00001750


	//   ....[11]....
        /*0058*/ 	.word	0x00001780


	//   ....[12]....
        /*005c*/ 	.word	0x000019e0


	//   ....[13]....
        /*0060*/ 	.word	0x00001a00


	//----- nvinfo : EIATTR_COOP_GROUP_MASK_REGIDS
	.align		4
.L_1665:
        /*0064*/ 	.byte	0x04, 0x29
        /*0066*/ 	.short	(.L_1667 - .L_1666)


	//   ....[0]....
.L_1666:
        /*0068*/ 	.word	0xffffffff


	//   ....[1]....
        /*006c*/ 	.word	0xffffffff


	//   ....[2]....
        /*0070*/ 	.word	0xffffffff


	//   ....[3]....
        /*0074*/ 	.word	0xffffffff


	//   ....[4]....
        /*0078*/ 	.word	0xffffffff


	//   ....[5]....
        /*007c*/ 	.word	0xffffffff


	//   ....[6]....
        /*0080*/ 	.word	0xffffffff


	//   ....[7]....
        /*0084*/ 	.word	0xffffffff


	//   ....[8]....
        /*0088*/ 	.word	0xffffffff


	//   ....[9]....
        /*008c*/ 	.word	0xffffffff


	//----- nvinfo : EIATTR_COOP_GROUP_INSTR_OFFSETS
	.align		4
.L_1667:
        /*0090*/ 	.byte	0x04, 0x28
        /*0092*/ 	.short	(.L_1669 - .L_1668)


	//   ....[0]....
.L_1668:
        /*0094*/ 	.word	0x00000720


	//   ....[1]....
        /*0098*/ 	.word	0x00000730


	//   ....[2]....
        /*009c*/ 	.word	0x00000760


	//   ....[3]....
        /*00a0*/ 	.word	0x00000780


	//   ....[4]....
        /*00a4*/ 	.word	0x000007b0


	//   ....[5]....
        /*00a8*/ 	.word	0x000007d0


	//   ....[6]....
        /*00ac*/ 	.word	0x00000800


	//   ....[7]....
        /*00b0*/ 	.word	0x00000820


	//   ....[8]....
        /*00b4*/ 	.word	0x00000870


	//   ....[9]....
        /*00b8*/ 	.word	0x00000880


	//----- nvinfo : EIATTR_VRC_CTA_INIT_COUNT
	.align		4
.L_1669:
        /*00bc*/ 	.byte	0x02, 0x4a
	.zero		1
	.zero		1


	//----- nvinfo : EIATTR_EXIT_INSTR_OFFSETS
	.align		4
        /*00c0*/ 	.byte	0x04, 0x1c
        /*00c2*/ 	.short	(.L_1671 - .L_1670)


	//   ....[0]....
.L_1670:
        /*00c4*/ 	.word	0x00000070


	//   ....[1]....
        /*00c8*/ 	.word	0x00002550


	//----- nvinfo : EIATTR_MAX_THREADS
	.align		4
.L_1671:
        /*00cc*/ 	.byte	0x04, 0x05
        /*00ce*/ 	.short	(.L_1673 - .L_1672)
.L_1672:
        /*00d0*/ 	.word	0x00000280
        /*00d4*/ 	.word	0x00000001
        /*00d8*/ 	.word	0x00000001


	//----- nvinfo : EIATTR_CRS_STACK_SIZE
	.align		4
.L_1673:
        /*00dc*/ 	.byte	0x04, 0x1e
        /*00de*/ 	.short	(.L_1675 - .L_1674)
.L_1674:
        /*00e0*/ 	.word	0x00000000


	//----- nvinfo : EIATTR_CBANK_PARAM_SIZE
	.align		4
.L_1675:
        /*00e4*/ 	.byte	0x03, 0x19
        /*00e6*/ 	.short	0x00a0


	//----- nvinfo : EIATTR_PARAM_CBANK
	.align		4
        /*00e8*/ 	.byte	0x04, 0x0a
        /*00ea*/ 	.short	(.L_1677 - .L_1676)
	.align		4
.L_1676:
        /*00ec*/ 	.word	index@(.nv.constant0._Z35group_norm_nhwc_fwd_one_pass_kernelI11Fp32IOFp32WLi64ELi40ELi640EEv26Group_norm_nhwc_fwd_params)
        /*00f0*/ 	.short	0x0380
        /*00f2*/ 	.short	0x00a0


	//----- nvinfo : EIATTR_SW_WAR
	.align		4
.L_1677:
        /*00f4*/ 	.byte	0x04, 0x36
        /*00f6*/ 	.short	(.L_1679 - .L_1678)
.L_1678:
        /*00f8*/ 	.word	0x00000008
.L_1679:


//--------------------- .nv.info._Z35group_norm_nhwc_fwd_one_pass_kernelI11Fp32IOFp32WLi128ELi40ELi640EEv26Group_norm_nhwc_fwd_params --------------------------
	.section	.nv.info._Z35group_norm_nhwc_fwd_one_pass_kernelI11Fp32IOFp32WLi128ELi40ELi640EEv26Group_norm_nhwc_fwd_params,"",@"SHT_CUDA_INFO"
	.sectionflags	@""
	.align	4


	//----- nvinfo : EIATTR_CUDA_API_VERSION
	.align		4
        /*0000*/ 	.byte	0x04, 0x37
        /*0002*/ 	.short	(.L_1681 - .L_1680)
.L_1680:
        /*0004*/ 	.word	0x00000082


	//----- nvinfo : EIATTR_KPARAM_INFO
	.align		4
.L_1681:
        /*0008*/ 	.byte	0x04, 0x17
        /*000a*/ 	.short	(.L_1683 - .L_1682)
.L_1682:
        /*000c*/ 	.word	0x00000000
        /*0010*/ 	.short	0x0000
        /*0012*/ 	.short	0x0000
        /*0014*/ 	.byte	0x00, 0xf0, 0x81, 0x02


	//----- nvinfo : EIATTR_SPARSE_MMA_MASK
	.align		4
.L_1683:
        /*0018*/ 	.byte	0x03, 0x50
        /*001a*/ 	.short	0x0000


	//----- nvinfo : EIATTR_MAXREG_COUNT
	.align		4
        /*001c*/ 	.byte	0x03, 0x1b
        /*001e*/ 	.short	0x0060


	//----- nvinfo : EIATTR_NUM_BARRIERS
	.align		4
        /*0020*/ 	.byte	0x02, 0x4c
        /*0022*/ 	.byte	0x01
	.zero		1


	//----- nvinfo : EIATTR_MERCURY_ISA_VERSION
	.align		4
        /*0024*/ 	.byte	0x03, 0x5f
        /*0026*/ 	.short	0x0101


	//----- nvinfo : EIATTR_INT_WARP_WIDE_INSTR_OFFSETS
	.align		4
        /*0028*/ 	.byte	0x04, 0x31
        /*002a*/ 	.short	(.L_1685 - .L_1684)


	//   ....[0]....
.L_1684:
        /*002c*/ 	.word	0x000013c0


	//   ....[1]....
        /*0030*/ 	.word	0x000013e0


	//   ....[2]....
        /*0034*/ 	.word	0x000014c0


	//   ....[3]....
        /*0038*/ 	.word	0x000014e0


	//   ....[4]....
        /*003c*/ 	.word	0x000015f0


	//   ....[5]....
        /*0040*/ 	.word	0x00001650


	//   ....[6]....
        /*0044*/ 	.word	0x00001740


	//   ....[7]....
        /*0048*/ 	.word	0x00001760


	//   ....[8]....
        /*004c*/ 	.word	0x000019e0


	//   ....[9]....
        /*0050*/ 	.word	0x00001a00


	//   ....[10]....
        /*0054*/ 	.word	0x00001b00


	//   ....[11]....
        /*0058*/ 	.word	0x00001b20


	//   ....[12]....
        /*005c*/ 	.word	0x00001d00


	//   ....[13]....
        /*0060*/ 	.word	0x00001d20


	//----- nvinfo : EIATTR_COOP_GROUP_MASK_REGIDS
	.align		4
.L_1685:
        /*0064*/ 	.byte	0x04, 0x29
        /*0066*/ 	.short	(.L_1687 - .L_1686)


	//   ....[0]....
.L_1686:
        /*0068*/ 	.word	0xffffffff


	//   ....[1]....
        /*006c*/ 	.word	0xffffffff


	//   ....[2]....
        /*0070*/ 	.word	0xffffffff


	//   ....[3]....
        /*0074*/ 	.word	0xffffffff


	//   ....[4]....
        /*0078*/ 	.word	0xffffffff


	//   ....[5]....
        /*007c*/ 	.word	0xffffffff


	//   ....[6]....
        /*0080*/ 	.word	0xffffffff


	//   ....[7]....
        /*0084*/ 	.word	0xffffffff


	//   ....[8]....
        /*0088*/ 	.word	0xffffffff


	//   ....[9]....
        /*008c*/ 	.word	0xffffffff


	//----- nvinfo : EIATTR_COOP_GROUP_INSTR_OFFSETS
	.align		4
.L_1687:
        /*0090*/ 	.byte	0x04, 0x28
        /*0092*/ 	.short	(.L_1689 - .L_1688)


	//   ....[0]....
.L_1688:
        /*0094*/ 	.word	0x00000ad0


	//   ....[1]....
        /*0098*/ 	.word	0x00000ae0


	//   ....[2]....
        /*009c*/ 	.word	0x00000b10


	//   ....[3]....
        /*00a0*/ 	.word	0x00000b20


	//   ....[4]....
        /*00a4*/ 	.word	0x00000b60


	//   ....[5]....
        /*00a8*/ 	.word	0x00000b70


	//   ....[6]....
        /*00ac*/ 	.word	0x00000bb0


	//   ....[7]....
        /*00b0*/ 	.word	0x00000bc0


	//   ....[8]....
        /*00b4*/ 	.word	0x00000c20


	//   ....[9]....
        /*00b8*/ 	.word	0x00000c30


	//----- nvinfo : EIATTR_VRC_CTA_INIT_COUNT
	.align		4
.L_1689:
        /*00bc*/ 	.byte	0x02, 0x4a
	.zero		1
	.zero		1


	//----- nvinfo : EIATTR_EXIT_INSTR_OFFSETS
	.align		4
        /*00c0*/ 	.byte	0x04, 0x1c
        /*00c2*/ 	.short	(.L_1691 - .L_1690)


	//   ....[0]....
.L_1690:
        /*00c4*/ 	.word	0x00000070


	//   ....[1]....
        /*00c8*/ 	.word	0x00002f30


	//----- nvinfo : EIATTR_MAX_THREADS
	.align		4
.L_1691:
        /*00cc*/ 	.byte	0x04, 0x05
        /*00ce*/ 	.short	(.L_1693 - .L_1692)
.L_1692:
        /*00d0*/ 	.word	0x00000280
        /*00d4*/ 	.word	0x00000001
        /*00d8*/ 	.word	0x00000001


	//----- nvinfo : EIATTR_CRS_STACK_SIZE
	.align		4
.L_1693:
        /*00dc*/ 	.byte	0x04, 0x1e
        /*00de*/ 	.short	(.L_1695 - .L_1694)
.L_1694:
        /*00e0*/ 	.word	0x00000000


	//----- nvinfo : EIATTR_CBANK_PARAM_SIZE
	.align		4
.L_1695:
        /*00e4*/ 	.byte	0x03, 0x19
        /*00e6*/ 	.short	0x00a0


	//----- nvinfo : EIATTR_PARAM_CBANK
	.align		4
        /*00e8*/ 	.byte	0x04, 0x0a
        /*00ea*/ 	.short	(.L_1697 - .L_1696)
	.align		4
.L_1696:
        /*00ec*/ 	.word	index@(.nv.constant0._Z35group_norm_nhwc_fwd_one_pass_kernelI11Fp32IOFp32WLi128ELi40ELi640EEv26Group_norm_nhwc_fwd_params)
        /*00f0*/ 	.short	0x0380
        /*00f2*/ 	.short	0x00a0


	//----- nvinfo : EIATTR_SW_WAR
	.align		4
.L_1697:
        /*00f4*/ 	.byte	0x04, 0x36
        /*00f6*/ 	.short	(.L_1699 - .L_1698)
.L_1698:
        /*00f8*/ 	.word	0x00000008
.L_1699:


//--------------------- .nv.info._Z35group_norm_nhwc_fwd_one_pass_kernelI11Fp32IOFp32WLi256ELi40ELi640EEv26Group_norm_nhwc_fwd_params --------------------------
	.section	.nv.info._Z35group_norm_nhwc_fwd_one_pass_kernelI11Fp32IOFp32WLi256ELi40ELi640EEv26Group_norm_nhwc_fwd_params,"",@"SHT_CUDA_INFO"
	.sectionflags	@""
	.align	4


	//----- nvinfo : EIATTR_CUDA_API_VERSION
	.align		4
        /*0000*/ 	.byte	0x04, 0x37
        /*0002*/ 	.short	(.L_1701 - .L_1700)
.L_1700:
        /*0004*/ 	.word	0x00000082


	//----- nvinfo : EIATTR_KPARAM_INFO
	.align		4
.L_1701:
        /*0008*/ 	.byte	0x04, 0x17
        /*000a*/ 	.short	(.L_1703 - .L_1702)
.L_1702:
        /*000c*/ 	.word	0x00000000
        /*0010*/ 	.short	0x0000
        /*0012*/ 	.short	0x0000
        /*0014*/ 	.byte	0x00, 0xf0, 0x81, 0x02


	//----- nvinfo : EIATTR_SPARSE_MMA_MASK
	.align		4
.L_1703:
        /*0018*/ 	.byte	0x03, 0x50
        /*001a*/ 	.short	0x0000


	//----- nvinfo : EIATTR_MAXREG_COUNT
	.align		4
        /*001c*/ 	.byte	0x03, 0x1b
        /*001e*/ 	.short	0x0060


	//----- nvinfo : EIATTR_NUM_BARRIERS
	.align		4
        /*0020*/ 	.byte	0x02, 0x4c
        /*0022*/ 	.byte	0x01
	.zero		1


	//----- nvinfo : EIATTR_MERCURY_ISA_VERSION
	.align		4
        /*0024*/ 	.byte	0x03, 0x5f
        /*0026*/ 	.short	0x0101


	//----- nvinfo : EIATTR_INT_WARP_WIDE_INSTR_OFFSETS
	.align		4
        /*0028*/ 	.byte	0x04, 0x31
        /*002a*/ 	.short	(.L_1705 - .L_1704)


	//   ....[0]....
.L_1704:
        /*002c*/ 	.word	0x00001970


	//   ....[1]....
        /*0030*/ 	.word	0x000019b0


	//   ....[2]....
        /*0034*/ 	.word	0x00001a30


	//   ....[3]....
        /*0038*/ 	.word	0x00001a40


	//   ....[4]....
        /*003c*/ 	.word	0x00001be0


	//   ....[5]....
        /*0040*/ 	.word	0x00001c40


	//   ....[6]....
        /*0044*/ 	.word	0x00001c60


	//   ....[7]....
        /*0048*/ 	.word	0x00001c90


	//   ....[8]....
        /*004c*/ 	.word	0x00001fb0


	//   ....[9]....
        /*0050*/ 	.word	0x00001fe0


	//   ....[10]....
        /*0054*/ 	.word	0x00002000


	//   ....[11]....
        /*0058*/ 	.word	0x00002030


	//   ....[12]....
        /*005c*/ 	.word	0x00002280


	//   ....[13]....
        /*0060*/ 	.word	0x000022a0


	//----- nvinfo : EIATTR_COOP_GROUP_MASK_REGIDS
	.align		4
.L_1705:
        /*0064*/ 	.byte	0x04, 0x29
        /*0066*/ 	.short	(.L_1707 - .L_1706)


	//   ....[0]....
.L_1706:
        /*0068*/ 	.word	0xffffffff


	//   ....[1]....
        /*006c*/ 	.word	0xffffffff


	//   ....[2]....
        /*0070*/ 	.word	0xffffffff


	//   ....[3]....
        /*0074*/ 	.word	0xffffffff


	//   ....[4]....
        /*0078*/ 	.word	0xffffffff


	//   ....[5]....
        /*007c*/ 	.word	0xffffffff


	//   ....[6]....
        /*0080*/ 	.word	0xffffffff


	//   ....[7]....
        /*0084*/ 	.word	0xffffffff


	//   ....[8]....
        /*0088*/ 	.word	0xffffffff


	//   ....[9]....
        /*008c*/ 	.word	0xffffffff


	//----- nvinfo : EIATTR_COOP_GROUP_INSTR_OFFSETS
	.align		4
.L_1707:
        /*0090*/ 	.byte	0x04, 0x28
        /*0092*/ 	.short	(.L_1709 - .L_1708)


	//   ....[0]....
.L_1708:
        /*0094*/ 	.word	0x00000fc0


	//   ....[1]....
        /*0098*/ 	.word	0x00000fd0


	//   ....[2]....
        /*009c*/ 	.word	0x00001000


	//   ....[3]....
        /*00a0*/ 	.word	0x00001010


	//   ....[4]....
        /*00a4*/ 	.word	0x00001050


	//   ....[5]....
        /*00a8*/ 	.word	0x00001060


	//   ....[6]....
        /*00ac*/ 	.word	0x000010a0


	//   ....[7]....
        /*00b0*/ 	.word	0x000010b0


	//   ....[8]....
        /*00b4*/ 	.word	0x00001140


	//   ....[9]....
        /*00b8*/ 	.word	0x00001150


	//----- nvinfo : EIATTR_VRC_CTA_INIT_COUNT
	.align		4
.L_1709:
        /*00bc*/ 	.byte	0x02, 0x4a
	.zero		1
	.zero		1


	//----- nvinfo : EIATTR_EXIT_INSTR_OFFSETS
	.align		4
        /*00c0*/ 	.byte	0x04, 0x1c
        /*00c2*/ 	.short	(.L_1711 - .L_1710)


	//   ....[0]....
.L_1710:
        /*00c4*/ 	.word	0x00000070


	//   ....[1]....
        /*00c8*/ 	.word	0x000042d0


	//----- nvinfo : EIATTR_MAX_THREADS
	.align		4
.L_1711:
        /*00cc*/ 	.byte	0x04, 0x05
        /*00ce*/ 	.short	(.L_1713 - .L_1712)
.L_1712:
        /*00d0*/ 	.word	0x00000280
        /*00d4*/ 	.word	0x00000001
        /*00d8*/ 	.word	0x00000001


	//----- nvinfo : EIATTR_CRS_STACK_SIZE
	.align		4
.L_1713:
        /*00dc*/ 	.byte	0x04, 0x1e
        /*00de*/ 	.short	(.L_1715 - .L_1714)
.L_1714:
        /*00e0*/ 	.word	0x00000000


	//----- nvinfo : EIATTR_CBANK_PARAM_SIZE
	.align		4
.L_1715:
        /*00e4*/ 	.byte	0x03, 0x19
        /*00e6*/ 	.short	0x00a0


	//----- nvinfo : EIATTR_PARAM_CBANK
	.align		4
        /*00e8*/ 	.byte	0x04, 0x0a
        /*00ea*/ 	.short	(.L_1717 - .L_1716)
	.align		4
.L_1716:
        /*00ec*/ 	.word	index@(.nv.constant0._Z35group_norm_nhwc_fwd_one_pass_kernelI11Fp32IOFp32WLi256ELi40ELi640EEv26Group_norm_nhwc_fwd_params)
        /*00f0*/ 	.short	0x0380
        /*00f2*/ 	.short	0x00a0


	//----- nvinfo : EIATTR_SW_WAR
	.align		4
.L_1717:
        /*00f4*/ 	.byte	0x04, 0x36
        /*00f6*/ 	.short	(.L_1719 - .L_1718)
.L_1718:
        /*00f8*/ 	.word	0x00000008
.L_1719:


//--------------------- .nv.info._Z35group_norm_nhwc_fwd_one_pass_kernelI11Fp32IOFp32WLi512ELi40ELi640EEv26Group_norm_nhwc_fwd_params --------------------------
	.section	.nv.info._Z35group_norm_nhwc_fwd_one_pass_kernelI11Fp32IOFp32WLi512ELi40ELi640EEv26Group_norm_nhwc_fwd_params,"",@"SHT_CUDA_INFO"
	.sectionflags	@""
	.align	4


	//----- nvinfo : EIATTR_CUDA_API_VERSION
	.align		4
        /*0000*/ 	.byte	0x04, 0x37
        /*0002*/ 	.short	(.L_1721 - .L_1720)
.L_1720:
        /*0004*/ 	.word	0x00000082


	//----- nvinfo : EIATTR_KPARAM_INFO
	.align		4
.L_1721:
        /*0008*/ 	.byte	0x04, 0x17
        /*000a*/ 	.short	(.L_1723 - .L_1722)
.L_1722:
        /*000c*/ 	.word	0x00000000
        /*0010*/ 	.short	0x0000
        /*0012*/ 	.short	0x0000
        /*0014*/ 	.byte	0x00, 0xf0, 0x81, 0x02


	//----- nvinfo : EIATTR_SPARSE_MMA_MASK
	.align		4
.L_1723:
        /*0018*/ 	.byte	0x03, 0x50
        /*001a*/ 	.short	0x0000


	//----- nvinfo : EIATTR_MAXREG_COUNT
	.align		4
        /*001c*/ 	.byte	0x03, 0x1b
        /*001e*/ 	.short	0x0060


	//----- nvinfo : EIATTR_NUM_BARRIERS
	.align		4
        /*0020*/ 	.byte	0x02, 0x4c
        /*0022*/ 	.byte	0x01
	.zero		1


	//----- nvinfo : EIATTR_MERCURY_ISA_VERSION
	.align		4
        /*0024*/ 	.byte	0x03, 0x5f
        /*0026*/ 	.short	0x0101


	//----- nvinfo : EIATTR_COOP_GROUP_MASK_REGIDS
	.align		4
        /*0028*/ 	.byte	0x04, 0x29
        /*002a*/ 	.short	(.L_1725 - .L_1724)


	//   ....[0]....
.L_1724:
        /*002c*/ 	.word	0xffffffff


	//   ....[1]....
        /*0030*/ 	.word	0xffffffff


	//   ....[2]....
        /*0034*/ 	.word	0xffffffff


	//   ....[3]....
        /*0038*/ 	.word	0xffffffff


	//   ....[4]....
        /*003c*/ 	.word	0xffffffff


	//   ....[5]....
        /*0040*/ 	.word	0xffffffff


	//   ....[6]....
        /*0044*/ 	.word	0xffffffff


	//   ....[7]....
        /*0048*/ 	.word	0xffffffff


	//   ....[8]....
        /*004c*/ 	.word	0xffffffff


	//   ....[9]....
        /*0050*/ 	.word	0xffffffff


	//----- nvinfo : EIATTR_COOP_GROUP_INSTR_OFFSETS
	.align		4
.L_1725:
        /*0054*/ 	.byte	0x04, 0x28
        /*0056*/ 	.short	(.L_1727 - .L_1726)


	//   ....[0]....
.L_1726:
        /*0058*/ 	.word	0x00001980


	//   ....[1]....
        /*005c*/ 	.word	0x00001990


	//   ....[2]....
        /*0060*/ 	.word	0x000019c0


	//   ....[3]....
        /*0064*/ 	.word	0x000019d0


	//   ....[4]....
        /*0068*/ 	.word	0x00001a10


	//   ....[5]....
        /*006c*/ 	.word	0x00001a20


	//   ....[6]....
        /*0070*/ 	.word	0x00001a60


	//   ....[7]....
        /*0074*/ 	.word	0x00001a70


	//   ....[8]....
        /*0078*/ 	.word	0x00001ad0


	//   ....[9]....
        /*007c*/ 	.word	0x00001ae0


	//----- nvinfo : EIATTR_VRC_CTA_INIT_COUNT
	.align		4
.L_1727:
        /*0080*/ 	.byte	0x02, 0x4a
	.zero		1
	.zero		1


	//----- nvinfo : EIATTR_EXIT_INSTR_OFFSETS
	.align		4
        /*0084*/ 	.byte	0x04, 0x1c
        /*0086*/ 	.short	(.L_1729 - .L_1728)


	//   ....[0]....
.L_1728:
        /*0088*/ 	.word	0x00000060


	//   ....[1]....
        /*008c*/ 	.word	0x00006420


	//----- nvinfo : EIATTR_MAX_THREADS
	.align		4
.L_1729:
        /*0090*/ 	.byte	0x04, 0x05
        /*0092*/ 	.short	(.L_1731 - .L_1730)
.L_1730:
        /*0094*/ 	.word	0x00000280
        /*0098*/ 	.word	0x00000001
        /*009c*/ 	.word	0x00000001


	//----- nvinfo : EIATTR_CRS_STACK_SIZE
	.align		4
.L_1731:
        /*00a0*/ 	.byte	0x04, 0x1e
        /*00a2*/ 	.short	(.L_1733 - .L_1732)
.L_1732:
        /*00a4*/ 	.word	0x00000000


	//----- nvinfo : EIATTR_CBANK_PARAM_SIZE
	.align		4
.L_1733:
        /*00a8*/ 	.byte	0x03, 0x19
        /*00aa*/ 	.short	0x00a0


	//----- nvinfo : EIATTR_PARAM_CBANK
	.align		4
        /*00ac*/ 	.byte	0x04, 0x0a
        /*00ae*/ 	.short	(.L_1735 - .L_1734)
	.align		4
.L_1734:
        /*00b0*/ 	.word	index@(.nv.constant0._Z35group_norm_nhwc_fwd_one_pass_kernelI11Fp32IOFp32WLi512ELi40ELi640EEv26Group_norm_nhwc_fwd_params)
        /*00b4*/ 	.short	0x0380
        /*00b6*/ 	.short	0x00a0


	//----- nvinfo : EIATTR_SW_WAR
	.align		4
.L_1735:
        /*00b8*/ 	.byte	0x04, 0x36
        /*00ba*/ 	.short	(.L_1737 - .L_1736)
.L_1736:
        /*00bc*/ 	.word	0x00000008
.L_1737:


//--------------------- .nv.info._Z35group_norm_nhwc_fwd_one_pass_kernelI11Fp32IOBf16WLi64ELi40ELi640EEv26Group_norm_nhwc_fwd_params --------------------------
	.section	.nv.info._Z35group_norm_nhwc_fwd_one_pass_kernelI11Fp32IOBf16WLi64ELi40ELi640EEv26Group_norm_nhwc_fwd_params,"",@"SHT_CUDA_INFO"
	.sectionflags	@""
	.align	4


	//----- nvinfo : EIATTR_CUDA_API_VERSION
	.align		4
        /*0000*/ 	.byte	0x04, 0x37
        /*0002*/ 	.short	(.L_1739 - .L_1738)
.L_1738:
        /*0004*/ 	.word	0x00000082


	//----- nvinfo : EIATTR_KPARAM_INFO
	.align		4
.L_1739:
        /*0008*/ 	.byte	0x04, 0x17
        /*000a*/ 	.short	(.L_1741 - .L_1740)
.L_1740:
        /*000c*/ 	.word	0x00000000
        /*0010*/ 	.short	0x0000
        /*0012*/ 	.short	0x0000
        /*0014*/ 	.byte	0x00, 0xf0, 0x81, 0x02


	//----- nvinfo : EIATTR_SPARSE_MMA_MASK
	.align		4
.L_1741:
        /*0018*/ 	.byte	0x03, 0x50
        /*001a*/ 	.short	0x0000


	//----- nvinfo : EIATTR_MAXREG_COUNT
	.align		4
        /*001c*/ 	.byte	0x03, 0x1b
        /*001e*/ 	.short	0x0060


	//----- nvinfo : EIATTR_NUM_BARRIERS
	.align		4
        /*0020*/ 	.byte	0x02, 0x4c
        /*0022*/ 	.byte	0x01
	.zero		1


	//----- nvinfo : EIATTR_MERCURY_ISA_VERSION
	.align		4
        /*0024*/ 	.byte	0x03, 0x5f
        /*0026*/ 	.short	0x0101


	//----- nvinfo : EIATTR_INT_WARP_WIDE_INSTR_OFFSETS
	.align		4
        /*0028*/ 	.byte	0x04, 0x31
        /*002a*/ 	.short	(.L_1743 - .L_1742)


	//   ....[0]....
.L_1742:
        /*002c*/ 	.word	0x00001050


	//   ....[1]....
        /*0030*/ 	.word	0x00001080


	//   ....[2]....
        /*0034*/ 	.word	0x00001140


	//   ....[3]....
        /*0038*/ 	.word	0x000011b0


	//   ....[4]....
        /*003c*/ 	.word	0x00001220


	//   ....[5]....
        /*0040*/ 	.word	0x00001300


	//   ....[6]....
        /*0044*/ 	.word	0x00001370


	//   ....[7]....
        /*0048*/ 	.word	0x000013c0


	//   ....[8]....
        /*004c*/ 	.word	0x000016e0


	//   ....[9]....
        /*0050*/ 	.word	0x00001720


	//   ....[10]....
        /*0054*/ 	.word	0x00001750


	//   ....[11]....
        /*0058*/ 	.word	0x00001770


	//   ....[12]....
        /*005c*/ 	.word	0x000019e0


	//   ....[13]....
        /*0060*/ 	.word	0x00001a00


	//----- nvinfo : EIATTR_COOP_GROUP_MASK_REGIDS
	.align		4
.L_1743:
        /*0064*/ 	.byte	0x04, 0x29
        /*0066*/ 	.short	(.L_1745 - .L_1744)


	//   ....[0]....
.L_1744:
        /*0068*/ 	.word	0xffffffff


	//   ....[1]....
        /*006c*/ 	.word	0xffffffff


	//   ....[2]....
        /*0070*/ 	.word	0xffffffff


	//   ....[3]....
        /*0074*/ 	.word	0xffffffff


	//   ....[4]....
        /*0078*/ 	.word	0xffffffff


	//   ....[5]....
        /*007c*/ 	.word	0xffffffff


	//   ....[6]....
        /*0080*/ 	.word	0xffffffff


	//   ....[7]....
        /*0084*/ 	.word	0xffffffff


	//   ....[8]....
        /*0088*/ 	.word	0xffffffff


	//   ....[9]....
        /*008c*/ 	.word	0xffffffff


	//----- nvinfo : EIATTR_COOP_GROUP_INSTR_OFFSETS
	.align		4
.L_1745:
        /*0090*/ 	.byte	0x04, 0x28
        /*0092*/ 	.short	(.L_1747 - .L_1746)


	//   ....[0]....
.L_1746:
        /*0094*/ 	.word	0x00000720


	//   ....[1]....
        /*0098*/ 	.word	0x00000730


	//   ....[2]....
        /*009c*/ 	.word	0x00000760


	//   ....[3]....
        /*00a0*/ 	.word	0x00000780


	//   ....[4]....
        /*00a4*/ 	.word	0x000007b0


	//   ....[5]....
        /*00a8*/ 	.word	0x000007d0


	//   ....[6]....
        /*00ac*/ 	.word	0x00000800


	//   ....[7]....
        /*00b0*/ 	.word	0x00000820


	//   ....[8]....
        /*00b4*/ 	.word	0x00000870


	//   ....[9]....
        /*00b8*/ 	.word	0x00000880


	//----- nvinfo : EIATTR_VRC_CTA_INIT_COUNT
	.align		4
.L_1747:
        /*00bc*/ 	.byte	0x02, 0x4a
	.zero		1
	.zero		1


	//----- nvinfo : EIATTR_EXIT_INSTR_OFFSETS
	.align		4
        /*00c0*/ 	.byte	0x04, 0x1c
        /*00c2*/ 	.short	(.L_1749 - .L_1748)


	//   ....[0]....
.L_1748:
        /*00c4*/ 	.word	0x00000070


	//   ....[1]....
        /*00c8*/ 	.word	0x000025b0


	//----- nvinfo : EIATTR_MAX_THREADS
	.align		4
.L_1749:
        /*00cc*/ 	.byte	0x04, 0x05
        /*00ce*/ 	.short	(.L_1751 - .L_1750)
.L_1750:
        /*00d0*/ 	.word	0x00000280
        /*00d4*/ 	.word	0x00000001
        /*00d8*/ 	.word	0x00000001


	//----- nvinfo : EIATTR_CRS_STACK_SIZE
	.align		4
.L_1751:
        /*00dc*/ 	.byte	0x04, 0x1e
        /*00de*/ 	.short	(.L_1753 - .L_1752)
.L_1752:
        /*00e0*/ 	.word	0x00000000


	//----- nvinfo : EIATTR_CBANK_PARAM_SIZE
	.align		4
.L_1753:
        /*00e4*/ 	.byte	0x03, 0x19
        /*00e6*/ 	.short	0x00a0


	//----- nvinfo : EIATTR_PARAM_CBANK
	.align		4
        /*00e8*/ 	.byte	0x04, 0x0a
        /*00ea*/ 	.short	(.L_1755 - .L_1754)
	.align		4
.L_1754:
        /*00ec*/ 	.word	index@(.nv.constant0._Z35group_norm_nhwc_fwd_one_pass_kernelI11Fp32IOBf16WLi64ELi40ELi640EEv26Group_norm_nhwc_fwd_params)
        /*00f0*/ 	.short	0x0380
        /*00f2*/ 	.short	0x00a0


	//----- nvinfo : EIATTR_SW_WAR
	.align		4
.L_1755:
        /*00f4*/ 	.byte	0x04, 0x36
        /*00f6*/ 	.short	(.L_1757 - .L_1756)
.L_1756:
        /*00f8*/ 	.word	0x00000008
.L_1757:


//--------------------- .nv.info._Z35group_norm_nhwc_fwd_one_pass_kernelI11Fp32IOBf16WLi128ELi40ELi640EEv26Group_norm_nhwc_fwd_params --------------------------
	.section	.nv.info._Z35group_norm_nhwc_fwd_one_pass_kernelI11Fp32IOBf16WLi128ELi40ELi640EEv26Group_norm_nhwc_fwd_params,"",@"SHT_CUDA_INFO"
	.sectionflags	@""
	.align	4


	//----- nvinfo : EIATTR_CUDA_API_VERSION
	.align		4
        /*0000*/ 	.byte	0x04, 0x37
        /*0002*/ 	.short	(.L_1759 - .L_1758)
.L_1758:
        /*0004*/ 	.word	0x00000082


	//----- nvinfo : EIATTR_KPARAM_INFO
	.align		4
.L_1759:
        /*0008*/ 	.byte	0x04, 0x17
        /*000a*/ 	.short	(.L_1761 - .L_1760)
.L_1760:
        /*000c*/ 	.word	0x00000000
        /*0010*/ 	.short	0x0000
        /*0012*/ 	.short	0x0000
        /*0014*/ 	.byte	0x00, 0xf0, 0x81, 0x02


	//----- nvinfo : EIATTR_SPARSE_MMA_MASK
	.align		4
.L_1761:
        /*0018*/ 	.byte	0x03, 0x50
        /*001a*/ 	.short	0x0000


	//----- nvinfo : EIATTR_MAXREG_COUNT
	.align		4
        /*001c*/ 	.byte	0x03, 0x1b
        /*001e*/ 	.short	0x0060


	//----- nvinfo : EIATTR_NUM_BARRIERS
	.align		4
        /*0020*/ 	.byte	0x02, 0x4c
        /*0022*/ 	.byte	0x01
	.zero		1


	//----- nvinfo : EIATTR_MERCURY_ISA_VERSION
	.align		4
        /*0024*/ 	.byte	0x03, 0x5f
        /*0026*/ 	.short	0x0101


	//----- nvinfo : EIATTR_INT_WARP_WIDE_INSTR_OFFSETS
	.align		4
        /*0028*/ 	.byte	0x04, 0x31
        /*002a*/ 	.short	(.L_1763 - .L_1762)


	//   ....[0]....
.L_1762:
        /*002c*/ 	.word	0x00001410


	//   ....[1]....
        /*0030*/ 	.word	0x00001440


	//   ....[2]....
        /*0034*/ 	.word	0x00001460


	//   ....[3]....
        /*0038*/ 	.word	0x00001490


	//   ....[4]....
        /*003c*/ 	.word	0x00001660


	//   ....[5]....
        /*0040*/ 	.word	0x000016c0


	//   ....[6]....
        /*0044*/ 	.word	0x00001700


	//   ....[7]....
        /*0048*/ 	.word	0x00001710


	//   ....[8]....
        /*004c*/ 	.word	0x000019c0


	//   ....[9]....
        /*0050*/ 	.word	0x00001aa0


	//   ....[10]....
        /*0054*/ 	.word	0x00001ab0


	//   ....[11]....
        /*0058*/ 	.word	0x00001b90


	//   ....[12]....
        /*005c*/ 	.word	0x00001d00


	//   ....[13]....
        /*0060*/ 	.word	0x00001d20


	//----- nvinfo : EIATTR_COOP_GROUP_MASK_REGIDS
	.align		4
.L_1763:
        /*0064*/ 	.byte	0x04, 0x29
        /*0066*/ 	.short	(.L_1765 - .L_1764)


	//   ....[0]....
.L_1764:
        /*0068*/ 	.word	0xffffffff


	//   ....[1]....
        /*006c*/ 	.word	0xffffffff


	//   ....[2]....
        /*0070*/ 	.word	0xffffffff


	//   ....[3]....
        /*0074*/ 	.word	0xffffffff


	//   ....[4]....
        /*0078*/ 	.word	0xffffffff


	//   ....[5]....
        /*007c*/ 	.word	0xffffffff


	//   ....[6]....
        /*0080*/ 	.word	0xffffffff


	//   ....[7]....
        /*0084*/ 	.word	0xffffffff


	//   ....[8]....
        /*0088*/ 	.word	0xffffffff


	//   ....[9]....
        /*008c*/ 	.word	0xffffffff


	//----- nvinfo : EIATTR_COOP_GROUP_INSTR_OFFSETS
	.align		4
.L_1765:
        /*0090*/ 	.byte	0x04, 0x28
        /*0092*/ 	.short	(.L_1767 - .L_1766)


	//   ....[0]....
.L_1766:
        /*0094*/ 	.word	0x00000ae0


	//   ....[1]....
        /*0098*/ 	.word	0x00000af0


	//   ....[2]....
        /*009c*/ 	.word	0x00000b20


	//   ....[3]....
        /*00a0*/ 	.word	0x00000b30


	//   ....[4]....
        /*00a4*/ 	.word	0x00000b70


	//   ....[5]....
        /*00a8*/ 	.word	0x00000b80


	//   ....[6]....
        /*00ac*/ 	.word	0x00000bc0


	//   ....[7]....
        /*00b0*/ 	.word	0x00000bd0


	//   ....[8]....
        /*00b4*/ 	.word	0x00000c30


	//   ....[9]....
        /*00b8*/ 	.word	0x00000c40


	//----- nvinfo : EIATTR_VRC_CTA_INIT_COUNT
	.align		4
.L_1767:
        /*00bc*/ 	.byte	0x02, 0x4a
	.zero		1
	.zero		1


	//----- nvinfo : EIATTR_EXIT_INSTR_OFFSETS
	.align		4
        /*00c0*/ 	.byte	0x04, 0x1c
        /*00c2*/ 	.short	(.L_1769 - .L_1768)


	//   ....[0]....
.L_1768:
        /*00c4*/ 	.word	0x00000070


	//   ....[1]....
        /*00c8*/ 	.word	0x00002f90


	//----- nvinfo : EIATTR_MAX_THREADS
	.align		4
.L_1769:
        /*00cc*/ 	.byte	0x04, 0x05
        /*00ce*/ 	.short	(.L_1771 - .L_1770)
.L_1770:
        /*00d0*/ 	.word	0x00000280
        /*00d4*/ 	.word	0x00000001
        /*00d8*/ 	.word	0x00000001


	//----- nvinfo : EIATTR_CRS_STACK_SIZE
	.align		4
.L_1771:
        /*00dc*/ 	.byte	0x04, 0x1e
        /*00de*/ 	.short	(.L_1773 - .L_1772)
.L_1772:
        /*00e0*/ 	.word	0x00000000


	//----- nvinfo : EIATTR_CBANK_PARAM_SIZE
	.align		4
.L_1773:
        /*00e4*/ 	.byte	0x03, 0x19
        /*00e6*/ 	.short	0x00a0


	//----- nvinfo : EIATTR_PARAM_CBANK
	.align		4
        /*00e8*/ 	.byte	0x04, 0x0a
        /*00ea*/ 	.short	(.L_1775 - .L_1774)
	.align		4
.L_1774:
        /*00ec*/ 	.word	index@(.nv.constant0._Z35group_norm_nhwc_fwd_one_pass_kernelI11Fp32IOBf16WLi128ELi40ELi640EEv26Group_norm_nhwc_fwd_params)
        /*00f0*/ 	.short	0x0380
        /*00f2*/ 	.short	0x00a0


	//----- nvinfo : EIATTR_SW_WAR
	.align		4
.L_1775:
        /*00f4*/ 	.byte	0x04, 0x36
        /*00f6*/ 	.short	(.L_1777 - .L_1776)
.L_1776:
        /*00f8*/ 	.word	0x00000008
.L_1777:


//--------------------- .nv.info._Z35group_norm_nhwc_fwd_one_pass_kernelI11Fp32IOBf16WLi256ELi40ELi640EEv26Group_norm_nhwc_fwd_params --------------------------
	.section	.nv.info._Z35group_norm_nhwc_fwd_one_pass_kernelI11Fp32IOBf16WLi256ELi40ELi640EEv26Group_norm_nhwc_fwd_params,"",@"SHT_CUDA_INFO"
	.sectionflags	@""
	.align	4


	//----- nvinfo : EIATTR_CUDA_API_VERSION
	.align		4
        /*0000*/ 	.byte	0x04, 0x37
        /*0002*/ 	.short	(.L_1779 - .L_1778)
.L_1778:
        /*0004*/ 	.word	0x00000082


	//----- nvinfo : EIATTR_KPARAM_INFO
	.align		4
.L_1779:
        /*0008*/ 	.byte	0x04, 0x17
        /*000a*/ 	.short	(.L_1781 - .L_1780)
.L_1780:
        /*000c*/ 	.word	0x00000000
        /*0010*/ 	.short	0x0000
        /*0012*/ 	.short	0x0000
        /*0014*/ 	.byte	0x00, 0xf0, 0x81, 0x02


	//----- nvinfo : EIATTR_SPARSE_MMA_MASK
	.align		4
.L_1781:
        /*0018*/ 	.byte	0x03, 0x50
        /*001a*/ 	.short	0x0000


	//----- nvinfo : EIATTR_MAXREG_COUNT
	.align		4
        /*001c*/ 	.byte	0x03, 0x1b
        /*001e*/ 	.short	0x0060


	//----- nvinfo : EIATTR_NUM_BARRIERS
	.align		4
        /*0020*/ 	.byte	0x02, 0x4c
        /*0022*/ 	.byte	0x01
	.zero		1


	//----- nvinfo : EIATTR_MERCURY_ISA_VERSION
	.align		4
        /*0024*/ 	.byte	0x03, 0x5f
        /*0026*/ 	.short	0x0101


	//----- nvinfo : EIATTR_INT_WARP_WIDE_INSTR_OFFSETS
	.align		4
        /*0028*/ 	.byte	0x04, 0x31
        /*002a*/ 	.short	(.L_1783 - .L_1782)


	//   ....[0]....
.L_1782:
        /*002c*/ 	.word	0x00001970


	//   ....[1]....
        /*0030*/ 	.word	0x000019b0


	//   ....[2]....
        /*0034*/ 	.word	0x00001a30


	//   ....[3]....
        /*0038*/ 	.word	0x00001a40


	//   ....[4]....
        /*003c*/ 	.word	0x00001be0


	//   ....[5]....
        /*0040*/ 	.word	0x00001c40


	//   ....[6]....
        /*0044*/ 	.word	0x00001c60


	//   ....[7]....
        /*0048*/ 	.word	0x00001c90


	//   ....[8]....
        /*004c*/ 	.word	0x00001fb0


	//   ....[9]....
        /*0050*/ 	.word	0x00001fe0


	//   ....[10]....
        /*0054*/ 	.word	0x00002000


	//   ....[11]....
        /*0058*/ 	.word	0x00002030


	//   ....[12]....
        /*005c*/ 	.word	0x00002280


	//   ....[13]....
        /*0060*/ 	.word	0x000022a0


	//----- nvinfo : EIATTR_COOP_GROUP_MASK_REGIDS
	.align		4
.L_1783:
        /*0064*/ 	.byte	0x04, 0x29
        /*0066*/ 	.short	(.L_1785 - .L_1784)


	//   ....[0]....
.L_1784:
        /*0068*/ 	.word	0xffffffff


	//   ....[1]....
        /*006c*/ 	.word	0xffffffff


	//   ....[2]....
        /*0070*/ 	.word	0xffffffff


	//   ....[3]....
        /*0074*/ 	.word	0xffffffff


	//   ....[4]....
        /*0078*/ 	.word	0xffffffff


	//   ....[5]....
        /*007c*/ 	.word	0xffffffff


	//   ....[6]....
        /*0080*/ 	.word	0xffffffff


	//   ....[7]....
        /*0084*/ 	.word	0xffffffff


	//   ....[8]....
        /*0088*/ 	.word	0xffffffff


	//   ....[9]....
        /*008c*/ 	.word	0xffffffff


	//----- nvinfo : EIATTR_COOP_GROUP_INSTR_OFFSETS
	.align		4
.L_1785:
        /*0090*/ 	.byte	0x04, 0x28
        /*0092*/ 	.short	(.L_1787 - .L_1786)


	//   ....[0]....
.L_1786:
        /*0094*/ 	.word	0x00000fc0


	//   ....[1]....
        /*0098*/ 	.word	0x00000fd0


	//   ....[2]....
        /*009c*/ 	.word	0x00001000


	//   ....[3]....
        /*00a0*/ 	.word	0x00001010


	//   ....[4]....
        /*00a4*/ 	.word	0x00001050


	//   ....[5]....
        /*00a8*/ 	.word	0x00001060


	//   ....[6]....
        /*00ac*/ 	.word	0x000010a0


	//   ....[7]....
        /*00b0*/ 	.word	0x000010b0


	//   ....[8]....
        /*00b4*/ 	.word	0x00001140


	//   ....[9]....
        /*00b8*/ 	.word	0x00001150


	//----- nvinfo : EIATTR_VRC_CTA_INIT_COUNT
	.align		4
.L_1787:
        /*00bc*/ 	.byte	0x02, 0x4a
	.zero		1
	.zero		1


	//----- nvinfo : EIATTR_EXIT_INSTR_OFFSETS
	.align		4
        /*00c0*/ 	.byte	0x04, 0x1c
        /*00c2*/ 	.short	(.L_1789 - .L_1788)


	//   ....[0]....
.L_1788:
        /*00c4*/ 	.word	0x00000070


	//   ....[1]....
        /*00c8*/ 	.word	0x00004330


	//----- nvinfo : EIATTR_MAX_THREADS
	.align		4
.L_1789:
        /*00cc*/ 	.byte	0x04, 0x05
        /*00ce*/ 	.short	(.L_1791 - .L_1790)
.L_1790:
        /*00d0*/ 	.word	0x00000280
        /*00d4*/ 	.word	0x00000001
        /*00d8*/ 	.word	0x00000001


	//----- nvinfo : EIATTR_CRS_STACK_SIZE
	.align		4
.L_1791:
        /*00dc*/ 	.byte	0x04, 0x1e
        /*00de*/ 	.short	(.L_1793 - .L_1792)
.L_1792:
        /*00e0*/ 	.word	0x00000000


	//----- nvinfo : EIATTR_CBANK_PARAM_SIZE
	.align		4
.L_1793:
        /*00e4*/ 	.byte	0x03, 0x19
        /*00e6*/ 	.short	0x00a0


	//----- nvinfo : EIATTR_PARAM_CBANK
	.align		4
        /*00e8*/ 	.byte	0x04, 0x0a
        /*00ea*/ 	.short	(.L_1795 - .L_1794)
	.align		4
.L_1794:
        /*00ec*/ 	.word	index@(.nv.constant0._Z35group_norm_nhwc_fwd_one_pass_kernelI11Fp32IOBf16WLi256ELi40ELi640EEv26Group_norm_nhwc_fwd_params)
        /*00f0*/ 	.short	0x0380
        /*00f2*/ 	.short	0x00a0


	//----- nvinfo : EIATTR_SW_WAR
	.align		4
.L_1795:
        /*00f4*/ 	.byte	0x04, 0x36
        /*00f6*/ 	.short	(.L_1797 - .L_1796)
.L_1796:
        /*00f8*/ 	.word	0x00000008
.L_1797:


//--------------------- .nv.info._Z35group_norm_nhwc_fwd_one_pass_kernelI11Fp32IOBf16WLi512ELi40ELi640EEv26Group_norm_nhwc_fwd_params --------------------------
	.section	.nv.info._Z35group_norm_nhwc_fwd_one_pass_kernelI11Fp32IOBf16WLi512ELi40ELi640EEv26Group_norm_nhwc_fwd_params,"",@"SHT_CUDA_INFO"
	.sectionflags	@""
	.align	4


	//----- nvinfo : EIATTR_CUDA_API_VERSION
	.align		4
        /*0000*/ 	.byte	0x04, 0x37
        /*0002*/ 	.short	(.L_1799 - .L_1798)
.L_1798:
        /*0004*/ 	.word	0x00000082


	//----- nvinfo : EIATTR_KPARAM_INFO
	.align		4
.L_1799:
        /*0008*/ 	.byte	0x04, 0x17
        /*000a*/ 	.short	(.L_1801 - .L_1800)
.L_1800:
        /*000c*/ 	.word	0x00000000
        /*0010*/ 	.short	0x0000
        /*0012*/ 	.short	0x0000
        /*0014*/ 	.byte	0x00, 0xf0, 0x81, 0x02


	//----- nvinfo : EIATTR_SPARSE_MMA_MASK
	.align		4
.L_1801:
        /*0018*/ 	.byte	0x03, 0x50
        /*001a*/ 	.short	0x0000


	//----- nvinfo : EIATTR_MAXREG_COUNT
	.align		4
        /*001c*/ 	.byte	0x03, 0x1b
        /*001e*/ 	.short	0x0060


	//----- nvinfo : EIATTR_NUM_BARRIERS
	.align		4
        /*0020*/ 	.byte	0x02, 0x4c
        /*0022*/ 	.byte	0x01
	.zero		1


	//----- nvinfo : EIATTR_MERCURY_ISA_VERSION
	.align		4
        /*0024*/ 	.byte	0x03, 0x5f
        /*0026*/ 	.short	0x0101


	//----- nvinfo : EIATTR_COOP_GROUP_MASK_REGIDS
	.align		4
        /*0028*/ 	.byte	0x04, 0x29
        /*002a*/ 	.short	(.L_1803 - .L_1802)


	//   ....[0]....
.L_1802:
        /*002c*/ 	.word	0xffffffff


	//   ....[1]....
        /*0030*/ 	.word	0xffffffff


	//   ....[2]....
        /*0034*/ 	.word	0xffffffff


	//   ....[3]....
        /*0038*/ 	.word	0xffffffff


	//   ....[4]....
        /*003c*/ 	.word	0xffffffff


	//   ....[5]....
        /*0040*/ 	.word	0xffffffff


	//   ....[6]....
        /*0044*/ 	.word	0xffffffff


	//   ....[7]....
        /*0048*/ 	.word	0xffffffff


	//   ....[8]....
        /*004c*/ 	.word	0xffffffff


	//   ....[9]....
        /*0050*/ 	.word	0xffffffff


	//----- nvinfo : EIATTR_COOP_GROUP_INSTR_OFFSETS
	.align		4
.L_1803:
        /*0054*/ 	.byte	0x04, 0x28
        /*0056*/ 	.short	(.L_1805 - .L_1804)


	//   ....[0]....
.L_1804:
        /*0058*/ 	.word	0x00001940


	//   ....[1]....
        /*005c*/ 	.word	0x00001950


	//   ....[2]....
        /*0060*/ 	.word	0x00001980


	//   ....[3]....
        /*0064*/ 	.word	0x00001990


	//   ....[4]....
        /*0068*/ 	.word	0x000019d0


	//   ....[5]....
        /*006c*/ 	.word	0x000019e0


	//   ....[6]....
        /*0070*/ 	.word	0x00001a20


	//   ....[7]....
        /*0074*/ 	.word	0x00001a30


	//   ....[8]....
        /*0078*/ 	.word	0x00001ac0


	//   ....[9]....
        /*007c*/ 	.word	0x00001ad0


	//----- nvinfo : EIATTR_VRC_CTA_INIT_COUNT
	.align		4
.L_1805:
        /*0080*/ 	.byte	0x02, 0x4a
	.zero		1
	.zero		1


	//----- nvinfo : EIATTR_EXIT_INSTR_OFFSETS
	.align		4
        /*0084*/ 	.byte	0x04, 0x1c
        /*0086*/ 	.short	(.L_1807 - .L_1806)


	//   ....[0]....
.L_1806:
        /*0088*/ 	.word	0x00000060


	//   ....[1]....
        /*008c*/ 	.word	0x00006470


	//----- nvinfo : EIATTR_MAX_THREADS
	.align		4
.L_1807:
        /*0090*/ 	.byte	0x04, 0x05
        /*0092*/ 	.short	(.L_1809 - .L_1808)
.L_1808:
        /*0094*/ 	.word	0x00000280
        /*0098*/ 	.word	0x00000001
        /*009c*/ 	.word	0x00000001


	//----- nvinfo : EIATTR_CRS_STACK_SIZE
	.align		4
.L_1809:
        /*00a0*/ 	.byte	0x04, 0x1e
        /*00a2*/ 	.short	(.L_1811 - .L_1810)
.L_1810:
        /*00a4*/ 	.word	0x00000000


	//----- nvinfo : EIATTR_CBANK_PARAM_SIZE
	.align		4
.L_1811:
        /*00a8*/ 	.byte	0x03, 0x19
        /*00aa*/ 	.short	0x00a0


	//----- nvinfo : EIATTR_PARAM_CBANK
	.align		4
        /*00ac*/ 	.byte	0x04, 0x0a
        /*00ae*/ 	.short	(.L_1813 - .L_1812)
	.align		4
.L_1812:
        /*00b0*/ 	.word	index@(.nv.constant0._Z35group_norm_nhwc_fwd_one_pass_kernelI11Fp32IOBf16WLi512ELi40ELi640EEv26Group_norm_nhwc_fwd_params)
        /*00b4*/ 	.short	0x0380
        /*00b6*/ 	.short	0x00a0


	//----- nvinfo : EIATTR_SW_WAR
	.align		4
.L_1813:
        /*00b8*/ 	.byte	0x04, 0x36
        /*00ba*/ 	.short	(.L_1815 - .L_1814)
.L_1814:
        /*00bc*/ 	.word	0x00000008
.L_1815:


//--------------------- .nv.info._Z35group_norm_nhwc_fwd_one_pass_kernelI11Fp32IOFp16WLi64ELi40ELi640EEv26Group_norm_nhwc_fwd_params --------------------------
	.section	.nv.info._Z35group_norm_nhwc_fwd_one_pass_kernelI11Fp32IOFp16WLi64ELi40ELi640EEv26Group_norm_nhwc_fwd_params,"",@"SHT_CUDA_INFO"
	.sectionflags	@""
	.align	4


	//----- nvinfo : EIATTR_CUDA_API_VERSION
	.align		4
        /*0000*/ 	.byte	0x04, 0x37
        /*0002*/ 	.short	(.L_1817 - .L_1816)
.L_1816:
        /*0004*/ 	.word	0x00000082


	//----- nvinfo : EIATTR_KPARAM_INFO
	.align		4
.L_1817:
        /*0008*/ 	.byte	0x04, 0x17
        /*000a*/ 	.short	(.L_1819 - .L_1818)
.L_1818:
        /*000c*/ 	.word	0x00000000
        /*0010*/ 	.short	0x0000
        /*0012*/ 	.short	0x0000
        /*0014*/ 	.byte	0x00, 0xf0, 0x81, 0x02


	//----- nvinfo : EIATTR_SPARSE_MMA_MASK
	.align		4
.L_1819:
        /*0018*/ 	.byte	0x03, 0x50
        /*001a*/ 	.short	0x0000


	//----- nvinfo : EIATTR_MAXREG_COUNT
	.align		4
        /*001c*/ 	.byte	0x03, 0x1b
        /*001e*/ 	.short	0x0060


	//----- nvinfo : EIATTR_NUM_BARRIERS
	.align		4
        /*0020*/ 	.byte	0x02, 0x4c
        /*0022*/ 	.byte	0x01
	.zero		1


	//----- nvinfo : EIATTR_MERCURY_ISA_VERSION
	.align		4
        /*0024*/ 	.byte	0x03, 0x5f
        /*0026*/ 	.short	0x0101


	//----- nvinfo : EIATTR_INT_WARP_WIDE_INSTR_OFFSETS
	.align		4
        /*0028*/ 	.byte	0x04, 0x31
        /*002a*/ 	.short	(.L_1821 - .L_1820)


	//   ....[0]....
.L_1820:
        /*002c*/ 	.word	0x00001050


	//   ....[1]....
        /*0030*/ 	.word	0x00001080


	//   ....[2]....
        /*0034*/ 	.word	0x00001140


	//   ....[3]....
        /*0038*/ 	.word	0x000011b0


	//   ....[4]....
        /*003c*/ 	.word	0x00001220


	//   ....[5]....
        /*0040*/ 	.word	0x00001300


	//   ....[6]....
        /*0044*/ 	.word	0x00001370


	//   ....[7]....
        /*0048*/ 	.word	0x000013c0


	//   ....[8]....
        /*004c*/ 	.word	0x000016e0


	//   ....[9]....
        /*0050*/ 	.word	0x00001720


	//   ....[10]....
        /*0054*/ 	.word	0x00001750


	//   ....[11]....
        /*0058*/ 	.word	0x00001770


	//   ....[12]....
        /*005c*/ 	.word	0x000019e0


	//   ....[13]....
        /*0060*/ 	.word	0x00001a00


	//----- nvinfo : EIATTR_COOP_GROUP_MASK_REGIDS
	.align		4
.L_1821:
        /*0064*/ 	.byte	0x04, 0x29
        /*0066*/ 	.short	(.L_1823 - .L_1822)


	//   ....[0]....
.L_1822:
        /*0068*/ 	.word	0xffffffff


	//   ....[1]....
        /*006c*/ 	.word	0xffffffff


	//   ....[2]....
        /*0070*/ 	.word	0xffffffff


	//   ....[3]....
        /*0074*/ 	.word	0xffffffff


	//   ....[4]....
        /*0078*/ 	.word	0xffffffff


	//   ....[5]....
        /*007c*/ 	.word	0xffffffff


	//   ....[6]....
        /*0080*/ 	.word	0xffffffff


	//   ....[7]....
        /*0084*/ 	.word	0xffffffff


	//   ....[8]....
        /*0088*/ 	.word	0xffffffff


	//   ....[9]....
        /*008c*/ 	.word	0xffffffff


	//----- nvinfo : EIATTR_COOP_GROUP_INSTR_OFFSETS
	.align		4
.L_1823:
        /*0090*/ 	.byte	0x04, 0x28
        /*0092*/ 	.short	(.L_1825 - .L_1824)


	//   ....[0]....
.L_1824:
        /*0094*/ 	.word	0x00000720


	//   ....[1]....
        /*0098*/ 	.word	0x00000730


	//   ....[2]....
        /*009c*/ 	.word	0x00000760


	//   ....[3]....
        /*00a0*/ 	.word	0x00000780


	//   ....[4]....
        /*00a4*/ 	.word	0x000007b0


	//   ....[5]....
        /*00a8*/ 	.word	0x000007d0


	//   ....[6]....
        /*00ac*/ 	.word	0x00000800


	//   ....[7]....
        /*00b0*/ 	.word	0x00000820


	//   ....[8]....
        /*00b4*/ 	.word	0x00000870


	//   ....[9]....
        /*00b8*/ 	.word	0x00000880


	//----- nvinfo : EIATTR_VRC_CTA_INIT_COUNT
	.align		4
.L_1825:
        /*00bc*/ 	.byte	0x02, 0x4a
	.zero		1
	.zero		1


	//----- nvinfo : EIATTR_EXIT_INSTR_OFFSETS
	.align		4
        /*00c0*/ 	.byte	0x04, 0x1c
        /*00c2*/ 	.short	(.L_1827 - .L_1826)


	//   ....[0]....
.L_1826:
        /*00c4*/ 	.word	0x00000070


	//   ....[1]....
        /*00c8*/ 	.word	0x000025b0


	//----- nvinfo : EIATTR_MAX_THREADS
	.align		4
.L_1827:
        /*00cc*/ 	.byte	0x04, 0x05
        /*00ce*/ 	.short	(.L_1829 - .L_1828)
.L_1828:
        /*00d0*/ 	.word	0x00000280
        /*00d4*/ 	.word	0x00000001
        /*00d8*/ 	.word	0x00000001


	//----- nvinfo : EIATTR_CRS_STACK_SIZE
	.align		4
.L_1829:
        /*00dc*/ 	.byte	0x04, 0x1e
        /*00de*/ 	.short	(.L_1831 - .L_1830)
.L_1830:
        /*00e0*/ 	.word	0x00000000


	//----- nvinfo : EIATTR_CBANK_PARAM_SIZE
	.align		4
.L_1831:
        /*00e4*/ 	.byte	0x03, 0x19
        /*00e6*/ 	.short	0x00a0


	//----- nvinfo : EIATTR_PARAM_CBANK
	.align		4
        /*00e8*/ 	.byte	0x04, 0x0a
        /*00ea*/ 	.short	(.L_1833 - .L_1832)
	.align		4
.L_1832:
        /*00ec*/ 	.word	index@(.nv.constant0._Z35group_norm_nhwc_fwd_one_pass_kernelI11Fp32IOFp16WLi64ELi40ELi640EEv26Group_norm_nhwc_fwd_params)
        /*00f0*/ 	.short	0x0380
        /*00f2*/ 	.short	0x00a0


	//----- nvinfo : EIATTR_SW_WAR
	.align		4
.L_1833:
        /*00f4*/ 	.byte	0x04, 0x36
        /*00f6*/ 	.short	(.L_1835 - .L_1834)
.L_1834:
        /*00f8*/ 	.word	0x00000008
.L_1835:


//--------------------- .nv.info._Z35group_norm_nhwc_fwd_one_pass_kernelI11Fp32IOFp16WLi128ELi40ELi640EEv26Group_norm_nhwc_fwd_params --------------------------
	.section	.nv.info._Z35group_norm_nhwc_fwd_one_pass_kernelI11Fp32IOFp16WLi128ELi40ELi640EEv26Group_norm_nhwc_fwd_params,"",@"SHT_CUDA_INFO"
	.sectionflags	@""
	.align	4


	//----- nvinfo : EIATTR_CUDA_API_VERSION
	.align		4
        /*0000*/ 	.byte	0x04, 0x37
        /*0002*/ 	.short	(.L_1837 - .L_1836)
.L_1836:
        /*0004*/ 	.word	0x00000082


	//----- nvinfo : EIATTR_KPARAM_INFO
	.align		4
.L_1837:
        /*0008*/ 	.byte	0x04, 0x17
        /*000a*/ 	.short	(.L_1839 - .L_1838)
.L_1838:
        /*000c*/ 	.word	0x00000000
        /*0010*/ 	.short	0x0000
        /*0012*/ 	.short	0x0000
        /*0014*/ 	.byte	0x00, 0xf0, 0x81, 0x02


	//----- nvinfo : EIATTR_SPARSE_MMA_MASK
	.align		4
.L_1839:
        /*0018*/ 	.byte	0x03, 0x50
        /*001a*/ 	.short	0x0000


	//----- nvinfo : EIATTR_MAXREG_COUNT
	.align		4
        /*001c*/ 	.byte	0x03, 0x1b
        /*001e*/ 	.short	0x0060


	//----- nvinfo : EIATTR_NUM_BARRIERS
	.align		4
        /*0020*/ 	.byte	0x02, 0x4c
        /*0022*/ 	.byte	0x01
	.zero		1


	//----- nvinfo : EIATTR_MERCURY_ISA_VERSION
	.align		4
        /*0024*/ 	.byte	0x03, 0x5f
        /*0026*/ 	.short	0x0101


	//----- nvinfo : EIATTR_INT_WARP_WIDE_INSTR_OFFSETS
	.align		4
        /*0028*/ 	.byte	0x04, 0x31
        /*002a*/ 	.short	(.L_1841 - .L_1840)


	//   ....[0]....
.L_1840:
        /*002c*/ 	.word	0x00001410


	//   ....[1]....
        /*0030*/ 	.word	0x00001440


	//   ....[2]....
        /*0034*/ 	.word	0x00001450


	//   ....[3]....
        /*0038*/ 	.word	0x00001490


	//   ....[4]....
        /*003c*/ 	.word	0x00001660


	//   ....[5]....
        /*0040*/ 	.word	0x000016c0


	//   ....[6]....
        /*0044*/ 	.word	0x00001700


	//   ....[7]....
        /*0048*/ 	.word	0x00001710


	//   ....[8]....
        /*004c*/ 	.word	0x000019c0


	//   ....[9]....
        /*0050*/ 	.word	0x00001aa0


	//   ....[10]....
        /*0054*/ 	.word	0x00001ab0


	//   ....[11]....
        /*0058*/ 	.word	0x00001b80


	//   ....[12]....
        /*005c*/ 	.word	0x00001d00


	//   ....[13]....
        /*0060*/ 	.word	0x00001d20


	//----- nvinfo : EIATTR_COOP_GROUP_MASK_REGIDS
	.align		4
.L_1841:
        /*0064*/ 	.byte	0x04, 0x29
        /*0066*/ 	.short	(.L_1843 - .L_1842)


	//   ....[0]....
.L_1842:
        /*0068*/ 	.word	0xffffffff


	//   ....[1]....
        /*006c*/ 	.word	0xffffffff


	//   ....[2]....
        /*0070*/ 	.word	0xffffffff


	//   ....[3]....
        /*0074*/ 	.word	0xffffffff


	//   ....[4]....
        /*0078*/ 	.word	0xffffffff


	//   ....[5]....
        /*007c*/ 	.word	0xffffffff


	//   ....[6]....
        /*0080*/ 	.word	0xffffffff


	//   ....[7]....
        /*0084*/ 	.word	0xffffffff


	//   ....[8]....
        /*0088*/ 	.word	0xffffffff


	//   ....[9]....
        /*008c*/ 	.word	0xffffffff


	//----- nvinfo : EIATTR_COOP_GROUP_INSTR_OFFSETS
	.align		4
.L_1843:
        /*0090*/ 	.byte	0x04, 0x28
        /*0092*/ 	.short	(.L_1845 - .L_1844)


	//   ....[0]....
.L_1844:
        /*0094*/ 	.word	0x00000ae0


	//   ....[1]....
        /*0098*/ 	.word	0x00000af0


	//   ....[2]....
        /*009c*/ 	.word	0x00000b20


	//   ....[3]....
        /*00a0*/ 	.word	0x00000b30


	//   ....[4]....
        /*00a4*/ 	.word	0x00000b70


	//   ....[5]....
        /*00a8*/ 	.word	0x00000b80


	//   ....[6]....
        /*00ac*/ 	.word	0x00000bc0


	//   ....[7]....
        /*00b0*/ 	.word	0x00000bd0


	//   ....[8]....
        /*00b4*/ 	.word	0x00000c30


	//   ....[9]....
        /*00b8*/ 	.word	0x00000c40


	//----- nvinfo : EIATTR_VRC_CTA_INIT_COUNT
	.align		4
.L_1845:
        /*00bc*/ 	.byte	0x02, 0x4a
	.zero		1
	.zero		1


	//----- nvinfo : EIATTR_EXIT_INSTR_OFFSETS
	.align		4
        /*00c0*/ 	.byte	0x04, 0x1c
        /*00c2*/ 	.short	(.L_1847 - .L_1846)


	//   ....[0]....
.L_1846:
        /*00c4*/ 	.word	0x00000070


	//   ....[1]....
        /*00c8*/ 	.word	0x00002f90


	//----- nvinfo : EIATTR_MAX_THREADS
	.align		4
.L_1847:
        /*00cc*/ 	.byte	0x04, 0x05
        /*00ce*/ 	.short	(.L_1849 - .L_1848)
.L_1848:
        /*00d0*/ 	.word	0x00000280
        /*00d4*/ 	.word	0x00000001
        /*00d8*/ 	.word	0x00000001


	//----- nvinfo : EIATTR_CRS_STACK_SIZE
	.align		4
.L_1849:
        /*00dc*/ 	.byte	0x04, 0x1e
        /*00de*/ 	.short	(.L_1851 - .L_1850)
.L_1850:
        /*00e0*/ 	.word	0x00000000


	//----- nvinfo : EIATTR_CBANK_PARAM_SIZE
	.align		4
.L_1851:
        /*00e4*/ 	.byte	0x03, 0x19
        /*00e6*/ 	.short	0x00a0


	//----- nvinfo : EIATTR_PARAM_CBANK
	.align		4
        /*00e8*/ 	.byte	0x04, 0x0a
        /*00ea*/ 	.short	(.L_1853 - .L_1852)
	.align		4
.L_1852:
        /*00ec*/ 	.word	index@(.nv.constant0._Z35group_norm_nhwc_fwd_one_pass_kernelI11Fp32IOFp16WLi128ELi40ELi640EEv26Group_norm_nhwc_fwd_params)
        /*00f0*/ 	.short	0x0380
        /*00f2*/ 	.short	0x00a0


	//----- nvinfo : EIATTR_SW_WAR
	.align		4
.L_1853:
        /*00f4*/ 	.byte	0x04, 0x36
        /*00f6*/ 	.short	(.L_1855 - .L_1854)
.L_1854:
        /*00f8*/ 	.word	0x00000008
.L_1855:


//--------------------- .nv.info._Z35group_norm_nhwc_fwd_one_pass_kernelI11Fp32IOFp16WLi256ELi40ELi640EEv26Group_norm_nhwc_fwd_params --------------------------
	.section	.nv.info._Z35group_norm_nhwc_fwd_one_pass_kernelI11Fp32IOFp16WLi256ELi40ELi640EEv26Group_norm_nhwc_fwd_params,"",@"SHT_CUDA_INFO"
	.sectionflags	@""
	.align	4


	//----- nvinfo : EIATTR_CUDA_API_VERSION
	.align		4
        /*0000*/ 	.byte	0x04, 0x37
        /*0002*/ 	.short	(.L_1857 - .L_1856)
.L_1856:
        /*0004*/ 	.word	0x00000082


	//----- nvinfo : EIATTR_KPARAM_INFO
	.align		4
.L_1857:
        /*0008*/ 	.byte	0x04, 0x17
        /*000a*/ 	.short	(.L_1859 - .L_1858)
.L_1858:
        /*000c*/ 	.word	0x00000000
        /*0010*/ 	.short	0x0000
        /*0012*/ 	.short	0x0000
        /*0014*/ 	.byte	0x00, 0xf0, 0x81, 0x02


	//----- nvinfo : EIATTR_SPARSE_MMA_MASK
	.align		4
.L_1859:
        /*0018*/ 	.byte	0x03, 0x50
        /*001a*/ 	.short	0x0000


	//----- nvinfo : EIATTR_MAXREG_COUNT
	.align		4
        /*001c*/ 	.byte	0x03, 0x1b
        /*001e*/ 	.short	0x0060


	//----- nvinfo : EIATTR_NUM_BARRIERS
	.align		4
        /*0020*/ 	.byte	0x02, 0x4c
        /*0022*/ 	.byte	0x01
	.zero		1


	//----- nvinfo : EIATTR_MERCURY_ISA_VERSION
	.align		4
        /*0024*/ 	.byte	0x03, 0x5f
        /*0026*/ 	.short	0x0101


	//----- nvinfo : EIATTR_INT_WARP_WIDE_INSTR_OFFSETS
	.align		4
        /*0028*/ 	.byte	0x04, 0x31
        /*002a*/ 	.short	(.L_1861 - .L_1860)


	//   ....[0]....
.L_1860:
        /*002c*/ 	.word	0x00001970


	//   ....[1]....
        /*0030*/ 	.word	0x000019b0


	//   ....[2]....
        /*0034*/ 	.word	0x00001a30


	//   ....[3]....
        /*0038*/ 	.word	0x00001a40


	//   ....[4]....
        /*003c*/ 	.word	0x00001be0


	//   ....[5]....
        /*0040*/ 	.word	0x00001c40


	//   ....[6]....
        /*0044*/ 	.word	0x00001c60


	//   ....[7]....
        /*0048*/ 	.word	0x00001c90


	//   ....[8]....
        /*004c*/ 	.word	0x00001fb0


	//   ....[9]....
        /*0050*/ 	.word	0x00001fe0


	//   ....[10]....
        /*0054*/ 	.word	0x00002000


	//   ....[11]....
        /*0058*/ 	.word	0x00002030


	//   ....[12]....
        /*005c*/ 	.word	0x00002280


	//   ....[13]....
        /*0060*/ 	.word	0x000022a0


	//----- nvinfo : EIATTR_COOP_GROUP_MASK_REGIDS
	.align		4
.L_1861:
        /*0064*/ 	.byte	0x04, 0x29
        /*0066*/ 	.short	(.L_1863 - .L_1862)


	//   ....[0]....
.L_1862:
        /*0068*/ 	.word	0xffffffff


	//   ....[1]....
        /*006c*/ 	.word	0xffffffff


	//   ....[2]....
        /*0070*/ 	.word	0xffffffff


	//   ....[3]....
        /*0074*/ 	.word	0xffffffff


	//   ....[4]....
        /*0078*/ 	.word	0xffffffff


	//   ....[5]....
        /*007c*/ 	.word	0xffffffff


	//   ....[6]....
        /*0080*/ 	.word	0xffffffff


	//   ....[7]....
        /*0084*/ 	.word	0xffffffff


	//   ....[8]....
        /*0088*/ 	.word	0xffffffff


	//   ....[9]....
        /*008c*/ 	.word	0xffffffff


	//----- nvinfo : EIATTR_COOP_GROUP_INSTR_OFFSETS
	.align		4
.L_1863:
        /*0090*/ 	.byte	0x04, 0x28
        /*0092*/ 	.short	(.L_1865 - .L_1864)


	//   ....[0]....
.L_1864:
        /*0094*/ 	.word	0x00000fc0


	//   ....[1]....
        /*0098*/ 	.word	0x00000fd0


	//   ....[2]....
        /*009c*/ 	.word	0x00001000


	//   ....[3]....
        /*00a0*/ 	.word	0x00001010


	//   ....[4]....
        /*00a4*/ 	.word	0x00001050


	//   ....[5]....
        /*00a8*/ 	.word	0x00001060


	//   ....[6]....
        /*00ac*/ 	.word	0x000010a0


	//   ....[7]....
        /*00b0*/ 	.word	0x000010b0


	//   ....[8]....
        /*00b4*/ 	.word	0x00001140


	//   ....[9]....
        /*00b8*/ 	.word	0x00001150


	//----- nvinfo : EIATTR_VRC_CTA_INIT_COUNT
	.align		4
.L_1865:
        /*00bc*/ 	.byte	0x02, 0x4a
	.zero		1
	.zero		1


	//----- nvinfo : EIATTR_EXIT_INSTR_OFFSETS
	.align		4
        /*00c0*/ 	.byte	0x04, 0x1c
        /*00c2*/ 	.short	(.L_1867 - .L_1866)


	//   ....[0]....
.L_1866:
        /*00c4*/ 	.word	0x00000070


	//   ....[1]....
        /*00c8*/ 	.word	0x00004330


	//----- nvinfo : EIATTR_MAX_THREADS
	.align		4
.L_1867:
        /*00cc*/ 	.byte	0x04, 0x05
        /*00ce*/ 	.short	(.L_1869 - .L_1868)
.L_1868:
        /*00d0*/ 	.word	0x00000280
        /*00d4*/ 	.word	0x00000001
        /*00d8*/ 	.word	0x00000001


	//----- nvinfo : EIATTR_CRS_STACK_SIZE
	.align		4
.L_1869:
        /*00dc*/ 	.byte	0x04, 0x1e
        /*00de*/ 	.short	(.L_1871 - .L_1870)
.L_1870:
        /*00e0*/ 	.word	0x00000000


	//----- nvinfo : EIATTR_CBANK_PARAM_SIZE
	.align		4
.L_1871:
        /*00e4*/ 	.byte	0x03, 0x19
        /*00e6*/ 	.short	0x00a0


	//----- nvinfo : EIATTR_PARAM_CBANK
	.align		4
        /*00e8*/ 	.byte	0x04, 0x0a
        /*00ea*/ 	.short	(.L_1873 - .L_1872)
	.align		4
.L_1872:
        /*00ec*/ 	.word	index@(.nv.constant0._Z35group_norm_nhwc_fwd_one_pass_kernelI11Fp32IOFp16WLi256ELi40ELi640EEv26Group_norm_nhwc_fwd_params)
        /*00f0*/ 	.short	0x0380
        /*00f2*/ 	.short	0x00a0


	//----- nvinfo : EIATTR_SW_WAR
	.align		4
.L_1873:
        /*00f4*/ 	.byte	0x04, 0x36
        /*00f6*/ 	.short	(.L_1875 - .L_1874)
.L_1874:
        /*00f8*/ 	.word	0x00000008
.L_1875:


//--------------------- .nv.info._Z35group_norm_nhwc_fwd_one_pass_kernelI11Fp32IOFp16WLi512ELi40ELi640EEv26Group_norm_nhwc_fwd_params --------------------------
	.section	.nv.info._Z35group_norm_nhwc_fwd_one_pass_kernelI11Fp32IOFp16WLi512ELi40ELi640EEv26Group_norm_nhwc_fwd_params,"",@"SHT_CUDA_INFO"
	.sectionflags	@""
	.align	4


	//----- nvinfo : EIATTR_CUDA_API_VERSION
	.align		4
        /*0000*/ 	.byte	0x04, 0x37
        /*0002*/ 	.short	(.L_1877 - .L_1876)
.L_1876:
        /*0004*/ 	.word	0x00000082


	//----- nvinfo : EIATTR_KPARAM_INFO
	.align		4
.L_1877:
        /*0008*/ 	.byte	0x04, 0x17
        /*000a*/ 	.short	(.L_1879 - .L_1878)
.L_1878:
        /*000c*/ 	.word	0x00000000
        /*0010*/ 	.short	0x0000
        /*0012*/ 	.short	0x0000
        /*0014*/ 	.byte	0x00, 0xf0, 0x81, 0x02


	//----- nvinfo : EIATTR_SPARSE_MMA_MASK
	.align		4
.L_1879:
        /*0018*/ 	.byte	0x03, 0x50
        /*001a*/ 	.short	0x0000


	//----- nvinfo : EIATTR_MAXREG_COUNT
	.align		4
        /*001c*/ 	.byte	0x03, 0x1b
        /*001e*/ 	.short	0x0060


	//----- nvinfo : EIATTR_NUM_BARRIERS
	.align		4
        /*0020*/ 	.byte	0x02, 0x4c
        /*0022*/ 	.byte	0x01
	.zero		1


	//----- nvinfo : EIATTR_MERCURY_ISA_VERSION
	.align		4
        /*0024*/ 	.byte	0x03, 0x5f
        /*0026*/ 	.short	0x0101


	//----- nvinfo : EIATTR_COOP_GROUP_MASK_REGIDS
	.align		4
        /*0028*/ 	.byte	0x04, 0x29
        /*002a*/ 	.short	(.L_1881 - .L_1880)


	//   ....[0]....
.L_1880:
        /*002c*/ 	.word	0xffffffff


	//   ....[1]....
        /*0030*/ 	.word	0xffffffff


	//   ....[2]....
        /*0034*/ 	.word	0xffffffff


	//   ....[3]....
        /*0038*/ 	.word	0xffffffff


	//   ....[4]....
        /*003c*/ 	.word	0xffffffff


	//   ....[5]....
        /*0040*/ 	.word	0xffffffff


	//   ....[6]....
        /*0044*/ 	.word	0xffffffff


	//   ....[7]....
        /*0048*/ 	.word	0xffffffff


	//   ....[8]....
        /*004c*/ 	.word	0xffffffff


	//   ....[9]....
        /*0050*/ 	.word	0xffffffff


	//----- nvinfo : EIATTR_COOP_GROUP_INSTR_OFFSETS
	.align		4
.L_1881:
        /*0054*/ 	.byte	0x04, 0x28
        /*0056*/ 	.short	(.L_1883 - .L_1882)


	//   ....[0]....
.L_1882:
        /*0058*/ 	.word	0x00001940


	//   ....[1]....
        /*005c*/ 	.word	0x00001950


	//   ....[2]....
        /*0060*/ 	.word	0x00001980


	//   ....[3]....
        /*0064*/ 	.word	0x00001990


	//   ....[4]....
        /*0068*/ 	.word	0x000019d0


	//   ....[5]....
        /*006c*/ 	.word	0x000019e0


	//   ....[6]....
        /*0070*/ 	.word	0x00001a20


	//   ....[7]....
        /*0074*/ 	.word	0x00001a30


	//   ....[8]....
        /*0078*/ 	.word	0x00001ac0


	//   ....[9]....
        /*007c*/ 	.word	0x00001ad0


	//----- nvinfo : EIATTR_VRC_CTA_INIT_COUNT
	.align		4
.L_1883:
        /*0080*/ 	.byte	0x02, 0x4a
	.zero		1
	.zero		1


	//----- nvinfo : EIATTR_EXIT_INSTR_OFFSETS
	.align		4
        /*0084*/ 	.byte	0x04, 0x1c
        /*0086*/ 	.short	(.L_1885 - .L_1884)


	//   ....[0]....
.L_1884:
        /*0088*/ 	.word	0x00000060


	//   ....[1]....
        /*008c*/ 	.word	0x00006470


	//----- nvinfo : EIATTR_MAX_THREADS
	.align		4
.L_1885:
        /*0090*/ 	.byte	0x04, 0x05
        /*0092*/ 	.short	(.L_1887 - .L_1886)
.L_1886:
        /*0094*/ 	.word	0x00000280
        /*0098*/ 	.word	0x00000001
        /*009c*/ 	.word	0x00000001


	//----- nvinfo : EIATTR_CRS_STACK_SIZE
	.align		4
.L_1887:
        /*00a0*/ 	.byte	0x04, 0x1e
        /*00a2*/ 	.short	(.L_1889 - .L_1888)
.L_1888:
        /*00a4*/ 	.word	0x00000000


	//----- nvinfo : EIATTR_CBANK_PARAM_SIZE
	.align		4
.L_1889:
        /*00a8*/ 	.byte	0x03, 0x19
        /*00aa*/ 	.short	0x00a0


	//----- nvinfo : EIATTR_PARAM_CBANK
	.align		4
        /*00ac*/ 	.byte	0x04, 0x0a
        /*00ae*/ 	.short	(.L_1891 - .L_1890)
	.align		4
.L_1890:
        /*00b0*/ 	.word	index@(.nv.constant0._Z35group_norm_nhwc_fwd_one_pass_kernelI11Fp32IOFp16WLi512ELi40ELi640EEv26Group_norm_nhwc_fwd_params)
        /*00b4*/ 	.short	0x0380
        /*00b6*/ 	.short	0x00a0


	//----- nvinfo : EIATTR_SW_WAR
	.align		4
.L_1891:
        /*00b8*/ 	.byte	0x04, 0x36
        /*00ba*/ 	.short	(.L_1893 - .L_1892)
.L_1892:
        /*00bc*/ 	.word	0x00000008
.L_1893:


//--------------------- .nv.callgraph             --------------------------
	.section	.nv.callgraph,"",@"SHT_CUDA_CALLGRAPH"
	.align	4
	.sectionentsize	8
	.align		4
        /*0000*/ 	.word	0x00000000
	.align		4
        /*0004*/ 	.word	0xffffffff
	.align		4
        /*0008*/ 	.word	0x00000000
	.align		4
        /*000c*/ 	.word	0xfffffffe
	.align		4
        /*0010*/ 	.word	0x00000000
	.align		4
        /*0014*/ 	.word	0xfffffffd
	.align		4
        /*0018*/ 	.word	0x00000000
	.align		4
        /*001c*/ 	.word	0xfffffffc


//--------------------- .nv.constant4             --------------------------
	.section	.nv.constant4,"a",@progbits
	.align	8
	.align		8
.nv.constant4:
        /*0000*/ 	.dword	_ZN61_INTERNAL_09d2a404_30_group_norm_nhwc_one_pass_40_cu_c3adb94c4cuda3std3__45__cpo5beginE
	.align		8
        /*0008*/ 	.dword	_ZN61_INTERNAL_09d2a404_30_group_norm_nhwc_one_pass_40_cu_c3adb94c4cuda3std3__45__cpo3endE
	.align		8
        /*0010*/ 	.dword	_ZN61_INTERNAL_09d2a404_30_group_norm_nhwc_one_pass_40_cu_c3adb94c4cuda3std3__45__cpo6cbeginE
	.align		8
        /*0018*/ 	.dword	_ZN61_INTERNAL_09d2a404_30_group_norm_nhwc_one_pass_40_cu_c3adb94c4cuda3std3__45__cpo4cendE
	.align		8
        /*0020*/ 	.dword	_ZN61_INTERNAL_09d2a404_30_group_norm_nhwc_one_pass_40_cu_c3adb94c4cuda3std3__45__cpo6rbeginE
	.align		8
        /*0028*/ 	.dword	_ZN61_INTERNAL_09d2a404_30_group_norm_nhwc_one_pass_40_cu_c3adb94c4cuda3std3__45__cpo4rendE
	.align		8
        /*0030*/ 	.dword	_ZN61_INTERNAL_09d2a404_30_group_norm_nhwc_one_pass_40_cu_c3adb94c4cuda3std3__45__cpo7crbeginE
	.align		8
        /*0038*/ 	.dword	_ZN61_INTERNAL_09d2a404_30_group_norm_nhwc_one_pass_40_cu_c3adb94c4cuda3std3__45__cpo5crendE
	.align		8
        /*0040*/ 	.dword	_ZN61_INTERNAL_09d2a404_30_group_norm_nhwc_one_pass_40_cu_c3adb94c4cuda3std3__463_GLOBAL__N__09d2a404_30_group_norm_nhwc_one_pass_40_cu_c3adb94c6ignoreE
	.align		8
        /*0048*/ 	.dword	_ZN61_INTERNAL_09d2a404_30_group_norm_nhwc_one_pass_40_cu_c3adb94c4cuda3std3__419piecewise_constructE
	.align		8
        /*0050*/ 	.dword	_ZN61_INTERNAL_09d2a404_30_group_norm_nhwc_one_pass_40_cu_c3adb94c4cuda3std3__48in_placeE
	.align		8
        /*0058*/ 	.dword	_ZN61_INTERNAL_09d2a404_30_group_norm_nhwc_one_pass_40_cu_c3adb94c4cuda3std3__420unreachable_sentinelE
	.align		8
        /*0060*/ 	.dword	_ZN61_INTERNAL_09d2a404_30_group_norm_nhwc_one_pass_40_cu_c3adb94c4cuda3std3__47nulloptE
	.align		8
        /*0068*/ 	.dword	_ZN61_INTERNAL_09d2a404_30_group_norm_nhwc_one_pass_40_cu_c3adb94c4cuda3std3__48unexpectE
	.align		8
        /*0070*/ 	.dword	_ZN61_INTERNAL_09d2a404_30_group_norm_nhwc_one_pass_40_cu_c3adb94c4cuda3std6ranges3__45__cpo4swapE
	.align		8
        /*0078*/ 	.dword	_ZN61_INTERNAL_09d2a404_30_group_norm_nhwc_one_pass_40_cu_c3adb94c4cuda3std6ranges3__45__cpo9iter_moveE
	.align		8
        /*0080*/ 	.dword	_ZN61_INTERNAL_09d2a404_30_group_norm_nhwc_one_pass_40_cu_c3adb94c4cuda3std6ranges3__45__cpo5beginE
	.align		8
        /*0088*/ 	.dword	_ZN61_INTERNAL_09d2a404_30_group_norm_nhwc_one_pass_40_cu_c3adb94c4cuda3std6ranges3__45__cpo3endE
	.align		8
        /*0090*/ 	.dword	_ZN61_INTERNAL_09d2a404_30_group_norm_nhwc_one_pass_40_cu_c3adb94c4cuda3std6ranges3__45__cpo6cbeginE
	.align		8
        /*0098*/ 	.dword	_ZN61_INTERNAL_09d2a404_30_group_norm_nhwc_one_pass_40_cu_c3adb94c4cuda3std6ranges3__45__cpo4cendE
	.align		8
        /*00a0*/ 	.dword	_ZN61_INTERNAL_09d2a404_30_group_norm_nhwc_one_pass_40_cu_c3adb94c4cuda3std6ranges3__45__cpo7advanceE
	.align		8
        /*00a8*/ 	.dword	_ZN61_INTERNAL_09d2a404_30_group_norm_nhwc_one_pass_40_cu_c3adb94c4cuda3std6ranges3__45__cpo9iter_swapE
	.align		8
        /*00b0*/ 	.dword	_ZN61_INTERNAL_09d2a404_30_group_norm_nhwc_one_pass_40_cu_c3adb94c4cuda3std6ranges3__45__cpo4nextE
	.align		8
        /*00b8*/ 	.dword	_ZN61_INTERNAL_09d2a404_30_group_norm_nhwc_one_pass_40_cu_c3adb94c4cuda3std6ranges3__45__cpo4prevE
	.align		8
        /*00c0*/ 	.dword	_ZN61_INTERNAL_09d2a404_30_group_norm_nhwc_one_pass_40_cu_c3adb94c4cuda3std6ranges3__45__cpo4dataE
	.align		8
        /*00c8*/ 	.dword	_ZN61_INTERNAL_09d2a404_30_group_norm_nhwc_one_pass_40_cu_c3adb94c4cuda3std6ranges3__45__cpo5cdataE
	.align		8
        /*00d0*/ 	.dword	_ZN61_INTERNAL_09d2a404_30_group_norm_nhwc_one_pass_40_cu_c3adb94c4cuda3std6ranges3__45__cpo4sizeE
	.align		8
        /*00d8*/ 	.dword	_ZN61_INTERNAL_09d2a404_30_group_norm_nhwc_one_pass_40_cu_c3adb94c4cuda3std6ranges3__45__cpo5ssizeE
	.align		8
        /*00e0*/ 	.dword	_ZN61_INTERNAL_09d2a404_30_group_norm_nhwc_one_pass_40_cu_c3adb94c4cuda3std6ranges3__45__cpo8distanceE
	.align		8
        /*00e8*/ 	.dword	_ZN61_INTERNAL_09d2a404_30_group_norm_nhwc_one_pass_40_cu_c3adb94c6thrust24THRUST_300001_SM_1030_NS6system6detail10sequential3seqE
	.align		8
        /*00f0*/ 	.dword	_ZN61_INTERNAL_09d2a404_30_group_norm_nhwc_one_pass_40_cu_c3adb94c6thrust24THRUST_300001_SM_1030_NS12placeholders2_1E
	.align		8
        /*00f8*/ 	.dword	_ZN61_INTERNAL_09d2a404_30_group_norm_nhwc_one_pass_40_cu_c3adb94c6thrust24THRUST_300001_SM_1030_NS12placeholders2_2E
	.align		8
        /*0100*/ 	.dword	_ZN61_INTERNAL_09d2a404_30_group_norm_nhwc_one_pass_40_cu_c3adb94c6thrust24THRUST_300001_SM_1030_NS12placeholders2_3E
	.align		8
        /*0108*/ 	.dword	_ZN61_INTERNAL_09d2a404_30_group_norm_nhwc_one_pass_40_cu_c3adb94c6thrust24THRUST_300001_SM_1030_NS12placeholders2_4E
	.align		8
        /*0110*/ 	.dword	_ZN61_INTERNAL_09d2a404_30_group_norm_nhwc_one_pass_40_cu_c3adb94c6thrust24THRUST_300001_SM_1030_NS12placeholders2_5E
	.align		8
        /*0118*/ 	.dword	_ZN61_INTERNAL_09d2a404_30_group_norm_nhwc_one_pass_40_cu_c3adb94c6thrust24THRUST_300001_SM_1030_NS12placeholders2_6E
	.align		8
        /*0120*/ 	.dword	_ZN61_INTERNAL_09d2a404_30_group_norm_nhwc_one_pass_40_cu_c3adb94c6thrust24THRUST_300001_SM_1030_NS12placeholders2_7E
	.align		8
        /*0128*/ 	.dword	_ZN61_INTERNAL_09d2a404_30_group_norm_nhwc_one_pass_40_cu_c3adb94c6thrust24THRUST_300001_SM_1030_NS12placeholders2_8E
	.align		8
        /*0130*/ 	.dword	_ZN61_INTERNAL_09d2a404_30_group_norm_nhwc_one_pass_40_cu_c3adb94c6thrust24THRUST_300001_SM_1030_NS12placeholders2_9E
	.align		8
        /*0138*/ 	.dword	_ZN61_INTERNAL_09d2a404_30_group_norm_nhwc_one_pass_40_cu_c3adb94c6thrust24THRUST_300001_SM_1030_NS12placeholders3_10E


//--------------------- .text._ZN3cub18CUB_300001_SM_10306detail11EmptyKernelIvEEvv --------------------------
	.section	.text._ZN3cub18CUB_300001_SM_10306detail11EmptyKernelIvEEvv,"ax",@progbits
	.align	128
        .global         _ZN3cub18CUB_300001_SM_10306detail11EmptyKernelIvEEvv
        .type           _ZN3cub18CUB_300001_SM_10306detail11EmptyKernelIvEEvv,@function
        .size           _ZN3cub18CUB_300001_SM_10306detail11EmptyKernelIvEEvv,(.L_x_3406 - _ZN3cub18CUB_300001_SM_10306detail11EmptyKernelIvEEvv)
        .other          _ZN3cub18CUB_300001_SM_10306detail11EmptyKernelIvEEvv,@"STO_CUDA_ENTRY STV_DEFAULT"
_ZN3cub18CUB_300001_SM_10306detail11EmptyKernelIvEEvv:
.text._ZN3cub18CUB_300001_SM_10306detail11EmptyKernelIvEEvv:
[----:B------:R-:W-:Y:S01]  /*0000*/  LDC R1, c[0x0][0x37c] ;  /* 0x0000df00ff017b82 */ /* 0x000fe20000000800 */
[----:B------:R-:W-:Y:S05]  /*0010*/  EXIT ;  /* 0x000000000000794d */ /* 0x000fea0003800000 */
.L_x_0:
[----:B------:R-:W-:-:S00]  /*0020*/  BRA `(.L_x_0) ;  /* 0xfffffffc00fc7947 */ /* 0x000fc0000383ffff */
[----:B------:R-:W-:-:S00]  /*0030*/  NOP ;  /* 0x0000000000007918 */ /* 0x000fc00000000000 */
        /* <DEDUP_REMOVED lines=12> */
.L_x_3406:


//--------------------- .text._Z35group_norm_nhwc_bwd_one_pass_kernelI11Bf16IOFp32WLi64ELi40ELi640EEv26Group_norm_nhwc_bwd_params --------------------------
	.section	.text._Z35group_norm_nhwc_bwd_one_pass_kernelI11Bf16IOFp32WLi64ELi40ELi640EEv26Group_norm_nhwc_bwd_params,"ax",@progbits
	.align	128
        .global         _Z35group_norm_nhwc_bwd_one_pass_kernelI11Bf16IOFp32WLi64ELi40ELi640EEv26Group_norm_nhwc_bwd_params
        .type           _Z35group_norm_nhwc_bwd_one_pass_kernelI11Bf16IOFp32WLi64ELi40ELi640EEv26Group_norm_nhwc_bwd_params,@function
        .size           _Z35group_norm_nhwc_bwd_one_pass_kernelI11Bf16IOFp32WLi64ELi40ELi640EEv26Group_norm_nhwc_bwd_params,(.L_x_3407 - _Z35group_norm_nhwc_bwd_one_pass_kernelI11Bf16IOFp32WLi64ELi40ELi640EEv26Group_norm_nhwc_bwd_params)
        .other          _Z35group_norm_nhwc_bwd_one_pass_kernelI11Bf16IOFp32WLi64ELi40ELi640EEv26Group_norm_nhwc_bwd_params,@"STO_CUDA_ENTRY STV_DEFAULT"
_Z35group_norm_nhwc_bwd_one_pass_kernelI11Bf16IOFp32WLi64ELi40ELi640EEv26Group_norm_nhwc_bwd_params:
.text._Z35group_norm_nhwc_bwd_one_pass_kernelI11Bf16IOFp32WLi64ELi40ELi640EEv26Group_norm_nhwc_bwd_params:
[----:B------:R-:W-:Y:S01]  /*0000*/  LDC R1, c[0x0][0x37c] ;  /* 0x0000df00ff017b82 */ /* 0x000fe20000000800 */
[----:B------:R-:W0:Y:S01]  /*0010*/  S2R R24, SR_CTAID.Y ;  /* 0x0000000000187919 */ /* 0x000e220000002600 */
[----:B------:R-:W1:Y:S06]  /*0020*/  LDCU UR4, c[0x0][0x410] ;  /* 0x00008200ff0477ac */ /* 0x000e6c0008000800 */
[----:B------:R-:W2:Y:S01]  /*0030*/  S2UR UR9, SR_CTAID.X ;  /* 0x00000000000979c3 */ /* 0x000ea20000002500 */
[----:B------:R-:W3:Y:S01]  /*0040*/  S2R R25, SR_TID.X ;  /* 0x0000000000197919 */ /* 0x000ee20000002100 */
[----:B------:R-:W1:Y:S01]  /*0050*/  LDCU UR5, c[0x0][0x3e0] ;  /* 0x00007c00ff0577ac */ /* 0x000e620008000800 */
[----:B------:R-:W4:Y:S01]  /*0060*/  LDCU.64 UR6, c[0x0][0x358] ;  /* 0x00006b00ff0677ac */ /* 0x000f220008000a00 */
[----:B-1----:R-:W-:-:S06]  /*0070*/  UIMAD UR4, UR4, UR5, URZ ;  /* 0x00000005040472a4 */ /* 0x002fcc000f8e02ff */
[----:B0-----:R-:W-:-:S13]  /*0080*/  ISETP.GE.AND P0, PT, R24, UR4, PT ;  /* 0x0000000418007c0c */ /* 0x001fda000bf06270 */
[----:B--234-:R-:W-:Y:S05]  /*0090*/  @P0 BRA `(.L_x_1) ;  /* 0x0000003000d00947 */ /* 0x01cfea0003800000 */
[----:B------:R-:W-:Y:S01]  /*00a0*/  LOP3.LUT R0, R25, 0xffff, RZ, 0xc0, !PT ;  /* 0x0000ffff19007812 */ /* 0x000fe200078ec0ff */
[----:B------:R-:W0:Y:S01]  /*00b0*/  LDC R2, c[0x0][0x374] ;  /* 0x0000dd00ff027b82 */ /* 0x000e220000000800 */
[----:B------:R-:W-:Y:S01]  /*00c0*/  HFMA2 R31, -RZ, RZ, 0, 0 ;  /* 0x00000000ff1f7431 */ /* 0x000fe200000001ff */
[----:B------:R-:W-:Y:S02]  /*00d0*/  MOV R30, R24 ;  /* 0x00000018001e7202 */ /* 0x000fe40000000f00 */
[----:B------:R-:W-:-:S05]  /*00e0*/  IMAD R0, R0, 0xccd, RZ ;  /* 0x00000ccd00007824 */ /* 0x000fca00078e02ff */
[----:B------:R-:W-:Y:S02]  /*00f0*/  SHF.R.U32.HI R33, RZ, 0x10, R0 ;  /* 0x00000010ff217819 */ /* 0x000fe40000011600 */
[----:B------:R-:W1:Y:S02]  /*0100*/  S2R R0, SR_LANEID ;  /* 0x0000000000007919 */ /* 0x000e640000000000 */
[----:B------:R-:W-:-:S05]  /*0110*/  PRMT R3, R33, 0x9910, RZ ;  /* 0x0000991021037816 */ /* 0x000fca00000000ff */
[----:B------:R-:W-:-:S05]  /*0120*/  IMAD R3, R3, 0x14, RZ ;  /* 0x0000001403037824 */ /* 0x000fca00078e02ff */
[----:B------:R-:W-:-:S04]  /*0130*/  IADD3 R3, PT, PT, RZ, -R3, RZ ;  /* 0x80000003ff037210 */ /* 0x000fc80007ffe0ff */
[----:B------:R-:W-:-:S04]  /*0140*/  PRMT R32, R3, 0x7710, RZ ;  /* 0x0000771003207816 */ /* 0x000fc800000000ff */
[----:B------:R-:W-:-:S04]  /*0150*/  IADD3 R32, PT, PT, R32, R25, RZ ;  /* 0x0000001920207210 */ /* 0x000fc80007ffe0ff */
[----:B------:R-:W-:-:S04]  /*0160*/  SHF.L.U32 R32, R32, 0x1, RZ ;  /* 0x0000000120207819 */ /* 0x000fc800000006ff */
[----:B------:R-:W-:-:S07]  /*0170*/  LOP3.LUT R3, R32, 0xffff, RZ, 0xc0, !PT ;  /* 0x0000ffff20037812 */ /* 0x000fce00078ec0ff */
.L_x_26:
[----:B0-----:R-:W2:Y:S01]  /*0180*/  LDC R11, c[0x0][0x410] ;  /* 0x00010400ff0b7b82 */ /* 0x001ea20000000800 */
[----:B------:R-:W3:Y:S01]  /*0190*/  LDCU.128 UR12, c[0x0][0x400] ;  /* 0x00008000ff0c77ac */ /* 0x000ee20008000c00 */
[----:B------:R-:W-:Y:S01]  /*01a0*/  ISETP.GE.AND P3, PT, R30, RZ, PT ;  /* 0x000000ff1e00720c */ /* 0x000fe20003f66270 */
[----:B------:R-:W4:Y:S05]  /*01b0*/  LDCU.U8 UR4, c[0x0][0x414] ;  /* 0x00008280ff0477ac */ /* 0x000f2a0008000000 */
[----:B-1----:R-:W1:Y:S01]  /*01c0*/  LDC R10, c[0x0][0x41c] ;  /* 0x00010700ff0a7b82 */ /* 0x002e620000000800 */
[----:B--2---:R-:W-:-:S04]  /*01d0*/  IABS R9, R11 ;  /* 0x0000000b00097213 */ /* 0x004fc80000000000 */
[----:B------:R-:W2:Y:S01]  /*01e0*/  I2F.RP R6, R9 ;  /* 0x0000000900067306 */ /* 0x000ea20000209400 */
[----:B-1----:R-:W-:-:S05]  /*01f0*/  IMAD R13, R10, UR9, R33 ;  /* 0x000000090a0d7c24 */ /* 0x002fca000f8e0221 */
[C---:B---3--:R-:W-:Y:S02]  /*0200*/  ISETP.GE.U32.AND P0, PT, R13.reuse, UR12, PT ;  /* 0x0000000c0d007c0c */ /* 0x048fe4000bf06070 */
[----:B------:R-:W-:Y:S02]  /*0210*/  SHF.R.S32.HI R15, RZ, 0x1f, R13 ;  /* 0x0000001fff0f7819 */ /* 0x000fe4000001140d */
[----:B------:R-:W-:Y:S01]  /*0220*/  IADD3 R18, PT, PT, R13, 0x20, RZ ;  /* 0x000000200d127810 */ /* 0x000fe20007ffe0ff */
[----:B--2---:R-:W1:Y:S01]  /*0230*/  MUFU.RCP R6, R6 ;  /* 0x0000000600067308 */ /* 0x004e620000001000 */
[----:B------:R-:W-:Y:S02]  /*0240*/  ISETP.GE.AND.EX P0, PT, R15, UR13, PT, P0 ;  /* 0x0000000d0f007c0c */ /* 0x000fe4000bf06300 */
[----:B------:R-:W-:-:S11]  /*0250*/  SHF.R.S32.HI R19, RZ, 0x1f, R18 ;  /* 0x0000001fff137819 */ /* 0x000fd60000011412 */
[----:B------:R-:W2:Y:S01]  /*0260*/  @!P0 LDC.64 R16, c[0x0][0x398] ;  /* 0x0000e600ff108b82 */ /* 0x000ea20000000a00 */
[----:B-1----:R-:W-:-:S04]  /*0270*/  IADD3 R4, PT, PT, R6, 0xffffffe, RZ ;  /* 0x0ffffffe06047810 */ /* 0x002fc80007ffe0ff */
[----:B------:R1:W3:Y:S02]  /*0280*/  F2I.FTZ.U32.TRUNC.NTZ R5, R4 ;  /* 0x0000000400057305 */ /* 0x0002e4000021f000 */
[----:B-1----:R-:W-:Y:S02]  /*0290*/  MOV R4, RZ ;  /* 0x000000ff00047202 */ /* 0x002fe40000000f00 */
[----:B---3--:R-:W-:-:S05]  /*02a0*/  IADD3 R8, PT, PT, RZ, -R5, RZ ;  /* 0x80000005ff087210 */ /* 0x008fca0007ffe0ff */
[----:B------:R-:W-:Y:S01]  /*02b0*/  IMAD R7, R8, R9, RZ ;  /* 0x0000000908077224 */ /* 0x000fe200078e02ff */
[----:B------:R-:W-:-:S03]  /*02c0*/  IABS R8, R30 ;  /* 0x0000001e00087213 */ /* 0x000fc60000000000 */
[----:B------:R-:W-:-:S06]  /*02d0*/  IMAD.HI.U32 R5, R5, R7, R4 ;  /* 0x0000000705057227 */ /* 0x000fcc00078e0004 */
[----:B------:R-:W-:Y:S02]  /*02e0*/  IMAD.HI.U32 R7, R5, R8, RZ ;  /* 0x0000000805077227 */ /* 0x000fe400078e00ff */
[----:B------:R-:W1:Y:S03]  /*02f0*/  LDC.64 R4, c[0x0][0x3b8] ;  /* 0x0000ee00ff047b82 */ /* 0x000e660000000a00 */
[----:B------:R-:W-:-:S05]  /*0300*/  IADD3 R6, PT, PT, -R7, RZ, RZ ;  /* 0x000000ff07067210 */ /* 0x000fca0007ffe1ff */
[----:B------:R-:W-:Y:S01]  /*0310*/  IMAD R6, R9, R6, R8 ;  /* 0x0000000609067224 */ /* 0x000fe200078e0208 */
[----:B------:R-:W-:-:S04]  /*0320*/  LOP3.LUT R8, R30, R11, RZ, 0x3c, !PT ;  /* 0x0000000b1e087212 */ /* 0x000fc800078e3cff */
[----:B------:R-:W-:Y:S02]  /*0330*/  ISETP.GT.U32.AND P1, PT, R9, R6, PT ;  /* 0x000000060900720c */ /* 0x000fe40003f24070 */
[----:B------:R-:W-:Y:S01]  /*0340*/  ISETP.GE.AND P5, PT, R8, RZ, PT ;  /* 0x000000ff0800720c */ /* 0x000fe20003fa6270 */
[----:B-1----:R-:W-:-:S10]  /*0350*/  IMAD.WIDE R4, R30, 0x8, R4 ;  /* 0x000000081e047825 */ /* 0x002fd400078e0204 */
[-C--:B------:R-:W-:Y:S02]  /*0360*/  @!P1 IADD3 R6, PT, PT, R6, -R9.reuse, RZ ;  /* 0x8000000906069210 */ /* 0x080fe40007ffe0ff */
[----:B------:R-:W-:Y:S02]  /*0370*/  @!P1 IADD3 R7, PT, PT, R7, 0x1, RZ ;  /* 0x0000000107079810 */ /* 0x000fe40007ffe0ff */
[CC--:B------:R-:W-:Y:S01]  /*0380*/  ISETP.GE.U32.AND P2, PT, R6.reuse, R9.reuse, PT ;  /* 0x000000090600720c */ /* 0x0c0fe20003f46070 */
[----:B------:R-:W3:Y:S01]  /*0390*/  LDG.E.64 R4, desc[UR6][R4.64] ;  /* 0x0000000604047981 */ /* 0x000ee2000c1e1b00 */
[----:B------:R-:W-:Y:S02]  /*03a0*/  ISETP.GT.U32.AND P4, PT, R9, R6, PT ;  /* 0x000000060900720c */ /* 0x000fe40003f84070 */
[----:B------:R-:W-:Y:S02]  /*03b0*/  IADD3 R9, PT, PT, R6, -R9, RZ ;  /* 0x8000000906097210 */ /* 0x000fe40007ffe0ff */
[----:B------:R-:W-:-:S02]  /*03c0*/  ISETP.GE.U32.AND P1, PT, R18, UR12, PT ;  /* 0x0000000c12007c0c */ /* 0x000fc4000bf26070 */
[----:B------:R-:W-:Y:S02]  /*03d0*/  SEL R6, R9, R6, !P4 ;  /* 0x0000000609067207 */ /* 0x000fe40006000000 */
[----:B------:R-:W-:Y:S02]  /*03e0*/  ISETP.NE.AND P4, PT, R11, RZ, PT ;  /* 0x000000ff0b00720c */ /* 0x000fe40003f85270 */
[----:B------:R-:W-:Y:S02]  /*03f0*/  LOP3.LUT R9, RZ, R11, RZ, 0x33, !PT ;  /* 0x0000000bff097212 */ /* 0x000fe400078e33ff */
[----:B------:R-:W-:Y:S01]  /*0400*/  @!P3 IADD3 R6, PT, PT, -R6, RZ, RZ ;  /* 0x000000ff0606b210 */ /* 0x000fe20007ffe1ff */
[----:B------:R-:W1:Y:S01]  /*0410*/  @!P0 LDC.64 R10, c[0x0][0x3f8] ;  /* 0x0000fe00ff0a8b82 */ /* 0x000e620000000a00 */
[----:B------:R-:W-:Y:S02]  /*0420*/  @P2 IADD3 R7, PT, PT, R7, 0x1, RZ ;  /* 0x0000000107072810 */ /* 0x000fe40007ffe0ff */
[----:B------:R-:W-:-:S02]  /*0430*/  SEL R38, R9, R6, !P4 ;  /* 0x0000000609267207 */ /* 0x000fc40006000000 */
[----:B------:R-:W-:Y:S02]  /*0440*/  @!P5 IADD3 R7, PT, PT, -R7, RZ, RZ ;  /* 0x000000ff0707d210 */ /* 0x000fe40007ffe1ff */
[----:B------:R-:W-:Y:S01]  /*0450*/  ISETP.GE.AND.EX P1, PT, R19, UR13, PT, P1 ;  /* 0x0000000d13007c0c */ /* 0x000fe2000bf26310 */
[----:B------:R-:W-:Y:S01]  /*0460*/  IMAD R6, R38, 0x28, RZ ;  /* 0x0000002826067824 */ /* 0x000fe200078e02ff */
[----:B------:R-:W-:-:S04]  /*0470*/  SEL R21, R9, R7, !P4 ;  /* 0x0000000709157207 */ /* 0x000fc80006000000 */
[C---:B------:R-:W-:Y:S02]  /*0480*/  IADD3 R40, P2, PT, R6.reuse, R3, RZ ;  /* 0x0000000306287210 */ /* 0x040fe40007f5e0ff */
[----:B------:R-:W-:Y:S02]  /*0490*/  SHF.R.S32.HI R3, RZ, 0x1f, R21 ;  /* 0x0000001fff037819 */ /* 0x000fe40000011415 */
[----:B------:R-:W-:Y:S02]  /*04a0*/  LEA.HI.X.SX32 R41, R6, RZ, 0x1, P2 ;  /* 0x000000ff06297211 */ /* 0x000fe400010f0eff */
[----:B------:R-:W0:Y:S01]  /*04b0*/  @!P0 LDC.64 R6, c[0x0][0x3a0] ;  /* 0x0000e800ff068b82 */ /* 0x000e220000000a00 */
[----:B------:R-:W-:Y:S02]  /*04c0*/  IMAD R12, R3, UR14, RZ ;  /* 0x0000000e030c7c24 */ /* 0x000fe4000f8e02ff */
[----:B------:R-:W-:-:S04]  /*04d0*/  IMAD.WIDE.U32 R40, R21, UR14, R40 ;  /* 0x0000000e15287c25 */ /* 0x000fc8000f8e0028 */
[----:B------:R-:W-:Y:S01]  /*04e0*/  IMAD R43, R21, UR15, R12 ;  /* 0x0000000f152b7c24 */ /* 0x000fe2000f8e020c */
[----:B------:R-:W2:Y:S01]  /*04f0*/  @!P1 LDC.64 R8, c[0x0][0x3f8] ;  /* 0x0000fe00ff089b82 */ /* 0x000ea20000000a00 */
[----:B-1----:R-:W-:Y:S01]  /*0500*/  @!P0 IMAD R12, R15, R10, RZ ;  /* 0x0000000a0f0c8224 */ /* 0x002fe200078e02ff */
[----:B------:R-:W-:Y:S02]  /*0510*/  @!P0 MOV R42, R40 ;  /* 0x00000028002a8202 */ /* 0x000fe40000000f00 */
[----:B------:R-:W-:Y:S01]  /*0520*/  IADD3 R43, PT, PT, R41, R43, RZ ;  /* 0x0000002b292b7210 */ /* 0x000fe20007ffe0ff */
[C---:B------:R-:W-:Y:S01]  /*0530*/  @!P0 IMAD R3, R13.reuse, R11, R12 ;  /* 0x0000000b0d038224 */ /* 0x040fe200078e020c */
[----:B----4-:R-:W-:Y:S02]  /*0540*/  ISETP.NE.AND P2, PT, RZ, UR4, PT ;  /* 0x00000004ff007c0c */ /* 0x010fe4000bf45270 */
[----:B------:R-:W1:Y:S01]  /*0550*/  @!P1 LDC.64 R14, c[0x0][0x398] ;  /* 0x0000e600ff0e9b82 */ /* 0x000e620000000a00 */
[----:B------:R-:W-:-:S05]  /*0560*/  @!P0 IMAD.WIDE.U32 R10, R13, R10, R42 ;  /* 0x0000000a0d0a8225 */ /* 0x000fca00078e002a */
[----:B------:R-:W-:Y:S02]  /*0570*/  @!P0 IADD3 R11, PT, PT, R11, R3, RZ ;  /* 0x000000030b0b8210 */ /* 0x000fe40007ffe0ff */
[C---:B------:R-:W-:Y:S01]  /*0580*/  @!P0 SHF.L.U32 R3, R10.reuse, 0x1, RZ ;  /* 0x000000010a038819 */ /* 0x040fe200000006ff */
[----:B------:R-:W4:Y:S01]  /*0590*/  @!P1 LDC.64 R12, c[0x0][0x3a0] ;  /* 0x0000e800ff0c9b82 */ /* 0x000f220000000a00 */
[----:B------:R-:W-:Y:S02]  /*05a0*/  @!P0 SHF.L.U64.HI R10, R10, 0x1, R11 ;  /* 0x000000010a0a8819 */ /* 0x000fe4000001020b */
[C---:B0-----:R-:W-:Y:S02]  /*05b0*/  @!P0 IADD3 R6, P3, PT, R3.reuse, R6, RZ ;  /* 0x0000000603068210 */ /* 0x041fe40007f7e0ff */
[----:B--2---:R-:W-:Y:S02]  /*05c0*/  @!P0 IADD3 R16, P4, PT, R3, R16, RZ ;  /* 0x0000001003108210 */ /* 0x004fe40007f9e0ff */
[C---:B------:R-:W-:Y:S01]  /*05d0*/  @!P0 IADD3.X R7, PT, PT, R10.reuse, R7, RZ, P3, !PT ;  /* 0x000000070a078210 */ /* 0x040fe20001ffe4ff */
[----:B------:R-:W-:Y:S01]  /*05e0*/  @!P1 IMAD R19, R19, R8, RZ ;  /* 0x0000000813139224 */ /* 0x000fe200078e02ff */
[----:B------:R-:W-:-:S02]  /*05f0*/  @!P0 IADD3.X R17, PT, PT, R10, R17, RZ, P4, !PT ;  /* 0x000000110a118210 */ /* 0x000fc400027fe4ff */
[----:B------:R-:W-:Y:S02]  /*0600*/  @!P1 MOV R10, R40 ;  /* 0x00000028000a9202 */ /* 0x000fe40000000f00 */
[----:B------:R-:W-:Y:S01]  /*0610*/  @!P1 MOV R11, R43 ;  /* 0x0000002b000b9202 */ /* 0x000fe20000000f00 */
[C---:B------:R-:W-:Y:S02]  /*0620*/  @!P1 IMAD R3, R18.reuse, R9, R19 ;  /* 0x0000000912039224 */ /* 0x040fe400078e0213 */
[----:B------:R-:W-:Y:S02]  /*0630*/  @!P1 IMAD.WIDE.U32 R18, R18, R8, R10 ;  /* 0x0000000812129225 */ /* 0x000fe400078e000a */
[----:B------:R-:W0:Y:S01]  /*0640*/  @P2 LDC.64 R8, c[0x0][0x3b0] ;  /* 0x0000ec00ff082b82 */ /* 0x000e220000000a00 */
[----:B------:R-:W-:-:S07]  /*0650*/  CS2R R28, SRZ ;  /* 0x00000000001c7805 */ /* 0x000fce000001ff00 */
[----:B------:R-:W2:Y:S01]  /*0660*/  LDC.64 R10, c[0x0][0x3a8] ;  /* 0x0000ea00ff0a7b82 */ /* 0x000ea20000000a00 */
[----:B------:R-:W-:Y:S01]  /*0670*/  @!P1 IADD3 R19, PT, PT, R19, R3, RZ ;  /* 0x0000000313139210 */ /* 0x000fe20007ffe0ff */
[----:B------:R-:W3:Y:S01]  /*0680*/  @!P0 LDG.E R29, desc[UR6][R6.64] ;  /* 0x00000006061d8981 */ /* 0x000ee2000c1e1900 */
[----:B------:R-:W-:-:S03]  /*0690*/  @!P1 SHF.L.U32 R3, R18, 0x1, RZ ;  /* 0x0000000112039819 */ /* 0x000fc600000006ff */
[----:B------:R0:W3:Y:S01]  /*06a0*/  @!P0 LDG.E R28, desc[UR6][R16.64] ;  /* 0x00000006101c8981 */ /* 0x0000e2000c1e1900 */
[C---:B----4-:R-:W-:Y:S02]  /*06b0*/  @!P1 IADD3 R12, P3, PT, R3.reuse, R12, RZ ;  /* 0x0000000c030c9210 */ /* 0x050fe40007f7e0ff */
[----:B-1----:R-:W-:Y:S02]  /*06c0*/  @!P1 IADD3 R14, P0, PT, R3, R14, RZ ;  /* 0x0000000e030e9210 */ /* 0x002fe40007f1e0ff */
[----:B------:R-:W-:Y:S02]  /*06d0*/  LOP3.LUT R3, R32, 0xffff, RZ, 0xc0, !PT ;  /* 0x0000ffff20037812 */ /* 0x000fe400078ec0ff */
[----:B------:R-:W-:Y:S02]  /*06e0*/  @!P1 SHF.L.U64.HI R18, R18, 0x1, R19 ;  /* 0x0000000112129819 */ /* 0x000fe40000010213 */
[----:B------:R-:W-:Y:S01]  /*06f0*/  CS2R R26, SRZ ;  /* 0x00000000001a7805 */ /* 0x000fe2000001ff00 */
[----:B------:R-:W-:Y:S01]  /*0700*/  IMAD R19, R38, 0x28, R3 ;  /* 0x0000002826137824 */ /* 0x000fe200078e0203 */
[----:B------:R-:W-:-:S02]  /*0710*/  @!P1 IADD3.X R13, PT, PT, R18, R13, RZ, P3, !PT ;  /* 0x0000000d120d9210 */ /* 0x000fc40001ffe4ff */
[----:B------:R-:W-:Y:S01]  /*0720*/  @!P1 IADD3.X R15, PT, PT, R18, R15, RZ, P0, !PT ;  /* 0x0000000f120f9210 */ /* 0x000fe200007fe4ff */
[C---:B0-----:R-:W-:Y:S01]  /*0730*/  @P2 IMAD.WIDE R16, R19.reuse, 0x4, R8 ;  /* 0x0000000413102825 */ /* 0x041fe200078e0208 */
[----:B------:R-:W-:Y:S01]  /*0740*/  CS2R R6, SRZ ;  /* 0x0000000000067805 */ /* 0x000fe2000001ff00 */
[----:B------:R-:W4:Y:S02]  /*0750*/  @!P1 LDG.E R27, desc[UR6][R12.64] ;  /* 0x000000060c1b9981 */ /* 0x000f24000c1e1900 */
[----:B--2---:R-:W-:Y:S02]  /*0760*/  IMAD.WIDE R8, R19, 0x4, R10 ;  /* 0x0000000413087825 */ /* 0x004fe400078e020a */
[----:B------:R-:W2:Y:S04]  /*0770*/  @!P1 LDG.E R26, desc[UR6][R14.64] ;  /* 0x000000060e1a9981 */ /* 0x000ea8000c1e1900 */
[----:B------:R0:W5:Y:S04]  /*0780*/  @P2 LDG.E.64 R6, desc[UR6][R16.64] ;  /* 0x0000000610062981 */ /* 0x000168000c1e1b00 */
[----:B------:R-:W5:Y:S01]  /*0790*/  LDG.E.64 R8, desc[UR6][R8.64] ;  /* 0x0000000608087981 */ /* 0x000f62000c1e1b00 */
[----:B------:R-:W-:Y:S01]  /*07a0*/  MOV R37, 0x3f800000 ;  /* 0x3f80000000257802 */ /* 0x000fe20000000f00 */
[----:B------:R-:W-:Y:S01]  /*07b0*/  UISETP.NE.AND UP0, UPT, UR4, URZ, UPT ;  /* 0x000000ff0400728c */ /* 0x000fe2000bf05270 */
[----:B---3--:R-:W-:-:S05]  /*07c0*/  FFMA.FTZ R5, -R4, R4, R5 ;  /* 0x0000000404057223 */ /* 0x008fca0000010105 */
[----:B------:R-:W-:-:S13]  /*07d0*/  FSETP.GTU.FTZ.AND P0, PT, R5, RZ, PT ;  /* 0x000000ff0500720b */ /* 0x000fda0003f1c000 */
[----:B------:R-:W1:Y:S02]  /*07e0*/  @P0 LDC R10, c[0x0][0x3c0] ;  /* 0x0000f000ff0a0b82 */ /* 0x000e640000000800 */
[----:B-1----:R-:W-:-:S04]  /*07f0*/  @P0 FADD.FTZ R10, R5, R10 ;  /* 0x0000000a050a0221 */ /* 0x002fc80000010000 */
[----:B------:R0:W1:Y:S01]  /*0800*/  @P0 MUFU.RSQ R37, R10 ;  /* 0x0000000a00250308 */ /* 0x0000620000001400 */
[----:B------:R-:W-:Y:S02]  /*0810*/  PRMT R35, R29, 0x7632, R35 ;  /* 0x000076321d237816 */ /* 0x000fe40000000023 */
[----:B------:R-:W-:Y:S02]  /*0820*/  PRMT R36, R28, 0x7632, R36 ;  /* 0x000076321c247816 */ /* 0x000fe40000000024 */
[----:B----4-:R-:W-:Y:S02]  /*0830*/  PRMT R5, R27, 0x7632, R5 ;  /* 0x000076321b057816 */ /* 0x010fe40000000005 */
[----:B--2---:R-:W-:Y:S01]  /*0840*/  PRMT R34, R26, 0x7632, R34 ;  /* 0x000076321a227816 */ /* 0x004fe20000000022 */
[----:B01----:R-:W-:Y:S06]  /*0850*/  BRA.U UP0, `(.L_x_2) ;  /* 0x0000000100947547 */ /* 0x003fec000b800000 */
[----:B------:R-:W-:Y:S02]  /*0860*/  SHF.L.U32 R13, R29, 0x10, RZ ;  /* 0x000000101d0d7819 */ /* 0x000fe400000006ff */
[----:B------:R-:W-:Y:S02]  /*0870*/  SHF.L.U32 R15, R35, 0x10, RZ ;  /* 0x00000010230f7819 */ /* 0x000fe400000006ff */
[----:B------:R-:W-:Y:S01]  /*0880*/  SHF.L.U32 R11, R28, 0x10, RZ ;  /* 0x000000101c0b7819 */ /* 0x000fe200000006ff */
[----:B------:R-:W-:Y:S01]  /*0890*/  FADD.FTZ R12, -R4, R13 ;  /* 0x0000000d040c7221 */ /* 0x000fe20000010100 */
[----:B------:R-:W-:Y:S01]  /*08a0*/  SHF.L.U32 R10, R36, 0x10, RZ ;  /* 0x00000010240a7819 */ /* 0x000fe200000006ff */
[----:B------:R-:W-:Y:S01]  /*08b0*/  FADD.FTZ R14, -R4, R15 ;  /* 0x0000000f040e7221 */ /* 0x000fe20000010100 */
[----:B------:R-:W-:Y:S01]  /*08c0*/  SHF.L.U32 R19, R27, 0x10, RZ ;  /* 0x000000101b137819 */ /* 0x000fe200000006ff */
[----:B-----5:R-:W-:Y:S01]  /*08d0*/  FMUL.FTZ R13, R8, R11 ;  /* 0x0000000b080d7220 */ /* 0x020fe20000410000 */
[-C--:B------:R-:W-:Y:S01]  /*08e0*/  FMUL.FTZ R12, R12, R37.reuse ;  /* 0x000000250c0c7220 */ /* 0x080fe20000410000 */
[----:B------:R-:W-:Y:S01]  /*08f0*/  FMUL.FTZ R15, R14, R37 ;  /* 0x000000250e0f7220 */ /* 0x000fe20000410000 */
[----:B------:R-:W-:Y:S01]  /*0900*/  FMUL.FTZ R16, R9, R10 ;  /* 0x0000000a09107220 */ /* 0x000fe20000410000 */
[----:B------:R-:W-:Y:S01]  /*0910*/  FADD.FTZ R17, RZ, R13 ;  /* 0x0000000dff117221 */ /* 0x000fe20000010000 */
[----:B------:R-:W-:Y:S01]  /*0920*/  FFMA.FTZ R14, R12, R13, RZ ;  /* 0x0000000d0c0e7223 */ /* 0x000fe200000100ff */
[----:B------:R-:W-:Y:S01]  /*0930*/  SHF.L.U32 R13, R26, 0x10, RZ ;  /* 0x000000101a0d7819 */ /* 0x000fe200000006ff */
[----:B------:R-:W-:Y:S01]  /*0940*/  FADD.FTZ R20, -R4, R19 ;  /* 0x0000001304147221 */ /* 0x000fe20000010100 */
[----:B------:R-:W-:Y:S01]  /*0950*/  SHF.L.U32 R21, R5, 0x10, RZ ;  /* 0x0000001005157819 */ /* 0x000fe200000006ff */
[----:B------:R-:W-:Y:S01]  /*0960*/  FADD.FTZ R19, R16, R17 ;  /* 0x0000001110137221 */ /* 0x000fe20000010000 */
[----:B------:R-:W-:Y:S01]  /*0970*/  FFMA.FTZ R17, R15, R16, R14 ;  /* 0x000000100f117223 */ /* 0x000fe2000001000e */
[----:B------:R-:W-:Y:S01]  /*0980*/  SHF.L.U32 R18, R34, 0x10, RZ ;  /* 0x0000001022127819 */ /* 0x000fe200000006ff */
[----:B------:R-:W-:Y:S01]  /*0990*/  FMUL.FTZ R16, R8, R13 ;  /* 0x0000000d08107220 */ /* 0x000fe20000410000 */
[----:B------:R-:W-:Y:S01]  /*09a0*/  FMUL.FTZ R20, R20, R37 ;  /* 0x0000002514147220 */ /* 0x000fe20000410000 */
[----:B------:R-:W-:Y:S01]  /*09b0*/  FADD.FTZ R22, -R4, R21 ;  /* 0x0000001504167221 */ /* 0x000fe20000010100 */
[----:B------:R-:W-:Y:S01]  /*09c0*/  FFMA.FTZ R12, R11, R12, RZ ;  /* 0x0000000c0b0c7223 */ /* 0x000fe200000100ff */
[----:B------:R-:W-:Y:S01]  /*09d0*/  FADD.FTZ R14, R19, R16 ;  /* 0x00000010130e7221 */ /* 0x000fe20000010000 */
[----:B------:R-:W-:Y:S01]  /*09e0*/  FMUL.FTZ R21, R9, R18 ;  /* 0x0000001209157220 */ /* 0x000fe20000410000 */
[----:B------:R-:W-:Y:S01]  /*09f0*/  FFMA.FTZ R16, R20, R16, R17 ;  /* 0x0000001014107223 */ /* 0x000fe20000010011 */
[----:B------:R-:W-:Y:S01]  /*0a00*/  FADD.FTZ R44, RZ, R11 ;  /* 0x0000000bff2c7221 */ /* 0x000fe20000010000 */
[----:B------:R-:W-:Y:S01]  /*0a10*/  FFMA.FTZ R19, R10, R15, RZ ;  /* 0x0000000f0a137223 */ /* 0x000fe200000100ff */
[----:B------:R-:W-:Y:S01]  /*0a20*/  FMUL.FTZ R17, R22, R37 ;  /* 0x0000002516117220 */ /* 0x000fe20000410000 */
[----:B------:R-:W-:Y:S01]  /*0a30*/  FADD.FTZ R15, RZ, R10 ;  /* 0x0000000aff0f7221 */ /* 0x000fe20000010000 */
[----:B------:R-:W-:Y:S01]  /*0a40*/  FADD.FTZ R11, R21, R14 ;  /* 0x0000000e150b7221 */ /* 0x000fe20000010000 */
[C---:B------:R-:W-:Y:S01]  /*0a50*/  FADD.FTZ R14, R13.reuse, R44 ;  /* 0x0000002c0d0e7221 */ /* 0x040fe20000010000 */
[----:B------:R-:W-:Y:S01]  /*0a60*/  FFMA.FTZ R12, R13, R20, R12 ;  /* 0x000000140d0c7223 */ /* 0x000fe2000001000c */
[----:B------:R-:W-:Y:S01]  /*0a70*/  FFMA.FTZ R16, R17, R21, R16 ;  /* 0x0000001511107223 */ /* 0x000fe20000010010 */
[C---:B------:R-:W-:Y:S01]  /*0a80*/  FADD.FTZ R15, R18.reuse, R15 ;  /* 0x0000000f120f7221 */ /* 0x040fe20000010000 */
[----:B------:R-:W-:Y:S01]  /*0a90*/  FFMA.FTZ R13, R18, R17, R19 ;  /* 0x00000011120d7223 */ /* 0x000fe20000010013 */
[----:B------:R-:W-:Y:S06]  /*0aa0*/  BRA `(.L_x_3) ;  /* 0x0000000400207947 */ /* 0x000fec0003800000 */
.L_x_2:
[----:B------:R-:W-:Y:S02]  /*0ab0*/  SHF.L.U32 R11, R29, 0x10, RZ ;  /* 0x000000101d0b7819 */ /* 0x000fe400000006ff */
[----:B------:R-:W-:Y:S02]  /*0ac0*/  SHF.L.U32 R13, R35, 0x10, RZ ;  /* 0x00000010230d7819 */ /* 0x000fe400000006ff */
[----:B------:R-:W-:Y:S01]  /*0ad0*/  SHF.L.U32 R15, R27, 0x10, RZ ;  /* 0x000000101b0f7819 */ /* 0x000fe200000006ff */
[----:B------:R-:W-:Y:S01]  /*0ae0*/  FADD.FTZ R10, -R4, R11 ;  /* 0x0000000b040a7221 */ /* 0x000fe20000010100 */
[----:B------:R-:W-:Y:S02]  /*0af0*/  SHF.L.U32 R21, R5, 0x10, RZ ;  /* 0x0000001005157819 */ /* 0x000fe400000006ff */
[----:B------:R-:W-:Y:S01]  /*0b00*/  SHF.L.U32 R39, R28, 0x10, RZ ;  /* 0x000000101c277819 */ /* 0x000fe200000006ff */
[----:B------:R-:W-:Y:S01]  /*0b10*/  FMUL.FTZ R11, R10, R37 ;  /* 0x000000250a0b7220 */ /* 0x000fe20000410000 */
[C---:B------:R-:W-:Y:S01]  /*0b20*/  FADD.FTZ R10, -R4.reuse, R13 ;  /* 0x0000000d040a7221 */ /* 0x040fe20000010100 */
[C---:B------:R-:W-:Y:S01]  /*0b30*/  FADD.FTZ R14, -R4.reuse, R15 ;  /* 0x0000000f040e7221 */ /* 0x040fe20000010100 */
[----:B------:R-:W-:Y:S01]  /*0b40*/  FADD.FTZ R18, -R4, R21 ;  /* 0x0000001504127221 */ /* 0x000fe20000010100 */
[--C-:B-----5:R-:W-:Y:S01]  /*0b50*/  FFMA.FTZ R12, R8, R11, R6.reuse ;  /* 0x0000000b080c7223 */ /* 0x120fe20000010006 */
[-C--:B------:R-:W-:Y:S01]  /*0b60*/  FMUL.FTZ R10, R10, R37.reuse ;  /* 0x000000250a0a7220 */ /* 0x080fe20000410000 */
[-C--:B------:R-:W-:Y:S01]  /*0b70*/  FMUL.FTZ R13, R14, R37.reuse ;  /* 0x000000250e0d7220 */ /* 0x080fe20000410000 */
[----:B------:R-:W-:Y:S01]  /*0b80*/  FMUL.FTZ R18, R18, R37 ;  /* 0x0000002512127220 */ /* 0x000fe20000410000 */
[----:B------:R-:W-:Y:S01]  /*0b90*/  FMUL.FTZ R19, R12, -1.4426950216293334961 ;  /* 0xbfb8aa3b0c137820 */ /* 0x000fe20000410000 */
[C-C-:B------:R-:W-:Y:S01]  /*0ba0*/  FFMA.FTZ R16, R9.reuse, R10, R7.reuse ;  /* 0x0000000a09107223 */ /* 0x140fe20000010007 */
[----:B------:R-:W-:Y:S01]  /*0bb0*/  FFMA.FTZ R15, R8, R13, R6 ;  /* 0x0000000d080f7223 */ /* 0x000fe20000010006 */
[----:B------:R-:W-:-:S02]  /*0bc0*/  FFMA.FTZ R14, R9, R18, R7 ;  /* 0x00000012090e7223 */ /* 0x000fc40000010007 */
[----:B------:R-:W-:Y:S01]  /*0bd0*/  FMUL.FTZ R17, R16, -1.4426950216293334961 ;  /* 0xbfb8aa3b10117820 */ /* 0x000fe20000410000 */
[----:B------:R-:W0:Y:S01]  /*0be0*/  MUFU.EX2 R19, R19 ;  /* 0x0000001300137308 */ /* 0x000e220000000800 */
[----:B------:R-:W-:Y:S01]  /*0bf0*/  FMUL.FTZ R22, R15, -1.4426950216293334961 ;  /* 0xbfb8aa3b0f167820 */ /* 0x000fe20000410000 */
[----:B------:R-:W-:-:S03]  /*0c00*/  FMUL.FTZ R21, R14, -1.4426950216293334961 ;  /* 0xbfb8aa3b0e157820 */ /* 0x000fc60000410000 */
[----:B------:R-:W1:Y:S04]  /*0c10*/  MUFU.EX2 R17, R17 ;  /* 0x0000001100117308 */ /* 0x000e680000000800 */
[----:B------:R-:W2:Y:S04]  /*0c20*/  MUFU.EX2 R22, R22 ;  /* 0x0000001600167308 */ /* 0x000ea80000000800 */
[----:B------:R-:W3:Y:S01]  /*0c30*/  MUFU.EX2 R21, R21 ;  /* 0x0000001500157308 */ /* 0x000ee20000000800 */
[----:B0-----:R-:W-:Y:S01]  /*0c40*/  FADD.FTZ R20, R19, 1 ;  /* 0x3f80000013147421 */ /* 0x001fe20000010000 */
[----:B-1----:R-:W-:-:S05]  /*0c50*/  FADD.FTZ R19, R17, 1 ;  /* 0x3f80000011137421 */ /* 0x002fca0000010000 */
[----:B------:R-:W0:Y:S01]  /*0c60*/  MUFU.RCP R20, R20 ;  /* 0x0000001400147308 */ /* 0x000e220000001000 */
[----:B--2---:R-:W-:Y:S01]  /*0c70*/  FADD.FTZ R17, R22, 1 ;  /* 0x3f80000016117421 */ /* 0x004fe20000010000 */
[----:B---3--:R-:W-:-:S06]  /*0c80*/  FADD.FTZ R22, R21, 1 ;  /* 0x3f80000015167421 */ /* 0x008fcc0000010000 */
[----:B------:R-:W1:Y:S08]  /*0c90*/  MUFU.RCP R19, R19 ;  /* 0x0000001300137308 */ /* 0x000e700000001000 */
[----:B------:R-:W2:Y:S01]  /*0ca0*/  MUFU.RCP R17, R17 ;  /* 0x0000001100117308 */ /* 0x000ea20000001000 */
[----:B0-----:R-:W-:-:S04]  /*0cb0*/  FADD.FTZ R23, -R20, 1 ;  /* 0x3f80000014177421 */ /* 0x001fc80000010100 */
[----:B------:R-:W-:Y:S01]  /*0cc0*/  FFMA.FTZ R23, R12, R23, 1 ;  /* 0x3f8000000c177423 */ /* 0x000fe20000010017 */
[----:B------:R-:W-:Y:S02]  /*0cd0*/  FMUL.FTZ R12, R39, R20 ;  /* 0x00000014270c7220 */ /* 0x000fe40000410000 */
[----:B------:R-:W0:Y:S01]  /*0ce0*/  MUFU.RCP R20, R22 ;  /* 0x0000001600147308 */ /* 0x000e220000001000 */
[----:B-1----:R-:W-:Y:S01]  /*0cf0*/  FADD.FTZ R21, -R19, 1 ;  /* 0x3f80000013157421 */ /* 0x002fe20000010100 */
[----:B------:R-:W-:Y:S01]  /*0d00*/  FMUL.FTZ R12, R12, R23 ;  /* 0x000000170c0c7220 */ /* 0x000fe20000410000 */
[----:B------:R-:W-:Y:S02]  /*0d10*/  SHF.L.U32 R23, R36, 0x10, RZ ;  /* 0x0000001024177819 */ /* 0x000fe400000006ff */
[----:B------:R-:W-:-:S03]  /*0d20*/  FFMA.FTZ R16, R16, R21, 1 ;  /* 0x3f80000010107423 */ /* 0x000fc60000010015 */
[----:B------:R-:W-:Y:S01]  /*0d30*/  FMUL.FTZ R21, R23, R19 ;  /* 0x0000001317157220 */ /* 0x000fe20000410000 */
[----:B--2---:R-:W-:Y:S01]  /*0d40*/  FADD.FTZ R44, -R17, 1 ;  /* 0x3f800000112c7421 */ /* 0x004fe20000010100 */
[----:B------:R-:W-:-:S03]  /*0d50*/  SHF.L.U32 R23, R26, 0x10, RZ ;  /* 0x000000101a177819 */ /* 0x000fc600000006ff */
[----:B------:R-:W-:Y:S01]  /*0d60*/  FFMA.FTZ R19, R15, R44, 1 ;  /* 0x3f8000000f137423 */ /* 0x000fe2000001002c */
[----:B------:R-:W-:Y:S01]  /*0d70*/  SHF.L.U32 R15, R34, 0x10, RZ ;  /* 0x00000010220f7819 */ /* 0x000fe200000006ff */
[----:B------:R-:W-:Y:S01]  /*0d80*/  FMUL.FTZ R44, R23, R17 ;  /* 0x00000011172c7220 */ /* 0x000fe20000410000 */
[----:B0-----:R-:W-:-:S03]  /*0d90*/  FADD.FTZ R23, -R20, 1 ;  /* 0x3f80000014177421 */ /* 0x001fc60000010100 */
[----:B------:R-:W-:Y:S01]  /*0da0*/  FMUL.FTZ R17, R15, R20 ;  /* 0x000000140f117220 */ /* 0x000fe20000410000 */
[----:B------:R-:W-:Y:S01]  /*0db0*/  FMUL.FTZ R15, R21, R16 ;  /* 0x00000010150f7220 */ /* 0x000fe20000410000 */
[----:B------:R-:W-:Y:S01]  /*0dc0*/  FMUL.FTZ R16, R8, R12 ;  /* 0x0000000c08107220 */ /* 0x000fe20000410000 */
[----:B------:R-:W-:Y:S01]  /*0dd0*/  FFMA.FTZ R22, R14, R23, 1 ;  /* 0x3f8000000e167423 */ /* 0x000fe20000010017 */
[----:B------:R-:W-:Y:S01]  /*0de0*/  FMUL.FTZ R14, R44, R19 ;  /* 0x000000132c0e7220 */ /* 0x000fe20000410000 */
[----:B------:R-:W-:Y:S01]  /*0df0*/  FMUL.FTZ R19, R9, R15 ;  /* 0x0000000f09137220 */ /* 0x000fe20000410000 */
[----:B------:R-:W-:Y:S01]  /*0e00*/  FFMA.FTZ R21, R11, R16, RZ ;  /* 0x000000100b157223 */ /* 0x000fe200000100ff */
[----:B------:R-:W-:Y:S01]  /*0e10*/  FADD.FTZ R20, RZ, R16 ;  /* 0x00000010ff147221 */ /* 0x000fe20000010000 */
[----:B------:R-:W-:Y:S01]  /*0e20*/  FMUL.FTZ R17, R17, R22 ;  /* 0x0000001611117220 */ /* 0x000fe20000410000 */
[----:B------:R-:W-:Y:S01]  /*0e30*/  FMUL.FTZ R23, R8, R14 ;  /* 0x0000000e08177220 */ /* 0x000fe20000410000 */
[----:B------:R-:W-:Y:S01]  /*0e40*/  FFMA.FTZ R16, R10, R19, R21 ;  /* 0x000000130a107223 */ /* 0x000fe20000010015 */
[----:B------:R-:W-:Y:S01]  /*0e50*/  FADD.FTZ R20, R19, R20 ;  /* 0x0000001413147221 */ /* 0x000fe20000010000 */
[----:B------:R-:W-:-:S02]  /*0e60*/  FMUL.FTZ R19, R9, R17 ;  /* 0x0000001109137220 */ /* 0x000fc40000410000 */
[----:B------:R-:W-:Y:S01]  /*0e70*/  FFMA.FTZ R21, R13, R23, R16 ;  /* 0x000000170d157223 */ /* 0x000fe20000010010 */
[----:B------:R-:W-:Y:S01]  /*0e80*/  FADD.FTZ R22, R20, R23 ;  /* 0x0000001714167221 */ /* 0x000fe20000010000 */
[----:B------:R-:W-:Y:S02]  /*0e90*/  FFMA.FTZ R20, R11, R12, RZ ;  /* 0x0000000c0b147223 */ /* 0x000fe400000100ff */
[----:B------:R-:W-:Y:S01]  /*0ea0*/  FFMA.FTZ R16, R18, R19, R21 ;  /* 0x0000001312107223 */ /* 0x000fe20000010015 */
[----:B------:R-:W-:Y:S01]  /*0eb0*/  FADD.FTZ R11, R19, R22 ;  /* 0x00000016130b7221 */ /* 0x000fe20000010000 */
[----:B------:R-:W-:Y:S01]  /*0ec0*/  FFMA.FTZ R21, R10, R15, RZ ;  /* 0x0000000f0a157223 */ /* 0x000fe200000100ff */
[----:B------:R-:W-:Y:S01]  /*0ed0*/  FADD.FTZ R19, RZ, R12 ;  /* 0x0000000cff137221 */ /* 0x000fe20000010000 */
[----:B------:R-:W-:Y:S01]  /*0ee0*/  FADD.FTZ R10, RZ, R15 ;  /* 0x0000000fff0a7221 */ /* 0x000fe20000010000 */
[----:B------:R-:W-:Y:S01]  /*0ef0*/  FFMA.FTZ R12, R13, R14, R20 ;  /* 0x0000000e0d0c7223 */ /* 0x000fe20000010014 */
[----:B------:R-:W-:Y:S01]  /*0f00*/  FFMA.FTZ R13, R18, R17, R21 ;  /* 0x00000011120d7223 */ /* 0x000fe20000010015 */
[----:B------:R-:W-:Y:S01]  /*0f10*/  FADD.FTZ R14, R19, R14 ;  /* 0x0000000e130e7221 */ /* 0x000fe20000010000 */
[----:B------:R-:W-:-:S07]  /*0f20*/  FADD.FTZ R15, R10, R17 ;  /* 0x000000110a0f7221 */ /* 0x000fce0000010000 */
.L_x_3:
[----:B------:R-:W0:Y:S01]  /*0f30*/  SHFL.DOWN PT, R17, R16, 0x1, 0x1f ;  /* 0x08201f0010117f89 */ /* 0x000e2200000e0000 */
[C---:B------:R-:W-:Y:S01]  /*0f40*/  ISETP.GT.AND P0, PT, R0.reuse, 0x1e, PT ;  /* 0x0000001e0000780c */ /* 0x040fe20003f04270 */
[----:B------:R-:W1:Y:S01]  /*0f50*/  S2UR UR8, SR_CgaCtaId ;  /* 0x00000000000879c3 */ /* 0x000e620000008800 */
[----:B------:R-:W-:Y:S01]  /*0f60*/  UMOV UR5, 0x400 ;  /* 0x0000040000057882 */ /* 0x000fe20000000000 */
[----:B------:R-:W2:Y:S01]  /*0f70*/  SHFL.DOWN PT, R10, R11, 0x1, 0x1f ;  /* 0x08201f000b0a7f89 */ /* 0x000ea200000e0000 */
[----:B------:R-:W-:Y:S01]  /*0f80*/  UIADD3 UR4, UPT, UPT, UR5, 0xd0, URZ ;  /* 0x000000d005047890 */ /* 0x000fe2000fffe0ff */
[C---:B------:R-:W-:Y:S01]  /*0f90*/  ISETP.GT.AND P2, PT, R0.reuse, 0xf, PT ;  /* 0x0000000f0000780c */ /* 0x040fe20003f44270 */
[----:B------:R-:W-:Y:S01]  /*0fa0*/  BSSY.RECONVERGENT B0, `(.L_x_4) ;  /* 0x0000024000007945 */ /* 0x000fe20003800200 */
[----:B------:R-:W-:Y:S02]  /*0fb0*/  ISETP.GT.AND P1, PT, R0, 0x17, PT ;  /* 0x000000170000780c */ /* 0x000fe40003f24270 */
[----:B------:R-:W-:-:S04]  /*0fc0*/  ISETP.GT.U32.AND P3, PT, R25, 0x13, PT ;  /* 0x000000131900780c */ /* 0x000fc80003f64070 */
[----:B0-----:R-:W-:Y:S01]  /*0fd0*/  @!P0 FADD.FTZ R16, R17, R16 ;  /* 0x0000001011108221 */ /* 0x001fe20000010000 */
[----:B-1----:R-:W-:Y:S01]  /*0fe0*/  ULEA UR4, UR8, UR4, 0x18 ;  /* 0x0000000408047291 */ /* 0x002fe2000f8ec0ff */
[----:B--2---:R-:W-:-:S03]  /*0ff0*/  @!P0 FADD.FTZ R11, R10, R11 ;  /* 0x0000000b0a0b8221 */ /* 0x004fc60000010000 */
[----:B------:R-:W0:Y:S01]  /*1000*/  SHFL.DOWN PT, R17, R16, 0x2, 0x1f ;  /* 0x08401f0010117f89 */ /* 0x000e2200000e0000 */
[----:B------:R-:W-:Y:S02]  /*1010*/  ISETP.GT.AND P0, PT, R0, 0x1d, PT ;  /* 0x0000001d0000780c */ /* 0x000fe40003f04270 */
[----:B------:R-:W-:Y:S01]  /*1020*/  LEA R39, R25, UR4, 0x4 ;  /* 0x0000000419277c11 */ /* 0x000fe2000f8e20ff */
[----:B------:R-:W1:Y:S04]  /*1030*/  SHFL.DOWN PT, R10, R11, 0x2, 0x1f ;  /* 0x08401f000b0a7f89 */ /* 0x000e6800000e0000 */
[----:B------:R-:W-:Y:S06]  /*1040*/  STS.128 [R39], R12 ;  /* 0x0000000c27007388 */ /* 0x000fec0000000c00 */
[----:B0-----:R-:W-:Y:S01]  /*1050*/  @!P0 FADD.FTZ R16, R16, R17 ;  /* 0x0000001110108221 */ /* 0x001fe20000010000 */
[----:B-1----:R-:W-:-:S04]  /*1060*/  @!P0 FADD.FTZ R11, R11, R10 ;  /* 0x0000000a0b0b8221 */ /* 0x002fc80000010000 */
[----:B------:R-:W0:Y:S01]  /*1070*/  SHFL.DOWN PT, R17, R16, 0x4, 0x1f ;  /* 0x08801f0010117f89 */ /* 0x000e2200000e0000 */
[----:B------:R-:W-:-:S03]  /*1080*/  ISETP.GT.AND P0, PT, R0, 0x1b, PT ;  /* 0x0000001b0000780c */ /* 0x000fc60003f04270 */
[----:B------:R-:W1:Y:S10]  /*1090*/  SHFL.DOWN PT, R10, R11, 0x4, 0x1f ;  /* 0x08801f000b0a7f89 */ /* 0x000e7400000e0000 */
[----:B0-----:R-:W-:Y:S01]  /*10a0*/  @!P0 FADD.FTZ R16, R16, R17 ;  /* 0x0000001110108221 */ /* 0x001fe20000010000 */
[----:B-1----:R-:W-:-:S04]  /*10b0*/  @!P0 FADD.FTZ R11, R11, R10 ;  /* 0x0000000a0b0b8221 */ /* 0x002fc80000010000 */
[----:B------:R-:W0:Y:S01]  /*10c0*/  SHFL.DOWN PT, R17, R16, 0x8, 0x1f ;  /* 0x09001f0010117f89 */ /* 0x000e2200000e0000 */
[----:B------:R-:W-:-:S03]  /*10d0*/  ISETP.NE.AND P0, PT, R25, RZ, PT ;  /* 0x000000ff1900720c */ /* 0x000fc60003f05270 */
[----:B------:R-:W1:Y:S01]  /*10e0*/  SHFL.DOWN PT, R10, R11, 0x8, 0x1f ;  /* 0x09001f000b0a7f89 */ /* 0x000e6200000e0000 */
[----:B0-----:R-:W-:Y:S01]  /*10f0*/  FADD.FTZ R17, R16, R17 ;  /* 0x0000001110117221 */ /* 0x001fe20000010000 */
[----:B-1----:R-:W-:-:S04]  /*1100*/  FADD.FTZ R18, R11, R10 ;  /* 0x0000000a0b127221 */ /* 0x002fc80000010000 */
[----:B------:R-:W-:Y:S02]  /*1110*/  FSEL R10, R16, R17, P1 ;  /* 0x00000011100a7208 */ /* 0x000fe40000800000 */
[----:B------:R-:W-:-:S03]  /*1120*/  FSEL R11, R11, R18, P1 ;  /* 0x000000120b0b7208 */ /* 0x000fc60000800000 */
[----:B------:R0:W1:Y:S04]  /*1130*/  SHFL.DOWN PT, R20, R10, 0x10, 0x1f ;  /* 0x0a001f000a147f89 */ /* 0x00006800000e0000 */
[----:B------:R0:W2:Y:S01]  /*1140*/  SHFL.DOWN PT, R19, R11, 0x10, 0x1f ;  /* 0x0a001f000b137f89 */ /* 0x0000a200000e0000 */
[----:B------:R-:W-:Y:S05]  /*1150*/  @P2 BRA `(.L_x_5) ;  /* 0x0000000000202947 */ /* 0x000fea0003800000 */
[----:B------:R-:W-:Y:S01]  /*1160*/  ISETP.NE.AND P1, PT, R0, RZ, PT ;  /* 0x000000ff0000720c */ /* 0x000fe20003f25270 */
[----:B01----:R-:W-:Y:S01]  /*1170*/  FADD.FTZ R10, R17, R20 ;  /* 0x00000014110a7221 */ /* 0x003fe20000010000 */
[----:B--2---:R-:W-:-:S11]  /*1180*/  FADD.FTZ R11, R18, R19 ;  /* 0x00000013120b7221 */ /* 0x004fd60000010000 */
[----:B------:R-:W-:Y:S01]  /*1190*/  VOTEU.ALL UP0, P1 ;  /* 0x0000000000ff7886 */ /* 0x000fe20000800000 */
[----:B------:R-:W-:-:S04]  /*11a0*/  @!P1 SHF.R.U32.HI R16, RZ, 0x2, R25 ;  /* 0x00000002ff109819 */ /* 0x000fc80000011619 */
[----:B------:R-:W-:Y:S01]  /*11b0*/  @!UP0 ULEA UR4, UR8, UR5, 0x18 ;  /* 0x0000000508048291 */ /* 0x000fe2000f8ec0ff */
[----:B------:R-:W-:-:S08]  /*11c0*/  @!P1 LOP3.LUT R16, R16, 0xf8, RZ, 0xc0, !PT ;  /* 0x000000f810109812 */ /* 0x000fd000078ec0ff */
[----:B------:R3:W-:Y:S03]  /*11d0*/  @!P1 STS.64 [R16+UR4+0x18], R10 ;  /* 0x0000180a10009988 */ /* 0x0007e60008000a04 */
.L_x_5:
[----:B------:R-:W-:Y:S05]  /*11e0*/  BSYNC.RECONVERGENT B0 ;  /* 0x0000000000007941 */ /* 0x000fea0003800200 */
.L_x_4:
[----:B------:R-:W-:Y:S06]  /*11f0*/  BAR.SYNC.DEFER_BLOCKING 0x0 ;  /* 0x0000000000007b1d */ /* 0x000fec0000010000 */
[----:B------:R-:W-:Y:S04]  /*1200*/  BSSY.RECONVERGENT B0, `(.L_x_6) ;  /* 0x0000033000007945 */ /* 0x000fe80003800200 */
[----:B------:R-:W-:Y:S05]  /*1210*/  @P0 BRA `(.L_x_7) ;  /* 0x0000000000c40947 */ /* 0x000fea0003800000 */
[----:B------:R-:W-:-:S09]  /*1220*/  ULEA UR4, UR8, UR5, 0x18 ;  /* 0x0000000508047291 */ /* 0x000fd2000f8ec0ff */
[----:B--23--:R-:W2:Y:S04]  /*1230*/  LDS.128 R16, [UR4+0x20] ;  /* 0x00002004ff107984 */ /* 0x00cea80008000c00 */
[----:B-1----:R-:W1:Y:S01]  /*1240*/  LDS.128 R20, [UR4+0x30] ;  /* 0x00003004ff147984 */ /* 0x002e620008000c00 */
[----:B--2---:R-:W-:Y:S01]  /*1250*/  FADD.FTZ R45, R10, R16 ;  /* 0x000000100a2d7221 */ /* 0x004fe20000010000 */
[----:B0-----:R-:W-:-:S03]  /*1260*/  FADD.FTZ R10, R11, R17 ;  /* 0x000000110b0a7221 */ /* 0x001fc60000010000 */
[----:B------:R-:W-:Y:S01]  /*1270*/  FADD.FTZ R45, R45, R18 ;  /* 0x000000122d2d7221 */ /* 0x000fe20000010000 */
[----:B------:R-:W-:Y:S02]  /*1280*/  FADD.FTZ R10, R10, R19 ;  /* 0x000000130a0a7221 */ /* 0x000fe40000010000 */
[----:B------:R-:W0:Y:S01]  /*1290*/  LDS.128 R16, [UR4+0x40] ;  /* 0x00004004ff107984 */ /* 0x000e220008000c00 */
[----:B-1----:R-:W-:Y:S01]  /*12a0*/  FADD.FTZ R45, R45, R20 ;  /* 0x000000142d2d7221 */ /* 0x002fe20000010000 */
[----:B------:R-:W-:-:S03]  /*12b0*/  FADD.FTZ R10, R10, R21 ;  /* 0x000000150a0a7221 */ /* 0x000fc60000010000 */
[----:B------:R-:W-:Y:S01]  /*12c0*/  FADD.FTZ R45, R45, R22 ;  /* 0x000000162d2d7221 */ /* 0x000fe20000010000 */
[----:B------:R-:W-:Y:S02]  /*12d0*/  FADD.FTZ R10, R10, R23 ;  /* 0x000000170a0a7221 */ /* 0x000fe40000010000 */
[----:B------:R-:W1:Y:S01]  /*12e0*/  LDS.128 R20, [UR4+0x50] ;  /* 0x00005004ff147984 */ /* 0x000e620008000c00 */
[----:B0-----:R-:W-:Y:S01]  /*12f0*/  FADD.FTZ R45, R45, R16 ;  /* 0x000000102d2d7221 */ /* 0x001fe20000010000 */
[----:B------:R-:W-:-:S03]  /*1300*/  FADD.FTZ R10, R10, R17 ;  /* 0x000000110a0a7221 */ /* 0x000fc60000010000 */
        /* <DEDUP_REMOVED lines=24> */
[----:B------:R-:W-:Y:S02]  /*1490*/  FADD.FTZ R20, R10, R21 ;  /* 0x000000150a147221 */ /* 0x000fe40000010000 */
[----:B------:R-:W1:Y:S01]  /*14a0*/  LDS.64 R10, [UR4+0xb0] ;  /* 0x0000b004ff0a7984 */ /* 0x000e620008000a00 */
[----:B------:R-:W-:Y:S01]  /*14b0*/  FADD.FTZ R45, R45, R22 ;  /* 0x000000162d2d7221 */ /* 0x000fe20000010000 */
[----:B------:R-:W-:-:S03]  /*14c0*/  FADD.FTZ R20, R20, R23 ;  /* 0x0000001714147221 */ /* 0x000fc60000010000 */
[----:B0-----:R-:W-:Y:S01]  /*14d0*/  FADD.FTZ R45, R45, R16 ;  /* 0x000000102d2d7221 */ /* 0x001fe20000010000 */
[----:B------:R-:W-:-:S03]  /*14e0*/  FADD.FTZ R20, R20, R17 ;  /* 0x0000001114147221 */ /* 0x000fc60000010000 */
[----:B------:R-:W-:Y:S01]  /*14f0*/  FADD.FTZ R45, R45, R18 ;  /* 0x000000122d2d7221 */ /* 0x000fe20000010000 */
[----:B------:R-:W-:-:S03]  /*1500*/  FADD.FTZ R20, R20, R19 ;  /* 0x0000001314147221 */ /* 0x000fc60000010000 */
[----:B-1----:R-:W-:Y:S01]  /*1510*/  FADD.FTZ R10, R45, R10 ;  /* 0x0000000a2d0a7221 */ /* 0x002fe20000010000 */
[----:B------:R-:W-:-:S07]  /*1520*/  FADD.FTZ R11, R20, R11 ;  /* 0x0000000b140b7221 */ /* 0x000fce0000010000 */
.L_x_7:
[----:B------:R-:W-:Y:S05]  /*1530*/  BSYNC.RECONVERGENT B0 ;  /* 0x0000000000007941 */ /* 0x000fea0003800200 */
.L_x_6:
[----:B------:R-:W-:Y:S06]  /*1540*/  BAR.SYNC.DEFER_BLOCKING 0x0 ;  /* 0x0000000000007b1d */ /* 0x000fec0000010000 */
[----:B------:R-:W-:Y:S04]  /*1550*/  BSSY.RECONVERGENT B0, `(.L_x_8) ;  /* 0x000009d000007945 */ /* 0x000fe80003800200 */
[----:B------:R-:W-:Y:S05]  /*1560*/  @P3 BRA `(.L_x_9) ;  /* 0x00000008006c3947 */ /* 0x000fea0003800000 */
[----:B-1----:R-:W1:Y:S04]  /*1570*/  LDS.128 R20, [R39+0x140] ;  /* 0x0001400027147984 */ /* 0x002e680000000c00 */
[----:B--23--:R-:W2:Y:S01]  /*1580*/  LDS.128 R16, [R39+0x280] ;  /* 0x0002800027107984 */ /* 0x00cea20000000c00 */
[----:B-1----:R-:W-:Y:S01]  /*1590*/  FADD.FTZ R44, R13, R21 ;  /* 0x000000150d2c7221 */ /* 0x002fe20000010000 */
[----:B------:R-:W-:Y:S01]  /*15a0*/  FADD.FTZ R21, R14, R22 ;  /* 0x000000160e157221 */ /* 0x000fe20000010000 */
[----:B------:R-:W-:Y:S01]  /*15b0*/  FADD.FTZ R20, R12, R20 ;  /* 0x000000140c147221 */ /* 0x000fe20000010000 */
[----:B------:R-:W-:Y:S02]  /*15c0*/  FADD.FTZ R22, R15, R23 ;  /* 0x000000170f167221 */ /* 0x000fe40000010000 */
[----:B------:R-:W1:Y:S01]  /*15d0*/  LDS.128 R12, [R39+0x3c0] ;  /* 0x0003c000270c7984 */ /* 0x000e620000000c00 */
[----:B--2---:R-:W-:Y:S01]  /*15e0*/  FADD.FTZ R45, R20, R16 ;  /* 0x00000010142d7221 */ /* 0x004fe20000010000 */
[----:B------:R-:W-:Y:S01]  /*15f0*/  FADD.FTZ R20, R44, R17 ;  /* 0x000000112c147221 */ /* 0x000fe20000010000 */
[----:B------:R-:W-:Y:S01]  /*1600*/  FADD.FTZ R23, R21, R18 ;  /* 0x0000001215177221 */ /* 0x000fe20000010000 */
[----:B------:R-:W-:-:S02]  /*1610*/  FADD.FTZ R22, R22, R19 ;  /* 0x0000001316167221 */ /* 0x000fc40000010000 */
[----:B------:R-:W2:Y:S01]  /*1620*/  LDS.128 R16, [R39+0x500] ;  /* 0x0005000027107984 */ /* 0x000ea20000000c00 */
        /* <DEDUP_REMOVED lines=133> */
[----:B------:R-:W-:Y:S01]  /*1e80*/  FADD.FTZ R44, R44, R15 ;  /* 0x0000000f2c2c7221 */ /* 0x000fe20000010000 */
[----:B------:R-:W1:Y:S01]  /*1e90*/  LDS.128 R20, [R39+0x26c0] ;  /* 0x0026c00027147984 */ /* 0x000e620000000c00 */
[----:B--2---:R-:W-:Y:S01]  /*1ea0*/  FADD.FTZ R14, R12, R17 ;  /* 0x000000110c0e7221 */ /* 0x004fe20000010000 */
[----:B------:R-:W-:Y:S01]  /*1eb0*/  FADD.FTZ R15, R13, R18 ;  /* 0x000000120d0f7221 */ /* 0x000fe20000010000 */
[----:B------:R-:W-:Y:S01]  /*1ec0*/  FADD.FTZ R45, R45, R16 ;  /* 0x000000102d2d7221 */ /* 0x000fe20000010000 */
[----:B------:R-:W-:Y:S01]  /*1ed0*/  FADD.FTZ R44, R44, R19 ;  /* 0x000000132c2c7221 */ /* 0x000fe20000010000 */
[----:B-1----:R-:W-:Y:S01]  /*1ee0*/  FADD.FTZ R13, R14, R21 ;  /* 0x000000150e0d7221 */ /* 0x002fe20000010000 */
[----:B------:R-:W-:Y:S01]  /*1ef0*/  FADD.FTZ R14, R15, R22 ;  /* 0x000000160f0e7221 */ /* 0x000fe20000010000 */
[----:B------:R-:W-:Y:S01]  /*1f00*/  FADD.FTZ R12, R45, R20 ;  /* 0x000000142d0c7221 */ /* 0x000fe20000010000 */
[----:B------:R-:W-:-:S07]  /*1f10*/  FADD.FTZ R15, R44, R23 ;  /* 0x000000172c0f7221 */ /* 0x000fce0000010000 */
.L_x_9:
[----:B------:R-:W-:Y:S05]  /*1f20*/  BSYNC.RECONVERGENT B0 ;  /* 0x0000000000007941 */ /* 0x000fea0003800200 */
.L_x_8:
[----:B------:R-:W4:Y:S01]  /*1f30*/  LDC R22, c[0x0][0x370] ;  /* 0x0000dc00ff167b82 */ /* 0x000f220000000800 */
[----:B------:R-:W-:Y:S01]  /*1f40*/  BSSY.RECONVERGENT B0, `(.L_x_10) ;  /* 0x000001e000007945 */ /* 0x000fe20003800200 */
[----:B----4-:R-:W-:-:S03]  /*1f50*/  ISETP.GE.U32.AND P1, PT, R22, 0x2, PT ;  /* 0x000000021600780c */ /* 0x010fc60003f26070 */
[----:B------:R-:W-:Y:S10]  /*1f60*/  @P3 BRA `(.L_x_11) ;  /* 0x00000000006c3947 */ /* 0x000ff40003800000 */
[----:B---3--:R-:W1:Y:S01]  /*1f70*/  LDC.64 R16, c[0x0][0x3f8] ;  /* 0x0000fe00ff107b82 */ /* 0x008e620000000a00 */
[----:B------:R-:W-:-:S07]  /*1f80*/  IMAD R39, R38, 0x14, R25 ;  /* 0x0000001426277824 */ /* 0x000fce00078e0219 */
[----:B--2---:R-:W2:Y:S01]  /*1f90*/  LDC.64 R18, c[0x0][0x3d8] ;  /* 0x0000f600ff127b82 */ /* 0x004ea20000000a00 */
[----:B-1----:R-:W-:Y:S01]  /*1fa0*/  IMAD.WIDE.U32 R20, R16, 0x3, RZ ;  /* 0x0000000310147825 */ /* 0x002fe200078e00ff */
[----:B------:R-:W-:-:S04]  /*1fb0*/  LEA R23, R17, R17, 0x1 ;  /* 0x0000001111177211 */ /* 0x000fc800078e08ff */
[----:B------:R-:W-:Y:S01]  /*1fc0*/  IADD3 R21, PT, PT, R21, R23, RZ ;  /* 0x0000001715157210 */ /* 0x000fe20007ffe0ff */
[----:B--2---:R-:W-:-:S03]  /*1fd0*/  IMAD.WIDE R38, R39, 0x4, R18 ;  /* 0x0000000427267825 */ /* 0x004fc600078e0212 */
[----:B------:R-:W-:-:S04]  /*1fe0*/  LEA.HI R20, P2, R21, R20, RZ, 0x1 ;  /* 0x0000001415147211 */ /* 0x000fc800078508ff */
[----:B------:R-:W-:Y:S01]  /*1ff0*/  IADD3.X R23, PT, PT, RZ, R21, RZ, P2, !PT ;  /* 0x00000015ff177210 */ /* 0x000fe200017fe4ff */
[----:B------:R4:W-:Y:S01]  /*2000*/  REDG.E.ADD.F32.FTZ.RN.STRONG.GPU desc[UR6][R38.64], R12 ;  /* 0x0000000c260079a6 */ /* 0x0009e2000c12f306 */
[----:B------:R-:W-:Y:S02]  /*2010*/  LEA.HI R21, P2, R17, R16, RZ, 0x1 ;  /* 0x0000001011157211 */ /* 0x000fe400078508ff */
[----:B------:R-:W-:Y:S02]  /*2020*/  SHF.L.U32 R45, R20, 0x1, RZ ;  /* 0x00000001142d7819 */ /* 0x000fe400000006ff */
[----:B------:R-:W-:Y:S02]  /*2030*/  IADD3.X R18, PT, PT, RZ, R17, RZ, P2, !PT ;  /* 0x00000011ff127210 */ /* 0x000fe400017fe4ff */
[C---:B------:R-:W-:Y:S02]  /*2040*/  SHF.L.U32 R19, R21.reuse, 0x1, RZ ;  /* 0x0000000115137819 */ /* 0x040fe400000006ff */
[----:B------:R-:W-:-:S02]  /*2050*/  SHF.L.U64.HI R21, R21, 0x1, R18 ;  /* 0x0000000115157819 */ /* 0x000fc40000010212 */
[----:B------:R-:W-:Y:S02]  /*2060*/  LOP3.LUT R19, R19, 0xfffffffc, RZ, 0xc0, !PT ;  /* 0xfffffffc13137812 */ /* 0x000fe400078ec0ff */
[----:B------:R-:W-:Y:S02]  /*2070*/  LEA R18, P3, R16, R38, 0x2 ;  /* 0x0000002610127211 */ /* 0x000fe400078610ff */
[----:B------:R-:W-:Y:S02]  /*2080*/  LOP3.LUT R45, R45, 0xfffffffc, RZ, 0xc0, !PT ;  /* 0xfffffffc2d2d7812 */ /* 0x000fe400078ec0ff */
[----:B------:R-:W-:Y:S02]  /*2090*/  SHF.L.U64.HI R23, R20, 0x1, R23 ;  /* 0x0000000114177819 */ /* 0x000fe40000010217 */
[----:B------:R-:W-:Y:S02]  /*20a0*/  IADD3 R20, P2, PT, R38, R19, RZ ;  /* 0x0000001326147210 */ /* 0x000fe40007f5e0ff */
[----:B------:R-:W-:-:S02]  /*20b0*/  LEA.HI.X R19, R16, R39, R17, 0x2, P3 ;  /* 0x0000002710137211 */ /* 0x000fc400018f1411 */
[----:B------:R-:W-:Y:S02]  /*20c0*/  IADD3 R16, P3, PT, R38, R45, RZ ;  /* 0x0000002d26107210 */ /* 0x000fe40007f7e0ff */
[C---:B------:R-:W-:Y:S02]  /*20d0*/  IADD3.X R21, PT, PT, R39.reuse, R21, RZ, P2, !PT ;  /* 0x0000001527157210 */ /* 0x040fe400017fe4ff */
[----:B------:R-:W-:-:S03]  /*20e0*/  IADD3.X R17, PT, PT, R39, R23, RZ, P3, !PT ;  /* 0x0000001727117210 */ /* 0x000fc60001ffe4ff */
[----:B------:R4:W-:Y:S04]  /*20f0*/  REDG.E.ADD.F32.FTZ.RN.STRONG.GPU desc[UR6][R20.64], R13 ;  /* 0x0000000d140079a6 */ /* 0x0009e8000c12f306 */
[----:B------:R4:W-:Y:S04]  /*2100*/  REDG.E.ADD.F32.FTZ.RN.STRONG.GPU desc[UR6][R18.64], R14 ;  /* 0x0000000e120079a6 */ /* 0x0009e8000c12f306 */
[----:B------:R4:W-:Y:S02]  /*2110*/  REDG.E.ADD.F32.FTZ.RN.STRONG.GPU desc[UR6][R16.64], R15 ;  /* 0x0000000f100079a6 */ /* 0x0009e4000c12f306 */
.L_x_11:
[----:B------:R-:W-:Y:S05]  /*2120*/  BSYNC.RECONVERGENT B0 ;  /* 0x0000000000007941 */ /* 0x000fea0003800200 */
.L_x_10:
[----:B------:R-:W-:Y:S05]  /*2130*/  @!P1 BRA `(.L_x_12) ;  /* 0x0000000800b89947 */ /* 0x000fea0003800000 */
[----:B------:R-:W5:Y:S01]  /*2140*/  LDC.64 R44, c[0x0][0x3d0] ;  /* 0x0000f400ff2c7b82 */ /* 0x000f620000000a00 */
[----:B----4-:R-:W-:Y:S02]  /*2150*/  LOP3.LUT R13, R31, 0x1, RZ, 0xc0, !PT ;  /* 0x000000011f0d7812 */ /* 0x010fe400078ec0ff */
[----:B------:R-:W-:-:S03]  /*2160*/  ISETP.GE.U32.AND P2, PT, R22, 0x8, PT ;  /* 0x000000081600780c */ /* 0x000fc60003f46070 */
[----:B------:R-:W-:-:S04]  /*2170*/  IMAD R15, R13, R2, RZ ;  /* 0x000000020d0f7224 */ /* 0x000fc800078e02ff */
[----:B------:R-:W-:-:S05]  /*2180*/  IMAD R12, R15, R22, RZ ;  /* 0x000000160f0c7224 */ /* 0x000fca00078e02ff */
[----:B------:R-:W-:-:S05]  /*2190*/  SHF.L.U32 R13, R12, 0x1, RZ ;  /* 0x000000010c0d7819 */ /* 0x000fca00000006ff */
[----:B-----5:R-:W-:Y:S01]  /*21a0*/  IMAD.WIDE R44, R13, 0x4, R44 ;  /* 0x000000040d2c7825 */ /* 0x020fe200078e022c */
[----:B------:R-:W-:Y:S06]  /*21b0*/  @P0 BRA `(.L_x_13) ;  /* 0x0000000000500947 */ /* 0x000fec0003800000 */
[----:B------:R-:W4:Y:S01]  /*21c0*/  LDC.64 R12, c[0x0][0x3c8] ;  /* 0x0000f200ff0c7b82 */ /* 0x000f220000000a00 */
[----:B---3--:R-:W-:Y:S01]  /*21d0*/  LOP3.LUT P1, R16, R31, 0x2, RZ, 0xc0, !PT ;  /* 0x000000021f107812 */ /* 0x008fe2000782c0ff */
[----:B------:R-:W-:Y:S01]  /*21e0*/  IMAD R17, R2, UR9, R24 ;  /* 0x0000000902117c24 */ /* 0x000fe2000f8e0218 */
[----:B------:R-:W-:Y:S02]  /*21f0*/  IADD3 R15, PT, PT, R15, R24, RZ ;  /* 0x000000180f0f7210 */ /* 0x000fe40007ffe0ff */
[----:B--2---:R-:W-:-:S04]  /*2200*/  SEL R19, R22, RZ, !P1 ;  /* 0x000000ff16137207 */ /* 0x004fc80004800000 */
[----:B------:R-:W-:Y:S01]  /*2210*/  ISETP.NE.AND P1, PT, R19, -0x1, PT ;  /* 0xffffffff1300780c */ /* 0x000fe20003f25270 */
[----:B----4-:R-:W-:-:S04]  /*2220*/  IMAD.WIDE.U32 R12, R15, 0x4, R12 ;  /* 0x000000040f0c7825 */ /* 0x010fc800078e000c */
[----:B------:R-:W-:Y:S01]  /*2230*/  IMAD.WIDE.U32 R14, R17, 0x8, R44 ;  /* 0x00000008110e7825 */ /* 0x000fe200078e002c */
[----:B------:R-:W-:-:S04]  /*2240*/  IADD3 R17, PT, PT, -R16, 0x1, RZ ;  /* 0x0000000110117810 */ /* 0x000fc80007ffe1ff */
[----:B------:R4:W-:Y:S01]  /*2250*/  STG.E.64 desc[UR6][R14.64], R10 ;  /* 0x0000000a0e007986 */ /* 0x0009e2000c101b06 */
[----:B------:R-:W-:Y:S06]  /*2260*/  MEMBAR.ALL.GPU ;  /* 0x0000000000007992 */ /* 0x000fec000000a000 */
[----:B------:R-:W-:-:S00]  /*2270*/  ERRBAR ;  /* 0x00000000000079ab */ /* 0x000fc00000000000 */
[----:B------:R-:W-:Y:S06]  /*2280*/  CGAERRBAR ;  /* 0x00000000000075ab */ /* 0x000fec0000000000 */
[----:B------:R4:W-:Y:S01]  /*2290*/  REDG.E.ADD.S32.STRONG.GPU desc[UR6][R12.64], R17 ;  /* 0x000000110c00798e */ /* 0x0009e2000c12e306 */
[----:B------:R-:W-:Y:S05]  /*22a0*/  @!P1 BRA `(.L_x_13) ;  /* 0x0000000000149947 */ /* 0x000fea0003800000 */
.L_x_14:
[----:B----4-:R-:W2:Y:S04]  /*22b0*/  LDG.E.STRONG.GPU R14, desc[UR6][R12.64] ;  /* 0x000000060c0e7981 */ /* 0x010ea8000c1ef900 */
[----:B--2---:R-:W-:Y:S01]  /*22c0*/  CCTL.IVALL ;  /* 0x00000000ff00798f */ /* 0x004fe20002000000 */
[----:B------:R-:W-:Y:S05]  /*22d0*/  YIELD ;  /* 0x0000000000007946 */ /* 0x000fea0003800000 */
[----:B------:R-:W-:-:S13]  /*22e0*/  ISETP.NE.AND P1, PT, R14, R19, PT ;  /* 0x000000130e00720c */ /* 0x000fda0003f25270 */
[----:B------:R-:W-:Y:S05]  /*22f0*/  @P1 BRA `(.L_x_14) ;  /* 0xfffffffc00ec1947 */ /* 0x000fea000383ffff */
.L_x_13:
[----:B------:R-:W-:Y:S05]  /*2300*/  WARPSYNC.ALL ;  /* 0x0000000000007948 */ /* 0x000fea0003800000 */
[----:B------:R-:W-:Y:S01]  /*2310*/  BAR.SYNC.DEFER_BLOCKING 0x0 ;  /* 0x0000000000007b1d */ /* 0x000fe20000010000 */
[----:B------:R-:W-:-:S05]  /*2320*/  HFMA2 R21, -RZ, RZ, 0, 0 ;  /* 0x00000000ff157431 */ /* 0x000fca00000001ff */
[----:B------:R-:W-:Y:S05]  /*2330*/  @!P2 BRA `(.L_x_15) ;  /* 0x000000040020a947 */ /* 0x000fea0003800000 */
[CC--:B------:R-:W-:Y:S01]  /*2340*/  LEA R38, R2.reuse, R24.reuse, 0x1 ;  /* 0x0000001802267211 */ /* 0x0c0fe200078e08ff */
[C-C-:B------:R-:W-:Y:S01]  /*2350*/  IMAD R22, R2.reuse, 0x5, R24.reuse ;  /* 0x0000000502167824 */ /* 0x140fe200078e0218 */
[C---:B------:R-:W-:Y:S01]  /*2360*/  LEA R23, R2.reuse, R24, 0x2 ;  /* 0x0000001802177211 */ /* 0x040fe200078e10ff */
[--C-:B------:R-:W-:Y:S01]  /*2370*/  IMAD R21, R2, 0x6, R24.reuse ;  /* 0x0000000602157824 */ /* 0x100fe200078e0218 */
[----:B------:R-:W-:Y:S01]  /*2380*/  IADD3 R18, PT, PT, R24, R2, RZ ;  /* 0x0000000218127210 */ /* 0x000fe20007ffe0ff */
[C-C-:B-1----:R-:W-:Y:S01]  /*2390*/  IMAD R20, R2.reuse, 0x3, R24.reuse ;  /* 0x0000000302147824 */ /* 0x142fe200078e0218 */
[----:B----4-:R-:W-:Y:S01]  /*23a0*/  MOV R17, RZ ;  /* 0x000000ff00117202 */ /* 0x010fe20000000f00 */
[----:B--2---:R-:W-:Y:S01]  /*23b0*/  IMAD R19, R2, 0x7, R24 ;  /* 0x0000000702137824 */ /* 0x004fe200078e0218 */
[----:B---3--:R-:W-:Y:S01]  /*23c0*/  MOV R16, R24 ;  /* 0x0000001800107202 */ /* 0x008fe20000000f00 */
[----:B------:R-:W-:-:S12]  /*23d0*/  UIADD3 UR4, UPT, UPT, -UR9, URZ, URZ ;  /* 0x000000ff09047290 */ /* 0x000fd8000fffe1ff */
.L_x_16:
[----:B------:R-:W-:Y:S02]  /*23e0*/  ISETP.EQ.OR P1, PT, RZ, UR4, P0 ;  /* 0x00000004ff007c0c */ /* 0x000fe40008722670 */
[----:B------:R-:W-:-:S04]  /*23f0*/  IADD3 R12, PT, PT, R17, 0x1, RZ ;  /* 0x00000001110c7810 */ /* 0x000fc80007ffe0ff */
[----:B------:R-:W-:-:S07]  /*2400*/  ISETP.EQ.OR P2, PT, R12, UR9, P0 ;  /* 0x000000090c007c0c */ /* 0x000fce0008742670 */
[----:B------:R-:W-:-:S06]  /*2410*/  @!P1 IMAD.WIDE.U32 R14, R16, 0x8, R44 ;  /* 0x00000008100e9825 */ /* 0x000fcc00078e002c */
[----:B------:R-:W0:Y:S01]  /*2420*/  @!P1 LDG.E.64 R14, desc[UR6][R14.64] ;  /* 0x000000060e0e9981 */ /* 0x000e22000c1e1b00 */
[----:B------:R-:W-:-:S06]  /*2430*/  @!P2 IMAD.WIDE.U32 R12, R18, 0x8, R44 ;  /* 0x00000008120ca825 */ /* 0x000fcc00078e002c */
[----:B------:R-:W2:Y:S01]  /*2440*/  @!P2 LDG.E.64 R12, desc[UR6][R12.64] ;  /* 0x000000060c0ca981 */ /* 0x000ea2000c1e1b00 */
[----:B------:R-:W-:Y:S01]  /*2450*/  IADD3 R39, PT, PT, R17, 0x2, RZ ;  /* 0x0000000211277810 */ /* 0x000fe20007ffe0ff */
[----:B0-----:R-:W-:Y:S01]  /*2460*/  @!P1 FADD.FTZ R10, R10, R14 ;  /* 0x0000000e0a0a9221 */ /* 0x001fe20000010000 */
[----:B------:R-:W-:Y:S02]  /*2470*/  @!P1 FADD.FTZ R11, R11, R15 ;  /* 0x0000000f0b0b9221 */ /* 0x000fe40000010000 */
[----:B------:R-:W-:Y:S02]  /*2480*/  ISETP.EQ.OR P1, PT, R39, UR9, P0 ;  /* 0x0000000927007c0c */ /* 0x000fe40008722670 */
[----:B------:R-:W-:Y:S01]  /*2490*/  IADD3 R39, PT, PT, R17, 0x3, RZ ;  /* 0x0000000311277810 */ /* 0x000fe20007ffe0ff */
[----:B--2---:R-:W-:Y:S01]  /*24a0*/  @!P2 FADD.FTZ R10, R10, R12 ;  /* 0x0000000c0a0aa221 */ /* 0x004fe20000010000 */
[----:B------:R-:W-:-:S09]  /*24b0*/  @!P2 FADD.FTZ R11, R11, R13 ;  /* 0x0000000d0b0ba221 */ /* 0x000fd20000010000 */
[----:B------:R-:W-:Y:S01]  /*24c0*/  @!P1 IMAD.WIDE.U32 R14, R38, 0x8, R44 ;  /* 0x00000008260e9825 */ /* 0x000fe200078e002c */
[----:B------:R-:W-:-:S05]  /*24d0*/  ISETP.EQ.OR P2, PT, R39, UR9, P0 ;  /* 0x0000000927007c0c */ /* 0x000fca0008742670 */
[----:B------:R-:W2:Y:S08]  /*24e0*/  @!P1 LDG.E.64 R14, desc[UR6][R14.64] ;  /* 0x000000060e0e9981 */ /* 0x000eb0000c1e1b00 */
[----:B------:R-:W-:-:S06]  /*24f0*/  @!P2 IMAD.WIDE.U32 R12, R20, 0x8, R44 ;  /* 0x00000008140ca825 */ /* 0x000fcc00078e002c */
[----:B------:R-:W3:Y:S01]  /*2500*/  @!P2 LDG.E.64 R12, desc[UR6][R12.64] ;  /* 0x000000060c0ca981 */ /* 0x000ee2000c1e1b00 */
[----:B------:R-:W-:Y:S01]  /*2510*/  IADD3 R39, PT, PT, R17, 0x4, RZ ;  /* 0x0000000411277810 */ /* 0x000fe20007ffe0ff */
[----:B--2---:R-:W-:Y:S01]  /*2520*/  @!P1 FADD.FTZ R10, R10, R14 ;  /* 0x0000000e0a0a9221 */ /* 0x004fe20000010000 */
[----:B------:R-:W-:Y:S02]  /*2530*/  @!P1 FADD.FTZ R11, R11, R15 ;  /* 0x0000000f0b0b9221 */ /* 0x000fe40000010000 */
[----:B------:R-:W-:Y:S02]  /*2540*/  ISETP.EQ.OR P1, PT, R39, UR9, P0 ;  /* 0x0000000927007c0c */ /* 0x000fe40008722670 */
[----:B------:R-:W-:-:S11]  /*2550*/  IADD3 R39, PT, PT, R17, 0x5, RZ ;  /* 0x0000000511277810 */ /* 0x000fd60007ffe0ff */
[----:B------:R-:W-:-:S04]  /*2560*/  @!P1 IMAD.WIDE.U32 R14, R23, 0x8, R44 ;  /* 0x00000008170e9825 */ /* 0x000fc800078e002c */
[----:B---3--:R-:W-:Y:S01]  /*2570*/  @!P2 FADD.FTZ R10, R10, R12 ;  /* 0x0000000c0a0aa221 */ /* 0x008fe20000010000 */
[----:B------:R-:W-:Y:S01]  /*2580*/  @!P2 FADD.FTZ R11, R11, R13 ;  /* 0x0000000d0b0ba221 */ /* 0x000fe20000010000 */
[----:B------:R-:W-:Y:S01]  /*2590*/  ISETP.EQ.OR P2, PT, R39, UR9, P0 ;  /* 0x0000000927007c0c */ /* 0x000fe20008742670 */
[----:B------:R-:W2:-:S12]  /*25a0*/  @!P1 LDG.E.64 R14, desc[UR6][R14.64] ;  /* 0x000000060e0e9981 */ /* 0x000e98000c1e1b00 */
        /* <DEDUP_REMOVED lines=14> */
[----:B------:R-:W0:Y:S01]  /*2690*/  LDC R39, c[0x0][0x370] ;  /* 0x0000dc00ff277b82 */ /* 0x000e220000000800 */
[----:B------:R-:W-:Y:S01]  /*26a0*/  IADD3 R17, PT, PT, R17, 0x8, RZ ;  /* 0x0000000811117810 */ /* 0x000fe20007ffe0ff */
[----:B------:R-:W-:Y:S01]  /*26b0*/  UIADD3 UR4, UPT, UPT, UR4, 0x8, URZ ;  /* 0x0000000804047890 */ /* 0x000fe2000fffe0ff */
[C---:B------:R-:W-:Y:S02]  /*26c0*/  LEA R16, R2.reuse, R16, 0x3 ;  /* 0x0000001002107211 */ /* 0x040fe400078e18ff */
[C---:B------:R-:W-:Y:S02]  /*26d0*/  LEA R18, R2.reuse, R18, 0x3 ;  /* 0x0000001202127211 */ /* 0x040fe400078e18ff */
[C---:B------:R-:W-:Y:S02]  /*26e0*/  LEA R38, R2.reuse, R38, 0x3 ;  /* 0x0000002602267211 */ /* 0x040fe400078e18ff */
[----:B------:R-:W-:-:S02]  /*26f0*/  LEA R20, R2, R20, 0x3 ;  /* 0x0000001402147211 */ /* 0x000fc400078e18ff */
[C---:B------:R-:W-:Y:S02]  /*2700*/  LEA R23, R2.reuse, R23, 0x3 ;  /* 0x0000001702177211 */ /* 0x040fe400078e18ff */
[C---:B------:R-:W-:Y:S02]  /*2710*/  LEA R22, R2.reuse, R22, 0x3 ;  /* 0x0000001602167211 */ /* 0x040fe400078e18ff */
[C---:B------:R-:W-:Y:S02]  /*2720*/  LEA R21, R2.reuse, R21, 0x3 ;  /* 0x0000001502157211 */ /* 0x040fe400078e18ff */
[----:B------:R-:W-:Y:S01]  /*2730*/  LEA R19, R2, R19, 0x3 ;  /* 0x0000001302137211 */ /* 0x000fe200078e18ff */
[----:B--2---:R-:W-:Y:S01]  /*2740*/  @!P1 FADD.FTZ R10, R10, R14 ;  /* 0x0000000e0a0a9221 */ /* 0x004fe20000010000 */
[----:B0-----:R-:W-:Y:S01]  /*2750*/  LOP3.LUT R14, R39, 0x7ffffff8, RZ, 0xc0, !PT ;  /* 0x7ffffff8270e7812 */ /* 0x001fe200078ec0ff */
[----:B------:R-:W-:-:S03]  /*2760*/  @!P1 FADD.FTZ R11, R11, R15 ;  /* 0x0000000f0b0b9221 */ /* 0x000fc60000010000 */
[----:B------:R-:W-:Y:S01]  /*2770*/  ISETP.NE.AND P1, PT, R17, R14, PT ;  /* 0x0000000e1100720c */ /* 0x000fe20003f25270 */
[----:B---3--:R-:W-:Y:S01]  /*2780*/  @!P2 FADD.FTZ R10, R10, R12 ;  /* 0x0000000c0a0aa221 */ /* 0x008fe20000010000 */
[----:B------:R-:W-:-:S11]  /*2790*/  @!P2 FADD.FTZ R11, R11, R13 ;  /* 0x0000000d0b0ba221 */ /* 0x000fd60000010000 */
[----:B------:R-:W-:Y:S05]  /*27a0*/  @P1 BRA `(.L_x_16) ;  /* 0xfffffffc000c1947 */ /* 0x000fea000383ffff */
[----:B------:R-:W-:-:S07]  /*27b0*/  MOV R21, R14 ;  /* 0x0000000e00157202 */ /* 0x000fce0000000f00 */
.L_x_15:
[----:B-1----:R-:W4:Y:S02]  /*27c0*/  LDC R20, c[0x0][0x370] ;  /* 0x0000dc00ff147b82 */ /* 0x002f240000000800 */
[----:B----4-:R-:W-:-:S13]  /*27d0*/  LOP3.LUT P0, R12, R20, 0x7, RZ, 0xc0, !PT ;  /* 0x00000007140c7812 */ /* 0x010fda000780c0ff */
[----:B------:R-:W-:Y:S05]  /*27e0*/  @!P0 BRA `(.L_x_12) ;  /* 0x00000004000c8947 */ /* 0x000fea0003800000 */
[----:B------:R-:W-:-:S04]  /*27f0*/  IADD3 R12, PT, PT, R12, -0x1, RZ ;  /* 0xffffffff0c0c7810 */ /* 0x000fc80007ffe0ff */
[----:B------:R-:W-:-:S13]  /*2800*/  ISETP.GE.U32.AND P0, PT, R12, 0x3, PT ;  /* 0x000000030c00780c */ /* 0x000fda0003f06070 */
[----:B------:R-:W-:Y:S05]  /*2810*/  @!P0 BRA `(.L_x_17) ;  /* 0x0000000000808947 */ /* 0x000fea0003800000 */
[C---:B------:R-:W-:Y:S02]  /*2820*/  IADD3 R15, PT, PT, R21.reuse, 0x1, RZ ;  /* 0x00000001150f7810 */ /* 0x040fe40007ffe0ff */
[C---:B------:R-:W-:Y:S02]  /*2830*/  ISETP.NE.AND P0, PT, R21.reuse, UR9, PT ;  /* 0x0000000915007c0c */ /* 0x040fe4000bf05270 */
[----:B------:R-:W-:Y:S02]  /*2840*/  IADD3 R17, PT, PT, R21, 0x2, RZ ;  /* 0x0000000215117810 */ /* 0x000fe40007ffe0ff */
[----:B------:R-:W-:Y:S02]  /*2850*/  ISETP.NE.AND P1, PT, R15, UR9, PT ;  /* 0x000000090f007c0c */ /* 0x000fe4000bf25270 */
[----:B------:R-:W-:Y:S02]  /*2860*/  ISETP.NE.OR P0, PT, R25, RZ, !P0 ;  /* 0x000000ff1900720c */ /* 0x000fe40004705670 */
[----:B--2---:R-:W-:-:S02]  /*2870*/  IADD3 R19, PT, PT, R21, 0x3, RZ ;  /* 0x0000000315137810 */ /* 0x004fc40007ffe0ff */
[----:B------:R-:W-:Y:S02]  /*2880*/  ISETP.NE.AND P2, PT, R17, UR9, PT ;  /* 0x0000000911007c0c */ /* 0x000fe4000bf45270 */
[----:B------:R-:W-:Y:S02]  /*2890*/  ISETP.NE.OR P1, PT, R25, RZ, !P1 ;  /* 0x000000ff1900720c */ /* 0x000fe40004f25670 */
[----:B------:R-:W-:Y:S02]  /*28a0*/  ISETP.NE.AND P3, PT, R19, UR9, PT ;  /* 0x0000000913007c0c */ /* 0x000fe4000bf65270 */
[C---:B------:R-:W-:Y:S02]  /*28b0*/  ISETP.NE.OR P2, PT, R25.reuse, RZ, !P2 ;  /* 0x000000ff1900720c */ /* 0x040fe40005745670 */
[----:B------:R-:W-:Y:S01]  /*28c0*/  ISETP.NE.OR P3, PT, R25, RZ, !P3 ;  /* 0x000000ff1900720c */ /* 0x000fe20005f65670 */
[----:B------:R-:W-:-:S04]  /*28d0*/  @!P0 IMAD R13, R21, R2, R24 ;  /* 0x00000002150d8224 */ /* 0x000fc800078e0218 */
[----:B------:R-:W-:-:S04]  /*28e0*/  @!P0 IMAD.WIDE.U32 R12, R13, 0x8, R44 ;  /* 0x000000080d0c8825 */ /* 0x000fc800078e002c */
[-CC-:B------:R-:W-:Y:S02]  /*28f0*/  @!P1 IMAD R15, R15, R2.reuse, R24.reuse ;  /* 0x000000020f0f9224 */ /* 0x180fe400078e0218 */
[----:B------:R-:W-:Y:S01]  /*2900*/  @!P2 IMAD R17, R17, R2, R24 ;  /* 0x000000021111a224 */ /* 0x000fe200078e0218 */
[----:B------:R-:W0:Y:S01]  /*2910*/  @!P0 LDG.E.64 R12, desc[UR6][R12.64] ;  /* 0x000000060c0c8981 */ /* 0x000e22000c1e1b00 */
[----:B------:R-:W-:-:S04]  /*2920*/  @!P1 IMAD.WIDE.U32 R14, R15, 0x8, R44 ;  /* 0x000000080f0e9825 */ /* 0x000fc800078e002c */
[----:B------:R-:W-:Y:S02]  /*2930*/  @!P3 IMAD R19, R19, R2, R24 ;  /* 0x000000021313b224 */ /* 0x000fe400078e0218 */
[--C-:B---3--:R-:W-:Y:S01]  /*2940*/  @!P2 IMAD.WIDE.U32 R16, R17, 0x8, R44.reuse ;  /* 0x000000081110a825 */ /* 0x108fe200078e002c */
[----:B------:R-:W2:Y:S03]  /*2950*/  @!P1 LDG.E.64 R14, desc[UR6][R14.64] ;  /* 0x000000060e0e9981 */ /* 0x000ea6000c1e1b00 */
[----:B------:R-:W-:Y:S02]  /*2960*/  @!P3 IMAD.WIDE.U32 R18, R19, 0x8, R44 ;  /* 0x000000081312b825 */ /* 0x000fe400078e002c */
[----:B------:R-:W3:Y:S04]  /*2970*/  @!P2 LDG.E.64 R16, desc[UR6][R16.64] ;  /* 0x000000061010a981 */ /* 0x000ee8000c1e1b00 */
[----:B------:R-:W4:Y:S01]  /*2980*/  @!P3 LDG.E.64 R18, desc[UR6][R18.64] ;  /* 0x000000061212b981 */ /* 0x000f22000c1e1b00 */
[----:B------:R-:W-:Y:S01]  /*2990*/  IADD3 R21, PT, PT, R21, 0x4, RZ ;  /* 0x0000000415157810 */ /* 0x000fe20007ffe0ff */
[----:B0-----:R-:W-:Y:S01]  /*29a0*/  @!P0 FADD.FTZ R10, R10, R12 ;  /* 0x0000000c0a0a8221 */ /* 0x001fe20000010000 */
[----:B------:R-:W-:-:S03]  /*29b0*/  @!P0 FADD.FTZ R11, R11, R13 ;  /* 0x0000000d0b0b8221 */ /* 0x000fc60000010000 */
[----:B--2---:R-:W-:Y:S01]  /*29c0*/  @!P1 FADD.FTZ R10, R10, R14 ;  /* 0x0000000e0a0a9221 */ /* 0x004fe20000010000 */
[----:B------:R-:W-:-:S03]  /*29d0*/  @!P1 FADD.FTZ R11, R11, R15 ;  /* 0x0000000f0b0b9221 */ /* 0x000fc60000010000 */
[----:B---3--:R-:W-:Y:S01]  /*29e0*/  @!P2 FADD.FTZ R10, R10, R16 ;  /* 0x000000100a0aa221 */ /* 0x008fe20000010000 */
[----:B------:R-:W-:-:S03]  /*29f0*/  @!P2 FADD.FTZ R11, R11, R17 ;  /* 0x000000110b0ba221 */ /* 0x000fc60000010000 */
[----:B----4-:R-:W-:Y:S01]  /*2a00*/  @!P3 FADD.FTZ R10, R10, R18 ;  /* 0x000000120a0ab221 */ /* 0x010fe20000010000 */
[----:B------:R-:W-:-:S07]  /*2a10*/  @!P3 FADD.FTZ R11, R11, R19 ;  /* 0x000000130b0bb221 */ /* 0x000fce0000010000 */
.L_x_17:
[----:B------:R-:W-:-:S13]  /*2a20*/  LOP3.LUT P0, R12, R20, 0x3, RZ, 0xc0, !PT ;  /* 0x00000003140c7812 */ /* 0x000fda000780c0ff */
[----:B------:R-:W-:Y:S05]  /*2a30*/  @!P0 BRA `(.L_x_12) ;  /* 0x0000000000788947 */ /* 0x000fea0003800000 */
[----:B------:R-:W-:-:S13]  /*2a40*/  ISETP.NE.AND P0, PT, R12, 0x1, PT ;  /* 0x000000010c00780c */ /* 0x000fda0003f05270 */
[----:B------:R-:W-:Y:S05]  /*2a50*/  @!P0 BRA `(.L_x_18) ;  /* 0x0000000000408947 */ /* 0x000fea0003800000 */
[C---:B------:R-:W-:Y:S02]  /*2a60*/  IADD3 R15, PT, PT, R21.reuse, 0x1, RZ ;  /* 0x00000001150f7810 */ /* 0x040fe40007ffe0ff */
[----:B------:R-:W-:Y:S02]  /*2a70*/  ISETP.NE.AND P1, PT, R21, UR9, PT ;  /* 0x0000000915007c0c */ /* 0x000fe4000bf25270 */
[----:B------:R-:W-:Y:S02]  /*2a80*/  ISETP.NE.AND P0, PT, R15, UR9, PT ;  /* 0x000000090f007c0c */ /* 0x000fe4000bf05270 */
[C---:B------:R-:W-:Y:S02]  /*2a90*/  ISETP.NE.OR P1, PT, R25.reuse, RZ, !P1 ;  /* 0x000000ff1900720c */ /* 0x040fe40004f25670 */
[----:B------:R-:W-:-:S11]  /*2aa0*/  ISETP.NE.OR P0, PT, R25, RZ, !P0 ;  /* 0x000000ff1900720c */ /* 0x000fd60004705670 */
[-CC-:B------:R-:W-:Y:S02]  /*2ab0*/  @!P1 IMAD R13, R21, R2.reuse, R24.reuse ;  /* 0x00000002150d9224 */ /* 0x180fe400078e0218 */
[----:B------:R-:W-:Y:S02]  /*2ac0*/  @!P0 IMAD R15, R15, R2, R24 ;  /* 0x000000020f0f8224 */ /* 0x000fe400078e0218 */
[----:B------:R-:W-:-:S04]  /*2ad0*/  @!P1 IMAD.WIDE.U32 R12, R13, 0x8, R44 ;  /* 0x000000080d0c9825 */ /* 0x000fc800078e002c */
[----:B------:R-:W-:Y:S02]  /*2ae0*/  @!P0 IMAD.WIDE.U32 R14, R15, 0x8, R44 ;  /* 0x000000080f0e8825 */ /* 0x000fe400078e002c */
[----:B------:R-:W0:Y:S04]  /*2af0*/  @!P1 LDG.E.64 R12, desc[UR6][R12.64] ;  /* 0x000000060c0c9981 */ /* 0x000e28000c1e1b00 */
[----:B------:R-:W4:Y:S01]  /*2b00*/  @!P0 LDG.E.64 R14, desc[UR6][R14.64] ;  /* 0x000000060e0e8981 */ /* 0x000f22000c1e1b00 */
[----:B------:R-:W-:Y:S01]  /*2b10*/  IADD3 R21, PT, PT, R21, 0x2, RZ ;  /* 0x0000000215157810 */ /* 0x000fe20007ffe0ff */
[----:B0--3--:R-:W-:Y:S01]  /*2b20*/  @!P1 FADD.FTZ R10, R10, R12 ;  /* 0x0000000c0a0a9221 */ /* 0x009fe20000010000 */
[----:B------:R-:W-:-:S03]  /*2b30*/  @!P1 FADD.FTZ R11, R11, R13 ;  /* 0x0000000d0b0b9221 */ /* 0x000fc60000010000 */
[----:B----4-:R-:W-:Y:S01]  /*2b40*/  @!P0 FADD.FTZ R10, R10, R14 ;  /* 0x0000000e0a0a8221 */ /* 0x010fe20000010000 */
[----:B------:R-:W-:-:S07]  /*2b50*/  @!P0 FADD.FTZ R11, R11, R15 ;  /* 0x0000000f0b0b8221 */ /* 0x000fce0000010000 */
.L_x_18:
[----:B------:R-:W-:Y:S01]  /*2b60*/  ISETP.NE.AND P0, PT, R21, UR9, PT ;  /* 0x0000000915007c0c */ /* 0x000fe2000bf05270 */
[----:B------:R-:W-:Y:S01]  /*2b70*/  BSSY.RECONVERGENT B0, `(.L_x_12) ;  /* 0x000000a000007945 */ /* 0x000fe20003800200 */
[----:B------:R-:W-:Y:S02]  /*2b80*/  LOP3.LUT R20, R20, 0x1, RZ, 0xc0, !PT ;  /* 0x0000000114147812 */ /* 0x000fe400078ec0ff */
[----:B------:R-:W-:-:S04]  /*2b90*/  ISETP.NE.OR P0, PT, R25, RZ, !P0 ;  /* 0x000000ff1900720c */ /* 0x000fc80004705670 */
[----:B------:R-:W-:-:S13]  /*2ba0*/  ISETP.NE.U32.OR P0, PT, R20, 0x1, P0 ;  /* 0x000000011400780c */ /* 0x000fda0000705470 */
[----:B------:R-:W-:Y:S05]  /*2bb0*/  @P0 BRA `(.L_x_19) ;  /* 0x0000000000140947 */ /* 0x000fea0003800000 */
[----:B------:R-:W-:-:S04]  /*2bc0*/  IMAD R13, R2, R21, R24 ;  /* 0x00000015020d7224 */ /* 0x000fc800078e0218 */
[----:B------:R-:W-:-:S06]  /*2bd0*/  IMAD.WIDE.U32 R12, R13, 0x8, R44 ;  /* 0x000000080d0c7825 */ /* 0x000fcc00078e002c */
[----:B------:R-:W0:Y:S02]  /*2be0*/  LDG.E.64 R12, desc[UR6][R12.64] ;  /* 0x000000060c0c7981 */ /* 0x000e24000c1e1b00 */
[----:B0--3--:R-:W-:Y:S01]  /*2bf0*/  FADD.FTZ R10, R10, R12 ;  /* 0x0000000c0a0a7221 */ /* 0x009fe20000010000 */
[----:B------:R-:W-:-:S07]  /*2c00*/  FADD.FTZ R11, R11, R13 ;  /* 0x0000000d0b0b7221 */ /* 0x000fce0000010000 */
.L_x_19:
[----:B------:R-:W-:Y:S05]  /*2c10*/  BSYNC.RECONVERGENT B0 ;  /* 0x0000000000007941 */ /* 0x000fea0003800200 */
.L_x_12:
[----:B------:R-:W5:Y:S01]  /*2c20*/  S2UR UR5, SR_CgaCtaId ;  /* 0x00000000000579c3 */ /* 0x000f620000008800 */
[----:B------:R-:W-:Y:S01]  /*2c30*/  ISETP.NE.AND P0, PT, R25, RZ, PT ;  /* 0x000000ff1900720c */ /* 0x000fe20003f05270 */
[----:B------:R-:W-:Y:S01]  /*2c40*/  UMOV UR4, 0x400 ;  /* 0x0000040000047882 */ /* 0x000fe20000000000 */
[----:B------:R-:W0:Y:S01]  /*2c50*/  LDCU.64 UR10, c[0x0][0x400] ;  /* 0x00008000ff0a77ac */ /* 0x000e220008000a00 */
[----:B------:R-:W-:Y:S02]  /*2c60*/  SHF.L.U32 R29, R29, 0x10, RZ ;  /* 0x000000101d1d7819 */ /* 0x000fe400000006ff */
[----:B------:R-:W-:Y:S02]  /*2c70*/  SHF.L.U32 R35, R35, 0x10, RZ ;  /* 0x0000001023237819 */ /* 0x000fe400000006ff */
[----:B---34-:R-:W3:Y:S01]  /*2c80*/  LDC R16, c[0x0][0x41c] ;  /* 0x00010700ff107b82 */ /* 0x018ee20000000800 */
[----:B------:R-:W-:Y:S01]  /*2c90*/  SHF.L.U32 R27, R27, 0x10, RZ ;  /* 0x000000101b1b7819 */ /* 0x000fe200000006ff */
[C---:B------:R-:W-:Y:S01]  /*2ca0*/  FADD.FTZ R12, -R4.reuse, R29 ;  /* 0x0000001d040c7221 */ /* 0x040fe20000010100 */
[----:B------:R-:W-:Y:S01]  /*2cb0*/  SHF.L.U32 R5, R5, 0x10, RZ ;  /* 0x0000001005057819 */ /* 0x000fe200000006ff */
[----:B------:R-:W-:Y:S01]  /*2cc0*/  FADD.FTZ R14, -R4, R35 ;  /* 0x00000023040e7221 */ /* 0x000fe20000010100 */
[----:B------:R-:W-:Y:S01]  /*2cd0*/  SHF.L.U32 R28, R28, 0x10, RZ ;  /* 0x000000101c1c7819 */ /* 0x000fe200000006ff */
[----:B------:R-:W-:Y:S01]  /*2ce0*/  FADD.FTZ R18, -R4, R27 ;  /* 0x0000001b04127221 */ /* 0x000fe20000010100 */
[-C--:B--2---:R-:W-:Y:S01]  /*2cf0*/  FMUL.FTZ R19, R12, R37.reuse ;  /* 0x000000250c137220 */ /* 0x084fe20000410000 */
[----:B------:R-:W-:Y:S01]  /*2d00*/  FADD.FTZ R22, -R4, R5 ;  /* 0x0000000504167221 */ /* 0x000fe20000010100 */
[-C--:B-1----:R-:W-:Y:S01]  /*2d10*/  FMUL.FTZ R20, R14, R37.reuse ;  /* 0x000000250e147220 */ /* 0x082fe20000410000 */
[-C--:B------:R-:W-:Y:S01]  /*2d20*/  FMUL.FTZ R13, R18, R37.reuse ;  /* 0x00000025120d7220 */ /* 0x080fe20000410000 */
[----:B------:R-:W-:Y:S01]  /*2d30*/  SHF.L.U32 R36, R36, 0x10, RZ ;  /* 0x0000001024247819 */ /* 0x000fe200000006ff */
[----:B------:R-:W-:Y:S01]  /*2d40*/  FMUL.FTZ R14, R22, R37 ;  /* 0x00000025160e7220 */ /* 0x000fe20000410000 */
[----:B-----5:R-:W-:Y:S01]  /*2d50*/  ULEA UR4, UR5, UR4, 0x18 ;  /* 0x0000000405047291 */ /* 0x020fe2000f8ec0ff */
[----:B------:R-:W1:Y:S01]  /*2d60*/  LDCU.U8 UR5, c[0x0][0x414] ;  /* 0x00008280ff0577ac */ /* 0x000e620008000000 */
[----:B---3--:R-:W-:-:S07]  /*2d70*/  IMAD R17, R16, UR9, R33 ;  /* 0x0000000910117c24 */ /* 0x008fce000f8e0221 */
[----:B------:R-:W-:Y:S01]  /*2d80*/  @!P0 STS.64 [UR4+0xc0], R10 ;  /* 0x0000c00aff008988 */ /* 0x000fe20008000a04 */
[----:B------:R-:W-:Y:S01]  /*2d90*/  BAR.SYNC.DEFER_BLOCKING 0x0 ;  /* 0x0000000000007b1d */ /* 0x000fe20000010000 */
[C---:B0-----:R-:W-:Y:S02]  /*2da0*/  ISETP.GE.U32.AND P0, PT, R17.reuse, UR10, PT ;  /* 0x0000000a11007c0c */ /* 0x041fe4000bf06070 */
[----:B------:R-:W-:Y:S02]  /*2db0*/  SHF.R.S32.HI R4, RZ, 0x1f, R17 ;  /* 0x0000001fff047819 */ /* 0x000fe40000011411 */
[----:B------:R-:W-:Y:S01]  /*2dc0*/  IADD3 R12, PT, PT, R17, 0x20, RZ ;  /* 0x00000020110c7810 */ /* 0x000fe20007ffe0ff */
[----:B-1----:R-:W-:Y:S01]  /*2dd0*/  UISETP.NE.AND UP0, UPT, UR5, URZ, UPT ;  /* 0x000000ff0500728c */ /* 0x002fe2000bf05270 */
[----:B------:R-:W-:Y:S02]  /*2de0*/  ISETP.GE.AND.EX P0, PT, R4, UR11, PT, P0 ;  /* 0x0000000b04007c0c */ /* 0x000fe4000bf06300 */
[----:B------:R-:W-:Y:S01]  /*2df0*/  ISETP.GE.U32.AND P1, PT, R12, UR10, PT ;  /* 0x0000000a0c007c0c */ /* 0x000fe2000bf26070 */
[----:B------:R-:W0:Y:S01]  /*2e00*/  LDS.64 R10, [UR4+0xc0] ;  /* 0x0000c004ff0a7984 */ /* 0x000e220008000a00 */
[----:B------:R-:W0:Y:S02]  /*2e10*/  LDCU UR4, c[0x0][0x42c] ;  /* 0x00008580ff0477ac */ /* 0x000e240008000800 */
[----:B0-----:R-:W-:Y:S01]  /*2e20*/  FMUL.FTZ R16, R10, UR4 ;  /* 0x000000040a107c20 */ /* 0x001fe20008410000 */
[----:B------:R-:W-:-:S04]  /*2e30*/  FMUL.FTZ R11, R11, UR4 ;  /* 0x000000040b0b7c20 */ /* 0x000fc80008410000 */
[C-C-:B------:R-:W-:Y:S01]  /*2e40*/  FFMA.FTZ R5, R16.reuse, R19, R11.reuse ;  /* 0x0000001310057223 */ /* 0x140fe2000001000b */
[C-C-:B------:R-:W-:Y:S01]  /*2e50*/  FFMA.FTZ R10, R16.reuse, R20, R11.reuse ;  /* 0x00000014100a7223 */ /* 0x140fe2000001000b */
[C-C-:B------:R-:W-:Y:S01]  /*2e60*/  FFMA.FTZ R15, R16.reuse, R13, R11.reuse ;  /* 0x0000000d100f7223 */ /* 0x140fe2000001000b */
[----:B------:R-:W-:Y:S01]  /*2e70*/  FFMA.FTZ R16, R16, R14, R11 ;  /* 0x0000000e10107223 */ /* 0x000fe2000001000b */
[----:B------:R-:W-:Y:S06]  /*2e80*/  BRA.U !UP0, `(.L_x_20) ;  /* 0x0000000108487547 */ /* 0x000fec000b800000 */
[----:B------:R-:W-:Y:S01]  /*2e90*/  FFMA.FTZ R11, R9, R20, R7 ;  /* 0x00000014090b7223 */ /* 0x000fe20000010007 */
[----:B------:R-:W-:-:S03]  /*2ea0*/  FFMA.FTZ R18, R8, R19, R6 ;  /* 0x0000001308127223 */ /* 0x000fc60000010006 */
[----:B------:R-:W-:Y:S01]  /*2eb0*/  FMUL.FTZ R22, R11, -1.4426950216293334961 ;  /* 0xbfb8aa3b0b167820 */ /* 0x000fe20000410000 */
[----:B------:R-:W-:-:S05]  /*2ec0*/  FMUL.FTZ R19, R18, -1.4426950216293334961 ;  /* 0xbfb8aa3b12137820 */ /* 0x000fca0000410000 */
[----:B------:R-:W0:Y:S04]  /*2ed0*/  MUFU.EX2 R22, R22 ;  /* 0x0000001600167308 */ /* 0x000e280000000800 */
[----:B------:R-:W1:Y:S01]  /*2ee0*/  MUFU.EX2 R19, R19 ;  /* 0x0000001300137308 */ /* 0x000e620000000800 */
[----:B0-----:R-:W-:Y:S01]  /*2ef0*/  FADD.FTZ R23, R22, 1 ;  /* 0x3f80000016177421 */ /* 0x001fe20000010000 */
[----:B-1----:R-:W-:-:S05]  /*2f00*/  FADD.FTZ R20, R19, 1 ;  /* 0x3f80000013147421 */ /* 0x002fca0000010000 */
[----:B------:R-:W0:Y:S08]  /*2f10*/  MUFU.RCP R23, R23 ;  /* 0x0000001700177308 */ /* 0x000e300000001000 */
[----:B------:R-:W1:Y:S01]  /*2f20*/  MUFU.RCP R21, R20 ;  /* 0x0000001400157308 */ /* 0x000e620000001000 */
[----:B0-----:R-:W-:Y:S01]  /*2f30*/  FADD.FTZ R38, -R23, 1 ;  /* 0x3f80000017267421 */ /* 0x001fe20000010100 */
[----:B------:R-:W-:-:S03]  /*2f40*/  FMUL.FTZ R36, R36, R23 ;  /* 0x0000001724247220 */ /* 0x000fc60000410000 */
[----:B------:R-:W-:Y:S01]  /*2f50*/  FFMA.FTZ R11, R11, R38, 1 ;  /* 0x3f8000000b0b7423 */ /* 0x000fe20000010026 */
[----:B-1----:R-:W-:Y:S01]  /*2f60*/  FADD.FTZ R27, -R21, 1 ;  /* 0x3f800000151b7421 */ /* 0x002fe20000010100 */
[----:B------:R-:W-:Y:S02]  /*2f70*/  FMUL.FTZ R28, R28, R21 ;  /* 0x000000151c1c7220 */ /* 0x000fe40000410000 */
[----:B------:R-:W-:Y:S01]  /*2f80*/  FMUL.FTZ R36, R36, R11 ;  /* 0x0000000b24247220 */ /* 0x000fe20000410000 */
[----:B------:R-:W-:-:S04]  /*2f90*/  FFMA.FTZ R27, R18, R27, 1 ;  /* 0x3f800000121b7423 */ /* 0x000fc8000001001b */
[----:B------:R-:W-:-:S07]  /*2fa0*/  FMUL.FTZ R28, R28, R27 ;  /* 0x0000001b1c1c7220 */ /* 0x000fce0000410000 */
.L_x_20:
[----:B------:R-:W-:Y:S01]  /*2fb0*/  BSSY.RECONVERGENT B0, `(.L_x_21) ;  /* 0x0000012000007945 */ /* 0x000fe20003800200 */
[----:B------:R-:W-:Y:S01]  /*2fc0*/  FFMA.FTZ R28, R8, R28, -R5 ;  /* 0x0000001c081c7223 */ /* 0x000fe20000010805 */
[----:B------:R-:W-:Y:S02]  /*2fd0*/  FFMA.FTZ R10, R9, R36, -R10 ;  /* 0x00000024090a7223 */ /* 0x000fe4000001080a */
[----:B------:R-:W-:Y:S05]  /*2fe0*/  @P0 BRA `(.L_x_22) ;  /* 0x0000000000380947 */ /* 0x000fea0003800000 */
[----:B------:R-:W0:Y:S01]  /*2ff0*/  LDCU.64 UR12, c[0x0][0x3f8] ;  /* 0x00007f00ff0c77ac */ /* 0x000e220008000a00 */
[----:B------:R-:W-:Y:S01]  /*3000*/  MOV R5, R43 ;  /* 0x0000002b00057202 */ /* 0x000fe20000000f00 */
[----:B------:R-:W-:Y:S01]  /*3010*/  FMUL.FTZ R28, R28, R37 ;  /* 0x000000251c1c7220 */ /* 0x000fe20000410000 */
[----:B------:R-:W1:Y:S01]  /*3020*/  LDCU.64 UR4, c[0x0][0x380] ;  /* 0x00007000ff0477ac */ /* 0x000e620008000a00 */
[----:B0-----:R-:W-:Y:S01]  /*3030*/  IMAD R18, R4, UR12, RZ ;  /* 0x0000000c04127c24 */ /* 0x001fe2000f8e02ff */
[----:B------:R-:W-:-:S03]  /*3040*/  MOV R4, R40 ;  /* 0x0000002800047202 */ /* 0x000fc60000000f00 */
[C---:B------:R-:W-:Y:S02]  /*3050*/  IMAD R11, R17.reuse, UR13, R18 ;  /* 0x0000000d110b7c24 */ /* 0x040fe4000f8e0212 */
[----:B------:R-:W-:-:S04]  /*3060*/  IMAD.WIDE.U32 R4, R17, UR12, R4 ;  /* 0x0000000c11047c25 */ /* 0x000fc8000f8e0004 */
[----:B------:R-:W-:Y:S01]  /*3070*/  FMUL.FTZ R17, R10, R37 ;  /* 0x000000250a117220 */ /* 0x000fe20000410000 */
[C---:B-1----:R-:W-:Y:S02]  /*3080*/  LEA R10, P0, R4.reuse, UR4, 0x1 ;  /* 0x00000004040a7c11 */ /* 0x042fe4000f8008ff */
[----:B------:R-:W-:Y:S02]  /*3090*/  IADD3 R11, PT, PT, R5, R11, RZ ;  /* 0x0000000b050b7210 */ /* 0x000fe40007ffe0ff */
[----:B------:R-:W-:Y:S02]  /*30a0*/  F2FP.BF16.F32.PACK_AB R17, R17, R28 ;  /* 0x0000001c1111723e */ /* 0x000fe400000010ff */
[----:B------:R-:W-:-:S05]  /*30b0*/  LEA.HI.X R11, R4, UR5, R11, 0x1, P0 ;  /* 0x00000005040b7c11 */ /* 0x000fca00080f0c0b */
[----:B------:R0:W-:Y:S02]  /*30c0*/  STG.E desc[UR6][R10.64], R17 ;  /* 0x000000110a007986 */ /* 0x0001e4000c101906 */
.L_x_22:
[----:B------:R-:W-:Y:S05]  /*30d0*/  BSYNC.RECONVERGENT B0 ;  /* 0x0000000000007941 */ /* 0x000fea0003800200 */
.L_x_21:
[----:B------:R-:W-:Y:S02]  /*30e0*/  SHF.L.U32 R26, R26, 0x10, RZ ;  /* 0x000000101a1a7819 */ /* 0x000fe400000006ff */
[----:B------:R-:W-:Y:S02]  /*30f0*/  SHF.R.S32.HI R4, RZ, 0x1f, R12 ;  /* 0x0000001fff047819 */ /* 0x000fe4000001140c */
[----:B------:R-:W-:Y:S01]  /*3100*/  SHF.L.U32 R34, R34, 0x10, RZ ;  /* 0x0000001022227819 */ /* 0x000fe200000006ff */
        /* <DEDUP_REMOVED lines=8> */
[----:B-1----:R-:W-:-:S03]  /*3190*/  FADD.FTZ R14, R13, 1 ;  /* 0x3f8000000d0e7421 */ /* 0x002fc60000010000 */
        /* <DEDUP_REMOVED lines=10> */
.L_x_23:
[----:B------:R-:W-:Y:S01]  /*3240*/  ISETP.GE.AND.EX P1, PT, R4, UR11, PT, P1 ;  /* 0x0000000b04007c0c */ /* 0x000fe2000bf26310 */
[----:B------:R-:W-:Y:S01]  /*3250*/  FFMA.FTZ R8, R8, R26, -R15 ;  /* 0x0000001a08087223 */ /* 0x000fe2000001080f */
[----:B------:R-:W-:Y:S01]  /*3260*/  FFMA.FTZ R16, R9, R34, -R16 ;  /* 0x0000002209107223 */ /* 0x000fe20000010810 */
[----:B------:R-:W-:Y:S02]  /*3270*/  BSSY.RECONVERGENT B0, `(.L_x_24) ;  /* 0x000000f000007945 */ /* 0x000fe40003800200 */
[-C--:B------:R-:W-:Y:S01]  /*3280*/  FMUL.FTZ R7, R8, R37.reuse ;  /* 0x0000002508077220 */ /* 0x080fe20000410000 */
[----:B------:R-:W-:-:S07]  /*3290*/  FMUL.FTZ R16, R16, R37 ;  /* 0x0000002510107220 */ /* 0x000fce0000410000 */
[----:B------:R-:W-:Y:S05]  /*32a0*/  @P1 BRA `(.L_x_25) ;  /* 0x00000000002c1947 */ /* 0x000fea0003800000 */
[----:B------:R-:W1:Y:S01]  /*32b0*/  LDCU.64 UR4, c[0x0][0x3f8] ;  /* 0x00007f00ff0477ac */ /* 0x000e620008000a00 */
[----:B------:R-:W-:Y:S02]  /*32c0*/  MOV R41, R43 ;  /* 0x0000002b00297202 */ /* 0x000fe40000000f00 */
[----:B------:R-:W-:Y:S01]  /*32d0*/  F2FP.BF16.F32.PACK_AB R7, R16, R7 ;  /* 0x000000071007723e */ /* 0x000fe200000010ff */
[----:B------:R-:W2:Y:S01]  /*32e0*/  LDCU.64 UR10, c[0x0][0x380] ;  /* 0x00007000ff0a77ac */ /* 0x000ea20008000a00 */
[----:B-1----:R-:W-:Y:S02]  /*32f0*/  IMAD R5, R4, UR4, RZ ;  /* 0x0000000404057c24 */ /* 0x002fe4000f8e02ff */
[----:B------:R-:W-:-:S04]  /*3300*/  IMAD.WIDE.U32 R40, R12, UR4, R40 ;  /* 0x000000040c287c25 */ /* 0x000fc8000f8e0028 */
[----:B------:R-:W-:Y:S01]  /*3310*/  IMAD R5, R12, UR5, R5 ;  /* 0x000000050c057c24 */ /* 0x000fe2000f8e0205 */
[----:B--2---:R-:W-:-:S04]  /*3320*/  LEA R4, P0, R40, UR10, 0x1 ;  /* 0x0000000a28047c11 */ /* 0x004fc8000f8008ff */
[----:B------:R-:W-:-:S04]  /*3330*/  IADD3 R5, PT, PT, R41, R5, RZ ;  /* 0x0000000529057210 */ /* 0x000fc80007ffe0ff */
[----:B------:R-:W-:-:S05]  /*3340*/  LEA.HI.X R5, R40, UR11, R5, 0x1, P0 ;  /* 0x0000000b28057c11 */ /* 0x000fca00080f0c05 */
[----:B------:R1:W-:Y:S02]  /*3350*/  STG.E desc[UR6][R4.64], R7 ;  /* 0x0000000704007986 */ /* 0x0003e4000c101906 */
.L_x_25:
[----:B------:R-:W-:Y:S05]  /*3360*/  BSYNC.RECONVERGENT B0 ;  /* 0x0000000000007941 */ /* 0x000fea0003800200 */
.L_x_24:
[----:B------:R-:W2:Y:S01]  /*3370*/  LDCU UR4, c[0x0][0x410] ;  /* 0x00008200ff0477ac */ /* 0x000ea20008000800 */
[----:B------:R-:W-:Y:S02]  /*3380*/  IADD3 R30, PT, PT, R2, R30, RZ ;  /* 0x0000001e021e7210 */ /* 0x000fe40007ffe0ff */
[----:B------:R-:W-:Y:S01]  /*3390*/  IADD3 R31, PT, PT, R31, 0x1, RZ ;  /* 0x000000011f1f7810 */ /* 0x000fe20007ffe0ff */
[----:B------:R-:W2:Y:S02]  /*33a0*/  LDCU UR5, c[0x0][0x3e0] ;  /* 0x00007c00ff0577ac */ /* 0x000ea40008000800 */
[----:B--2---:R-:W-:-:S06]  /*33b0*/  UIMAD UR4, UR4, UR5, URZ ;  /* 0x00000005040472a4 */ /* 0x004fcc000f8e02ff */
[----:B------:R-:W-:-:S13]  /*33c0*/  ISETP.GE.AND P0, PT, R30, UR4, PT ;  /* 0x000000041e007c0c */ /* 0x000fda000bf06270 */
[----:B------:R-:W-:Y:S05]  /*33d0*/  @!P0 BRA `(.L_x_26) ;  /* 0xffffffcc00688947 */ /* 0x000fea000383ffff */
.L_x_1:
[----:B-1----:R-:W1:Y:S01]  /*33e0*/  LDC R4, c[0x0][0x370] ;  /* 0x0000dc00ff047b82 */ /* 0x002e620000000800 */
[----:B------:R-:W-:Y:S01]  /*33f0*/  ISETP.NE.AND P2, PT, R25, RZ, PT ;  /* 0x000000ff1900720c */ /* 0x000fe20003f45270 */
[----:B------:R-:W-:Y:S06]  /*3400*/  BSSY.RECONVERGENT B0, `(.L_x_27) ;  /* 0x0000011000007945 */ /* 0x000fec0003800200 */
[----:B------:R-:W2:Y:S08]  /*3410*/  LDC R7, c[0x0][0x374] ;  /* 0x0000dd00ff077b82 */ /* 0x000eb00000000800 */
[----:B------:R-:W3:Y:S01]  /*3420*/  LDC.64 R2, c[0x0][0x3c8] ;  /* 0x0000f200ff027b82 */ /* 0x000ee20000000a00 */
[----:B-1----:R-:W-:-:S02]  /*3430*/  ISETP.NE.AND P1, PT, R4, 0x1, PT ;  /* 0x000000010400780c */ /* 0x002fc40003f25270 */
[----:B------:R-:W-:Y:S02]  /*3440*/  IADD3 R6, PT, PT, R4, -0x1, RZ ;  /* 0xffffffff04067810 */ /* 0x000fe40007ffe0ff */
[C---:B--2---:R-:W-:Y:S02]  /*3450*/  IADD3 R5, PT, PT, R7.reuse, -0x1, RZ ;  /* 0xffffffff07057810 */ /* 0x044fe40007ffe0ff */
[----:B------:R-:W-:Y:S02]  /*3460*/  SHF.L.U32 R0, R7, 0x1, RZ ;  /* 0x0000000107007819 */ /* 0x000fe400000006ff */
[----:B------:R-:W-:Y:S02]  /*3470*/  ISETP.NE.AND P0, PT, R24, R5, PT ;  /* 0x000000051800720c */ /* 0x000fe40003f05270 */
[----:B------:R-:W-:Y:S02]  /*3480*/  SEL R5, R0, RZ, P1 ;  /* 0x000000ff00057207 */ /* 0x000fe40000800000 */
[----:B------:R-:W-:-:S03]  /*3490*/  ISETP.NE.OR P0, PT, R6, UR9, P0 ;  /* 0x0000000906007c0c */ /* 0x000fc60008705670 */
[----:B---3--:R-:W-:Y:S01]  /*34a0*/  IMAD.WIDE.U32 R2, R5, 0x4, R2 ;  /* 0x0000000405027825 */ /* 0x008fe200078e0002 */
[----:B------:R-:W-:Y:S09]  /*34b0*/  @P2 BRA `(.L_x_28) ;  /* 0x0000000000142947 */ /* 0x000ff20003800000 */
[----:B------:R-:W-:Y:S01]  /*34c0*/  HFMA2 R5, -RZ, RZ, 0, 5.9604644775390625e-08 ;  /* 0x00000001ff057431 */ /* 0x000fe200000001ff */
[----:B------:R-:W-:Y:S06]  /*34d0*/  MEMBAR.ALL.GPU ;  /* 0x0000000000007992 */ /* 0x000fec000000a000 */
[----:B------:R-:W-:-:S00]  /*34e0*/  ERRBAR ;  /* 0x00000000000079ab */ /* 0x000fc00000000000 */
[----:B------:R-:W-:Y:S06]  /*34f0*/  CGAERRBAR ;  /* 0x00000000000075ab */ /* 0x000fec0000000000 */
[----:B------:R1:W-:Y:S02]  /*3500*/  REDG.E.ADD.S32.STRONG.GPU desc[UR6][R2.64], R5 ;  /* 0x000000050200798e */ /* 0x0003e4000c12e306 */
.L_x_28:
[----:B------:R-:W-:Y:S05]  /*3510*/  BSYNC.RECONVERGENT B0 ;  /* 0x0000000000007941 */ /* 0x000fea0003800200 */
.L_x_27:
[----:B------:R-:W-:Y:S05]  /*3520*/  @P0 EXIT ;  /* 0x000000000000094d */ /* 0x000fea0003800000 */
[----:B------:R-:W-:Y:S05]  /*3530*/  @P2 BRA `(.L_x_29) ;  /* 0x0000000000202947 */ /* 0x000fea0003800000 */
[----:B------:R-:W-:-:S05]  /*3540*/  IMAD R0, R4, R7, RZ ;  /* 0x0000000704007224 */ /* 0x000fca00078e02ff */
[----:B------:R-:W-:-:S13]  /*3550*/  ISETP.NE.AND P0, PT, R0, -0x1, PT ;  /* 0xffffffff0000780c */ /* 0x000fda0003f05270 */
[----:B------:R-:W-:Y:S05]  /*3560*/  @!P0 BRA `(.L_x_29) ;  /* 0x0000000000148947 */ /* 0x000fea0003800000 */
.L_x_30:
[----:B-1----:R-:W2:Y:S04]  /*3570*/  LDG.E.STRONG.GPU R5, desc[UR6][R2.64] ;  /* 0x0000000602057981 */ /* 0x002ea8000c1ef900 */
[----:B--2---:R-:W-:Y:S01]  /*3580*/  CCTL.IVALL ;  /* 0x00000000ff00798f */ /* 0x004fe20002000000 */
[----:B------:R-:W-:Y:S05]  /*3590*/  YIELD ;  /* 0x0000000000007946 */ /* 0x000fea0003800000 */
[----:B------:R-:W-:-:S13]  /*35a0*/  ISETP.NE.AND P0, PT, R5, R0, PT ;  /* 0x000000000500720c */ /* 0x000fda0003f05270 */
[----:B------:R-:W-:Y:S05]  /*35b0*/  @P0 BRA `(.L_x_30) ;  /* 0xfffffffc00ec0947 */ /* 0x000fea000383ffff */
.L_x_29:
[----:B------:R-:W-:Y:S05]  /*35c0*/  WARPSYNC.ALL ;  /* 0x0000000000007948 */ /* 0x000fea0003800000 */
[----:B-1----:R-:W1:Y:S08]  /*35d0*/  LDC.64 R4, c[0x0][0x3f8] ;  /* 0x0000fe00ff047b82 */ /* 0x002e700000000a00 */
[----:B------:R-:W-:Y:S01]  /*35e0*/  BAR.SYNC.DEFER_BLOCKING 0x0 ;  /* 0x0000000000007b1d */ /* 0x000fe20000010000 */
[----:B-1----:R-:W-:-:S04]  /*35f0*/  LEA.HI R0, P0, R5, R4, RZ, 0x1 ;  /* 0x0000000405007211 */ /* 0x002fc800078108ff */
[----:B------:R-:W-:-:S04]  /*3600*/  IADD3.X R3, PT, PT, RZ, R5, RZ, P0, !PT ;  /* 0x00000005ff037210 */ /* 0x000fc800007fe4ff */
[--C-:B------:R-:W-:Y:S02]  /*3610*/  SHF.R.S64 R0, R0, 0x1, R3.reuse ;  /* 0x0000000100007819 */ /* 0x100fe40000001003 */
[----:B------:R-:W-:Y:S02]  /*3620*/  SHF.R.S32.HI R3, RZ, 0x1, R3 ;  /* 0x00000001ff037819 */ /* 0x000fe40000011403 */
[----:B------:R-:W-:-:S04]  /*3630*/  ISETP.GT.U32.AND P0, PT, R0, R25, PT ;  /* 0x000000190000720c */ /* 0x000fc80003f04070 */
[----:B------:R-:W-:-:S13]  /*3640*/  ISETP.GT.AND.EX P0, PT, R3, RZ, PT, P0 ;  /* 0x000000ff0300720c */ /* 0x000fda0003f04300 */
[----:B------:R-:W-:Y:S05]  /*3650*/  @!P0 EXIT ;  /* 0x000000000000894d */ /* 0x000fea0003800000 */
[----:B------:R-:W-:Y:S01]  /*3660*/  IADD3 R7, P1, PT, R25, 0x280, RZ ;  /* 0x0000028019077810 */ /* 0x000fe20007f3e0ff */
[----:B------:R-:W-:Y:S01]  /*3670*/  BSSY.RECONVERGENT B0, `(.L_x_31) ;  /* 0x000005a000007945 */ /* 0x000fe20003800200 */
[----:B------:R-:W-:Y:S02]  /*3680*/  MOV R2, RZ ;  /* 0x000000ff00027202 */ /* 0x000fe40000000f00 */
[----:B------:R-:W-:Y:S02]  /*3690*/  ISETP.GT.U32.AND P0, PT, R0, R7, PT ;  /* 0x000000070000720c */ /* 0x000fe40003f04070 */
[----:B------:R-:W-:-:S04]  /*36a0*/  IADD3.X R8, PT, PT, RZ, R2, RZ, P1, !PT ;  /* 0x00000002ff087210 */ /* 0x000fc80000ffe4ff */
[----:B------:R-:W-:-:S04]  /*36b0*/  ISETP.GT.AND.EX P0, PT, R3, R8, PT, P0 ;  /* 0x000000080300720c */ /* 0x000fc80003f04300 */
[----:B------:R-:W-:Y:S02]  /*36c0*/  SEL R6, R0, R7, P0 ;  /* 0x0000000700067207 */ /* 0x000fe40000000000 */
[----:B------:R-:W-:Y:S02]  /*36d0*/  SEL R13, R3, R8, P0 ;  /* 0x00000008030d7207 */ /* 0x000fe40000000000 */
[----:B------:R-:W-:-:S04]  /*36e0*/  IADD3 R6, P0, PT, R6, -0x280, RZ ;  /* 0xfffffd8006067810 */ /* 0x000fc80007f1e0ff */
[----:B------:R-:W-:Y:S02]  /*36f0*/  IADD3.X R13, PT, PT, R13, -0x1, RZ, P0, !PT ;  /* 0xffffffff0d0d7810 */ /* 0x000fe400007fe4ff */
[----:B------:R-:W-:-:S04]  /*3700*/  ISETP.NE.U32.AND P0, PT, R6, R25, PT ;  /* 0x000000190600720c */ /* 0x000fc80003f05070 */
[----:B------:R-:W-:-:S04]  /*3710*/  ISETP.NE.AND.EX P0, PT, R13, R2, PT, P0 ;  /* 0x000000020d00720c */ /* 0x000fc80003f05300 */
[----:B------:R-:W-:-:S04]  /*3720*/  SEL R12, RZ, 0x1, !P0 ;  /* 0x00000001ff0c7807 */ /* 0x000fc80004000000 */
[----:B0-----:R-:W-:-:S04]  /*3730*/  IADD3 R11, P0, P1, R6, -R12, -R25 ;  /* 0x8000000c060b7210 */ /* 0x001fc8000791e819 */
[----:B------:R-:W-:-:S05]  /*3740*/  IADD3.X R13, PT, PT, R13, -0x1, ~R2, P0, P1 ;  /* 0xffffffff0d0d7810 */ /* 0x000fca00007e2c02 */
[----:B------:R-:W-:-:S04]  /*3750*/  IMAD.WIDE.U32 R6, R13, -0x33333333, RZ ;  /* 0xcccccccd0d067825 */ /* 0x000fc800078e00ff */
[----:B------:R-:W-:-:S04]  /*3760*/  IMAD.WIDE.U32 R8, P0, R11, -0x33333334, R6 ;  /* 0xcccccccc0b087825 */ /* 0x000fc80007800006 */
[----:B------:R-:W-:Y:S01]  /*3770*/  IMAD.WIDE.U32 R6, R11, -0x33333333, RZ ;  /* 0xcccccccd0b067825 */ /* 0x000fe200078e00ff */
[----:B------:R-:W-:Y:S02]  /*3780*/  IADD3.X R11, PT, PT, RZ, RZ, RZ, P0, !PT ;  /* 0x000000ffff0b7210 */ /* 0x000fe400007fe4ff */
[----:B------:R-:W-:Y:S02]  /*3790*/  MOV R10, R9 ;  /* 0x00000009000a7202 */ /* 0x000fe40000000f00 */
[----:B------:R-:W-:Y:S01]  /*37a0*/  IADD3 RZ, P0, PT, R7, R8, RZ ;  /* 0x0000000807ff7210 */ /* 0x000fe20007f1e0ff */
[----:B------:R-:W-:-:S04]  /*37b0*/  IMAD.WIDE.U32 R8, R4, 0x3, RZ ;  /* 0x0000000304087825 */ /* 0x000fc800078e00ff */
[----:B------:R-:W-:Y:S01]  /*37c0*/  IMAD.WIDE.U32.X R6, R13, -0x33333334, R10, P0 ;  /* 0xcccccccc0d067825 */ /* 0x000fe200000e040a */
[----:B------:R-:W-:-:S04]  /*37d0*/  LEA R11, R5, R5, 0x1 ;  /* 0x00000005050b7211 */ /* 0x000fc800078e08ff */
[----:B------:R-:W-:Y:S02]  /*37e0*/  SHF.R.U64 R6, R6, 0x9, R7 ;  /* 0x0000000906067819 */ /* 0x000fe40000001207 */
[----:B------:R-:W-:Y:S02]  /*37f0*/  IADD3 R11, PT, PT, R9, R11, RZ ;  /* 0x0000000b090b7210 */ /* 0x000fe40007ffe0ff */
[----:B------:R-:W-:Y:S02]  /*3800*/  IADD3 R6, P0, PT, R6, R12, RZ ;  /* 0x0000000c06067210 */ /* 0x000fe40007f1e0ff */
[----:B------:R-:W-:Y:S02]  /*3810*/  LEA.HI R18, P2, R11, R8, RZ, 0x1 ;  /* 0x000000080b127211 */ /* 0x000fe400078508ff */
[----:B------:R-:W-:Y:S02]  /*3820*/  LOP3.LUT R10, R6, 0x3, RZ, 0xc0, !PT ;  /* 0x00000003060a7812 */ /* 0x000fe400078ec0ff */
[----:B------:R-:W-:-:S02]  /*3830*/  LEA.HI.X R7, R7, RZ, RZ, 0x17, P0 ;  /* 0x000000ff07077211 */ /* 0x000fc400000fbcff */
[----:B------:R-:W-:Y:S02]  /*3840*/  ISETP.NE.U32.AND P1, PT, R10, 0x3, PT ;  /* 0x000000030a00780c */ /* 0x000fe40003f25070 */
[----:B------:R-:W-:Y:S02]  /*3850*/  ISETP.GE.U32.AND P0, PT, R6, 0x3, PT ;  /* 0x000000030600780c */ /* 0x000fe40003f06070 */
[----:B------:R-:W-:Y:S02]  /*3860*/  ISETP.NE.AND.EX P1, PT, RZ, RZ, PT, P1 ;  /* 0x000000ffff00720c */ /* 0x000fe40003f25310 */
[----:B------:R-:W-:Y:S02]  /*3870*/  IADD3.X R11, PT, PT, RZ, R11, RZ, P2, !PT ;  /* 0x0000000bff0b7210 */ /* 0x000fe400017fe4ff */
[----:B------:R-:W-:Y:S02]  /*3880*/  ISETP.GE.U32.AND.EX P0, PT, R7, RZ, PT, P0 ;  /* 0x000000ff0700720c */ /* 0x000fe40003f06100 */
[----:B------:R-:W-:-:S02]  /*3890*/  SHF.R.S64 R18, R18, 0x1, R11 ;  /* 0x0000000112127819 */ /* 0x000fc4000000100b */
[----:B------:R-:W-:-:S05]  /*38a0*/  SHF.R.S32.HI R19, RZ, 0x1, R11 ;  /* 0x00000001ff137819 */ /* 0x000fca000001140b */
[----:B------:R-:W-:Y:S05]  /*38b0*/  @!P1 BRA `(.L_x_32) ;  /* 0x0000000000d49947 */ /* 0x000fea0003800000 */
[----:B------:R-:W0:Y:S01]  /*38c0*/  LDCU.64 UR4, c[0x0][0x3d8] ;  /* 0x00007b00ff0477ac */ /* 0x000e220008000a00 */
[----:B------:R-:W-:Y:S02]  /*38d0*/  IADD3 R9, PT, PT, R6, 0x1, RZ ;  /* 0x0000000106097810 */ /* 0x000fe40007ffe0ff */
[----:B------:R-:W-:Y:S01]  /*38e0*/  MOV R6, R25 ;  /* 0x0000001900067202 */ /* 0x000fe20000000f00 */
[----:B------:R-:W1:Y:S01]  /*38f0*/  LDCU.64 UR8, c[0x0][0x390] ;  /* 0x00007200ff0877ac */ /* 0x000e620008000a00 */
[----:B------:R-:W-:Y:S02]  /*3900*/  LOP3.LUT R9, R9, 0x3, RZ, 0xc0, !PT ;  /* 0x0000000309097812 */ /* 0x000fe400078ec0ff */
[----:B------:R-:W-:Y:S01]  /*3910*/  MOV R7, R2 ;  /* 0x0000000200077202 */ /* 0x000fe20000000f00 */
[----:B------:R-:W2:Y:S01]  /*3920*/  LDCU.64 UR10, c[0x0][0x388] ;  /* 0x00007100ff0a77ac */ /* 0x000ea20008000a00 */
[C---:B------:R-:W-:Y:S02]  /*3930*/  SHF.L.U32 R24, R25.reuse, 0x3, RZ ;  /* 0x0000000319187819 */ /* 0x040fe400000006ff */
[----:B------:R-:W-:Y:S01]  /*3940*/  SHF.L.U64.HI R27, R25, 0x3, R2 ;  /* 0x00000003191b7819 */ /* 0x000fe20000010202 */
[----:B------:R-:W-:Y:S01]  /*3950*/  IMAD.WIDE.U32 R6, R9, 0x280, R6 ;  /* 0x0000028009067825 */ /* 0x000fe200078e0006 */
[----:B------:R-:W-:-:S02]  /*3960*/  SHF.L.U64.HI R32, R0, 0x2, R3 ;  /* 0x0000000200207819 */ /* 0x000fc40000010203 */
[----:B------:R-:W-:Y:S02]  /*3970*/  SHF.L.U64.HI R28, R18, 0x2, R19 ;  /* 0x00000002121c7819 */ /* 0x000fe40000010213 */
[C---:B0-----:R-:W-:Y:S01]  /*3980*/  LEA R20, P1, R25.reuse, UR4, 0x2 ;  /* 0x0000000419147c11 */ /* 0x041fe2000f8210ff */
[----:B------:R-:W-:Y:S01]  /*3990*/  UMOV UR4, URZ ;  /* 0x000000ff00047c82 */ /* 0x000fe20008000000 */
[----:B-1----:R-:W-:Y:S02]  /*39a0*/  IADD3 R26, P2, PT, R24, UR8, RZ ;  /* 0x00000008181a7c10 */ /* 0x002fe4000ff5e0ff */
[----:B------:R-:W-:Y:S02]  /*39b0*/  LEA.HI.X R21, R25, UR5, R2, 0x2, P1 ;  /* 0x0000000519157c11 */ /* 0x000fe400088f1402 */
[----:B------:R-:W-:Y:S02]  /*39c0*/  IADD3 R2, PT, PT, R7, UR4, RZ ;  /* 0x0000000407027c10 */ /* 0x000fe4000fffe0ff */
[----:B------:R-:W-:Y:S01]  /*39d0*/  MOV R25, R6 ;  /* 0x0000000600197202 */ /* 0x000fe20000000f00 */
[----:B------:R-:W-:Y:S01]  /*39e0*/  IMAD.WIDE.U32 R6, R4, 0x4, RZ ;  /* 0x0000000404067825 */ /* 0x000fe200078e00ff */
[----:B------:R-:W-:-:S02]  /*39f0*/  IADD3.X R29, PT, PT, R27, UR9, RZ, P2, !PT ;  /* 0x000000091b1d7c10 */ /* 0x000fc400097fe4ff */
[----:B------:R-:W-:Y:S02]  /*3a00*/  IADD3 R22, P2, PT, RZ, -R9, RZ ;  /* 0x80000009ff167210 */ /* 0x000fe40007f5e0ff */
[----:B--2---:R-:W-:Y:S02]  /*3a10*/  IADD3 R24, P1, PT, R24, UR10, RZ ;  /* 0x0000000a18187c10 */ /* 0x004fe4000ff3e0ff */
[----:B------:R-:W-:Y:S02]  /*3a20*/  SHF.L.U32 R9, R5, 0x2, RZ ;  /* 0x0000000205097819 */ /* 0x000fe400000006ff */
[----:B------:R-:W-:Y:S02]  /*3a30*/  IADD3.X R27, PT, PT, R27, UR11, RZ, P1, !PT ;  /* 0x0000000b1b1b7c10 */ /* 0x000fe40008ffe4ff */
[----:B------:R-:W-:Y:S02]  /*3a40*/  IADD3 R30, PT, PT, R7, R9, RZ ;  /* 0x00000009071e7210 */ /* 0x000fe40007ffe0ff */
[----:B------:R-:W-:-:S07]  /*3a50*/  IADD3.X R23, PT, PT, RZ, -0x1, RZ, P2, !PT ;  /* 0xffffffffff177810 */ /* 0x000fce00017fe4ff */
.L_x_33:
[----:B0-----:R-:W-:Y:S01]  /*3a60*/  LEA R12, P1, R0, R20, 0x2 ;  /* 0x00000014000c7211 */ /* 0x001fe200078210ff */
[----:B------:R-:W2:Y:S01]  /*3a70*/  LDG.E R8, desc[UR6][R20.64] ;  /* 0x0000000614087981 */ /* 0x000ea2000c1e1900 */
[----:B------:R-:W-:Y:S02]  /*3a80*/  IADD3 R14, P2, PT, R20, R6, RZ ;  /* 0x00000006140e7210 */ /* 0x000fe40007f5e0ff */
[----:B------:R-:W-:Y:S02]  /*3a90*/  LEA R10, P3, R18, R20, 0x2 ;  /* 0x00000014120a7211 */ /* 0x000fe400078610ff */
[C---:B------:R-:W-:Y:S02]  /*3aa0*/  IADD3.X R13, PT, PT, R21.reuse, R32, RZ, P1, !PT ;  /* 0x00000020150d7210 */ /* 0x040fe40000ffe4ff */
[C---:B------:R-:W-:Y:S02]  /*3ab0*/  IADD3.X R15, PT, PT, R21.reuse, R30, RZ, P2, !PT ;  /* 0x0000001e150f7210 */ /* 0x040fe400017fe4ff */
[----:B------:R-:W-:Y:S01]  /*3ac0*/  IADD3.X R11, PT, PT, R21, R28, RZ, P3, !PT ;  /* 0x0000001c150b7210 */ /* 0x000fe20001ffe4ff */
[----:B------:R0:W2:Y:S04]  /*3ad0*/  LDG.E R9, desc[UR6][R12.64] ;  /* 0x000000060c097981 */ /* 0x0000a8000c1e1900 */
[----:B------:R-:W3:Y:S04]  /*3ae0*/  LDG.E R16, desc[UR6][R14.64] ;  /* 0x000000060e107981 */ /* 0x000ee8000c1e1900 */
[----:B------:R1:W3:Y:S01]  /*3af0*/  LDG.E R17, desc[UR6][R10.64] ;  /* 0x000000060a117981 */ /* 0x0002e2000c1e1900 */
[----:B------:R-:W-:-:S02]  /*3b00*/  IADD3 R22, P1, PT, R22, 0x1, RZ ;  /* 0x0000000116167810 */ /* 0x000fc40007f3e0ff */
[----:B0-----:R-:W-:Y:S02]  /*3b10*/  MOV R12, R26 ;  /* 0x0000001a000c7202 */ /* 0x001fe40000000f00 */
[----:B------:R-:W-:Y:S02]  /*3b20*/  MOV R13, R29 ;  /* 0x0000001d000d7202 */ /* 0x000fe40000000f00 */
[----:B-1----:R-:W-:Y:S02]  /*3b30*/  MOV R10, R24 ;  /* 0x00000018000a7202 */ /* 0x002fe40000000f00 */
[----:B------:R-:W-:Y:S02]  /*3b40*/  MOV R11, R27 ;  /* 0x0000001b000b7202 */ /* 0x000fe40000000f00 */
[----:B------:R-:W-:Y:S02]  /*3b50*/  IADD3.X R23, PT, PT, RZ, R23, RZ, P1, !PT ;  /* 0x00000017ff177210 */ /* 0x000fe40000ffe4ff */
[----:B------:R-:W-:-:S04]  /*3b60*/  ISETP.NE.U32.AND P1, PT, R22, RZ, PT ;  /* 0x000000ff1600720c */ /* 0x000fc80003f25070 */
[----:B------:R-:W-:Y:S02]  /*3b70*/  ISETP.NE.AND.EX P1, PT, R23, RZ, PT, P1 ;  /* 0x000000ff1700720c */ /* 0x000fe40003f25310 */
[----:B------:R-:W-:Y:S02]  /*3b80*/  IADD3 R20, P2, PT, R20, 0xa00, RZ ;  /* 0x00000a0014147810 */ /* 0x000fe40007f5e0ff */
[----:B------:R-:W-:Y:S02]  /*3b90*/  IADD3 R26, P3, PT, R26, 0x1400, RZ ;  /* 0x000014001a1a7810 */ /* 0x000fe40007f7e0ff */
[----:B------:R-:W-:Y:S02]  /*3ba0*/  IADD3 R24, P4, PT, R24, 0x1400, RZ ;  /* 0x0000140018187810 */ /* 0x000fe40007f9e0ff */
[----:B------:R-:W-:Y:S02]  /*3bb0*/  IADD3.X R21, PT, PT, RZ, R21, RZ, P2, !PT ;  /* 0x00000015ff157210 */ /* 0x000fe400017fe4ff */
[----:B------:R-:W-:-:S02]  /*3bc0*/  IADD3.X R29, PT, PT, RZ, R29, RZ, P3, !PT ;  /* 0x0000001dff1d7210 */ /* 0x000fc40001ffe4ff */
[----:B------:R-:W-:Y:S01]  /*3bd0*/  IADD3.X R27, PT, PT, RZ, R27, RZ, P4, !PT ;  /* 0x0000001bff1b7210 */ /* 0x000fe200027fe4ff */
[----:B--2---:R0:W-:Y:S04]  /*3be0*/  STG.E.64 desc[UR6][R10.64], R8 ;  /* 0x000000080a007986 */ /* 0x0041e8000c101b06 */
[----:B---3--:R0:W-:Y:S01]  /*3bf0*/  STG.E.64 desc[UR6][R12.64], R16 ;  /* 0x000000100c007986 */ /* 0x0081e2000c101b06 */
[----:B------:R-:W-:Y:S05]  /*3c00*/  @P1 BRA `(.L_x_33) ;  /* 0xfffffffc00941947 */ /* 0x000fea000383ffff */
.L_x_32:
[----:B------:R-:W-:Y:S05]  /*3c10*/  BSYNC.RECONVERGENT B0 ;  /* 0x0000000000007941 */ /* 0x000fea0003800200 */
.L_x_31:
[----:B------:R-:W-:Y:S05]  /*3c20*/  @!P0 EXIT ;  /* 0x000000000000894d */ /* 0x000fea0003800000 */
[C---:B------:R-:W-:Y:S01]  /*3c30*/  SHF.L.U64.HI R5, R4.reuse, 0x2, R5 ;  /* 0x0000000204057819 */ /* 0x040fe20000010205 */
[----:B------:R-:W1:Y:S01]  /*3c40*/  LDCU.64 UR4, c[0x0][0x3d8] ;  /* 0x00007b00ff0477ac */ /* 0x000e620008000a00 */
[----:B------:R-:W-:Y:S02]  /*3c50*/  SHF.L.U32 R4, R4, 0x2, RZ ;  /* 0x0000000204047819 */ /* 0x000fe400000006ff */
[C---:B0-----:R-:W-:Y:S01]  /*3c60*/  SHF.L.U64.HI R13, R18.reuse, 0x2, R19 ;  /* 0x00000002120d7819 */ /* 0x041fe20000010213 */
[----:B------:R-:W0:Y:S01]  /*3c70*/  LDCU.64 UR8, c[0x0][0x388] ;  /* 0x00007100ff0877ac */ /* 0x000e220008000a00 */
[----:B------:R-:W-:Y:S02]  /*3c80*/  SHF.L.U32 R15, R18, 0x2, RZ ;  /* 0x00000002120f7819 */ /* 0x000fe400000006ff */
[C---:B------:R-:W-:Y:S01]  /*3c90*/  SHF.L.U64.HI R9, R0.reuse, 0x2, R3 ;  /* 0x0000000200097819 */ /* 0x040fe20000010203 */
[----:B------:R-:W2:Y:S01]  /*3ca0*/  LDCU.64 UR10, c[0x0][0x390] ;  /* 0x00007200ff0a77ac */ /* 0x000ea20008000a00 */
[----:B------:R-:W-:-:S07]  /*3cb0*/  SHF.L.U32 R11, R0, 0x2, RZ ;  /* 0x00000002000b7819 */ /* 0x000fce00000006ff */
.L_x_34:
[C---:B------:R-:W-:Y:S02]  /*3cc0*/  SHF.L.U32 R10, R25.reuse, 0x2, RZ ;  /* 0x00000002190a7819 */ /* 0x040fe400000006ff */
[----:B------:R-:W-:Y:S02]  /*3cd0*/  SHF.L.U64.HI R14, R25, 0x2, R2 ;  /* 0x00000002190e7819 */ /* 0x000fe40000010202 */
[----:B-1----:R-:W-:-:S04]  /*3ce0*/  IADD3 R6, P0, PT, R10, UR4, RZ ;  /* 0x000000040a067c10 */ /* 0x002fc8000ff1e0ff */
[----:B------:R-:W-:Y:S02]  /*3cf0*/  IADD3.X R7, PT, PT, R14, UR5, RZ, P0, !PT ;  /* 0x000000050e077c10 */ /* 0x000fe400087fe4ff */
[C---:B------:R-:W-:Y:S02]  /*3d00*/  IADD3 R16, P0, PT, R6.reuse, R11, RZ ;  /* 0x0000000b06107210 */ /* 0x040fe40007f1e0ff */
[C---:B------:R-:W-:Y:S01]  /*3d10*/  IADD3 R20, P1, PT, R6.reuse, R15, RZ ;  /* 0x0000000f06147210 */ /* 0x040fe20007f3e0ff */
[----:B---3--:R1:W3:Y:S01]  /*3d20*/  LDG.E R26, desc[UR6][R6.64] ;  /* 0x00000006061a7981 */ /* 0x0082e2000c1e1900 */
[C---:B------:R-:W-:Y:S02]  /*3d30*/  IADD3.X R17, PT, PT, R7.reuse, R9, RZ, P0, !PT ;  /* 0x0000000907117210 */ /* 0x040fe400007fe4ff */
[----:B------:R-:W-:Y:S02]  /*3d40*/  IADD3 R18, P0, PT, R6, R4, RZ ;  /* 0x0000000406127210 */ /* 0x000fe40007f1e0ff */
[C---:B------:R-:W-:Y:S01]  /*3d50*/  IADD3.X R21, PT, PT, R7.reuse, R13, RZ, P1, !PT ;  /* 0x0000000d07157210 */ /* 0x040fe20000ffe4ff */
[----:B------:R-:W3:Y:S01]  /*3d60*/  LDG.E R27, desc[UR6][R16.64] ;  /* 0x00000006101b7981 */ /* 0x000ee2000c1e1900 */
[----:B------:R-:W-:-:S03]  /*3d70*/  IADD3.X R19, PT, PT, R7, R5, RZ, P0, !PT ;  /* 0x0000000507137210 */ /* 0x000fc600007fe4ff */
[----:B------:R-:W4:Y:S04]  /*3d80*/  LDG.E R23, desc[UR6][R20.64] ;  /* 0x0000000614177981 */ /* 0x000f28000c1e1900 */
[----:B------:R5:W4:Y:S01]  /*3d90*/  LDG.E R22, desc[UR6][R18.64] ;  /* 0x0000000612167981 */ /* 0x000b22000c1e1900 */
[C---:B------:R-:W-:Y:S02]  /*3da0*/  SHF.L.U32 R8, R25.reuse, 0x3, RZ ;  /* 0x0000000319087819 */ /* 0x040fe400000006ff */
[----:B------:R-:W-:Y:S02]  /*3db0*/  SHF.L.U64.HI R2, R25, 0x3, R2 ;  /* 0x0000000319027819 */ /* 0x000fe40000010202 */
[----:B------:R-:W-:Y:S02]  /*3dc0*/  LOP3.LUT R34, R8, 0xfffffff8, RZ, 0xc0, !PT ;  /* 0xfffffff808227812 */ /* 0x000fe400078ec0ff */
[----:B------:R-:W-:-:S02]  /*3dd0*/  LOP3.LUT R10, R10, 0xfffffffc, RZ, 0xc0, !PT ;  /* 0xfffffffc0a0a7812 */ /* 0x000fc400078ec0ff */
[----:B------:R-:W-:Y:S02]  /*3de0*/  LOP3.LUT R12, R2, 0x3, RZ, 0xc0, !PT ;  /* 0x00000003020c7812 */ /* 0x000fe400078ec0ff */
[----:B0-----:R-:W-:Y:S02]  /*3df0*/  IADD3 R32, P0, PT, R34, UR8, RZ ;  /* 0x0000000822207c10 */ /* 0x001fe4000ff1e0ff */
[----:B-1----:R-:W-:Y:S02]  /*3e00*/  LOP3.LUT R7, R14, 0x3, RZ, 0xc0, !PT ;  /* 0x000000030e077812 */ /* 0x002fe400078ec0ff */
[----:B--2---:R-:W-:Y:S02]  /*3e10*/  IADD3 R34, P1, PT, R34, UR10, RZ ;  /* 0x0000000a22227c10 */ /* 0x004fe4000ff3e0ff */
[----:B------:R-:W-:Y:S02]  /*3e20*/  IADD3 R6, P2, PT, R10, UR4, RZ ;  /* 0x000000040a067c10 */ /* 0x000fe4000ff5e0ff */
[----:B------:R-:W-:-:S02]  /*3e30*/  IADD3.X R33, PT, PT, R12, UR9, RZ, P0, !PT ;  /* 0x000000090c217c10 */ /* 0x000fc400087fe4ff */
[----:B------:R-:W-:Y:S02]  /*3e40*/  IADD3.X R35, PT, PT, R12, UR11, RZ, P1, !PT ;  /* 0x0000000b0c237c10 */ /* 0x000fe40008ffe4ff */
[----:B------:R-:W-:Y:S02]  /*3e50*/  IADD3.X R7, PT, PT, R7, UR5, RZ, P2, !PT ;  /* 0x0000000507077c10 */ /* 0x000fe400097fe4ff */
[C---:B-----5:R-:W-:Y:S02]  /*3e60*/  IADD3 R18, P0, PT, R6.reuse, R11, RZ ;  /* 0x0000000b06127210 */ /* 0x060fe40007f1e0ff */
[C---:B------:R-:W-:Y:S02]  /*3e70*/  IADD3 R20, P1, PT, R6.reuse, R4, RZ ;  /* 0x0000000406147210 */ /* 0x040fe40007f3e0ff */
[----:B------:R-:W-:Y:S02]  /*3e80*/  IADD3 R16, P2, PT, R6, R15, RZ ;  /* 0x0000000f06107210 */ /* 0x000fe40007f5e0ff */
[----:B------:R-:W-:-:S02]  /*3e90*/  IADD3.X R19, PT, PT, R7, R9, RZ, P0, !PT ;  /* 0x0000000907137210 */ /* 0x000fc400007fe4ff */
[C---:B------:R-:W-:Y:S02]  /*3ea0*/  IADD3.X R21, PT, PT, R7.reuse, R5, RZ, P1, !PT ;  /* 0x0000000507157210 */ /* 0x040fe40000ffe4ff */
[----:B------:R-:W-:Y:S01]  /*3eb0*/  IADD3.X R17, PT, PT, R7, R13, RZ, P2, !PT ;  /* 0x0000000d07117210 */ /* 0x000fe200017fe4ff */
[----:B---3--:R0:W-:Y:S04]  /*3ec0*/  STG.E.64 desc[UR6][R32.64], R26 ;  /* 0x0000001a20007986 */ /* 0x0081e8000c101b06 */
[----:B----4-:R1:W-:Y:S04]  /*3ed0*/  STG.E.64 desc[UR6][R34.64], R22 ;  /* 0x0000001622007986 */ /* 0x0103e8000c101b06 */
[----:B------:R-:W2:Y:S04]  /*3ee0*/  LDG.E R30, desc[UR6][R6.64+0xa00] ;  /* 0x000a0006061e7981 */ /* 0x000ea8000c1e1900 */
[----:B------:R-:W2:Y:S04]  /*3ef0*/  LDG.E R31, desc[UR6][R18.64+0xa00] ;  /* 0x000a0006121f7981 */ /* 0x000ea8000c1e1900 */
[----:B------:R-:W3:Y:S04]  /*3f00*/  LDG.E R28, desc[UR6][R20.64+0xa00] ;  /* 0x000a0006141c7981 */ /* 0x000ee8000c1e1900 */
[----:B------:R-:W3:Y:S01]  /*3f10*/  LDG.E R29, desc[UR6][R16.64+0xa00] ;  /* 0x000a0006101d7981 */ /* 0x000ee2000c1e1900 */
[----:B------:R-:W-:-:S04]  /*3f20*/  IADD3 R36, P0, PT, R8, 0x1400, RZ ;  /* 0x0000140008247810 */ /* 0x000fc80007f1e0ff */
[----:B------:R-:W-:Y:S02]  /*3f30*/  IADD3.X R10, PT, PT, RZ, R2, RZ, P0, !PT ;  /* 0x00000002ff0a7210 */ /* 0x000fe400007fe4ff */
[----:B------:R-:W-:Y:S02]  /*3f40*/  LOP3.LUT R36, R36, 0xfffffff8, RZ, 0xc0, !PT ;  /* 0xfffffff824247812 */ /* 0x000fe400078ec0ff */
[----:B------:R-:W-:Y:S02]  /*3f50*/  LOP3.LUT R10, R10, 0x3, RZ, 0xc0, !PT ;  /* 0x000000030a0a7812 */ /* 0x000fe400078ec0ff */
[C---:B0-----:R-:W-:Y:S02]  /*3f60*/  IADD3 R32, P0, PT, R36.reuse, UR8, RZ ;  /* 0x0000000824207c10 */ /* 0x041fe4000ff1e0ff */
[----:B------:R-:W-:Y:S02]  /*3f70*/  IADD3 R36, P1, PT, R36, UR10, RZ ;  /* 0x0000000a24247c10 */ /* 0x000fe4000ff3e0ff */
[----:B------:R-:W-:-:S02]  /*3f80*/  IADD3.X R33, PT, PT, R10, UR9, RZ, P0, !PT ;  /* 0x000000090a217c10 */ /* 0x000fc400087fe4ff */
[----:B------:R-:W-:-:S03]  /*3f90*/  IADD3.X R37, PT, PT, R10, UR11, RZ, P1, !PT ;  /* 0x0000000b0a257c10 */ /* 0x000fc60008ffe4ff */
[----:B--2---:R0:W-:Y:S04]  /*3fa0*/  STG.E.64 desc[UR6][R32.64], R30 ;  /* 0x0000001e20007986 */ /* 0x0041e8000c101b06 */
[----:B---3--:R2:W-:Y:S04]  /*3fb0*/  STG.E.64 desc[UR6][R36.64], R28 ;  /* 0x0000001c24007986 */ /* 0x0085e8000c101b06 */
[----:B------:R-:W3:Y:S04]  /*3fc0*/  LDG.E R26, desc[UR6][R6.64+0x1400] ;  /* 0x00140006061a7981 */ /* 0x000ee8000c1e1900 */
[----:B------:R-:W3:Y:S04]  /*3fd0*/  LDG.E R27, desc[UR6][R18.64+0x1400] ;  /* 0x00140006121b7981 */ /* 0x000ee8000c1e1900 */
[----:B-1----:R-:W4:Y:S04]  /*3fe0*/  LDG.E R22, desc[UR6][R20.64+0x1400] ;  /* 0x0014000614167981 */ /* 0x002f28000c1e1900 */
[----:B------:R-:W4:Y:S01]  /*3ff0*/  LDG.E R23, desc[UR6][R16.64+0x1400] ;  /* 0x0014000610177981 */ /* 0x000f22000c1e1900 */
[----:B------:R-:W-:-:S04]  /*4000*/  IADD3 R10, P0, PT, R8, 0x2800, RZ ;  /* 0x00002800080a7810 */ /* 0x000fc80007f1e0ff */
[----:B------:R-:W-:Y:S02]  /*4010*/  IADD3.X R12, PT, PT, RZ, R2, RZ, P0, !PT ;  /* 0x00000002ff0c7210 */ /* 0x000fe400007fe4ff */
[----:B------:R-:W-:Y:S02]  /*4020*/  LOP3.LUT R10, R10, 0xfffffff8, RZ, 0xc0, !PT ;  /* 0xfffffff80a0a7812 */ /* 0x000fe400078ec0ff */
[----:B------:R-:W-:Y:S02]  /*4030*/  LOP3.LUT R12, R12, 0x3, RZ, 0xc0, !PT ;  /* 0x000000030c0c7812 */ /* 0x000fe400078ec0ff */
[C---:B------:R-:W-:Y:S02]  /*4040*/  IADD3 R34, P0, PT, R10.reuse, UR8, RZ ;  /* 0x000000080a227c10 */ /* 0x040fe4000ff1e0ff */
[----:B0-----:R-:W-:Y:S02]  /*4050*/  IADD3 R30, P1, PT, R10, UR10, RZ ;  /* 0x0000000a0a1e7c10 */ /* 0x001fe4000ff3e0ff */
[----:B------:R-:W-:-:S02]  /*4060*/  IADD3.X R35, PT, PT, R12, UR9, RZ, P0, !PT ;  /* 0x000000090c237c10 */ /* 0x000fc400087fe4ff */
[----:B------:R-:W-:-:S03]  /*4070*/  IADD3.X R31, PT, PT, R12, UR11, RZ, P1, !PT ;  /* 0x0000000b0c1f7c10 */ /* 0x000fc60008ffe4ff */
[----:B---3--:R0:W-:Y:S04]  /*4080*/  STG.E.64 desc[UR6][R34.64], R26 ;  /* 0x0000001a22007986 */ /* 0x0081e8000c101b06 */
[----:B----4-:R3:W-:Y:S04]  /*4090*/  STG.E.64 desc[UR6][R30.64], R22 ;  /* 0x000000161e007986 */ /* 0x0107e8000c101b06 */
[----:B------:R-:W4:Y:S04]  /*40a0*/  LDG.E R32, desc[UR6][R6.64+0x1e00] ;  /* 0x001e000606207981 */ /* 0x000f28000c1e1900 */
[----:B------:R-:W4:Y:S04]  /*40b0*/  LDG.E R33, desc[UR6][R18.64+0x1e00] ;  /* 0x001e000612217981 */ /* 0x000f28000c1e1900 */
[----:B--2---:R-:W2:Y:S04]  /*40c0*/  LDG.E R36, desc[UR6][R20.64+0x1e00] ;  /* 0x001e000614247981 */ /* 0x004ea8000c1e1900 */
[----:B------:R-:W2:Y:S01]  /*40d0*/  LDG.E R37, desc[UR6][R16.64+0x1e00] ;  /* 0x001e000610257981 */ /* 0x000ea2000c1e1900 */
[----:B------:R-:W-:-:S04]  /*40e0*/  IADD3 R8, P0, PT, R8, 0x3c00, RZ ;  /* 0x00003c0008087810 */ /* 0x000fc80007f1e0ff */
[----:B------:R-:W-:Y:S02]  /*40f0*/  IADD3.X R10, PT, PT, RZ, R2, RZ, P0, !PT ;  /* 0x00000002ff0a7210 */ /* 0x000fe400007fe4ff */
[----:B------:R-:W-:Y:S02]  /*4100*/  LOP3.LUT R2, R8, 0xfffffff8, RZ, 0xc0, !PT ;  /* 0xfffffff808027812 */ /* 0x000fe400078ec0ff */
[----:B------:R-:W-:Y:S02]  /*4110*/  LOP3.LUT R8, R10, 0x3, RZ, 0xc0, !PT ;  /* 0x000000030a087812 */ /* 0x000fe400078ec0ff */
[C---:B------:R-:W-:Y:S02]  /*4120*/  IADD3 R28, P0, PT, R2.reuse, UR8, RZ ;  /* 0x00000008021c7c10 */ /* 0x040fe4000ff1e0ff */
[----:B0-----:R-:W-:Y:S02]  /*4130*/  IADD3 R26, P1, PT, R2, UR10, RZ ;  /* 0x0000000a021a7c10 */ /* 0x001fe4000ff3e0ff */
[----:B------:R-:W-:-:S02]  /*4140*/  IADD3.X R29, PT, PT, R8, UR9, RZ, P0, !PT ;  /* 0x00000009081d7c10 */ /* 0x000fc400087fe4ff */
[----:B------:R-:W-:Y:S02]  /*4150*/  IADD3.X R27, PT, PT, R8, UR11, RZ, P1, !PT ;  /* 0x0000000b081b7c10 */ /* 0x000fe40008ffe4ff */
[----:B------:R-:W-:-:S04]  /*4160*/  IADD3 R25, PT, PT, R25, 0xa00, RZ ;  /* 0x00000a0019197810 */ /* 0x000fc80007ffe0ff */
[----:B------:R-:W-:-:S04]  /*4170*/  ISETP.GT.U32.AND P0, PT, R0, R25, PT ;  /* 0x000000190000720c */ /* 0x000fc80003f04070 */
[----:B------:R-:W-:Y:S01]  /*4180*/  ISETP.GT.AND.EX P0, PT, R3, RZ, PT, P0 ;  /* 0x000000ff0300720c */ /* 0x000fe20003f04300 */
[----:B------:R-:W-:Y:S01]  /*4190*/  HFMA2 R2, -RZ, RZ, 0, 0 ;  /* 0x00000000ff027431 */ /* 0x000fe200000001ff */
[----:B----4-:R3:W-:Y:S04]  /*41a0*/  STG.E.64 desc[UR6][R28.64], R32 ;  /* 0x000000201c007986 */ /* 0x0107e8000c101b06 */
[----:B--2---:R3:W-:Y:S07]  /*41b0*/  STG.E.64 desc[UR6][R26.64], R36 ;  /* 0x000000241a007986 */ /* 0x0047ee000c101b06 */
[----:B------:R-:W-:Y:S05]  /*41c0*/  @P0 BRA `(.L_x_34) ;  /* 0xfffffff800bc0947 */ /* 0x000fea000383ffff */
[----:B------:R-:W-:Y:S05]  /*41d0*/  EXIT ;  /* 0x000000000000794d */ /* 0x000fea0003800000 */
.L_x_35:
        /* <DEDUP_REMOVED lines=10> */
.L_x_3407:


//--------------------- .text._Z35group_norm_nhwc_bwd_one_pass_kernelI11Bf16IOFp32WLi128ELi40ELi640EEv26Group_norm_nhwc_bwd_params --------------------------
	.section	.text._Z35group_norm_nhwc_bwd_one_pass_kernelI11Bf16IOFp32WLi128ELi40ELi640EEv26Group_norm_nhwc_bwd_params,"ax",@progbits
	.align	128
        .global         _Z35group_norm_nhwc_bwd_one_pass_kernelI11Bf16IOFp32WLi128ELi40ELi640EEv26Group_norm_nhwc_bwd_params
        .type           _Z35group_norm_nhwc_bwd_one_pass_kernelI11Bf16IOFp32WLi128ELi40ELi640EEv26Group_norm_nhwc_bwd_params,@function
        .size           _Z35group_norm_nhwc_bwd_one_pass_kernelI11Bf16IOFp32WLi128ELi40ELi640EEv26Group_norm_nhwc_bwd_params,(.L_x_3408 - _Z35group_norm_nhwc_bwd_one_pass_kernelI11Bf16IOFp32WLi128ELi40ELi640EEv26Group_norm_nhwc_bwd_params)
        .other          _Z35group_norm_nhwc_bwd_one_pass_kernelI11Bf16IOFp32WLi128ELi40ELi640EEv26Group_norm_nhwc_bwd_params,@"STO_CUDA_ENTRY STV_DEFAULT"
_Z35group_norm_nhwc_bwd_one_pass_kernelI11Bf16IOFp32WLi128ELi40ELi640EEv26Group_norm_nhwc_bwd_params:
.text._Z35group_norm_nhwc_bwd_one_pass_kernelI11Bf16IOFp32WLi128ELi40ELi640EEv26Group_norm_nhwc_bwd_params:
        /* <DEDUP_REMOVED lines=10> */
[----:B------:R-:W0:Y:S01]  /*00a0*/  LDC R55, c[0x0][0x41c] ;  /* 0x00010700ff377b82 */ /* 0x000e220000000800 */
[----:B------:R-:W-:Y:S01]  /*00b0*/  LOP3.LUT R4, R2, 0xffff, RZ, 0xc0, !PT ;  /* 0x0000ffff02047812 */ /* 0x000fe200078ec0ff */
[----:B------:R-:W1:Y:S01]  /*00c0*/  S2R R5, SR_LANEID ;  /* 0x0000000000057919 */ /* 0x000e620000000000 */
[----:B------:R-:W-:Y:S01]  /*00d0*/  UMOV UR5, 0x400 ;  /* 0x0000040000057882 */ /* 0x000fe20000000000 */
[----:B------:R-:W-:Y:S01]  /*00e0*/  SHF.R.U32.HI R53, RZ, 0x2, R2 ;  /* 0x00000002ff357819 */ /* 0x000fe20000011602 */
[----:B------:R-:W-:Y:S01]  /*00f0*/  UIADD3 UR6, UPT, UPT, UR5, 0xd0, URZ ;  /* 0x000000d005067890 */ /* 0x000fe2000fffe0ff */
[----:B------:R-:W-:Y:S02]  /*0100*/  IMAD R6, R4, 0xccd, RZ ;  /* 0x00000ccd04067824 */ /* 0x000fe400078e02ff */
[----:B------:R-:W-:Y:S01]  /*0110*/  HFMA2 R39, -RZ, RZ, 0, 0 ;  /* 0x00000000ff277431 */ /* 0x000fe200000001ff */
[----:B------:R-:W2:Y:S01]  /*0120*/  S2UR UR7, SR_CgaCtaId ;  /* 0x00000000000779c3 */ /* 0x000ea20000008800 */
[----:B------:R-:W-:Y:S01]  /*0130*/  MOV R40, R0 ;  /* 0x0000000000287202 */ /* 0x000fe20000000f00 */
[----:B------:R-:W3:Y:S01]  /*0140*/  LDCU.U8 UR11, c[0x0][0x414] ;  /* 0x00008280ff0b77ac */ /* 0x000ee20008000000 */
[----:B------:R-:W-:-:S02]  /*0150*/  SHF.R.U32.HI R6, RZ, 0x10, R6 ;  /* 0x00000010ff067819 */ /* 0x000fc40000011606 */
[----:B------:R-:W-:-:S03]  /*0160*/  LOP3.LUT R53, R53, 0xf8, RZ, 0xc0, !PT ;  /* 0x000000f835357812 */ /* 0x000fc600078ec0ff */
[----:B------:R-:W4:Y:S01]  /*0170*/  LDC R3, c[0x0][0x374] ;  /* 0x0000dd00ff037b82 */ /* 0x000f220000000800 */
[----:B0-----:R-:W-:Y:S01]  /*0180*/  IMAD R55, R55, UR10, R6 ;  /* 0x0000000a37377c24 */ /* 0x001fe2000f8e0206 */
[----:B------:R-:W-:-:S06]  /*0190*/  PRMT R6, R6, 0x9910, RZ ;  /* 0x0000991006067816 */ /* 0x000fcc00000000ff */
[----:B------:R-:W0:Y:S01]  /*01a0*/  LDC R4, c[0x0][0x370] ;  /* 0x0000dc00ff047b82 */ /* 0x000e220000000800 */
[C---:B------:R-:W-:Y:S01]  /*01b0*/  IADD3 R50, PT, PT, R55.reuse, 0x20, RZ ;  /* 0x0000002037327810 */ /* 0x040fe20007ffe0ff */
[----:B------:R-:W-:Y:S01]  /*01c0*/  IMAD R6, R6, 0x14, RZ ;  /* 0x0000001406067824 */ /* 0x000fe200078e02ff */
[C---:B------:R-:W-:Y:S01]  /*01d0*/  IADD3 R49, PT, PT, R55.reuse, 0x40, RZ ;  /* 0x0000004037317810 */ /* 0x040fe20007ffe0ff */
[----:B--2---:R-:W-:Y:S01]  /*01e0*/  ULEA UR6, UR7, UR6, 0x18 ;  /* 0x0000000607067291 */ /* 0x004fe2000f8ec0ff */
[----:B------:R-:W-:Y:S01]  /*01f0*/  IADD3 R48, PT, PT, R55, 0x60, RZ ;  /* 0x0000006037307810 */ /* 0x000fe20007ffe0ff */
[----:B------:R-:W-:Y:S01]  /*0200*/  ULEA UR5, UR7, UR5, 0x18 ;  /* 0x0000000507057291 */ /* 0x000fe2000f8ec0ff */
[----:B------:R-:W-:Y:S02]  /*0210*/  IADD3 R6, PT, PT, RZ, -R6, RZ ;  /* 0x80000006ff067210 */ /* 0x000fe40007ffe0ff */
[----:B------:R-:W-:Y:S02]  /*0220*/  SHF.R.S32.HI R7, RZ, 0x1f, R55 ;  /* 0x0000001fff077819 */ /* 0x000fe40000011437 */
[----:B------:R-:W-:Y:S01]  /*0230*/  PRMT R9, R6, 0x7710, RZ ;  /* 0x0000771006097816 */ /* 0x000fe200000000ff */
[C-C-:B----4-:R-:W-:Y:S01]  /*0240*/  IMAD R52, R3.reuse, UR10, R0.reuse ;  /* 0x0000000a03347c24 */ /* 0x150fe2000f8e0200 */
[C---:B------:R-:W-:Y:S01]  /*0250*/  LEA R43, R3.reuse, R0, 0x2 ;  /* 0x00000000032b7211 */ /* 0x040fe200078e10ff */
[--C-:B------:R-:W-:Y:S01]  /*0260*/  IMAD R46, R3, 0x7, R0.reuse ;  /* 0x00000007032e7824 */ /* 0x100fe200078e0200 */
[----:B------:R-:W-:Y:S01]  /*0270*/  IADD3 R6, PT, PT, R9, R2, RZ ;  /* 0x0000000209067210 */ /* 0x000fe20007ffe0ff */
[C-C-:B------:R-:W-:Y:S01]  /*0280*/  IMAD R45, R3.reuse, 0x6, R0.reuse ;  /* 0x00000006032d7824 */ /* 0x140fe200078e0200 */
[C---:B------:R-:W-:Y:S01]  /*0290*/  LEA R41, R3.reuse, R0, 0x1 ;  /* 0x0000000003297211 */ /* 0x040fe200078e08ff */
[C-C-:B------:R-:W-:Y:S01]  /*02a0*/  IMAD R44, R3.reuse, 0x5, R0.reuse ;  /* 0x00000005032c7824 */ /* 0x140fe200078e0200 */
[----:B------:R-:W-:Y:S01]  /*02b0*/  SHF.L.U32 R6, R6, 0x1, RZ ;  /* 0x0000000106067819 */ /* 0x000fe200000006ff */
[----:B------:R-:W-:Y:S01]  /*02c0*/  IMAD R42, R3, 0x3, R0 ;  /* 0x00000003032a7824 */ /* 0x000fe200078e0200 */
[----:B------:R-:W-:-:S02]  /*02d0*/  LEA R54, R2, UR6, 0x4 ;  /* 0x0000000602367c11 */ /* 0x000fc4000f8e20ff */
[C---:B0-----:R-:W-:Y:S02]  /*02e0*/  LOP3.LUT R51, R4.reuse, 0x7, RZ, 0xc0, !PT ;  /* 0x0000000704337812 */ /* 0x041fe400078ec0ff */
[----:B------:R-:W-:Y:S02]  /*02f0*/  LOP3.LUT R47, R4, 0x7ffffff8, RZ, 0xc0, !PT ;  /* 0x7ffffff8042f7812 */ /* 0x000fe400078ec0ff */
[----:B------:R-:W-:Y:S02]  /*0300*/  SHF.R.S32.HI R9, RZ, 0x1f, R50 ;  /* 0x0000001fff097819 */ /* 0x000fe40000011432 */
[----:B------:R-:W-:Y:S02]  /*0310*/  SHF.R.S32.HI R11, RZ, 0x1f, R49 ;  /* 0x0000001fff0b7819 */ /* 0x000fe40000011431 */
[----:B------:R-:W-:Y:S02]  /*0320*/  SHF.R.S32.HI R13, RZ, 0x1f, R48 ;  /* 0x0000001fff0d7819 */ /* 0x000fe40000011430 */
[----:B-1-3--:R-:W-:-:S07]  /*0330*/  LOP3.LUT R6, R6, 0xffff, RZ, 0xc0, !PT ;  /* 0x0000ffff06067812 */ /* 0x00afce00078ec0ff */
.L_x_67:
[----:B0-----:R-:W0:Y:S01]  /*0340*/  LDC R21, c[0x0][0x410] ;  /* 0x00010400ff157b82 */ /* 0x001e220000000800 */
[----:B-1----:R-:W1:Y:S01]  /*0350*/  LDCU.128 UR12, c[0x0][0x400] ;  /* 0x00008000ff0c77ac */ /* 0x002e620008000c00 */
[----:B------:R-:W-:Y:S02]  /*0360*/  ISETP.GE.AND P2, PT, R40, RZ, PT ;  /* 0x000000ff2800720c */ /* 0x000fe40003f46270 */
[----:B-1----:R-:W-:-:S04]  /*0370*/  ISETP.GE.U32.AND P1, PT, R50, UR12, PT ;  /* 0x0000000c32007c0c */ /* 0x002fc8000bf26070 */
[----:B------:R-:W-:Y:S02]  /*0380*/  ISETP.GE.AND.EX P1, PT, R9, UR13, PT, P1 ;  /* 0x0000000d09007c0c */ /* 0x000fe4000bf26310 */
[----:B0-2---:R-:W-:-:S04]  /*0390*/  IABS R17, R21 ;  /* 0x0000001500117213 */ /* 0x005fc80000000000 */
[----:B------:R-:W0:Y:S07]  /*03a0*/  I2F.RP R8, R17 ;  /* 0x0000001100087306 */ /* 0x000e2e0000209400 */
[----:B------:R-:W1:Y:S01]  /*03b0*/  @!P1 LDC.64 R28, c[0x0][0x3a0] ;  /* 0x0000e800ff1c9b82 */ /* 0x000e620000000a00 */
[----:B0-----:R-:W0:Y:S07]  /*03c0*/  MUFU.RCP R8, R8 ;  /* 0x0000000800087308 */ /* 0x001e2e0000001000 */
[----:B------:R-:W2:Y:S01]  /*03d0*/  @!P1 LDC.64 R30, c[0x0][0x398] ;  /* 0x0000e600ff1e9b82 */ /* 0x000ea20000000a00 */
[----:B0-----:R-:W-:-:S04]  /*03e0*/  IADD3 R14, PT, PT, R8, 0xffffffe, RZ ;  /* 0x0ffffffe080e7810 */ /* 0x001fc80007ffe0ff */
[----:B------:R0:W3:Y:S02]  /*03f0*/  F2I.FTZ.U32.TRUNC.NTZ R15, R14 ;  /* 0x0000000e000f7305 */ /* 0x0000e4000021f000 */
[----:B0-----:R-:W-:Y:S02]  /*0400*/  MOV R14, RZ ;  /* 0x000000ff000e7202 */ /* 0x001fe40000000f00 */
[----:B---3--:R-:W-:-:S05]  /*0410*/  IADD3 R10, PT, PT, RZ, -R15, RZ ;  /* 0x8000000fff0a7210 */ /* 0x008fca0007ffe0ff */
[----:B------:R-:W-:Y:S01]  /*0420*/  IMAD R19, R10, R17, RZ ;  /* 0x000000110a137224 */ /* 0x000fe200078e02ff */
[----:B------:R-:W-:-:S03]  /*0430*/  IABS R10, R40 ;  /* 0x00000028000a7213 */ /* 0x000fc60000000000 */
[----:B------:R-:W-:-:S06]  /*0440*/  IMAD.HI.U32 R15, R15, R19, R14 ;  /* 0x000000130f0f7227 */ /* 0x000fcc00078e000e */
[----:B------:R-:W-:-:S05]  /*0450*/  IMAD.HI.U32 R15, R15, R10, RZ ;  /* 0x0000000a0f0f7227 */ /* 0x000fca00078e00ff */
[----:B------:R-:W-:-:S05]  /*0460*/  IADD3 R8, PT, PT, -R15, RZ, RZ ;  /* 0x000000ff0f087210 */ /* 0x000fca0007ffe1ff */
[----:B------:R-:W-:Y:S01]  /*0470*/  IMAD R8, R17, R8, R10 ;  /* 0x0000000811087224 */ /* 0x000fe200078e020a */
[----:B------:R-:W-:-:S04]  /*0480*/  LOP3.LUT R10, R40, R21, RZ, 0x3c, !PT ;  /* 0x00000015280a7212 */ /* 0x000fc800078e3cff */
[----:B------:R-:W-:Y:S02]  /*0490*/  ISETP.GT.U32.AND P4, PT, R17, R8, PT ;  /* 0x000000081100720c */ /* 0x000fe40003f84070 */
[----:B------:R-:W-:-:S11]  /*04a0*/  ISETP.GE.AND P0, PT, R10, RZ, PT ;  /* 0x000000ff0a00720c */ /* 0x000fd60003f06270 */
[-C--:B------:R-:W-:Y:S02]  /*04b0*/  @!P4 IADD3 R8, PT, PT, R8, -R17.reuse, RZ ;  /* 0x800000110808c210 */ /* 0x080fe40007ffe0ff */
[----:B------:R-:W-:Y:S02]  /*04c0*/  @!P4 IADD3 R15, PT, PT, R15, 0x1, RZ ;  /* 0x000000010f0fc810 */ /* 0x000fe40007ffe0ff */
[CC--:B------:R-:W-:Y:S02]  /*04d0*/  ISETP.GE.U32.AND P3, PT, R8.reuse, R17.reuse, PT ;  /* 0x000000110800720c */ /* 0x0c0fe40003f66070 */
[----:B------:R-:W-:Y:S02]  /*04e0*/  ISETP.GT.U32.AND P4, PT, R17, R8, PT ;  /* 0x000000081100720c */ /* 0x000fe40003f84070 */
[----:B------:R-:W-:-:S04]  /*04f0*/  IADD3 R17, PT, PT, R8, -R17, RZ ;  /* 0x8000001108117210 */ /* 0x000fc80007ffe0ff */
[----:B------:R-:W-:Y:S02]  /*0500*/  SEL R8, R17, R8, !P4 ;  /* 0x0000000811087207 */ /* 0x000fe40006000000 */
[----:B------:R-:W-:Y:S02]  /*0510*/  LOP3.LUT R17, RZ, R21, RZ, 0x33, !PT ;  /* 0x00000015ff117212 */ /* 0x000fe400078e33ff */
[----:B------:R-:W-:Y:S02]  /*0520*/  @!P2 IADD3 R8, PT, PT, -R8, RZ, RZ ;  /* 0x000000ff0808a210 */ /* 0x000fe40007ffe1ff */
[----:B------:R-:W-:Y:S02]  /*0530*/  @P3 IADD3 R15, PT, PT, R15, 0x1, RZ ;  /* 0x000000010f0f3810 */ /* 0x000fe40007ffe0ff */
[----:B------:R-:W-:Y:S02]  /*0540*/  ISETP.NE.AND P3, PT, R21, RZ, PT ;  /* 0x000000ff1500720c */ /* 0x000fe40003f65270 */
[----:B------:R-:W-:Y:S01]  /*0550*/  ISETP.GE.U32.AND P2, PT, R49, UR12, PT ;  /* 0x0000000c31007c0c */ /* 0x000fe2000bf46070 */
[----:B------:R-:W0:Y:S01]  /*0560*/  @!P1 LDC.64 R20, c[0x0][0x3f8] ;  /* 0x0000fe00ff149b82 */ /* 0x000e220000000a00 */
[----:B------:R-:W-:-:S02]  /*0570*/  SEL R65, R17, R8, !P3 ;  /* 0x0000000811417207 */ /* 0x000fc40005800000 */
[----:B------:R-:W-:Y:S02]  /*0580*/  ISETP.GE.AND.EX P2, PT, R11, UR13, PT, P2 ;  /* 0x0000000d0b007c0c */ /* 0x000fe4000bf46320 */
[----:B------:R-:W-:Y:S01]  /*0590*/  @!P0 IADD3 R15, PT, PT, -R15, RZ, RZ ;  /* 0x000000ff0f0f8210 */ /* 0x000fe20007ffe1ff */
[----:B------:R-:W-:-:S03]  /*05a0*/  IMAD R35, R65, 0x28, RZ ;  /* 0x0000002841237824 */ /* 0x000fc600078e02ff */
[----:B------:R-:W-:Y:S02]  /*05b0*/  SEL R15, R17, R15, !P3 ;  /* 0x0000000f110f7207 */ /* 0x000fe40005800000 */
[C---:B------:R-:W-:Y:S01]  /*05c0*/  IADD3 R68, P0, PT, R35.reuse, R6, RZ ;  /* 0x0000000623447210 */ /* 0x040fe20007f1e0ff */
[----:B------:R-:W3:Y:S01]  /*05d0*/  LDC.64 R16, c[0x0][0x3b8] ;  /* 0x0000ee00ff107b82 */ /* 0x000ee20000000a00 */
[----:B------:R-:W-:Y:S02]  /*05e0*/  SHF.R.S32.HI R8, RZ, 0x1f, R15 ;  /* 0x0000001fff087819 */ /* 0x000fe4000001140f */
[----:B------:R-:W-:Y:S02]  /*05f0*/  LEA.HI.X.SX32 R69, R35, RZ, 0x1, P0 ;  /* 0x000000ff23457211 */ /* 0x000fe400000f0eff */
[----:B------:R-:W-:Y:S01]  /*0600*/  ISETP.GE.U32.AND P0, PT, R55, UR12, PT ;  /* 0x0000000c37007c0c */ /* 0x000fe2000bf06070 */
[----:B------:R-:W-:Y:S01]  /*0610*/  IMAD R8, R8, UR14, RZ ;  /* 0x0000000e08087c24 */ /* 0x000fe2000f8e02ff */
[----:B------:R-:W-:Y:S01]  /*0620*/  ISETP.GE.U32.AND P3, PT, R48, UR12, PT ;  /* 0x0000000c30007c0c */ /* 0x000fe2000bf66070 */
[----:B------:R-:W4:Y:S01]  /*0630*/  @!P2 LDC.64 R18, c[0x0][0x3f8] ;  /* 0x0000fe00ff12ab82 */ /* 0x000f220000000a00 */
[----:B------:R-:W-:Y:S01]  /*0640*/  IMAD.WIDE.U32 R68, R15, UR14, R68 ;  /* 0x0000000e0f447c25 */ /* 0x000fe2000f8e0044 */
[----:B------:R-:W-:-:S02]  /*0650*/  ISETP.GE.AND.EX P0, PT, R7, UR13, PT, P0 ;  /* 0x0000000d07007c0c */ /* 0x000fc4000bf06300 */
[----:B------:R-:W-:Y:S01]  /*0660*/  ISETP.GE.AND.EX P3, PT, R13, UR13, PT, P3 ;  /* 0x0000000d0d007c0c */ /* 0x000fe2000bf66330 */
[----:B------:R-:W-:Y:S01]  /*0670*/  IMAD R67, R15, UR15, R8 ;  /* 0x0000000f0f437c24 */ /* 0x000fe2000f8e0208 */
[----:B------:R-:W-:Y:S01]  /*0680*/  @!P1 MOV R66, R68 ;  /* 0x0000004400429202 */ /* 0x000fe20000000f00 */
[----:B0-----:R-:W-:Y:S01]  /*0690*/  @!P1 IMAD R8, R9, R20, RZ ;  /* 0x0000001409089224 */ /* 0x001fe200078e02ff */
[----:B------:R-:W-:Y:S01]  /*06a0*/  @!P2 MOV R22, R68 ;  /* 0x000000440016a202 */ /* 0x000fe20000000f00 */
[----:B------:R-:W0:Y:S01]  /*06b0*/  @!P2 LDC.64 R24, c[0x0][0x3a0] ;  /* 0x0000e800ff18ab82 */ /* 0x000e220000000a00 */
[----:B------:R-:W-:Y:S01]  /*06c0*/  IADD3 R67, PT, PT, R69, R67, RZ ;  /* 0x0000004345437210 */ /* 0x000fe20007ffe0ff */
[----:B------:R-:W-:-:S03]  /*06d0*/  @!P1 IMAD R21, R50, R21, R8 ;  /* 0x0000001532159224 */ /* 0x000fc600078e0208 */
[----:B------:R-:W-:Y:S01]  /*06e0*/  @!P2 MOV R23, R67 ;  /* 0x000000430017a202 */ /* 0x000fe20000000f00 */
[----:B------:R-:W-:-:S04]  /*06f0*/  @!P1 IMAD.WIDE.U32 R14, R50, R20, R66 ;  /* 0x00000014320e9225 */ /* 0x000fc800078e0042 */
[----:B---3--:R-:W-:Y:S01]  /*0700*/  IMAD.WIDE R36, R40, 0x8, R16 ;  /* 0x0000000828247825 */ /* 0x008fe200078e0210 */
[----:B------:R-:W-:Y:S02]  /*0710*/  @!P1 IADD3 R15, PT, PT, R15, R21, RZ ;  /* 0x000000150f0f9210 */ /* 0x000fe40007ffe0ff */
[C---:B------:R-:W-:Y:S01]  /*0720*/  @!P1 SHF.L.U32 R27, R14.reuse, 0x1, RZ ;  /* 0x000000010e1b9819 */ /* 0x040fe200000006ff */
[----:B------:R-:W3:Y:S01]  /*0730*/  @!P0 LDC.64 R20, c[0x0][0x3f8] ;  /* 0x0000fe00ff148b82 */ /* 0x000ee20000000a00 */
[----:B----4-:R-:W-:Y:S01]  /*0740*/  @!P2 IMAD R8, R11, R18, RZ ;  /* 0x000000120b08a224 */ /* 0x010fe200078e02ff */
[----:B------:R-:W-:Y:S02]  /*0750*/  @!P1 SHF.L.U64.HI R10, R14, 0x1, R15 ;  /* 0x000000010e0a9819 */ /* 0x000fe4000001020f */
[----:B-1----:R-:W-:Y:S01]  /*0760*/  @!P1 IADD3 R28, P4, PT, R27, R28, RZ ;  /* 0x0000001c1b1c9210 */ /* 0x002fe20007f9e0ff */
[C---:B------:R-:W-:Y:S01]  /*0770*/  @!P2 IMAD R33, R49.reuse, R19, R8 ;  /* 0x000000133121a224 */ /* 0x040fe200078e0208 */
[----:B------:R-:W-:Y:S01]  /*0780*/  MOV R8, RZ ;  /* 0x000000ff00087202 */ /* 0x000fe20000000f00 */
[----:B------:R-:W-:Y:S01]  /*0790*/  @!P2 IMAD.WIDE.U32 R18, R49, R18, R22 ;  /* 0x000000123112a225 */ /* 0x000fe200078e0016 */
[----:B------:R-:W1:Y:S01]  /*07a0*/  @!P2 LDC.64 R14, c[0x0][0x398] ;  /* 0x0000e600ff0eab82 */ /* 0x000e620000000a00 */
[----:B------:R-:W-:-:S02]  /*07b0*/  @!P1 IADD3.X R29, PT, PT, R10, R29, RZ, P4, !PT ;  /* 0x0000001d0a1d9210 */ /* 0x000fc400027fe4ff */
[----:B--2---:R-:W-:Y:S02]  /*07c0*/  @!P1 IADD3 R30, P4, PT, R27, R30, RZ ;  /* 0x0000001e1b1e9210 */ /* 0x004fe40007f9e0ff */
[----:B------:R-:W-:Y:S01]  /*07d0*/  @!P2 IADD3 R17, PT, PT, R19, R33, RZ ;  /* 0x000000211311a210 */ /* 0x000fe20007ffe0ff */
[----:B------:R-:W2:Y:S01]  /*07e0*/  @!P1 LDG.E R8, desc[UR8][R28.64] ;  /* 0x000000081c089981 */ /* 0x000ea2000c1e1900 */
[C---:B------:R-:W-:Y:S01]  /*07f0*/  @!P2 SHF.L.U32 R57, R18.reuse, 0x1, RZ ;  /* 0x000000011239a819 */ /* 0x040fe200000006ff */
[----:B------:R-:W4:Y:S01]  /*0800*/  @!P0 LDC.64 R22, c[0x0][0x3a0] ;  /* 0x0000e800ff168b82 */ /* 0x000f220000000a00 */
[----:B------:R-:W-:Y:S02]  /*0810*/  @!P2 SHF.L.U64.HI R34, R18, 0x1, R17 ;  /* 0x000000011222a819 */ /* 0x000fe40000010211 */
[----:B------:R3:W2:Y:S01]  /*0820*/  LDG.E.64 R18, desc[UR8][R36.64] ;  /* 0x0000000824127981 */ /* 0x0006a2000c1e1b00 */
[----:B------:R-:W-:Y:S02]  /*0830*/  @!P1 IADD3.X R31, PT, PT, R10, R31, RZ, P4, !PT ;  /* 0x0000001f0a1f9210 */ /* 0x000fe400027fe4ff */
[----:B------:R-:W-:-:S02]  /*0840*/  MOV R10, RZ ;  /* 0x000000ff000a7202 */ /* 0x000fc40000000f00 */
[----:B------:R-:W4:Y:S01]  /*0850*/  @!P3 LDC.64 R16, c[0x0][0x3f8] ;  /* 0x0000fe00ff10bb82 */ /* 0x000f220000000a00 */
[----:B0-----:R-:W-:-:S03]  /*0860*/  @!P2 IADD3 R32, P4, PT, R57, R24, RZ ;  /* 0x000000183920a210 */ /* 0x001fc60007f9e0ff */
[----:B------:R0:W2:Y:S04]  /*0870*/  @!P1 LDG.E R10, desc[UR8][R30.64] ;  /* 0x000000081e0a9981 */ /* 0x0000a8000c1e1900 */
[----:B------:R-:W4:Y:S01]  /*0880*/  @!P0 LDC.64 R26, c[0x0][0x398] ;  /* 0x0000e600ff1a8b82 */ /* 0x000f220000000a00 */
[----:B-1----:R-:W-:Y:S01]  /*0890*/  @!P2 IADD3 R24, P1, PT, R57, R14, RZ ;  /* 0x0000000e3918a210 */ /* 0x002fe20007f3e0ff */
[----:B---3--:R-:W-:Y:S01]  /*08a0*/  @!P0 IMAD R14, R7, R20, RZ ;  /* 0x00000014070e8224 */ /* 0x008fe200078e02ff */
[----:B------:R-:W-:Y:S02]  /*08b0*/  @!P0 MOV R36, R68 ;  /* 0x0000004400248202 */ /* 0x000fe40000000f00 */
[----:B------:R-:W-:Y:S02]  /*08c0*/  @!P0 MOV R37, R67 ;  /* 0x0000004300258202 */ /* 0x000fe40000000f00 */
[C---:B------:R-:W-:Y:S01]  /*08d0*/  @!P2 IADD3.X R33, PT, PT, R34.reuse, R25, RZ, P4, !PT ;  /* 0x000000192221a210 */ /* 0x040fe200027fe4ff */
[----:B------:R-:W1:Y:S01]  /*08e0*/  @!P3 LDC.64 R28, c[0x0][0x3a0] ;  /* 0x0000e800ff1cbb82 */ /* 0x000e620000000a00 */
[----:B------:R-:W-:Y:S01]  /*08f0*/  @!P2 IADD3.X R25, PT, PT, R34, R15, RZ, P1, !PT ;  /* 0x0000000f2219a210 */ /* 0x000fe20000ffe4ff */
[----:B------:R-:W-:-:S02]  /*0900*/  @!P0 IMAD R15, R55, R21, R14 ;  /* 0x00000015370f8224 */ /* 0x000fc400078e020e */
[----:B------:R-:W-:Y:S01]  /*0910*/  @!P0 IMAD.WIDE.U32 R36, R55, R20, R36 ;  /* 0x0000001437248225 */ /* 0x000fe200078e0024 */
[----:B------:R-:W-:Y:S02]  /*0920*/  ISETP.NE.AND P4, PT, RZ, UR11, PT ;  /* 0x0000000bff007c0c */ /* 0x000fe4000bf85270 */
[----:B------:R-:W-:Y:S01]  /*0930*/  MOV R12, RZ ;  /* 0x000000ff000c7202 */ /* 0x000fe20000000f00 */
[----:B------:R-:W3:Y:S01]  /*0940*/  @!P3 LDC.64 R20, c[0x0][0x398] ;  /* 0x0000e600ff14bb82 */ /* 0x000ee20000000a00 */
[----:B------:R-:W-:Y:S02]  /*0950*/  MOV R14, RZ ;  /* 0x000000ff000e7202 */ /* 0x000fe40000000f00 */
[----:B0-----:R-:W-:Y:S02]  /*0960*/  @!P0 IADD3 R31, PT, PT, R37, R15, RZ ;  /* 0x0000000f251f8210 */ /* 0x001fe40007ffe0ff */
[C---:B------:R-:W-:Y:S01]  /*0970*/  @!P0 SHF.L.U32 R15, R36.reuse, 0x1, RZ ;  /* 0x00000001240f8819 */ /* 0x040fe200000006ff */
[----:B------:R0:W2:Y:S01]  /*0980*/  @!P2 LDG.E R12, desc[UR8][R32.64] ;  /* 0x00000008200ca981 */ /* 0x0000a2000c1e1900 */
[----:B----4-:R-:W-:Y:S01]  /*0990*/  @!P3 IMAD R30, R13, R16, RZ ;  /* 0x000000100d1eb224 */ /* 0x010fe200078e02ff */
[----:B------:R-:W-:-:S02]  /*09a0*/  @!P0 SHF.L.U64.HI R36, R36, 0x1, R31 ;  /* 0x0000000124248819 */ /* 0x000fc4000001021f */
[----:B------:R4:W2:Y:S01]  /*09b0*/  @!P2 LDG.E R14, desc[UR8][R24.64] ;  /* 0x00000008180ea981 */ /* 0x0008a2000c1e1900 */
[C---:B------:R-:W-:Y:S02]  /*09c0*/  @!P0 IADD3 R26, P2, PT, R15.reuse, R26, RZ ;  /* 0x0000001a0f1a8210 */ /* 0x040fe40007f5e0ff */
[----:B0-----:R-:W-:Y:S02]  /*09d0*/  @!P0 IADD3 R32, P1, PT, R15, R22, RZ ;  /* 0x000000160f208210 */ /* 0x001fe40007f3e0ff */
[----:B----4-:R-:W-:Y:S02]  /*09e0*/  @!P3 MOV R24, R68 ;  /* 0x000000440018b202 */ /* 0x010fe40000000f00 */
[----:B------:R-:W-:Y:S01]  /*09f0*/  @!P3 MOV R25, R67 ;  /* 0x000000430019b202 */ /* 0x000fe20000000f00 */
[----:B------:R-:W-:Y:S01]  /*0a00*/  @!P3 IMAD R15, R48, R17, R30 ;  /* 0x00000011300fb224 */ /* 0x000fe200078e021e */
[----:B------:R-:W-:Y:S02]  /*0a10*/  @!P0 IADD3.X R33, PT, PT, R36, R23, RZ, P1, !PT ;  /* 0x0000001724218210 */ /* 0x000fe40000ffe4ff */
[----:B------:R-:W0:Y:S01]  /*0a20*/  @P4 LDC.64 R22, c[0x0][0x3b0] ;  /* 0x0000ec00ff164b82 */ /* 0x000e220000000a00 */
[----:B------:R-:W-:-:S07]  /*0a30*/  @!P3 IMAD.WIDE.U32 R16, R48, R16, R24 ;  /* 0x000000103010b225 */ /* 0x000fce00078e0018 */
[----:B------:R-:W4:Y:S01]  /*0a40*/  LDC.64 R24, c[0x0][0x3a8] ;  /* 0x0000ea00ff187b82 */ /* 0x000f220000000a00 */
[----:B------:R-:W-:Y:S02]  /*0a50*/  @!P3 IADD3 R15, PT, PT, R17, R15, RZ ;  /* 0x0000000f110fb210 */ /* 0x000fe40007ffe0ff */
[----:B------:R-:W-:Y:S02]  /*0a60*/  @!P3 SHF.L.U32 R31, R16, 0x1, RZ ;  /* 0x00000001101fb819 */ /* 0x000fe400000006ff */
[----:B------:R-:W-:Y:S02]  /*0a70*/  @!P0 IADD3.X R27, PT, PT, R36, R27, RZ, P2, !PT ;  /* 0x0000001b241b8210 */ /* 0x000fe400017fe4ff */
[----:B------:R-:W-:Y:S02]  /*0a80*/  @!P3 SHF.L.U64.HI R16, R16, 0x1, R15 ;  /* 0x000000011010b819 */ /* 0x000fe4000001020f */
[C---:B-1----:R-:W-:Y:S02]  /*0a90*/  @!P3 IADD3 R28, P1, PT, R31.reuse, R28, RZ ;  /* 0x0000001c1f1cb210 */ /* 0x042fe40007f3e0ff */
[----:B---3--:R-:W-:-:S02]  /*0aa0*/  @!P3 IADD3 R30, P2, PT, R31, R20, RZ ;  /* 0x000000141f1eb210 */ /* 0x008fc40007f5e0ff */
[----:B------:R-:W-:Y:S02]  /*0ab0*/  MOV R38, RZ ;  /* 0x000000ff00267202 */ /* 0x000fe40000000f00 */
[----:B------:R-:W-:Y:S02]  /*0ac0*/  IADD3 R35, PT, PT, R35, R6, RZ ;  /* 0x0000000623237210 */ /* 0x000fe40007ffe0ff */
[C---:B------:R-:W-:Y:S02]  /*0ad0*/  @!P3 IADD3.X R29, PT, PT, R16.reuse, R29, RZ, P1, !PT ;  /* 0x0000001d101db210 */ /* 0x040fe40000ffe4ff */
[----:B------:R-:W-:Y:S01]  /*0ae0*/  @!P3 IADD3.X R31, PT, PT, R16, R21, RZ, P2, !PT ;  /* 0x00000015101fb210 */ /* 0x000fe200017fe4ff */
[----:B------:R0:W3:Y:S01]  /*0af0*/  @!P0 LDG.E R38, desc[UR8][R32.64] ;  /* 0x0000000820268981 */ /* 0x0000e2000c1e1900 */
[----:B------:R-:W-:Y:S02]  /*0b00*/  MOV R17, RZ ;  /* 0x000000ff00117202 */ /* 0x000fe40000000f00 */
[----:B------:R-:W-:-:S02]  /*0b10*/  MOV R15, RZ ;  /* 0x000000ff000f7202 */ /* 0x000fc40000000f00 */
[----:B------:R-:W-:Y:S02]  /*0b20*/  MOV R16, RZ ;  /* 0x000000ff00107202 */ /* 0x000fe40000000f00 */
[----:B------:R-:W-:Y:S01]  /*0b30*/  CS2R R20, SRZ ;  /* 0x0000000000147805 */ /* 0x000fe2000001ff00 */
[----:B------:R-:W3:Y:S01]  /*0b40*/  @!P0 LDG.E R17, desc[UR8][R26.64] ;  /* 0x000000081a118981 */ /* 0x000ee2000c1e1900 */
[----:B0-----:R-:W-:-:S03]  /*0b50*/  @P4 IMAD.WIDE R32, R35, 0x4, R22 ;  /* 0x0000000423204825 */ /* 0x001fc600078e0216 */
[----:B------:R-:W3:Y:S01]  /*0b60*/  @!P3 LDG.E R15, desc[UR8][R28.64] ;  /* 0x000000081c0fb981 */ /* 0x000ee2000c1e1900 */
[----:B----4-:R-:W-:-:S03]  /*0b70*/  IMAD.WIDE R22, R35, 0x4, R24 ;  /* 0x0000000423167825 */ /* 0x010fc600078e0218 */
[----:B------:R-:W4:Y:S04]  /*0b80*/  @!P3 LDG.E R16, desc[UR8][R30.64] ;  /* 0x000000081e10b981 */ /* 0x000f28000c1e1900 */
[----:B------:R0:W5:Y:S04]  /*0b90*/  @P4 LDG.E.64 R20, desc[UR8][R32.64] ;  /* 0x0000000820144981 */ /* 0x000168000c1e1b00 */
[----:B------:R-:W5:Y:S01]  /*0ba0*/  LDG.E.64 R22, desc[UR8][R22.64] ;  /* 0x0000000816167981 */ /* 0x000f62000c1e1b00 */
[----:B------:R-:W-:Y:S01]  /*0bb0*/  MOV R63, 0x3f800000 ;  /* 0x3f800000003f7802 */ /* 0x000fe20000000f00 */
[----:B------:R-:W-:Y:S01]  /*0bc0*/  UISETP.NE.AND UP0, UPT, UR11, URZ, UPT ;  /* 0x000000ff0b00728c */ /* 0x000fe2000bf05270 */
[----:B--2---:R-:W-:-:S05]  /*0bd0*/  FFMA.FTZ R19, -R18, R18, R19 ;  /* 0x0000001212137223 */ /* 0x004fca0000010113 */
[----:B------:R-:W-:-:S13]  /*0be0*/  FSETP.GTU.FTZ.AND P1, PT, R19, RZ, PT ;  /* 0x000000ff1300720b */ /* 0x000fda0003f3c000 */
[----:B------:R-:W1:Y:S01]  /*0bf0*/  @P1 LDC R24, c[0x0][0x3c0] ;  /* 0x0000f000ff181b82 */ /* 0x000e620000000800 */
[----:B------:R-:W-:Y:S02]  /*0c00*/  PRMT R59, R8, 0x7632, R59 ;  /* 0x00007632083b7816 */ /* 0x000fe4000000003b */
[----:B------:R-:W-:Y:S01]  /*0c10*/  PRMT R60, R10, 0x7632, R60 ;  /* 0x000076320a3c7816 */ /* 0x000fe2000000003c */
[----:B-1----:R-:W-:-:S04]  /*0c20*/  @P1 FADD.FTZ R24, R19, R24 ;  /* 0x0000001813181221 */ /* 0x002fc80000010000 */
[----:B------:R0:W1:Y:S01]  /*0c30*/  @P1 MUFU.RSQ R63, R24 ;  /* 0x00000018003f1308 */ /* 0x0000620000001400 */
[----:B------:R-:W-:Y:S02]  /*0c40*/  PRMT R57, R12, 0x7632, R57 ;  /* 0x000076320c397816 */ /* 0x000fe40000000039 */
[----:B------:R-:W-:Y:S02]  /*0c50*/  PRMT R58, R14, 0x7632, R58 ;  /* 0x000076320e3a7816 */ /* 0x000fe4000000003a */
[----:B---3--:R-:W-:Y:S02]  /*0c60*/  PRMT R61, R38, 0x7632, R61 ;  /* 0x00007632263d7816 */ /* 0x008fe4000000003d */
[----:B------:R-:W-:Y:S02]  /*0c70*/  PRMT R62, R17, 0x7632, R62 ;  /* 0x00007632113e7816 */ /* 0x000fe4000000003e */
[----:B------:R-:W-:Y:S02]  /*0c80*/  PRMT R19, R15, 0x7632, R19 ;  /* 0x000076320f137816 */ /* 0x000fe40000000013 */
[----:B----4-:R-:W-:Y:S01]  /*0c90*/  PRMT R56, R16, 0x7632, R56 ;  /* 0x0000763210387816 */ /* 0x010fe20000000038 */
[----:B01----:R-:W-:Y:S06]  /*0ca0*/  BRA.U UP0, `(.L_x_37) ;  /* 0x0000000500247547 */ /* 0x003fec000b800000 */
[----:B------:R-:W-:Y:S02]  /*0cb0*/  SHF.L.U32 R27, R38, 0x10, RZ ;  /* 0x00000010261b7819 */ /* 0x000fe400000006ff */
[----:B------:R-:W-:Y:S02]  /*0cc0*/  SHF.L.U32 R29, R61, 0x10, RZ ;  /* 0x000000103d1d7819 */ /* 0x000fe400000006ff */
[----:B------:R-:W-:Y:S01]  /*0cd0*/  SHF.L.U32 R25, R17, 0x10, RZ ;  /* 0x0000001011197819 */ /* 0x000fe200000006ff */
[----:B------:R-:W-:Y:S01]  /*0ce0*/  FADD.FTZ R26, -R18, R27 ;  /* 0x0000001b121a7221 */ /* 0x000fe20000010100 */
[----:B------:R-:W-:Y:S01]  /*0cf0*/  SHF.L.U32 R24, R62, 0x10, RZ ;  /* 0x000000103e187819 */ /* 0x000fe200000006ff */
[----:B------:R-:W-:Y:S02]  /*0d00*/  FADD.FTZ R28, -R18, R29 ;  /* 0x0000001d121c7221 */ /* 0x000fe40000010100 */
[----:B-----5:R-:W-:Y:S01]  /*0d10*/  FMUL.FTZ R29, R22, R25 ;  /* 0x00000019161d7220 */ /* 0x020fe20000410000 */
[-C--:B------:R-:W-:Y:S01]  /*0d20*/  FMUL.FTZ R26, R26, R63.reuse ;  /* 0x0000003f1a1a7220 */ /* 0x080fe20000410000 */
[----:B------:R-:W-:Y:S01]  /*0d30*/  FMUL.FTZ R27, R28, R63 ;  /* 0x0000003f1c1b7220 */ /* 0x000fe20000410000 */
[----:B------:R-:W-:Y:S01]  /*0d40*/  FMUL.FTZ R30, R23, R24 ;  /* 0x00000018171e7220 */ /* 0x000fe20000410000 */
[----:B------:R-:W-:Y:S01]  /*0d50*/  FADD.FTZ R31, RZ, R29 ;  /* 0x0000001dff1f7221 */ /* 0x000fe20000010000 */
[----:B------:R-:W-:Y:S01]  /*0d60*/  FFMA.FTZ R28, R26, R29, RZ ;  /* 0x0000001d1a1c7223 */ /* 0x000fe200000100ff */
[----:B------:R-:W-:Y:S01]  /*0d70*/  SHF.L.U32 R29, R8, 0x10, RZ ;  /* 0x00000010081d7819 */ /* 0x000fe200000006ff */
[----:B------:R-:W-:Y:S01]  /*0d80*/  FFMA.FTZ R26, R25, R26, RZ ;  /* 0x0000001a191a7223 */ /* 0x000fe200000100ff */
[----:B------:R-:W-:Y:S01]  /*0d90*/  FADD.FTZ R31, R30, R31 ;  /* 0x0000001f1e1f7221 */ /* 0x000fe20000010000 */
[----:B------:R-:W-:Y:S01]  /*0da0*/  FFMA.FTZ R28, R27, R30, R28 ;  /* 0x0000001e1b1c7223 */ /* 0x000fe2000001001c */
[----:B------:R-:W-:Y:S01]  /*0db0*/  FADD.FTZ R32, RZ, R25 ;  /* 0x00000019ff207221 */ /* 0x000fe20000010000 */
[----:B------:R-:W-:Y:S01]  /*0dc0*/  FADD.FTZ R30, -R18, R29 ;  /* 0x0000001d121e7221 */ /* 0x000fe20000010100 */
[----:B------:R-:W-:Y:S01]  /*0dd0*/  SHF.L.U32 R29, R10, 0x10, RZ ;  /* 0x000000100a1d7819 */ /* 0x000fe200000006ff */
[----:B------:R-:W-:Y:S01]  /*0de0*/  FFMA.FTZ R27, R24, R27, RZ ;  /* 0x0000001b181b7223 */ /* 0x000fe200000100ff */
[----:B------:R-:W-:Y:S01]  /*0df0*/  SHF.L.U32 R25, R59, 0x10, RZ ;  /* 0x000000103b197819 */ /* 0x000fe200000006ff */
[----:B------:R-:W-:-:S02]  /*0e00*/  FMUL.FTZ R33, R30, R63 ;  /* 0x0000003f1e217220 */ /* 0x000fc40000410000 */
[C---:B------:R-:W-:Y:S01]  /*0e10*/  FADD.FTZ R32, R29.reuse, R32 ;  /* 0x000000201d207221 */ /* 0x040fe20000010000 */
[----:B------:R-:W-:Y:S01]  /*0e20*/  FMUL.FTZ R34, R22, R29 ;  /* 0x0000001d16227220 */ /* 0x000fe20000410000 */
[----:B------:R-:W-:Y:S01]  /*0e30*/  FFMA.FTZ R30, R29, R33, R26 ;  /* 0x000000211d1e7223 */ /* 0x000fe2000001001a */
[----:B------:R-:W-:Y:S01]  /*0e40*/  FADD.FTZ R26, -R18, R25 ;  /* 0x00000019121a7221 */ /* 0x000fe20000010100 */
[----:B------:R-:W-:Y:S01]  /*0e50*/  FADD.FTZ R29, RZ, R24 ;  /* 0x00000018ff1d7221 */ /* 0x000fe20000010000 */
[----:B------:R-:W-:Y:S01]  /*0e60*/  SHF.L.U32 R24, R60, 0x10, RZ ;  /* 0x000000103c187819 */ /* 0x000fe200000006ff */
[----:B------:R-:W-:Y:S01]  /*0e70*/  FFMA.FTZ R28, R33, R34, R28 ;  /* 0x00000022211c7223 */ /* 0x000fe2000001001c */
[----:B------:R-:W-:Y:S01]  /*0e80*/  FMUL.FTZ R25, R26, R63 ;  /* 0x0000003f1a197220 */ /* 0x000fe20000410000 */
[----:B------:R-:W-:Y:S02]  /*0e90*/  FADD.FTZ R31, R31, R34 ;  /* 0x000000221f1f7221 */ /* 0x000fe40000010000 */
[C---:B------:R-:W-:Y:S01]  /*0ea0*/  FADD.FTZ R29, R24.reuse, R29 ;  /* 0x0000001d181d7221 */ /* 0x040fe20000010000 */
[----:B------:R-:W-:Y:S01]  /*0eb0*/  FFMA.FTZ R27, R24, R25, R27 ;  /* 0x00000019181b7223 */ /* 0x000fe2000001001b */
[----:B------:R-:W-:-:S04]  /*0ec0*/  FMUL.FTZ R24, R23, R24 ;  /* 0x0000001817187220 */ /* 0x000fc80000410000 */
[----:B------:R-:W-:Y:S01]  /*0ed0*/  FFMA.FTZ R28, R25, R24, R28 ;  /* 0x00000018191c7223 */ /* 0x000fe2000001001c */
[----:B------:R-:W-:Y:S01]  /*0ee0*/  SHF.L.U32 R25, R12, 0x10, RZ ;  /* 0x000000100c197819 */ /* 0x000fe200000006ff */
[----:B------:R-:W-:-:S04]  /*0ef0*/  FADD.FTZ R31, R24, R31 ;  /* 0x0000001f181f7221 */ /* 0x000fc80000010000 */
[----:B------:R-:W-:Y:S01]  /*0f00*/  FADD.FTZ R24, -R18, R25 ;  /* 0x0000001912187221 */ /* 0x000fe20000010100 */
[----:B------:R-:W-:-:S03]  /*0f10*/  SHF.L.U32 R25, R14, 0x10, RZ ;  /* 0x000000100e197819 */ /* 0x000fc600000006ff */
[----:B------:R-:W-:Y:S01]  /*0f20*/  FMUL.FTZ R33, R24, R63 ;  /* 0x0000003f18217220 */ /* 0x000fe20000410000 */
[----:B------:R-:W-:Y:S01]  /*0f30*/  SHF.L.U32 R24, R58, 0x10, RZ ;  /* 0x000000103a187819 */ /* 0x000fe200000006ff */
[----:B------:R-:W-:Y:S01]  /*0f40*/  FADD.FTZ R32, R32, R25 ;  /* 0x0000001920207221 */ /* 0x000fe20000010000 */
[----:B------:R-:W-:Y:S01]  /*0f50*/  FMUL.FTZ R34, R22, R25 ;  /* 0x0000001916227220 */ /* 0x000fe20000410000 */
[----:B------:R-:W-:Y:S01]  /*0f60*/  FFMA.FTZ R30, R25, R33, R30 ;  /* 0x00000021191e7223 */ /* 0x000fe2000001001e */
[----:B------:R-:W-:Y:S01]  /*0f70*/  SHF.L.U32 R25, R57, 0x10, RZ ;  /* 0x0000001039197819 */ /* 0x000fe200000006ff */
[----:B------:R-:W-:Y:S01]  /*0f80*/  FADD.FTZ R29, R29, R24 ;  /* 0x000000181d1d7221 */ /* 0x000fe20000010000 */
[----:B------:R-:W-:Y:S01]  /*0f90*/  FFMA.FTZ R33, R33, R34, R28 ;  /* 0x0000002221217223 */ /* 0x000fe2000001001c */
[----:B------:R-:W-:Y:S01]  /*0fa0*/  FADD.FTZ R34, R31, R34 ;  /* 0x000000221f227221 */ /* 0x000fe20000010000 */
[----:B------:R-:W-:Y:S01]  /*0fb0*/  SHF.L.U32 R31, R15, 0x10, RZ ;  /* 0x000000100f1f7819 */ /* 0x000fe200000006ff */
[----:B------:R-:W-:Y:S01]  /*0fc0*/  FADD.FTZ R26, -R18, R25 ;  /* 0x00000019121a7221 */ /* 0x000fe20000010100 */
[----:B------:R-:W-:Y:S01]  /*0fd0*/  FMUL.FTZ R25, R23, R24 ;  /* 0x0000001817197220 */ /* 0x000fe20000410000 */
[----:B------:R-:W-:-:S02]  /*0fe0*/  SHF.L.U32 R28, R56, 0x10, RZ ;  /* 0x00000010381c7819 */ /* 0x000fc400000006ff */
[----:B------:R-:W-:Y:S01]  /*0ff0*/  FMUL.FTZ R26, R26, R63 ;  /* 0x0000003f1a1a7220 */ /* 0x000fe20000410000 */
[----:B------:R-:W-:-:S03]  /*1000*/  FADD.FTZ R34, R25, R34 ;  /* 0x0000002219227221 */ /* 0x000fc60000010000 */
[----:B------:R-:W-:Y:S01]  /*1010*/  FFMA.FTZ R27, R24, R26, R27 ;  /* 0x0000001a181b7223 */ /* 0x000fe2000001001b */
[----:B------:R-:W-:Y:S01]  /*1020*/  FADD.FTZ R24, -R18, R31 ;  /* 0x0000001f12187221 */ /* 0x000fe20000010100 */
[----:B------:R-:W-:Y:S01]  /*1030*/  SHF.L.U32 R31, R16, 0x10, RZ ;  /* 0x00000010101f7819 */ /* 0x000fe200000006ff */
[----:B------:R-:W-:Y:S02]  /*1040*/  FFMA.FTZ R33, R26, R25, R33 ;  /* 0x000000191a217223 */ /* 0x000fe40000010021 */
[----:B------:R-:W-:Y:S02]  /*1050*/  FMUL.FTZ R26, R24, R63 ;  /* 0x0000003f181a7220 */ /* 0x000fe40000410000 */
[----:B------:R-:W-:-:S04]  /*1060*/  FMUL.FTZ R25, R22, R31 ;  /* 0x0000001f16197220 */ /* 0x000fc80000410000 */
[----:B------:R-:W-:Y:S01]  /*1070*/  FADD.FTZ R35, R34, R25 ;  /* 0x0000001922237221 */ /* 0x000fe20000010000 */
[----:B------:R-:W-:Y:S01]  /*1080*/  FFMA.FTZ R34, R26, R25, R33 ;  /* 0x000000191a227223 */ /* 0x000fe20000010021 */
[----:B------:R-:W-:-:S05]  /*1090*/  SHF.L.U32 R25, R19, 0x10, RZ ;  /* 0x0000001013197819 */ /* 0x000fca00000006ff */
[----:B------:R-:W-:-:S04]  /*10a0*/  FADD.FTZ R24, -R18, R25 ;  /* 0x0000001912187221 */ /* 0x000fc80000010100 */
[----:B------:R-:W-:Y:S01]  /*10b0*/  FMUL.FTZ R25, R24, R63 ;  /* 0x0000003f18197220 */ /* 0x000fe20000410000 */
[----:B------:R-:W-:-:S04]  /*10c0*/  FMUL.FTZ R24, R23, R28 ;  /* 0x0000001c17187220 */ /* 0x000fc80000410000 */
[----:B------:R-:W-:Y:S01]  /*10d0*/  FADD.FTZ R35, R24, R35 ;  /* 0x0000002318237221 */ /* 0x000fe20000010000 */
[----:B------:R-:W-:Y:S01]  /*10e0*/  FFMA.FTZ R34, R25, R24, R34 ;  /* 0x0000001819227223 */ /* 0x000fe20000010022 */
[----:B------:R-:W-:Y:S01]  /*10f0*/  FFMA.FTZ R24, R31, R26, R30 ;  /* 0x0000001a1f187223 */ /* 0x000fe2000001001e */
[----:B------:R-:W-:Y:S01]  /*1100*/  FFMA.FTZ R25, R28, R25, R27 ;  /* 0x000000191c197223 */ /* 0x000fe2000001001b */
[----:B------:R-:W-:Y:S01]  /*1110*/  FADD.FTZ R26, R32, R31 ;  /* 0x0000001f201a7221 */ /* 0x000fe20000010000 */
[----:B------:R-:W-:Y:S01]  /*1120*/  FADD.FTZ R27, R29, R28 ;  /* 0x0000001c1d1b7221 */ /* 0x000fe20000010000 */
[----:B------:R-:W-:Y:S06]  /*1130*/  BRA `(.L_x_38) ;  /* 0x0000000800407947 */ /* 0x000fec0003800000 */
.L_x_37:
        /* <DEDUP_REMOVED lines=8> */
[----:B------:R-:W-:-:S02]  /*11c0*/  FADD.FTZ R32, -R18, R33 ;  /* 0x0000002112207221 */ /* 0x000fc40000010100 */
[----:B-----5:R-:W-:Y:S01]  /*11d0*/  FFMA.FTZ R26, R22, R25, R20 ;  /* 0x00000019161a7223 */ /* 0x020fe20000010014 */
[----:B------:R-:W-:-:S03]  /*11e0*/  FMUL.FTZ R24, R24, R63 ;  /* 0x0000003f18187220 */ /* 0x000fc60000410000 */
[----:B------:R-:W-:Y:S01]  /*11f0*/  FMUL.FTZ R27, R26, -1.4426950216293334961 ;  /* 0xbfb8aa3b1a1b7820 */ /* 0x000fe20000410000 */
[----:B------:R-:W-:-:S04]  /*1200*/  FFMA.FTZ R28, R23, R24, R21 ;  /* 0x00000018171c7223 */ /* 0x000fc80000010015 */
[----:B------:R-:W-:Y:S01]  /*1210*/  FMUL.FTZ R30, R28, -1.4426950216293334961 ;  /* 0xbfb8aa3b1c1e7820 */ /* 0x000fe20000410000 */
[----:B------:R-:W0:Y:S05]  /*1220*/  MUFU.EX2 R27, R27 ;  /* 0x0000001b001b7308 */ /* 0x000e2a0000000800 */
[----:B------:R-:W1:Y:S01]  /*1230*/  MUFU.EX2 R30, R30 ;  /* 0x0000001e001e7308 */ /* 0x000e620000000800 */
[----:B0-----:R-:W-:Y:S01]  /*1240*/  FADD.FTZ R29, R27, 1 ;  /* 0x3f8000001b1d7421 */ /* 0x001fe20000010000 */
[----:B------:R-:W-:Y:S01]  /*1250*/  FMUL.FTZ R27, R32, R63 ;  /* 0x0000003f201b7220 */ /* 0x000fe20000410000 */
[----:B-1----:R-:W-:-:S04]  /*1260*/  FADD.FTZ R31, R30, 1 ;  /* 0x3f8000001e1f7421 */ /* 0x002fc80000010000 */
[----:B------:R-:W0:Y:S01]  /*1270*/  MUFU.RCP R29, R29 ;  /* 0x0000001d001d7308 */ /* 0x000e220000001000 */
[----:B------:R-:W-:-:S04]  /*1280*/  FFMA.FTZ R32, R22, R27, R20 ;  /* 0x0000001b16207223 */ /* 0x000fc80000010014 */
[----:B------:R-:W-:-:S03]  /*1290*/  FMUL.FTZ R34, R32, -1.4426950216293334961 ;  /* 0xbfb8aa3b20227820 */ /* 0x000fc60000410000 */
[----:B------:R-:W1:Y:S08]  /*12a0*/  MUFU.RCP R31, R31 ;  /* 0x0000001f001f7308 */ /* 0x000e700000001000 */
[----:B------:R-:W2:Y:S01]  /*12b0*/  MUFU.EX2 R34, R34 ;  /* 0x0000002200227308 */ /* 0x000ea20000000800 */
[----:B0-----:R-:W-:-:S04]  /*12c0*/  FADD.FTZ R33, -R29, 1 ;  /* 0x3f8000001d217421 */ /* 0x001fc80000010100 */
[----:B------:R-:W-:Y:S01]  /*12d0*/  FFMA.FTZ R33, R26, R33, 1 ;  /* 0x3f8000001a217423 */ /* 0x000fe20000010021 */
[----:B------:R-:W-:-:S05]  /*12e0*/  SHF.L.U32 R26, R17, 0x10, RZ ;  /* 0x00000010111a7819 */ /* 0x000fca00000006ff */
[----:B------:R-:W-:Y:S01]  /*12f0*/  FMUL.FTZ R30, R26, R29 ;  /* 0x0000001d1a1e7220 */ /* 0x000fe20000410000 */
[----:B-1----:R-:W-:Y:S01]  /*1300*/  FADD.FTZ R29, -R31, 1 ;  /* 0x3f8000001f1d7421 */ /* 0x002fe20000010100 */
[----:B------:R-:W-:Y:S02]  /*1310*/  FADD.FTZ R26, -R18, R35 ;  /* 0x00000023121a7221 */ /* 0x000fe40000010100 */
[----:B------:R-:W-:Y:S01]  /*1320*/  FMUL.FTZ R30, R30, R33 ;  /* 0x000000211e1e7220 */ /* 0x000fe20000410000 */
[----:B------:R-:W-:Y:S01]  /*1330*/  FFMA.FTZ R29, R28, R29, 1 ;  /* 0x3f8000001c1d7423 */ /* 0x000fe2000001001d */
[----:B------:R-:W-:Y:S01]  /*1340*/  SHF.L.U32 R28, R62, 0x10, RZ ;  /* 0x000000103e1c7819 */ /* 0x000fe200000006ff */
[----:B------:R-:W-:-:S04]  /*1350*/  FMUL.FTZ R26, R26, R63 ;  /* 0x0000003f1a1a7220 */ /* 0x000fc80000410000 */
[----:B------:R-:W-:Y:S01]  /*1360*/  FMUL.FTZ R28, R28, R31 ;  /* 0x0000001f1c1c7220 */ /* 0x000fe20000410000 */
[----:B--2---:R-:W-:Y:S01]  /*1370*/  FADD.FTZ R31, R34, 1 ;  /* 0x3f800000221f7421 */ /* 0x004fe20000010000 */
[----:B------:R-:W-:Y:S02]  /*1380*/  FFMA.FTZ R35, R23, R26, R21 ;  /* 0x0000001a17237223 */ /* 0x000fe40000010015 */
[----:B------:R-:W-:Y:S02]  /*1390*/  FMUL.FTZ R28, R28, R29 ;  /* 0x0000001d1c1c7220 */ /* 0x000fe40000410000 */
[----:B------:R-:W-:Y:S01]  /*13a0*/  FMUL.FTZ R34, R35, -1.4426950216293334961 ;  /* 0xbfb8aa3b23227820 */ /* 0x000fe20000410000 */
[----:B------:R-:W0:Y:S08]  /*13b0*/  MUFU.RCP R31, R31 ;  /* 0x0000001f001f7308 */ /* 0x000e300000001000 */
[----:B------:R-:W1:Y:S01]  /*13c0*/  MUFU.EX2 R34, R34 ;  /* 0x0000002200227308 */ /* 0x000e620000000800 */
[----:B0-----:R-:W-:Y:S01]  /*13d0*/  FADD.FTZ R29, -R31, 1 ;  /* 0x3f8000001f1d7421 */ /* 0x001fe20000010100 */
[----:B-1----:R-:W-:-:S03]  /*13e0*/  FADD.FTZ R33, R34, 1 ;  /* 0x3f80000022217421 */ /* 0x002fc60000010000 */
[----:B------:R-:W-:Y:S01]  /*13f0*/  FFMA.FTZ R32, R32, R29, 1 ;  /* 0x3f80000020207423 */ /* 0x000fe2000001001d */
[----:B------:R-:W-:Y:S02]  /*1400*/  FMUL.FTZ R29, R36, R31 ;  /* 0x0000001f241d7220 */ /* 0x000fe40000410000 */
[----:B------:R-:W0:Y:S02]  /*1410*/  MUFU.RCP R33, R33 ;  /* 0x0000002100217308 */ /* 0x000e240000001000 */
[----:B------:R-:W-:Y:S01]  /*1420*/  FMUL.FTZ R36, R29, R32 ;  /* 0x000000201d247220 */ /* 0x000fe20000410000 */
[----:B------:R-:W-:Y:S01]  /*1430*/  FMUL.FTZ R32, R22, R30 ;  /* 0x0000001e16207220 */ /* 0x000fe20000410000 */
[----:B------:R-:W-:-:S03]  /*1440*/  FMUL.FTZ R29, R23, R28 ;  /* 0x0000001c171d7220 */ /* 0x000fc60000410000 */
[----:B------:R-:W-:Y:S01]  /*1450*/  FFMA.FTZ R31, R25, R32, RZ ;  /* 0x00000020191f7223 */ /* 0x000fe200000100ff */
[----:B------:R-:W-:-:S03]  /*1460*/  FADD.FTZ R32, RZ, R32 ;  /* 0x00000020ff207221 */ /* 0x000fc60000010000 */
[----:B------:R-:W-:Y:S01]  /*1470*/  FFMA.FTZ R34, R24, R29, R31 ;  /* 0x0000001d18227223 */ /* 0x000fe2000001001f */
[----:B------:R-:W-:Y:S01]  /*1480*/  FADD.FTZ R31, R29, R32 ;  /* 0x000000201d1f7221 */ /* 0x000fe20000010000 */
[----:B------:R-:W-:-:S05]  /*1490*/  SHF.L.U32 R32, R60, 0x10, RZ ;  /* 0x000000103c207819 */ /* 0x000fca00000006ff */
[----:B0-----:R-:W-:Y:S01]  /*14a0*/  FMUL.FTZ R29, R32, R33 ;  /* 0x00000021201d7220 */ /* 0x001fe20000410000 */
[----:B------:R-:W-:-:S04]  /*14b0*/  FADD.FTZ R32, -R33, 1 ;  /* 0x3f80000021207421 */ /* 0x000fc80000010100 */
[----:B------:R-:W-:Y:S01]  /*14c0*/  FFMA.FTZ R32, R35, R32, 1 ;  /* 0x3f80000023207423 */ /* 0x000fe20000010020 */
[----:B------:R-:W-:-:S03]  /*14d0*/  FMUL.FTZ R35, R22, R36 ;  /* 0x0000002416237220 */ /* 0x000fc60000410000 */
[----:B------:R-:W-:Y:S01]  /*14e0*/  FMUL.FTZ R33, R29, R32 ;  /* 0x000000201d217220 */ /* 0x000fe20000410000 */
[----:B------:R-:W-:Y:S01]  /*14f0*/  FFMA.FTZ R32, R25, R30, RZ ;  /* 0x0000001e19207223 */ /* 0x000fe200000100ff */
[----:B------:R-:W-:Y:S01]  /*1500*/  SHF.L.U32 R25, R12, 0x10, RZ ;  /* 0x000000100c197819 */ /* 0x000fe200000006ff */
[----:B------:R-:W-:Y:S01]  /*1510*/  FADD.FTZ R29, RZ, R30 ;  /* 0x0000001eff1d7221 */ /* 0x000fe20000010000 */
[C---:B------:R-:W-:Y:S01]  /*1520*/  FFMA.FTZ R34, R27.reuse, R35, R34 ;  /* 0x000000231b227223 */ /* 0x040fe20000010022 */
[----:B------:R-:W-:Y:S01]  /*1530*/  FFMA.FTZ R30, R27, R36, R32 ;  /* 0x000000241b1e7223 */ /* 0x000fe20000010020 */
[----:B------:R-:W-:Y:S01]  /*1540*/  FADD.FTZ R32, R31, R35 ;  /* 0x000000231f207221 */ /* 0x000fe20000010000 */
[----:B------:R-:W-:Y:S01]  /*1550*/  FADD.FTZ R64, -R18, R25 ;  /* 0x0000001912407221 */ /* 0x000fe20000010100 */
[----:B------:R-:W-:-:S03]  /*1560*/  FADD.FTZ R29, R29, R36 ;  /* 0x000000241d1d7221 */ /* 0x000fc60000010000 */
[----:B------:R-:W-:Y:S01]  /*1570*/  FMUL.FTZ R25, R64, R63 ;  /* 0x0000003f40197220 */ /* 0x000fe20000410000 */
[----:B------:R-:W-:-:S03]  /*1580*/  SHF.L.U32 R64, R14, 0x10, RZ ;  /* 0x000000100e407819 */ /* 0x000fc600000006ff */
[----:B------:R-:W-:-:S04]  /*1590*/  FFMA.FTZ R27, R22, R25, R20 ;  /* 0x00000019161b7223 */ /* 0x000fc80000010014 */
[----:B------:R-:W-:-:S06]  /*15a0*/  FMUL.FTZ R36, R27, -1.4426950216293334961 ;  /* 0xbfb8aa3b1b247820 */ /* 0x000fcc0000410000 */
[----:B------:R-:W0:Y:S02]  /*15b0*/  MUFU.EX2 R36, R36 ;  /* 0x0000002400247308 */ /* 0x000e240000000800 */
[----:B0-----:R-:W-:Y:S01]  /*15c0*/  FADD.FTZ R37, R36, 1 ;  /* 0x3f80000024257421 */ /* 0x001fe20000010000 */
[----:B------:R-:W-:-:S05]  /*15d0*/  SHF.L.U32 R36, R58, 0x10, RZ ;  /* 0x000000103a247819 */ /* 0x000fca00000006ff */
[----:B------:R-:W0:Y:S02]  /*15e0*/  MUFU.RCP R37, R37 ;  /* 0x0000002500257308 */ /* 0x000e240000001000 */
[----:B0-----:R-:W-:Y:S01]  /*15f0*/  FMUL.FTZ R31, R64, R37 ;  /* 0x00000025401f7220 */ /* 0x001fe20000410000 */
[----:B------:R-:W-:-:S04]  /*1600*/  FADD.FTZ R64, -R37, 1 ;  /* 0x3f80000025407421 */ /* 0x000fc80000010100 */
[----:B------:R-:W-:Y:S01]  /*1610*/  FFMA.FTZ R64, R27, R64, 1 ;  /* 0x3f8000001b407423 */ /* 0x000fe20000010040 */
[----:B------:R-:W-:-:S03]  /*1620*/  SHF.L.U32 R27, R57, 0x10, RZ ;  /* 0x00000010391b7819 */ /* 0x000fc600000006ff */
[----:B------:R-:W-:Y:S01]  /*1630*/  FMUL.FTZ R64, R31, R64 ;  /* 0x000000401f407220 */ /* 0x000fe20000410000 */
[----:B------:R-:W-:Y:S01]  /*1640*/  FFMA.FTZ R31, R24, R28, RZ ;  /* 0x0000001c181f7223 */ /* 0x000fe200000100ff */
[----:B------:R-:W-:Y:S01]  /*1650*/  FADD.FTZ R28, RZ, R28 ;  /* 0x0000001cff1c7221 */ /* 0x000fe20000010000 */
[----:B------:R-:W-:Y:S01]  /*1660*/  FADD.FTZ R24, -R18, R27 ;  /* 0x0000001b12187221 */ /* 0x000fe20000010100 */
[----:B------:R-:W-:Y:S01]  /*1670*/  FFMA.FTZ R30, R25, R64, R30 ;  /* 0x00000040191e7223 */ /* 0x000fe2000001001e */
[-C--:B------:R-:W-:Y:S01]  /*1680*/  FFMA.FTZ R31, R26, R33.reuse, R31 ;  /* 0x000000211a1f7223 */ /* 0x080fe2000001001f */
[----:B------:R-:W-:Y:S01]  /*1690*/  FADD.FTZ R28, R28, R33 ;  /* 0x000000211c1c7221 */ /* 0x000fe20000010000 */
[----:B------:R-:W-:Y:S01]  /*16a0*/  FMUL.FTZ R33, R23, R33 ;  /* 0x0000002117217220 */ /* 0x000fe20000410000 */
[----:B------:R-:W-:Y:S01]  /*16b0*/  FMUL.FTZ R24, R24, R63 ;  /* 0x0000003f18187220 */ /* 0x000fe20000410000 */
[----:B------:R-:W-:Y:S02]  /*16c0*/  FADD.FTZ R29, R29, R64 ;  /* 0x000000401d1d7221 */ /* 0x000fe40000010000 */
[----:B------:R-:W-:Y:S01]  /*16d0*/  FFMA.FTZ R34, R26, R33, R34 ;  /* 0x000000211a227223 */ /* 0x000fe20000010022 */
[----:B------:R-:W-:Y:S01]  /*16e0*/  FFMA.FTZ R26, R23, R24, R21 ;  /* 0x00000018171a7223 */ /* 0x000fe20000010015 */
[----:B------:R-:W-:-:S03]  /*16f0*/  FADD.FTZ R32, R33, R32 ;  /* 0x0000002021207221 */ /* 0x000fc60000010000 */
[----:B------:R-:W-:-:S06]  /*1700*/  FMUL.FTZ R27, R26, -1.4426950216293334961 ;  /* 0xbfb8aa3b1a1b7820 */ /* 0x000fcc0000410000 */
[----:B------:R-:W0:Y:S02]  /*1710*/  MUFU.EX2 R27, R27 ;  /* 0x0000001b001b7308 */ /* 0x000e240000000800 */
[----:B0-----:R-:W-:-:S06]  /*1720*/  FADD.FTZ R35, R27, 1 ;  /* 0x3f8000001b237421 */ /* 0x001fcc0000010000 */
[----:B------:R-:W0:Y:S02]  /*1730*/  MUFU.RCP R35, R35 ;  /* 0x0000002300237308 */ /* 0x000e240000001000 */
[----:B0-----:R-:W-:Y:S01]  /*1740*/  FADD.FTZ R37, -R35, 1 ;  /* 0x3f80000023257421 */ /* 0x001fe20000010100 */
[----:B------:R-:W-:-:S03]  /*1750*/  FMUL.FTZ R33, R36, R35 ;  /* 0x0000002324217220 */ /* 0x000fc60000410000 */
[----:B------:R-:W-:-:S04]  /*1760*/  FFMA.FTZ R26, R26, R37, 1 ;  /* 0x3f8000001a1a7423 */ /* 0x000fc80000010025 */
[----:B------:R-:W-:Y:S01]  /*1770*/  FMUL.FTZ R26, R33, R26 ;  /* 0x0000001a211a7220 */ /* 0x000fe20000410000 */
[----:B------:R-:W-:-:S03]  /*1780*/  SHF.L.U32 R33, R15, 0x10, RZ ;  /* 0x000000100f217819 */ /* 0x000fc600000006ff */
[----:B------:R-:W-:Y:S01]  /*1790*/  FFMA.FTZ R31, R24, R26, R31 ;  /* 0x0000001a181f7223 */ /* 0x000fe2000001001f */
[----:B------:R-:W-:Y:S01]  /*17a0*/  FADD.FTZ R28, R28, R26 ;  /* 0x0000001a1c1c7221 */ /* 0x000fe20000010000 */
[----:B------:R-:W-:Y:S01]  /*17b0*/  FADD.FTZ R36, -R18, R33 ;  /* 0x0000002112247221 */ /* 0x000fe20000010100 */
[----:B------:R-:W-:-:S03]  /*17c0*/  FMUL.FTZ R33, R22, R64 ;  /* 0x0000004016217220 */ /* 0x000fc60000410000 */
[----:B------:R-:W-:Y:S01]  /*17d0*/  FMUL.FTZ R27, R36, R63 ;  /* 0x0000003f241b7220 */ /* 0x000fe20000410000 */
[----:B------:R-:W-:Y:S01]  /*17e0*/  FFMA.FTZ R34, R25, R33, R34 ;  /* 0x0000002119227223 */ /* 0x000fe20000010022 */
[----:B------:R-:W-:Y:S01]  /*17f0*/  FADD.FTZ R32, R32, R33 ;  /* 0x0000002120207221 */ /* 0x000fe20000010000 */
[----:B------:R-:W-:Y:S01]  /*1800*/  SHF.L.U32 R33, R16, 0x10, RZ ;  /* 0x0000001010217819 */ /* 0x000fe200000006ff */
[----:B------:R-:W-:-:S04]  /*1810*/  FFMA.FTZ R25, R22, R27, R20 ;  /* 0x0000001b16197223 */ /* 0x000fc80000010014 */
[----:B------:R-:W-:-:S06]  /*1820*/  FMUL.FTZ R35, R25, -1.4426950216293334961 ;  /* 0xbfb8aa3b19237820 */ /* 0x000fcc0000410000 */
[----:B------:R-:W0:Y:S02]  /*1830*/  MUFU.EX2 R35, R35 ;  /* 0x0000002300237308 */ /* 0x000e240000000800 */
[----:B0-----:R-:W-:-:S06]  /*1840*/  FADD.FTZ R36, R35, 1 ;  /* 0x3f80000023247421 */ /* 0x001fcc0000010000 */
[----:B------:R-:W0:Y:S02]  /*1850*/  MUFU.RCP R36, R36 ;  /* 0x0000002400247308 */ /* 0x000e240000001000 */
[----:B0-----:R-:W-:Y:S01]  /*1860*/  FADD.FTZ R64, -R36, 1 ;  /* 0x3f80000024407421 */ /* 0x001fe20000010100 */
[----:B------:R-:W-:-:S03]  /*1870*/  FMUL.FTZ R33, R33, R36 ;  /* 0x0000002421217220 */ /* 0x000fc60000410000 */
[----:B------:R-:W-:Y:S01]  /*1880*/  FFMA.FTZ R64, R25, R64, 1 ;  /* 0x3f80000019407423 */ /* 0x000fe20000010040 */
[----:B------:R-:W-:-:S03]  /*1890*/  SHF.L.U32 R25, R19, 0x10, RZ ;  /* 0x0000001013197819 */ /* 0x000fc600000006ff */
[----:B------:R-:W-:Y:S02]  /*18a0*/  FMUL.FTZ R64, R33, R64 ;  /* 0x0000004021407220 */ /* 0x000fe40000410000 */
[----:B------:R-:W-:Y:S01]  /*18b0*/  FADD.FTZ R70, -R18, R25 ;  /* 0x0000001912467221 */ /* 0x000fe20000010100 */
[----:B------:R-:W-:-:S03]  /*18c0*/  FMUL.FTZ R25, R23, R26 ;  /* 0x0000001a17197220 */ /* 0x000fc60000410000 */
[----:B------:R-:W-:Y:S01]  /*18d0*/  FMUL.FTZ R70, R70, R63 ;  /* 0x0000003f46467220 */ /* 0x000fe20000410000 */
[----:B------:R-:W-:Y:S01]  /*18e0*/  FFMA.FTZ R34, R24, R25, R34 ;  /* 0x0000001918227223 */ /* 0x000fe20000010022 */
[----:B------:R-:W-:Y:S01]  /*18f0*/  FADD.FTZ R32, R25, R32 ;  /* 0x0000002019207221 */ /* 0x000fe20000010000 */
[----:B------:R-:W-:Y:S01]  /*1900*/  FMUL.FTZ R25, R22, R64 ;  /* 0x0000004016197220 */ /* 0x000fe20000410000 */
[----:B------:R-:W-:-:S03]  /*1910*/  FFMA.FTZ R24, R23, R70, R21 ;  /* 0x0000004617187223 */ /* 0x000fc60000010015 */
[----:B------:R-:W-:Y:S01]  /*1920*/  FADD.FTZ R36, R32, R25 ;  /* 0x0000001920247221 */ /* 0x000fe20000010000 */
[----:B------:R-:W-:Y:S01]  /*1930*/  FMUL.FTZ R26, R24, -1.4426950216293334961 ;  /* 0xbfb8aa3b181a7820 */ /* 0x000fe20000410000 */
[----:B------:R-:W-:Y:S01]  /*1940*/  SHF.L.U32 R32, R56, 0x10, RZ ;  /* 0x0000001038207819 */ /* 0x000fe200000006ff */
[----:B------:R-:W-:-:S04]  /*1950*/  FFMA.FTZ R34, R27, R25, R34 ;  /* 0x000000191b227223 */ /* 0x000fc80000010022 */
[----:B------:R-:W0:Y:S02]  /*1960*/  MUFU.EX2 R26, R26 ;  /* 0x0000001a001a7308 */ /* 0x000e240000000800 */
[----:B0-----:R-:W-:Y:S01]  /*1970*/  FADD.FTZ R33, R26, 1 ;  /* 0x3f8000001a217421 */ /* 0x001fe20000010000 */
[----:B------:R-:W-:-:S05]  /*1980*/  FADD.FTZ R26, R29, R64 ;  /* 0x000000401d1a7221 */ /* 0x000fca0000010000 */
[----:B------:R-:W0:Y:S02]  /*1990*/  MUFU.RCP R33, R33 ;  /* 0x0000002100217308 */ /* 0x000e240000001000 */
[----:B0-----:R-:W-:Y:S01]  /*19a0*/  FADD.FTZ R35, -R33, 1 ;  /* 0x3f80000021237421 */ /* 0x001fe20000010100 */
[----:B------:R-:W-:-:S03]  /*19b0*/  FMUL.FTZ R25, R32, R33 ;  /* 0x0000002120197220 */ /* 0x000fc60000410000 */
[----:B------:R-:W-:-:S04]  /*19c0*/  FFMA.FTZ R24, R24, R35, 1 ;  /* 0x3f80000018187423 */ /* 0x000fc80000010023 */
[----:B------:R-:W-:Y:S01]  /*19d0*/  FMUL.FTZ R32, R25, R24 ;  /* 0x0000001819207220 */ /* 0x000fe20000410000 */
[----:B------:R-:W-:-:S03]  /*19e0*/  FFMA.FTZ R24, R27, R64, R30 ;  /* 0x000000401b187223 */ /* 0x000fc6000001001e */
[-C--:B------:R-:W-:Y:S01]  /*19f0*/  FMUL.FTZ R35, R23, R32.reuse ;  /* 0x0000002017237220 */ /* 0x080fe20000410000 */
[----:B------:R-:W-:Y:S01]  /*1a00*/  FFMA.FTZ R25, R70, R32, R31 ;  /* 0x0000002046197223 */ /* 0x000fe2000001001f */
[----:B------:R-:W-:Y:S02]  /*1a10*/  FADD.FTZ R27, R28, R32 ;  /* 0x000000201c1b7221 */ /* 0x000fe40000010000 */
[----:B------:R-:W-:Y:S01]  /*1a20*/  FFMA.FTZ R34, R70, R35, R34 ;  /* 0x0000002346227223 */ /* 0x000fe20000010022 */
[----:B------:R-:W-:-:S07]  /*1a30*/  FADD.FTZ R35, R35, R36 ;  /* 0x0000002423237221 */ /* 0x000fce0000010000 */
.L_x_38:
[----:B------:R-:W0:Y:S01]  /*1a40*/  SHFL.DOWN PT, R28, R34, 0x1, 0x1f ;  /* 0x08201f00221c7f89 */ /* 0x000e2200000e0000 */
[C---:B------:R-:W-:Y:S01]  /*1a50*/  ISETP.GT.AND P1, PT, R5.reuse, 0x1e, PT ;  /* 0x0000001e0500780c */ /* 0x040fe20003f24270 */
[----:B------:R-:W-:Y:S01]  /*1a60*/  BSSY.RECONVERGENT B0, `(.L_x_39) ;  /* 0x0000021000007945 */ /* 0x000fe20003800200 */
[C---:B------:R-:W-:Y:S01]  /*1a70*/  ISETP.GT.AND P6, PT, R5.reuse, 0xf, PT ;  /* 0x0000000f0500780c */ /* 0x040fe20003fc4270 */
[----:B------:R-:W1:Y:S01]  /*1a80*/  SHFL.DOWN PT, R29, R35, 0x1, 0x1f ;  /* 0x08201f00231d7f89 */ /* 0x000e6200000e0000 */
[----:B------:R-:W-:Y:S02]  /*1a90*/  ISETP.GT.AND P5, PT, R5, 0x17, PT ;  /* 0x000000170500780c */ /* 0x000fe40003fa4270 */
[----:B------:R-:W-:Y:S01]  /*1aa0*/  ISETP.NE.AND P2, PT, R2, RZ, PT ;  /* 0x000000ff0200720c */ /* 0x000fe20003f45270 */
[----:B------:R-:W-:Y:S01]  /*1ab0*/  STS.128 [R54], R24 ;  /* 0x0000001836007388 */ /* 0x000fe20000000c00 */
[----:B------:R-:W-:-:S05]  /*1ac0*/  ISETP.GE.U32.AND P3, PT, R4, 0x2, PT ;  /* 0x000000020400780c */ /* 0x000fca0003f66070 */
        /* <DEDUP_REMOVED lines=13> */
[----:B------:R-:W-:-:S03]  /*1ba0*/  ISETP.GT.U32.AND P1, PT, R2, 0x13, PT ;  /* 0x000000130200780c */ /* 0x000fc60003f24070 */
        /* <DEDUP_REMOVED lines=11> */
[----:B------:R3:W-:Y:S02]  /*1c60*/  @!P5 STS.64 [R53+UR5+0x18], R36 ;  /* 0x000018243500d988 */ /* 0x0007e40008000a05 */
.L_x_40:
[----:B------:R-:W-:Y:S05]  /*1c70*/  BSYNC.RECONVERGENT B0 ;  /* 0x0000000000007941 */ /* 0x000fea0003800200 */
.L_x_39:
[----:B------:R-:W-:Y:S06]  /*1c80*/  BAR.SYNC.DEFER_BLOCKING 0x0 ;  /* 0x0000000000007b1d */ /* 0x000fec0000010000 */
[----:B------:R-:W-:Y:S04]  /*1c90*/  BSSY.RECONVERGENT B0, `(.L_x_41) ;  /* 0x0000035000007945 */ /* 0x000fe80003800200 */
[----:B------:R-:W-:Y:S05]  /*1ca0*/  @P2 BRA `(.L_x_42) ;  /* 0x0000000000cc2947 */ /* 0x000fea0003800000 */
[----:B------:R-:W4:Y:S01]  /*1cb0*/  S2UR UR7, SR_CgaCtaId ;  /* 0x00000000000779c3 */ /* 0x000f220000008800 */
[----:B------:R-:W-:Y:S02]  /*1cc0*/  UMOV UR6, 0x400 ;  /* 0x0000040000067882 */ /* 0x000fe40000000000 */
[----:B----4-:R-:W-:-:S09]  /*1cd0*/  ULEA UR6, UR7, UR6, 0x18 ;  /* 0x0000000607067291 */ /* 0x010fd2000f8ec0ff */
[----:B-12---:R-:W1:Y:S04]  /*1ce0*/  LDS.128 R28, [UR6+0x20] ;  /* 0x00002006ff1c7984 */ /* 0x006e680008000c00 */
[----:B------:R-:W2:Y:S01]  /*1cf0*/  LDS.128 R32, [UR6+0x30] ;  /* 0x00003006ff207984 */ /* 0x000ea20008000c00 */
[----:B-1----:R-:W-:Y:S01]  /*1d00*/  FADD.FTZ R71, R36, R28 ;  /* 0x0000001c24477221 */ /* 0x002fe20000010000 */
[----:B------:R-:W-:Y:S02]  /*1d10*/  FADD.FTZ R28, R37, R29 ;  /* 0x0000001d251c7221 */ /* 0x000fe40000010000 */
[----:B0--3--:R-:W-:Y:S01]  /*1d20*/  LDS.64 R36, [UR6+0xb0] ;  /* 0x0000b006ff247984 */ /* 0x009fe20008000a00 */
[----:B------:R-:W-:Y:S01]  /*1d30*/  FADD.FTZ R71, R71, R30 ;  /* 0x0000001e47477221 */ /* 0x000fe20000010000 */
[----:B------:R-:W-:-:S03]  /*1d40*/  FADD.FTZ R28, R28, R31 ;  /* 0x0000001f1c1c7221 */ /* 0x000fc60000010000 */
[----:B--2---:R-:W-:Y:S01]  /*1d50*/  FADD.FTZ R71, R71, R32 ;  /* 0x0000002047477221 */ /* 0x004fe20000010000 */
[----:B------:R-:W-:Y:S02]  /*1d60*/  FADD.FTZ R32, R28, R33 ;  /* 0x000000211c207221 */ /* 0x000fe40000010000 */
[----:B------:R-:W0:Y:S01]  /*1d70*/  LDS.128 R28, [UR6+0x40] ;  /* 0x00004006ff1c7984 */ /* 0x000e220008000c00 */
[----:B------:R-:W-:Y:S01]  /*1d80*/  FADD.FTZ R71, R71, R34 ;  /* 0x0000002247477221 */ /* 0x000fe20000010000 */
[----:B------:R-:W-:-:S03]  /*1d90*/  FADD.FTZ R32, R32, R35 ;  /* 0x0000002320207221 */ /* 0x000fc60000010000 */
[----:B0-----:R-:W-:Y:S01]  /*1da0*/  FADD.FTZ R71, R71, R28 ;  /* 0x0000001c47477221 */ /* 0x001fe20000010000 */
        /* <DEDUP_REMOVED lines=23> */
[----:B------:R-:W-:-:S04]  /*1f20*/  FADD.FTZ R28, R28, R31 ;  /* 0x0000001f1c1c7221 */ /* 0x000fc80000010000 */
[----:B0-----:R-:W-:Y:S01]  /*1f30*/  FADD.FTZ R28, R28, R33 ;  /* 0x000000211c1c7221 */ /* 0x001fe20000010000 */
[----:B------:R-:W-:-:S03]  /*1f40*/  FADD.FTZ R71, R71, R32 ;  /* 0x0000002047477221 */ /* 0x000fc60000010000 */
[----:B------:R-:W-:Y:S01]  /*1f50*/  FADD.FTZ R32, R28, R35 ;  /* 0x000000231c207221 */ /* 0x000fe20000010000 */
[----:B------:R-:W-:Y:S01]  /*1f60*/  FADD.FTZ R71, R71, R34 ;  /* 0x0000002247477221 */ /* 0x000fe20000010000 */
[----:B------:R-:W0:Y:S03]  /*1f70*/  LDS.128 R28, [UR6+0xa0] ;  /* 0x0000a006ff1c7984 */ /* 0x000e260008000c00 */
[----:B0-----:R-:W-:Y:S01]  /*1f80*/  FADD.FTZ R71, R71, R28 ;  /* 0x0000001c47477221 */ /* 0x001fe20000010000 */
[----:B------:R-:W-:-:S03]  /*1f90*/  FADD.FTZ R32, R32, R29 ;  /* 0x0000001d20207221 */ /* 0x000fc60000010000 */
[----:B------:R-:W-:Y:S01]  /*1fa0*/  FADD.FTZ R71, R71, R30 ;  /* 0x0000001e47477221 */ /* 0x000fe20000010000 */
[----:B------:R-:W-:-:S03]  /*1fb0*/  FADD.FTZ R32, R32, R31 ;  /* 0x0000001f20207221 */ /* 0x000fc60000010000 */
[----:B------:R-:W-:Y:S01]  /*1fc0*/  FADD.FTZ R36, R71, R36 ;  /* 0x0000002447247221 */ /* 0x000fe20000010000 */
[----:B------:R-:W-:-:S07]  /*1fd0*/  FADD.FTZ R37, R32, R37 ;  /* 0x0000002520257221 */ /* 0x000fce0000010000 */
.L_x_42:
[----:B------:R-:W-:Y:S05]  /*1fe0*/  BSYNC.RECONVERGENT B0 ;  /* 0x0000000000007941 */ /* 0x000fea0003800200 */
.L_x_41:
[----:B------:R-:W-:Y:S06]  /*1ff0*/  BAR.SYNC.DEFER_BLOCKING 0x0 ;  /* 0x0000000000007b1d */ /* 0x000fec0000010000 */
[----:B------:R-:W-:Y:S04]  /*2000*/  BSSY.RECONVERGENT B0, `(.L_x_43) ;  /* 0x000009d000007945 */ /* 0x000fe80003800200 */
[----:B------:R-:W-:Y:S05]  /*2010*/  @P1 BRA `(.L_x_44) ;  /* 0x00000008006c1947 */ /* 0x000fea0003800000 */
[----:B-12---:R-:W1:Y:S04]  /*2020*/  LDS.128 R28, [R54+0x140] ;  /* 0x00014000361c7984 */ /* 0x006e680000000c00 */
[----:B------:R-:W2:Y:S01]  /*2030*/  LDS.128 R32, [R54+0x280] ;  /* 0x0002800036207984 */ /* 0x000ea20000000c00 */
[----:B-1----:R-:W-:Y:S01]  /*2040*/  FADD.FTZ R71, R24, R28 ;  /* 0x0000001c18477221 */ /* 0x002fe20000010000 */
[----:B------:R-:W-:Y:S01]  /*2050*/  FADD.FTZ R24, R25, R29 ;  /* 0x0000001d19187221 */ /* 0x000fe20000010000 */
[----:B------:R-:W-:Y:S01]  /*2060*/  FADD.FTZ R29, R26, R30 ;  /* 0x0000001e1a1d7221 */ /* 0x000fe20000010000 */
[----:B------:R-:W-:Y:S01]  /*2070*/  FADD.FTZ R28, R27, R31 ;  /* 0x0000001f1b1c7221 */ /* 0x000fe20000010000 */
[----:B--2---:R-:W-:Y:S01]  /*2080*/  FADD.FTZ R71, R71, R32 ;  /* 0x0000002047477221 */ /* 0x004fe20000010000 */
[----:B------:R-:W-:Y:S01]  /*2090*/  FADD.FTZ R30, R24, R33 ;  /* 0x00000021181e7221 */ /* 0x000fe20000010000 */
[----:B------:R-:W-:Y:S01]  /*20a0*/  FADD.FTZ R33, R29, R34 ;  /* 0x000000221d217221 */ /* 0x000fe20000010000 */
[----:B------:R-:W1:Y:S01]  /*20b0*/  LDS.128 R24, [R54+0x3c0] ;  /* 0x0003c00036187984 */ /* 0x000e620000000c00 */
[----:B------:R-:W-:Y:S01]  /*20c0*/  FADD.FTZ R32, R28, R35 ;  /* 0x000000231c207221 */ /* 0x000fe20000010000 */
[----:B-1----:R-:W-:Y:S01]  /*20d0*/  FADD.FTZ R71, R71, R24 ;  /* 0x0000001847477221 */ /* 0x002fe20000010000 */
        /* <DEDUP_REMOVED lines=142> */
[----:B------:R-:W-:-:S07]  /*29c0*/  FADD.FTZ R27, R32, R27 ;  /* 0x0000001b201b7221 */ /* 0x000fce0000010000 */
.L_x_44:
[----:B------:R-:W-:Y:S05]  /*29d0*/  BSYNC.RECONVERGENT B0 ;  /* 0x0000000000007941 */ /* 0x000fea0003800200 */
.L_x_43:
[----:B------:R-:W-:Y:S04]  /*29e0*/  BSSY.RECONVERGENT B0, `(.L_x_45) ;  /* 0x000001d000007945 */ /* 0x000fe80003800200 */
[----:B------:R-:W-:Y:S05]  /*29f0*/  @P1 BRA `(.L_x_46) ;  /* 0x00000000006c1947 */ /* 0x000fea0003800000 */
[----:B--2---:R-:W2:Y:S01]  /*2a00*/  LDC.64 R28, c[0x0][0x3f8] ;  /* 0x0000fe00ff1c7b82 */ /* 0x004ea20000000a00 */
[----:B------:R-:W-:-:S07]  /*2a10*/  IMAD R33, R65, 0x14, R2 ;  /* 0x0000001441217824 */ /* 0x000fce00078e0202 */
[----:B-1----:R-:W1:Y:S01]  /*2a20*/  LDC.64 R30, c[0x0][0x3d8] ;  /* 0x0000f600ff1e7b82 */ /* 0x002e620000000a00 */
[----:B--2---:R-:W-:Y:S01]  /*2a30*/  LEA.HI R35, P1, R29, R28, RZ, 0x1 ;  /* 0x0000001c1d237211 */ /* 0x004fe200078308ff */
[----:B-1----:R-:W-:-:S03]  /*2a40*/  IMAD.WIDE R32, R33, 0x4, R30 ;  /* 0x0000000421207825 */ /* 0x002fc600078e021e */
[----:B------:R-:W-:Y:S02]  /*2a50*/  SHF.L.U32 R31, R35, 0x1, RZ ;  /* 0x00000001231f7819 */ /* 0x000fe400000006ff */
[----:B------:R-:W-:Y:S02]  /*2a60*/  IADD3.X R30, PT, PT, RZ, R29, RZ, P1, !PT ;  /* 0x0000001dff1e7210 */ /* 0x000fe40000ffe4ff */
[----:B------:R-:W-:Y:S01]  /*2a70*/  LOP3.LUT R31, R31, 0xfffffffc, RZ, 0xc0, !PT ;  /* 0xfffffffc1f1f7812 */ /* 0x000fe200078ec0ff */
[----:B------:R1:W-:Y:S01]  /*2a80*/  REDG.E.ADD.F32.FTZ.RN.STRONG.GPU desc[UR8][R32.64], R24 ;  /* 0x00000018200079a6 */ /* 0x0003e2000c12f308 */
[----:B------:R-:W-:Y:S02]  /*2a90*/  SHF.L.U64.HI R35, R35, 0x1, R30 ;  /* 0x0000000123237819 */ /* 0x000fe4000001021e */
[----:B------:R-:W-:Y:S02]  /*2aa0*/  IADD3 R30, P1, PT, R32, R31, RZ ;  /* 0x0000001f201e7210 */ /* 0x000fe40007f3e0ff */
[----:B------:R-:W-:-:S02]  /*2ab0*/  LEA R65, R29, R29, 0x1 ;  /* 0x0000001d1d417211 */ /* 0x000fc400078e08ff */
[----:B------:R-:W-:Y:S01]  /*2ac0*/  IADD3.X R31, PT, PT, R33, R35, RZ, P1, !PT ;  /* 0x00000023211f7210 */ /* 0x000fe20000ffe4ff */
[----:B------:R-:W-:-:S04]  /*2ad0*/  IMAD.WIDE.U32 R34, R28, 0x3, RZ ;  /* 0x000000031c227825 */ /* 0x000fc800078e00ff */
[----:B------:R4:W-:Y:S01]  /*2ae0*/  REDG.E.ADD.F32.FTZ.RN.STRONG.GPU desc[UR8][R30.64], R25 ;  /* 0x000000191e0079a6 */ /* 0x0009e2000c12f308 */
[----:B------:R-:W-:-:S04]  /*2af0*/  IADD3 R65, PT, PT, R35, R65, RZ ;  /* 0x0000004123417210 */ /* 0x000fc80007ffe0ff */
[----:B------:R-:W-:-:S04]  /*2b00*/  LEA.HI R34, P1, R65, R34, RZ, 0x1 ;  /* 0x0000002241227211 */ /* 0x000fc800078308ff */
[C---:B------:R-:W-:Y:S02]  /*2b10*/  SHF.L.U32 R35, R34.reuse, 0x1, RZ ;  /* 0x0000000122237819 */ /* 0x040fe400000006ff */
[----:B------:R-:W-:Y:S02]  /*2b20*/  IADD3.X R65, PT, PT, RZ, R65, RZ, P1, !PT ;  /* 0x00000041ff417210 */ /* 0x000fe40000ffe4ff */
[----:B------:R-:W-:Y:S02]  /*2b30*/  LOP3.LUT R35, R35, 0xfffffffc, RZ, 0xc0, !PT ;  /* 0xfffffffc23237812 */ /* 0x000fe400078ec0ff */
[----:B------:R-:W-:Y:S02]  /*2b40*/  SHF.L.U64.HI R65, R34, 0x1, R65 ;  /* 0x0000000122417819 */ /* 0x000fe40000010241 */
[----:B------:R-:W-:Y:S02]  /*2b50*/  LEA R34, P1, R28, R32, 0x2 ;  /* 0x000000201c227211 */ /* 0x000fe400078210ff */
[----:B-1----:R-:W-:-:S02]  /*2b60*/  IADD3 R32, P5, PT, R32, R35, RZ ;  /* 0x0000002320207210 */ /* 0x002fc40007fbe0ff */
[----:B------:R-:W-:Y:S02]  /*2b70*/  LEA.HI.X R35, R28, R33, R29, 0x2, P1 ;  /* 0x000000211c237211 */ /* 0x000fe400008f141d */
[----:B------:R-:W-:-:S03]  /*2b80*/  IADD3.X R33, PT, PT, R33, R65, RZ, P5, !PT ;  /* 0x0000004121217210 */ /* 0x000fc60002ffe4ff */
[----:B------:R4:W-:Y:S04]  /*2b90*/  REDG.E.ADD.F32.FTZ.RN.STRONG.GPU desc[UR8][R34.64], R26 ;  /* 0x0000001a220079a6 */ /* 0x0009e8000c12f308 */
[----:B------:R4:W-:Y:S02]  /*2ba0*/  REDG.E.ADD.F32.FTZ.RN.STRONG.GPU desc[UR8][R32.64], R27 ;  /* 0x0000001b200079a6 */ /* 0x0009e4000c12f308 */
.L_x_46:
[----:B------:R-:W-:Y:S05]  /*2bb0*/  BSYNC.RECONVERGENT B0 ;  /* 0x0000000000007941 */ /* 0x000fea0003800200 */
.L_x_45:
[----:B------:R-:W-:Y:S05]  /*2bc0*/  @!P3 BRA `(.L_x_47) ;  /* 0x00000008008cb947 */ /* 0x000fea0003800000 */
[----:B----4-:R-:W4:Y:S01]  /*2bd0*/  LDC.64 R32, c[0x0][0x3d0] ;  /* 0x0000f400ff207b82 */ /* 0x010f220000000a00 */
[----:B------:R-:W-:Y:S02]  /*2be0*/  LOP3.LUT R24, R39, 0x1, RZ, 0xc0, !PT ;  /* 0x0000000127187812 */ /* 0x000fe400078ec0ff */
[----:B------:R-:W-:-:S03]  /*2bf0*/  ISETP.GE.U32.AND P3, PT, R4, 0x8, PT ;  /* 0x000000080400780c */ /* 0x000fc60003f66070 */
[----:B------:R-:W-:-:S04]  /*2c00*/  IMAD R27, R24, R3, RZ ;  /* 0x00000003181b7224 */ /* 0x000fc800078e02ff */
[----:B------:R-:W-:-:S05]  /*2c10*/  IMAD R24, R27, R4, RZ ;  /* 0x000000041b187224 */ /* 0x000fca00078e02ff */
[----:B------:R-:W-:-:S05]  /*2c20*/  SHF.L.U32 R25, R24, 0x1, RZ ;  /* 0x0000000118197819 */ /* 0x000fca00000006ff */
[----:B----4-:R-:W-:Y:S01]  /*2c30*/  IMAD.WIDE R32, R25, 0x4, R32 ;  /* 0x0000000419207825 */ /* 0x010fe200078e0220 */
[----:B------:R-:W-:Y:S06]  /*2c40*/  @P2 BRA `(.L_x_48) ;  /* 0x00000000004c2947 */ /* 0x000fec0003800000 */
[----:B------:R-:W4:Y:S01]  /*2c50*/  LDC.64 R24, c[0x0][0x3c8] ;  /* 0x0000f200ff187b82 */ /* 0x000f220000000a00 */
[----:B------:R-:W-:Y:S02]  /*2c60*/  LOP3.LUT P1, R28, R39, 0x2, RZ, 0xc0, !PT ;  /* 0x00000002271c7812 */ /* 0x000fe4000782c0ff */
[----:B------:R-:W-:Y:S02]  /*2c70*/  IADD3 R27, PT, PT, R27, R0, RZ ;  /* 0x000000001b1b7210 */ /* 0x000fe40007ffe0ff */
[----:B------:R-:W-:Y:S02]  /*2c80*/  SEL R31, R4, RZ, !P1 ;  /* 0x000000ff041f7207 */ /* 0x000fe40004800000 */
[----:B--2---:R-:W-:Y:S02]  /*2c90*/  IADD3 R29, PT, PT, -R28, 0x1, RZ ;  /* 0x000000011c1d7810 */ /* 0x004fe40007ffe1ff */
[----:B------:R-:W-:Y:S01]  /*2ca0*/  ISETP.NE.AND P1, PT, R31, -0x1, PT ;  /* 0xffffffff1f00780c */ /* 0x000fe20003f25270 */
[----:B----4-:R-:W-:-:S04]  /*2cb0*/  IMAD.WIDE.U32 R24, R27, 0x4, R24 ;  /* 0x000000041b187825 */ /* 0x010fc800078e0018 */
[----:B------:R-:W-:-:S05]  /*2cc0*/  IMAD.WIDE.U32 R26, R52, 0x8, R32 ;  /* 0x00000008341a7825 */ /* 0x000fca00078e0020 */
[----:B------:R4:W-:Y:S01]  /*2cd0*/  STG.E.64 desc[UR8][R26.64], R36 ;  /* 0x000000241a007986 */ /* 0x0009e2000c101b08 */
[----:B------:R-:W-:Y:S06]  /*2ce0*/  MEMBAR.ALL.GPU ;  /* 0x0000000000007992 */ /* 0x000fec000000a000 */
[----:B------:R-:W-:-:S00]  /*2cf0*/  ERRBAR ;  /* 0x00000000000079ab */ /* 0x000fc00000000000 */
[----:B------:R-:W-:Y:S06]  /*2d00*/  CGAERRBAR ;  /* 0x00000000000075ab */ /* 0x000fec0000000000 */
[----:B------:R4:W-:Y:S01]  /*2d10*/  REDG.E.ADD.S32.STRONG.GPU desc[UR8][R24.64], R29 ;  /* 0x0000001d1800798e */ /* 0x0009e2000c12e308 */
[----:B------:R-:W-:Y:S05]  /*2d20*/  @!P1 BRA `(.L_x_48) ;  /* 0x0000000000149947 */ /* 0x000fea0003800000 */
.L_x_49:
[----:B----4-:R-:W2:Y:S04]  /*2d30*/  LDG.E.STRONG.GPU R26, desc[UR8][R24.64] ;  /* 0x00000008181a7981 */ /* 0x010ea8000c1ef900 */
[----:B--2---:R-:W-:Y:S01]  /*2d40*/  CCTL.IVALL ;  /* 0x00000000ff00798f */ /* 0x004fe20002000000 */
[----:B------:R-:W-:Y:S05]  /*2d50*/  YIELD ;  /* 0x0000000000007946 */ /* 0x000fea0003800000 */
[----:B------:R-:W-:-:S13]  /*2d60*/  ISETP.NE.AND P1, PT, R26, R31, PT ;  /* 0x0000001f1a00720c */ /* 0x000fda0003f25270 */
[----:B------:R-:W-:Y:S05]  /*2d70*/  @P1 BRA `(.L_x_49) ;  /* 0xfffffffc00ec1947 */ /* 0x000fea000383ffff */
.L_x_48:
[----:B------:R-:W-:Y:S05]  /*2d80*/  WARPSYNC.ALL ;  /* 0x0000000000007948 */ /* 0x000fea0003800000 */
[----:B------:R-:W-:Y:S01]  /*2d90*/  BAR.SYNC.DEFER_BLOCKING 0x0 ;  /* 0x0000000000007b1d */ /* 0x000fe20000010000 */
[----:B------:R-:W-:-:S05]  /*2da0*/  HFMA2 R34, -RZ, RZ, 0, 0 ;  /* 0x00000000ff227431 */ /* 0x000fca00000001ff */
[----:B------:R-:W-:Y:S05]  /*2db0*/  @!P3 BRA `(.L_x_50) ;  /* 0x000000040018b947 */ /* 0x000fea0003800000 */
[----:B------:R-:W-:Y:S01]  /*2dc0*/  IADD3 R34, PT, PT, R0, R3, RZ ;  /* 0x0000000300227210 */ /* 0x000fe20007ffe0ff */
[----:B------:R-:W-:Y:S01]  /*2dd0*/  UIADD3 UR6, UPT, UPT, -UR10, URZ, URZ ;  /* 0x000000ff0a067290 */ /* 0x000fe2000fffe1ff */
[----:B------:R-:W-:Y:S02]  /*2de0*/  MOV R72, RZ ;  /* 0x000000ff00487202 */ /* 0x000fe40000000f00 */
[----:B------:R-:W-:Y:S02]  /*2df0*/  MOV R31, R0 ;  /* 0x00000000001f7202 */ /* 0x000fe40000000f00 */
[----:B-1----:R-:W-:Y:S02]  /*2e00*/  MOV R30, R41 ;  /* 0x00000029001e7202 */ /* 0x002fe40000000f00 */
[----:B------:R-:W-:Y:S02]  /*2e10*/  MOV R35, R42 ;  /* 0x0000002a00237202 */ /* 0x000fe40000000f00 */
[----:B------:R-:W-:-:S02]  /*2e20*/  MOV R64, R43 ;  /* 0x0000002b00407202 */ /* 0x000fc40000000f00 */
[----:B------:R-:W-:Y:S02]  /*2e30*/  MOV R65, R44 ;  /* 0x0000002c00417202 */ /* 0x000fe40000000f00 */
[----:B------:R-:W-:Y:S02]  /*2e40*/  MOV R70, R45 ;  /* 0x0000002d00467202 */ /* 0x000fe40000000f00 */
[----:B------:R-:W-:-:S07]  /*2e50*/  MOV R71, R46 ;  /* 0x0000002e00477202 */ /* 0x000fce0000000f00 */
.L_x_51:
[----:B------:R-:W-:-:S13]  /*2e60*/  ISETP.EQ.OR P1, PT, RZ, UR6, P2 ;  /* 0x00000006ff007c0c */ /* 0x000fda0009722670 */
[----:B----4-:R-:W-:-:S05]  /*2e70*/  @!P1 IMAD.WIDE.U32 R26, R31, 0x8, R32 ;  /* 0x000000081f1a9825 */ /* 0x010fca00078e0020 */
[----:B------:R-:W0:Y:S02]  /*2e80*/  @!P1 LDG.E.64 R24, desc[UR8][R26.64] ;  /* 0x000000081a189981 */ /* 0x000e24000c1e1b00 */
[----:B0--3--:R-:W-:Y:S01]  /*2e90*/  @!P1 FADD.FTZ R36, R36, R24 ;  /* 0x0000001824249221 */ /* 0x009fe20000010000 */
[----:B------:R-:W-:Y:S01]  /*2ea0*/  IADD3 R24, PT, PT, R72, 0x1, RZ ;  /* 0x0000000148187810 */ /* 0x000fe20007ffe0ff */
[----:B------:R-:W-:-:S03]  /*2eb0*/  @!P1 FADD.FTZ R37, R37, R25 ;  /* 0x0000001925259221 */ /* 0x000fc60000010000 */
[----:B------:R-:W-:-:S13]  /*2ec0*/  ISETP.EQ.OR P1, PT, R24, UR10, P2 ;  /* 0x0000000a18007c0c */ /* 0x000fda0009722670 */
[----:B--2---:R-:W-:-:S05]  /*2ed0*/  @!P1 IMAD.WIDE.U32 R28, R34, 0x8, R32 ;  /* 0x00000008221c9825 */ /* 0x004fca00078e0020 */
[----:B------:R-:W2:Y:S02]  /*2ee0*/  @!P1 LDG.E.64 R24, desc[UR8][R28.64] ;  /* 0x000000081c189981 */ /* 0x000ea4000c1e1b00 */
[----:B--2---:R-:W-:Y:S01]  /*2ef0*/  @!P1 FADD.FTZ R36, R36, R24 ;  /* 0x0000001824249221 */ /* 0x004fe20000010000 */
[----:B------:R-:W-:Y:S01]  /*2f00*/  IADD3 R24, PT, PT, R72, 0x2, RZ ;  /* 0x0000000248187810 */ /* 0x000fe20007ffe0ff */
[----:B------:R-:W-:-:S03]  /*2f10*/  @!P1 FADD.FTZ R37, R37, R25 ;  /* 0x0000001925259221 */ /* 0x000fc60000010000 */
[----:B------:R-:W-:-:S13]  /*2f20*/  ISETP.EQ.OR P1, PT, R24, UR10, P2 ;  /* 0x0000000a18007c0c */ /* 0x000fda0009722670 */
[----:B------:R-:W-:-:S05]  /*2f30*/  @!P1 IMAD.WIDE.U32 R26, R30, 0x8, R32 ;  /* 0x000000081e1a9825 */ /* 0x000fca00078e0020 */
        /* <DEDUP_REMOVED lines=29> */
[----:B------:R-:W-:-:S06]  /*3110*/  @!P1 IMAD.WIDE.U32 R24, R71, 0x8, R32 ;  /* 0x0000000847189825 */ /* 0x000fcc00078e0020 */
[----:B------:R-:W2:Y:S01]  /*3120*/  @!P1 LDG.E.64 R24, desc[UR8][R24.64] ;  /* 0x0000000818189981 */ /* 0x000ea2000c1e1b00 */
[----:B------:R-:W-:Y:S01]  /*3130*/  IADD3 R72, PT, PT, R72, 0x8, RZ ;  /* 0x0000000848487810 */ /* 0x000fe20007ffe0ff */
[----:B------:R-:W-:Y:S01]  /*3140*/  UIADD3 UR6, UPT, UPT, UR6, 0x8, URZ ;  /* 0x0000000806067890 */ /* 0x000fe2000fffe0ff */
[C---:B------:R-:W-:Y:S02]  /*3150*/  LEA R31, R3.reuse, R31, 0x3 ;  /* 0x0000001f031f7211 */ /* 0x040fe400078e18ff */
[C---:B------:R-:W-:Y:S02]  /*3160*/  LEA R34, R3.reuse, R34, 0x3 ;  /* 0x0000002203227211 */ /* 0x040fe400078e18ff */
[C---:B------:R-:W-:Y:S02]  /*3170*/  LEA R30, R3.reuse, R30, 0x3 ;  /* 0x0000001e031e7211 */ /* 0x040fe400078e18ff */
[C---:B------:R-:W-:Y:S02]  /*3180*/  LEA R35, R3.reuse, R35, 0x3 ;  /* 0x0000002303237211 */ /* 0x040fe400078e18ff */
[----:B------:R-:W-:-:S02]  /*3190*/  LEA R64, R3, R64, 0x3 ;  /* 0x0000004003407211 */ /* 0x000fc400078e18ff */
[C---:B------:R-:W-:Y:S02]  /*31a0*/  LEA R65, R3.reuse, R65, 0x3 ;  /* 0x0000004103417211 */ /* 0x040fe400078e18ff */
[C---:B------:R-:W-:Y:S02]  /*31b0*/  LEA R70, R3.reuse, R70, 0x3 ;  /* 0x0000004603467211 */ /* 0x040fe400078e18ff */
[----:B------:R-:W-:Y:S01]  /*31c0*/  LEA R71, R3, R71, 0x3 ;  /* 0x0000004703477211 */ /* 0x000fe200078e18ff */
[----:B--2---:R-:W-:Y:S01]  /*31d0*/  @!P1 FADD.FTZ R36, R36, R24 ;  /* 0x0000001824249221 */ /* 0x004fe20000010000 */
[----:B------:R-:W-:Y:S01]  /*31e0*/  @!P1 FADD.FTZ R37, R37, R25 ;  /* 0x0000001925259221 */ /* 0x000fe20000010000 */
[----:B------:R-:W-:-:S13]  /*31f0*/  ISETP.NE.AND P1, PT, R72, R47, PT ;  /* 0x0000002f4800720c */ /* 0x000fda0003f25270 */
[----:B------:R-:W-:Y:S05]  /*3200*/  @P1 BRA `(.L_x_51) ;  /* 0xfffffffc00141947 */ /* 0x000fea000383ffff */
[----:B------:R-:W-:-:S07]  /*3210*/  MOV R34, R47 ;  /* 0x0000002f00227202 */ /* 0x000fce0000000f00 */
.L_x_50:
[----:B------:R-:W-:-:S13]  /*3220*/  ISETP.NE.AND P1, PT, R51, RZ, PT ;  /* 0x000000ff3300720c */ /* 0x000fda0003f25270 */
[----:B------:R-:W-:Y:S05]  /*3230*/  @!P1 BRA `(.L_x_47) ;  /* 0x0000000000f09947 */ /* 0x000fea0003800000 */
[----:B----4-:R-:W-:-:S04]  /*3240*/  IADD3 R24, PT, PT, R51, -0x1, RZ ;  /* 0xffffffff33187810 */ /* 0x010fc80007ffe0ff */
[----:B------:R-:W-:-:S13]  /*3250*/  ISETP.GE.U32.AND P1, PT, R24, 0x3, PT ;  /* 0x000000031800780c */ /* 0x000fda0003f26070 */
[----:B------:R-:W-:Y:S05]  /*3260*/  @!P1 BRA `(.L_x_52) ;  /* 0x0000000000709947 */ /* 0x000fea0003800000 */
[C---:B------:R-:W-:Y:S02]  /*3270*/  ISETP.EQ.OR P1, PT, R34.reuse, UR10, P2 ;  /* 0x0000000a22007c0c */ /* 0x040fe40009722670 */
[C---:B------:R-:W-:Y:S02]  /*3280*/  IADD3 R27, PT, PT, R34.reuse, 0x1, RZ ;  /* 0x00000001221b7810 */ /* 0x040fe40007ffe0ff */
[C---:B--2---:R-:W-:Y:S02]  /*3290*/  IADD3 R29, PT, PT, R34.reuse, 0x2, RZ ;  /* 0x00000002221d7810 */ /* 0x044fe40007ffe0ff */
[----:B------:R-:W-:Y:S02]  /*32a0*/  ISETP.EQ.OR P3, PT, R27, UR10, P2 ;  /* 0x0000000a1b007c0c */ /* 0x000fe40009762670 */
[----:B------:R-:W-:Y:S02]  /*32b0*/  ISETP.EQ.OR P5, PT, R29, UR10, P2 ;  /* 0x0000000a1d007c0c */ /* 0x000fe400097a2670 */
[----:B------:R-:W-:-:S03]  /*32c0*/  IADD3 R31, PT, PT, R34, 0x3, RZ ;  /* 0x00000003221f7810 */ /* 0x000fc60007ffe0ff */
[----:B------:R-:W-:Y:S01]  /*32d0*/  @!P1 IMAD R25, R34, R3, R0 ;  /* 0x0000000322199224 */ /* 0x000fe200078e0200 */
[----:B------:R-:W-:-:S03]  /*32e0*/  ISETP.EQ.OR P6, PT, R31, UR10, P2 ;  /* 0x0000000a1f007c0c */ /* 0x000fc600097c2670 */
[----:B------:R-:W-:-:S04]  /*32f0*/  @!P1 IMAD.WIDE.U32 R24, R25, 0x8, R32 ;  /* 0x0000000819189825 */ /* 0x000fc800078e0020 */
[-CC-:B------:R-:W-:Y:S02]  /*3300*/  @!P3 IMAD R27, R27, R3.reuse, R0.reuse ;  /* 0x000000031b1bb224 */ /* 0x180fe400078e0200 */
[----:B------:R-:W-:Y:S01]  /*3310*/  @!P5 IMAD R29, R29, R3, R0 ;  /* 0x000000031d1dd224 */ /* 0x000fe200078e0200 */
[----:B------:R-:W0:Y:S01]  /*3320*/  @!P1 LDG.E.64 R24, desc[UR8][R24.64] ;  /* 0x0000000818189981 */ /* 0x000e22000c1e1b00 */
[----:B------:R-:W-:-:S04]  /*3330*/  @!P3 IMAD.WIDE.U32 R26, R27, 0x8, R32 ;  /* 0x000000081b1ab825 */ /* 0x000fc800078e0020 */
[----:B------:R-:W-:Y:S02]  /*3340*/  @!P5 IMAD.WIDE.U32 R28, R29, 0x8, R32 ;  /* 0x000000081d1cd825 */ /* 0x000fe400078e0020 */
[----:B------:R-:W2:Y:S02]  /*3350*/  @!P3 LDG.E.64 R26, desc[UR8][R26.64] ;  /* 0x000000081a1ab981 */ /* 0x000ea4000c1e1b00 */
[----:B------:R-:W-:Y:S02]  /*3360*/  @!P6 IMAD R31, R31, R3, R0 ;  /* 0x000000031f1fe224 */ /* 0x000fe400078e0200 */
[----:B------:R-:W4:Y:S02]  /*3370*/  @!P5 LDG.E.64 R28, desc[UR8][R28.64] ;  /* 0x000000081c1cd981 */ /* 0x000f24000c1e1b00 */
[----:B-1----:R-:W-:-:S06]  /*3380*/  @!P6 IMAD.WIDE.U32 R30, R31, 0x8, R32 ;  /* 0x000000081f1ee825 */ /* 0x002fcc00078e0020 */
[----:B------:R-:W5:Y:S01]  /*3390*/  @!P6 LDG.E.64 R30, desc[UR8][R30.64] ;  /* 0x000000081e1ee981 */ /* 0x000f62000c1e1b00 */
[----:B------:R-:W-:Y:S01]  /*33a0*/  IADD3 R34, PT, PT, R34, 0x4, RZ ;  /* 0x0000000422227810 */ /* 0x000fe20007ffe0ff */
[----:B0--3--:R-:W-:Y:S01]  /*33b0*/  @!P1 FADD.FTZ R36, R36, R24 ;  /* 0x0000001824249221 */ /* 0x009fe20000010000 */
[----:B------:R-:W-:-:S03]  /*33c0*/  @!P1 FADD.FTZ R37, R37, R25 ;  /* 0x0000001925259221 */ /* 0x000fc60000010000 */
[----:B--2---:R-:W-:Y:S01]  /*33d0*/  @!P3 FADD.FTZ R36, R36, R26 ;  /* 0x0000001a2424b221 */ /* 0x004fe20000010000 */
[----:B------:R-:W-:-:S03]  /*33e0*/  @!P3 FADD.FTZ R37, R37, R27 ;  /* 0x0000001b2525b221 */ /* 0x000fc60000010000 */
[----:B----4-:R-:W-:Y:S01]  /*33f0*/  @!P5 FADD.FTZ R36, R36, R28 ;  /* 0x0000001c2424d221 */ /* 0x010fe20000010000 */
[----:B------:R-:W-:-:S03]  /*3400*/  @!P5 FADD.FTZ R37, R37, R29 ;  /* 0x0000001d2525d221 */ /* 0x000fc60000010000 */
[----:B-----5:R-:W-:Y:S01]  /*3410*/  @!P6 FADD.FTZ R36, R36, R30 ;  /* 0x0000001e2424e221 */ /* 0x020fe20000010000 */
[----:B------:R-:W-:-:S07]  /*3420*/  @!P6 FADD.FTZ R37, R37, R31 ;  /* 0x0000001f2525e221 */ /* 0x000fce0000010000 */
.L_x_52:
[----:B------:R-:W-:-:S13]  /*3430*/  LOP3.LUT P1, R24, R4, 0x3, RZ, 0xc0, !PT ;  /* 0x0000000304187812 */ /* 0x000fda000782c0ff */
[----:B------:R-:W-:Y:S05]  /*3440*/  @!P1 BRA `(.L_x_47) ;  /* 0x00000000006c9947 */ /* 0x000fea0003800000 */
[----:B------:R-:W-:Y:S02]  /*3450*/  ISETP.NE.AND P1, PT, R24, 0x1, PT ;  /* 0x000000011800780c */ /* 0x000fe40003f25270 */
[----:B------:R-:W-:-:S11]  /*3460*/  LOP3.LUT R28, R4, 0x1, RZ, 0xc0, !PT ;  /* 0x00000001041c7812 */ /* 0x000fd600078ec0ff */
[----:B------:R-:W-:Y:S05]  /*3470*/  @!P1 BRA `(.L_x_53) ;  /* 0x0000000000389947 */ /* 0x000fea0003800000 */
[C---:B------:R-:W-:Y:S02]  /*3480*/  ISETP.EQ.OR P3, PT, R34.reuse, UR10, P2 ;  /* 0x0000000a22007c0c */ /* 0x040fe40009762670 */
[----:B------:R-:W-:-:S04]  /*3490*/  IADD3 R27, PT, PT, R34, 0x1, RZ ;  /* 0x00000001221b7810 */ /* 0x000fc80007ffe0ff */
[----:B------:R-:W-:-:S07]  /*34a0*/  ISETP.EQ.OR P1, PT, R27, UR10, P2 ;  /* 0x0000000a1b007c0c */ /* 0x000fce0009722670 */
[----:B------:R-:W-:-:S04]  /*34b0*/  @!P3 IMAD R25, R34, R3, R0 ;  /* 0x000000032219b224 */ /* 0x000fc800078e0200 */
[----:B------:R-:W-:-:S04]  /*34c0*/  @!P3 IMAD.WIDE.U32 R24, R25, 0x8, R32 ;  /* 0x000000081918b825 */ /* 0x000fc800078e0020 */
[----:B------:R-:W-:Y:S02]  /*34d0*/  @!P1 IMAD R27, R27, R3, R0 ;  /* 0x000000031b1b9224 */ /* 0x000fe400078e0200 */
[----:B------:R-:W0:Y:S02]  /*34e0*/  @!P3 LDG.E.64 R24, desc[UR8][R24.64] ;  /* 0x000000081818b981 */ /* 0x000e24000c1e1b00 */
[----:B------:R-:W-:-:S06]  /*34f0*/  @!P1 IMAD.WIDE.U32 R26, R27, 0x8, R32 ;  /* 0x000000081b1a9825 */ /* 0x000fcc00078e0020 */
[----:B------:R-:W4:Y:S01]  /*3500*/  @!P1 LDG.E.64 R26, desc[UR8][R26.64] ;  /* 0x000000081a1a9981 */ /* 0x000f22000c1e1b00 */
[----:B------:R-:W-:Y:S01]  /*3510*/  IADD3 R34, PT, PT, R34, 0x2, RZ ;  /* 0x0000000222227810 */ /* 0x000fe20007ffe0ff */
[----:B0--3--:R-:W-:Y:S01]  /*3520*/  @!P3 FADD.FTZ R36, R36, R24 ;  /* 0x000000182424b221 */ /* 0x009fe20000010000 */
[----:B------:R-:W-:-:S03]  /*3530*/  @!P3 FADD.FTZ R37, R37, R25 ;  /* 0x000000192525b221 */ /* 0x000fc60000010000 */
[----:B----4-:R-:W-:Y:S01]  /*3540*/  @!P1 FADD.FTZ R36, R36, R26 ;  /* 0x0000001a24249221 */ /* 0x010fe20000010000 */
[----:B------:R-:W-:-:S07]  /*3550*/  @!P1 FADD.FTZ R37, R37, R27 ;  /* 0x0000001b25259221 */ /* 0x000fce0000010000 */
.L_x_53:
[----:B------:R-:W-:Y:S01]  /*3560*/  ISETP.EQ.OR P1, PT, R34, UR10, P2 ;  /* 0x0000000a22007c0c */ /* 0x000fe20009722670 */
[----:B------:R-:W-:Y:S03]  /*3570*/  BSSY.RECONVERGENT B0, `(.L_x_47) ;  /* 0x0000008000007945 */ /* 0x000fe60003800200 */
[----:B------:R-:W-:-:S13]  /*3580*/  ISETP.NE.U32.OR P1, PT, R28, 0x1, P1 ;  /* 0x000000011c00780c */ /* 0x000fda0000f25470 */
[----:B------:R-:W-:Y:S05]  /*3590*/  @P1 BRA `(.L_x_54) ;  /* 0x0000000000141947 */ /* 0x000fea0003800000 */
[----:B------:R-:W-:-:S04]  /*35a0*/  IMAD R25, R3, R34, R0 ;  /* 0x0000002203197224 */ /* 0x000fc800078e0200 */
[----:B------:R-:W-:-:S06]  /*35b0*/  IMAD.WIDE.U32 R24, R25, 0x8, R32 ;  /* 0x0000000819187825 */ /* 0x000fcc00078e0020 */
[----:B------:R-:W0:Y:S02]  /*35c0*/  LDG.E.64 R24, desc[UR8][R24.64] ;  /* 0x0000000818187981 */ /* 0x000e24000c1e1b00 */
[----:B0--3--:R-:W-:Y:S01]  /*35d0*/  FADD.FTZ R36, R36, R24 ;  /* 0x0000001824247221 */ /* 0x009fe20000010000 */
[----:B------:R-:W-:-:S07]  /*35e0*/  FADD.FTZ R37, R37, R25 ;  /* 0x0000001925257221 */ /* 0x000fce0000010000 */
.L_x_54:
[----:B------:R-:W-:Y:S05]  /*35f0*/  BSYNC.RECONVERGENT B0 ;  /* 0x0000000000007941 */ /* 0x000fea0003800200 */
.L_x_47:
[----:B------:R-:W5:Y:S01]  /*3600*/  S2UR UR7, SR_CgaCtaId ;  /* 0x00000000000779c3 */ /* 0x000f620000008800 */
[----:B------:R-:W-:Y:S01]  /*3610*/  UMOV UR6, 0x400 ;  /* 0x0000040000067882 */ /* 0x000fe20000000000 */
[----:B----4-:R-:W-:Y:S01]  /*3620*/  SHF.L.U32 R27, R38, 0x10, RZ ;  /* 0x00000010261b7819 */ /* 0x010fe200000006ff */
[----:B------:R-:W4:Y:S01]  /*3630*/  LDCU.64 UR14, c[0x0][0x400] ;  /* 0x00008000ff0e77ac */ /* 0x000f220008000a00 */
[----:B------:R-:W-:Y:S02]  /*3640*/  SHF.L.U32 R61, R61, 0x10, RZ ;  /* 0x000000103d3d7819 */ /* 0x000fe400000006ff */
[----:B--2---:R-:W-:Y:S02]  /*3650*/  SHF.L.U32 R29, R8, 0x10, RZ ;  /* 0x00000010081d7819 */ /* 0x004fe400000006ff */
[----:B------:R-:W-:Y:S01]  /*3660*/  SHF.L.U32 R59, R59, 0x10, RZ ;  /* 0x000000103b3b7819 */ /* 0x000fe200000006ff */
[----:B------:R-:W-:Y:S01]  /*3670*/  FADD.FTZ R38, -R18, R61 ;  /* 0x0000003d12267221 */ /* 0x000fe20000010100 */
[----:B------:R-:W-:Y:S01]  /*3680*/  SHF.L.U32 R31, R12, 0x10, RZ ;  /* 0x000000100c1f7819 */ /* 0x000fe200000006ff */
[C---:B------:R-:W-:Y:S01]  /*3690*/  FADD.FTZ R28, -R18.reuse, R29 ;  /* 0x0000001d121c7221 */ /* 0x040fe20000010100 */
[----:B------:R-:W-:Y:S01]  /*36a0*/  SHF.L.U32 R57, R57, 0x10, RZ ;  /* 0x0000001039397819 */ /* 0x000fe200000006ff */
[C---:B------:R-:W-:Y:S01]  /*36b0*/  FADD.FTZ R34, -R18.reuse, R59 ;  /* 0x0000003b12227221 */ /* 0x040fe20000010100 */
[----:B------:R-:W-:Y:S01]  /*36c0*/  SHF.L.U32 R15, R15, 0x10, RZ ;  /* 0x000000100f0f7819 */ /* 0x000fe200000006ff */
[C---:B------:R-:W-:Y:S01]  /*36d0*/  FADD.FTZ R32, -R18.reuse, R31 ;  /* 0x0000001f12207221 */ /* 0x040fe20000010100 */
[----:B------:R-:W-:Y:S01]  /*36e0*/  SHF.L.U32 R19, R19, 0x10, RZ ;  /* 0x0000001013137819 */ /* 0x000fe200000006ff */
[C---:B-1----:R-:W-:Y:S01]  /*36f0*/  FADD.FTZ R30, -R18.reuse, R57 ;  /* 0x00000039121e7221 */ /* 0x042fe20000010100 */
[----:B------:R-:W-:Y:S01]  /*3700*/  SHF.L.U32 R17, R17, 0x10, RZ ;  /* 0x0000001011117819 */ /* 0x000fe200000006ff */
[----:B------:R-:W-:Y:S01]  /*3710*/  FADD.FTZ R8, -R18, R15 ;  /* 0x0000000f12087221 */ /* 0x000fe20000010100 */
[----:B------:R-:W-:Y:S01]  /*3720*/  SHF.L.U32 R62, R62, 0x10, RZ ;  /* 0x000000103e3e7819 */ /* 0x000fe200000006ff */
[----:B------:R-:W-:Y:S01]  /*3730*/  FADD.FTZ R26, -R18, R19 ;  /* 0x00000013121a7221 */ /* 0x000fe20000010100 */
[----:B------:R-:W-:Y:S01]  /*3740*/  FMUL.FTZ R38, R38, R63 ;  /* 0x0000003f26267220 */ /* 0x000fe20000410000 */
[----:B-----5:R-:W-:-:S09]  /*3750*/  ULEA UR6, UR7, UR6, 0x18 ;  /* 0x0000000607067291 */ /* 0x020fd2000f8ec0ff */
[----:B------:R0:W-:Y:S01]  /*3760*/  @!P2 STS.64 [UR6+0xc0], R36 ;  /* 0x0000c024ff00a988 */ /* 0x0001e20008000a06 */
[----:B------:R-:W-:Y:S01]  /*3770*/  BAR.SYNC.DEFER_BLOCKING 0x0 ;  /* 0x0000000000007b1d */ /* 0x000fe20000010000 */
[----:B0--3--:R-:W-:-:S04]  /*3780*/  FADD.FTZ R36, -R18, R27 ;  /* 0x0000001b12247221 */ /* 0x009fc80000010100 */
[----:B------:R-:W-:Y:S01]  /*3790*/  FMUL.FTZ R33, R36, R63 ;  /* 0x0000003f24217220 */ /* 0x000fe20000410000 */
[----:B------:R-:W0:Y:S01]  /*37a0*/  LDS.64 R24, [UR6+0xc0] ;  /* 0x0000c006ff187984 */ /* 0x000e220008000a00 */
[----:B------:R-:W0:Y:S02]  /*37b0*/  LDCU UR6, c[0x0][0x42c] ;  /* 0x00008580ff0677ac */ /* 0x000e240008000800 */
[----:B0-----:R-:W-:Y:S01]  /*37c0*/  FMUL.FTZ R12, R24, UR6 ;  /* 0x00000006180c7c20 */ /* 0x001fe20008410000 */
[----:B------:R-:W-:Y:S01]  /*37d0*/  FMUL.FTZ R29, R25, UR6 ;  /* 0x00000006191d7c20 */ /* 0x000fe20008410000 */
[----:B----4-:R-:W-:Y:S06]  /*37e0*/  @!P4 BRA `(.L_x_55) ;  /* 0x000000000048c947 */ /* 0x010fec0003800000 */
        /* <DEDUP_REMOVED lines=18> */
.L_x_55:
[----:B------:R-:W-:Y:S04]  /*3910*/  BSSY.RECONVERGENT B0, `(.L_x_56) ;  /* 0x0000014000007945 */ /* 0x000fe80003800200 */
[----:B------:R-:W-:Y:S05]  /*3920*/  @P0 BRA `(.L_x_57) ;  /* 0x0000000000480947 */ /* 0x000fea0003800000 */
[----:B------:R-:W0:Y:S01]  /*3930*/  LDCU.64 UR12, c[0x0][0x3f8] ;  /* 0x00007f00ff0c77ac */ /* 0x000e220008000a00 */
[C-C-:B------:R-:W-:Y:S01]  /*3940*/  FFMA.FTZ R18, R12.reuse, R38, R29.reuse ;  /* 0x000000260c127223 */ /* 0x140fe2000001001d */
[----:B------:R-:W-:Y:S01]  /*3950*/  FFMA.FTZ R15, R12, R33, R29 ;  /* 0x000000210c0f7223 */ /* 0x000fe2000001001d */
[----:B------:R-:W-:Y:S01]  /*3960*/  MOV R19, R67 ;  /* 0x0000004300137202 */ /* 0x000fe20000000f00 */
[----:B------:R-:W1:Y:S01]  /*3970*/  LDCU.64 UR6, c[0x0][0x380] ;  /* 0x00007000ff0677ac */ /* 0x000e620008000a00 */
[----:B------:R-:W-:Y:S01]  /*3980*/  FFMA.FTZ R62, R23, R62, -R18 ;  /* 0x0000003e173e7223 */ /* 0x000fe20000010812 */
[----:B------:R-:W-:Y:S01]  /*3990*/  MOV R18, R68 ;  /* 0x0000004400127202 */ /* 0x000fe20000000f00 */
[----:B------:R-:W-:Y:S02]  /*39a0*/  FFMA.FTZ R24, R22, R17, -R15 ;  /* 0x0000001116187223 */ /* 0x000fe4000001080f */
[----:B------:R-:W-:Y:S01]  /*39b0*/  FMUL.FTZ R15, R62, R63 ;  /* 0x0000003f3e0f7220 */ /* 0x000fe20000410000 */
[----:B0-----:R-:W-:-:S02]  /*39c0*/  IMAD R36, R7, UR12, RZ ;  /* 0x0000000c07247c24 */ /* 0x001fc4000f8e02ff */
[----:B------:R-:W-:-:S04]  /*39d0*/  IMAD.WIDE.U32 R18, R55, UR12, R18 ;  /* 0x0000000c37127c25 */ /* 0x000fc8000f8e0012 */
[----:B------:R-:W-:Y:S02]  /*39e0*/  IMAD R17, R55, UR13, R36 ;  /* 0x0000000d37117c24 */ /* 0x000fe4000f8e0224 */
[----:B------:R-:W-:Y:S01]  /*39f0*/  FMUL.FTZ R36, R24, R63 ;  /* 0x0000003f18247220 */ /* 0x000fe20000410000 */
[C---:B-1----:R-:W-:Y:S02]  /*3a00*/  LEA R24, P0, R18.reuse, UR6, 0x1 ;  /* 0x0000000612187c11 */ /* 0x042fe4000f8008ff */
[----:B------:R-:W-:Y:S02]  /*3a10*/  IADD3 R17, PT, PT, R19, R17, RZ ;  /* 0x0000001113117210 */ /* 0x000fe40007ffe0ff */
[----:B------:R-:W-:Y:S02]  /*3a20*/  F2FP.BF16.F32.PACK_AB R15, R15, R36 ;  /* 0x000000240f0f723e */ /* 0x000fe400000010ff */
[----:B------:R-:W-:-:S05]  /*3a30*/  LEA.HI.X R25, R18, UR7, R17, 0x1, P0 ;  /* 0x0000000712197c11 */ /* 0x000fca00080f0c11 */
[----:B------:R0:W-:Y:S02]  /*3a40*/  STG.E desc[UR8][R24.64], R15 ;  /* 0x0000000f18007986 */ /* 0x0001e4000c101908 */
.L_x_57:
[----:B------:R-:W-:Y:S05]  /*3a50*/  BSYNC.RECONVERGENT B0 ;  /* 0x0000000000007941 */ /* 0x000fea0003800200 */
.L_x_56:
[----:B------:R-:W-:Y:S01]  /*3a60*/  UISETP.NE.AND UP0, UPT, UR11, URZ, UPT ;  /* 0x000000ff0b00728c */ /* 0x000fe2000bf05270 */
[-C--:B0-----:R-:W-:Y:S01]  /*3a70*/  FMUL.FTZ R25, R28, R63.reuse ;  /* 0x0000003f1c197220 */ /* 0x081fe20000410000 */
[-C--:B------:R-:W-:Y:S01]  /*3a80*/  FMUL.FTZ R34, R34, R63.reuse ;  /* 0x0000003f22227220 */ /* 0x080fe20000410000 */
[-C--:B------:R-:W-:Y:S01]  /*3a90*/  FMUL.FTZ R36, R32, R63.reuse ;  /* 0x0000003f20247220 */ /* 0x080fe20000410000 */
[-C--:B------:R-:W-:Y:S01]  /*3aa0*/  FMUL.FTZ R30, R30, R63.reuse ;  /* 0x0000003f1e1e7220 */ /* 0x080fe20000410000 */
[-C--:B------:R-:W-:Y:S01]  /*3ab0*/  FMUL.FTZ R15, R8, R63.reuse ;  /* 0x0000003f080f7220 */ /* 0x080fe20000410000 */
[----:B------:R-:W-:Y:S01]  /*3ac0*/  ISETP.GE.U32.AND P0, PT, R50, UR14, PT ;  /* 0x0000000e32007c0c */ /* 0x000fe2000bf06070 */
[----:B------:R-:W-:Y:S01]  /*3ad0*/  FMUL.FTZ R8, R26, R63 ;  /* 0x0000003f1a087220 */ /* 0x000fe20000410000 */
[----:B------:R-:W-:Y:S01]  /*3ae0*/  ISETP.GE.U32.AND P1, PT, R49, UR14, PT ;  /* 0x0000000e31007c0c */ /* 0x000fe2000bf26070 */
[C-C-:B------:R-:W-:Y:S01]  /*3af0*/  FFMA.FTZ R37, R12.reuse, R25, R29.reuse ;  /* 0x000000190c257223 */ /* 0x140fe2000001001d */
[C-C-:B------:R-:W-:Y:S01]  /*3b00*/  FFMA.FTZ R32, R12.reuse, R34, R29.reuse ;  /* 0x000000220c207223 */ /* 0x140fe2000001001d */
[C-C-:B------:R-:W-:Y:S01]  /*3b10*/  FFMA.FTZ R27, R12.reuse, R36, R29.reuse ;  /* 0x000000240c1b7223 */ /* 0x140fe2000001001d */
[C-C-:B------:R-:W-:Y:S01]  /*3b20*/  FFMA.FTZ R26, R12.reuse, R30, R29.reuse ;  /* 0x0000001e0c1a7223 */ /* 0x140fe2000001001d */
[--C-:B------:R-:W-:Y:S01]  /*3b30*/  FFMA.FTZ R17, R12, R15, R29.reuse ;  /* 0x0000000f0c117223 */ /* 0x100fe2000001001d */
[----:B------:R-:W-:Y:S01]  /*3b40*/  ISETP.GE.U32.AND P2, PT, R48, UR14, PT ;  /* 0x0000000e30007c0c */ /* 0x000fe2000bf46070 */
[----:B------:R-:W-:Y:S01]  /*3b50*/  FFMA.FTZ R12, R12, R8, R29 ;  /* 0x000000080c0c7223 */ /* 0x000fe2000001001d */
[----:B------:R-:W-:-:S02]  /*3b60*/  ISETP.GE.AND.EX P0, PT, R9, UR15, PT, P0 ;  /* 0x0000000f09007c0c */ /* 0x000fc4000bf06300 */
[----:B------:R-:W-:Y:S02]  /*3b70*/  ISETP.GE.AND.EX P1, PT, R11, UR15, PT, P1 ;  /* 0x0000000f0b007c0c */ /* 0x000fe4000bf26310 */
[----:B------:R-:W-:Y:S02]  /*3b80*/  SHF.L.U32 R19, R10, 0x10, RZ ;  /* 0x000000100a137819 */ /* 0x000fe400000006ff */
[----:B------:R-:W-:Y:S01]  /*3b90*/  SHF.L.U32 R60, R60, 0x10, RZ ;  /* 0x000000103c3c7819 */ /* 0x000fe200000006ff */
[----:B------:R-:W-:Y:S08]  /*3ba0*/  BRA.U !UP0, `(.L_x_58) ;  /* 0x0000000108487547 */ /* 0x000ff0000b800000 */
        /* <DEDUP_REMOVED lines=18> */
.L_x_58:
[----:B------:R-:W-:Y:S01]  /*3cd0*/  BSSY.RECONVERGENT B0, `(.L_x_59) ;  /* 0x0000012000007945 */ /* 0x000fe20003800200 */
[----:B------:R-:W-:Y:S01]  /*3ce0*/  FFMA.FTZ R10, R22, R19, -R37 ;  /* 0x00000013160a7223 */ /* 0x000fe20000010825 */
[----:B------:R-:W-:Y:S02]  /*3cf0*/  FFMA.FTZ R32, R23, R60, -R32 ;  /* 0x0000003c17207223 */ /* 0x000fe40000010820 */
[----:B------:R-:W-:Y:S05]  /*3d00*/  @P0 BRA `(.L_x_60) ;  /* 0x0000000000380947 */ /* 0x000fea0003800000 */
[----:B------:R-:W0:Y:S01]  /*3d10*/  LDCU.64 UR6, c[0x0][0x3f8] ;  /* 0x00007f00ff0677ac */ /* 0x000e220008000a00 */
[----:B------:R-:W-:Y:S01]  /*3d20*/  MOV R18, R68 ;  /* 0x0000004400127202 */ /* 0x000fe20000000f00 */
[----:B------:R-:W-:Y:S01]  /*3d30*/  FMUL.FTZ R29, R10, R63 ;  /* 0x0000003f0a1d7220 */ /* 0x000fe20000410000 */
[----:B------:R-:W-:Y:S01]  /*3d40*/  MOV R19, R67 ;  /* 0x0000004300137202 */ /* 0x000fe20000000f00 */
[----:B------:R-:W1:Y:S01]  /*3d50*/  LDCU.64 UR12, c[0x0][0x380] ;  /* 0x00007000ff0c77ac */ /* 0x000e620008000a00 */
[----:B------:R-:W-:Y:S01]  /*3d60*/  FMUL.FTZ R10, R32, R63 ;  /* 0x0000003f200a7220 */ /* 0x000fe20000410000 */
[----:B0-----:R-:W-:Y:S02]  /*3d70*/  IMAD R25, R9, UR6, RZ ;  /* 0x0000000609197c24 */ /* 0x001fe4000f8e02ff */
[----:B------:R-:W-:-:S04]  /*3d80*/  IMAD.WIDE.U32 R18, R50, UR6, R18 ;  /* 0x0000000632127c25 */ /* 0x000fc8000f8e0012 */
[----:B------:R-:W-:Y:S01]  /*3d90*/  IMAD R25, R50, UR7, R25 ;  /* 0x0000000732197c24 */ /* 0x000fe2000f8e0219 */
[----:B-1----:R-:W-:-:S04]  /*3da0*/  LEA R24, P0, R18, UR12, 0x1 ;  /* 0x0000000c12187c11 */ /* 0x002fc8000f8008ff */
[----:B------:R-:W-:Y:S02]  /*3db0*/  IADD3 R25, PT, PT, R19, R25, RZ ;  /* 0x0000001913197210 */ /* 0x000fe40007ffe0ff */
[----:B------:R-:W-:Y:S02]  /*3dc0*/  F2FP.BF16.F32.PACK_AB R19, R10, R29 ;  /* 0x0000001d0a13723e */ /* 0x000fe400000010ff */
[----:B------:R-:W-:-:S05]  /*3dd0*/  LEA.HI.X R25, R18, UR13, R25, 0x1, P0 ;  /* 0x0000000d12197c11 */ /* 0x000fca00080f0c19 */
[----:B------:R0:W-:Y:S02]  /*3de0*/  STG.E desc[UR8][R24.64], R19 ;  /* 0x0000001318007986 */ /* 0x0001e4000c101908 */
.L_x_60:
[----:B------:R-:W-:Y:S05]  /*3df0*/  BSYNC.RECONVERGENT B0 ;  /* 0x0000000000007941 */ /* 0x000fea0003800200 */
.L_x_59:
[----:B------:R-:W-:Y:S02]  /*3e00*/  SHF.L.U32 R14, R14, 0x10, RZ ;  /* 0x000000100e0e7819 */ /* 0x000fe400000006ff */
[----:B------:R-:W-:Y:S01]  /*3e10*/  SHF.L.U32 R58, R58, 0x10, RZ ;  /* 0x000000103a3a7819 */ /* 0x000fe200000006ff */
[----:B------:R-:W-:Y:S06]  /*3e20*/  BRA.U !UP0, `(.L_x_61) ;  /* 0x0000000108487547 */ /* 0x000fec000b800000 */
[----:B------:R-:W-:Y:S01]  /*3e30*/  FFMA.FTZ R10, R22, R36, R20 ;  /* 0x00000024160a7223 */ /* 0x000fe20000010014 */
[----:B------:R-:W-:-:S03]  /*3e40*/  FFMA.FTZ R30, R23, R30, R21 ;  /* 0x0000001e171e7223 */ /* 0x000fc60000010015 */
[----:B------:R-:W-:Y:S01]  /*3e50*/  FMUL.FTZ R18, R10, -1.4426950216293334961 ;  /* 0xbfb8aa3b0a127820 */ /* 0x000fe20000410000 */
[----:B0-----:R-:W-:-:S05]  /*3e60*/  FMUL.FTZ R24, R30, -1.4426950216293334961 ;  /* 0xbfb8aa3b1e187820 */ /* 0x001fca0000410000 */
        /* <DEDUP_REMOVED lines=14> */
.L_x_61:
[----:B------:R-:W-:Y:S01]  /*3f50*/  BSSY.RECONVERGENT B0, `(.L_x_62) ;  /* 0x0000012000007945 */ /* 0x000fe20003800200 */
[----:B------:R-:W-:Y:S01]  /*3f60*/  FFMA.FTZ R14, R22, R14, -R27 ;  /* 0x0000000e160e7223 */ /* 0x000fe2000001081b */
[----:B------:R-:W-:Y:S02]  /*3f70*/  FFMA.FTZ R10, R23, R58, -R26 ;  /* 0x0000003a170a7223 */ /* 0x000fe4000001081a */
[----:B------:R-:W-:Y:S05]  /*3f80*/  @P1 BRA `(.L_x_63) ;  /* 0x0000000000381947 */ /* 0x000fea0003800000 */
[----:B------:R-:W1:Y:S01]  /*3f90*/  LDCU.64 UR6, c[0x0][0x3f8] ;  /* 0x00007f00ff0677ac */ /* 0x000e620008000a00 */
[----:B------:R-:W-:Y:S01]  /*3fa0*/  MOV R18, R68 ;  /* 0x0000004400127202 */ /* 0x000fe20000000f00 */
[----:B------:R-:W-:Y:S01]  /*3fb0*/  FMUL.FTZ R27, R14, R63 ;  /* 0x0000003f0e1b7220 */ /* 0x000fe20000410000 */
[----:B0-----:R-:W-:Y:S01]  /*3fc0*/  MOV R19, R67 ;  /* 0x0000004300137202 */ /* 0x001fe20000000f00 */
[----:B------:R-:W0:Y:S01]  /*3fd0*/  LDCU.64 UR12, c[0x0][0x380] ;  /* 0x00007000ff0c77ac */ /* 0x000e220008000a00 */
[----:B------:R-:W-:Y:S01]  /*3fe0*/  FMUL.FTZ R10, R10, R63 ;  /* 0x0000003f0a0a7220 */ /* 0x000fe20000410000 */
[----:B-1----:R-:W-:Y:S02]  /*3ff0*/  IMAD R24, R11, UR6, RZ ;  /* 0x000000060b187c24 */ /* 0x002fe4000f8e02ff */
[----:B------:R-:W-:-:S04]  /*4000*/  IMAD.WIDE.U32 R18, R49, UR6, R18 ;  /* 0x0000000631127c25 */ /* 0x000fc8000f8e0012 */
[----:B------:R-:W-:Y:S01]  /*4010*/  IMAD R25, R49, UR7, R24 ;  /* 0x0000000731197c24 */ /* 0x000fe2000f8e0218 */
[----:B0-----:R-:W-:-:S04]  /*4020*/  LEA R24, P0, R18, UR12, 0x1 ;  /* 0x0000000c12187c11 */ /* 0x001fc8000f8008ff */
[----:B------:R-:W-:Y:S02]  /*4030*/  IADD3 R25, PT, PT, R19, R25, RZ ;  /* 0x0000001913197210 */ /* 0x000fe40007ffe0ff */
[----:B------:R-:W-:Y:S02]  /*4040*/  F2FP.BF16.F32.PACK_AB R19, R10, R27 ;  /* 0x0000001b0a13723e */ /* 0x000fe400000010ff */
[----:B------:R-:W-:-:S05]  /*4050*/  LEA.HI.X R25, R18, UR13, R25, 0x1, P0 ;  /* 0x0000000d12197c11 */ /* 0x000fca00080f0c19 */
[----:B------:R1:W-:Y:S02]  /*4060*/  STG.E desc[UR8][R24.64], R19 ;  /* 0x0000001318007986 */ /* 0x0003e4000c101908 */
.L_x_63:
[----:B------:R-:W-:Y:S05]  /*4070*/  BSYNC.RECONVERGENT B0 ;  /* 0x0000000000007941 */ /* 0x000fea0003800200 */
.L_x_62:
[----:B------:R-:W-:Y:S02]  /*4080*/  SHF.L.U32 R16, R16, 0x10, RZ ;  /* 0x0000001010107819 */ /* 0x000fe400000006ff */
[----:B------:R-:W-:Y:S01]  /*4090*/  SHF.L.U32 R56, R56, 0x10, RZ ;  /* 0x0000001038387819 */ /* 0x000fe200000006ff */
[----:B------:R-:W-:Y:S06]  /*40a0*/  BRA.U !UP0, `(.L_x_64) ;  /* 0x0000000108487547 */ /* 0x000fec000b800000 */
[----:B------:R-:W-:Y:S01]  /*40b0*/  FFMA.FTZ R15, R22, R15, R20 ;  /* 0x0000000f160f7223 */ /* 0x000fe20000010014 */
[----:B------:R-:W-:-:S03]  /*40c0*/  FFMA.FTZ R8, R23, R8, R21 ;  /* 0x0000000817087223 */ /* 0x000fc60000010015 */
[----:B------:R-:W-:Y:S01]  /*40d0*/  FMUL.FTZ R10, R15, -1.4426950216293334961 ;  /* 0xbfb8aa3b0f0a7820 */ /* 0x000fe20000410000 */
[----:B------:R-:W-:-:S05]  /*40e0*/  FMUL.FTZ R18, R8, -1.4426950216293334961 ;  /* 0xbfb8aa3b08127820 */ /* 0x000fca0000410000 */
[----:B------:R-:W2:Y:S04]  /*40f0*/  MUFU.EX2 R10, R10 ;  /* 0x0000000a000a7308 */ /* 0x000ea80000000800 */
[----:B------:R-:W3:Y:S01]  /*4100*/  MUFU.EX2 R18, R18 ;  /* 0x0000001200127308 */ /* 0x000ee20000000800 */
[----:B--2---:R-:W-:Y:S01]  /*4110*/  FADD.FTZ R14, R10, 1 ;  /* 0x3f8000000a0e7421 */ /* 0x004fe20000010000 */
[----:B---3--:R-:W-:-:S03]  /*4120*/  FADD.FTZ R20, R18, 1 ;  /* 0x3f80000012147421 */ /* 0x008fc60000010000 */
[----:B01----:R-:W0:Y:S08]  /*4130*/  MUFU.RCP R19, R14 ;  /* 0x0000000e00137308 */ /* 0x003e300000001000 */
        /* <DEDUP_REMOVED lines=9> */
.L_x_64:
[----:B------:R-:W-:Y:S01]  /*41d0*/  ISETP.GE.AND.EX P2, PT, R13, UR15, PT, P2 ;  /* 0x0000000f0d007c0c */ /* 0x000fe2000bf46320 */
[----:B------:R-:W-:Y:S01]  /*41e0*/  FFMA.FTZ R16, R22, R16, -R17 ;  /* 0x0000001016107223 */ /* 0x000fe20000010811 */
[----:B------:R-:W-:Y:S01]  /*41f0*/  FFMA.FTZ R12, R23, R56, -R12 ;  /* 0x00000038170c7223 */ /* 0x000fe2000001080c */
[----:B------:R-:W-:Y:S02]  /*4200*/  BSSY.RECONVERGENT B0, `(.L_x_65) ;  /* 0x000000f000007945 */ /* 0x000fe40003800200 */
[-C--:B------:R-:W-:Y:S01]  /*4210*/  FMUL.FTZ R16, R16, R63.reuse ;  /* 0x0000003f10107220 */ /* 0x080fe20000410000 */
[----:B------:R-:W-:-:S07]  /*4220*/  FMUL.FTZ R17, R12, R63 ;  /* 0x0000003f0c117220 */ /* 0x000fce0000410000 */
[----:B------:R-:W-:Y:S05]  /*4230*/  @P2 BRA `(.L_x_66) ;  /* 0x00000000002c2947 */ /* 0x000fea0003800000 */
[----:B------:R-:W2:Y:S01]  /*4240*/  LDCU.64 UR6, c[0x0][0x3f8] ;  /* 0x00007f00ff0677ac */ /* 0x000ea20008000a00 */
[----:B------:R-:W-:Y:S02]  /*4250*/  MOV R66, R68 ;  /* 0x0000004400427202 */ /* 0x000fe40000000f00 */
[----:B------:R-:W-:Y:S01]  /*4260*/  F2FP.BF16.F32.PACK_AB R17, R17, R16 ;  /* 0x000000101111723e */ /* 0x000fe200000010ff */
[----:B------:R-:W3:Y:S01]  /*4270*/  LDCU.64 UR12, c[0x0][0x380] ;  /* 0x00007000ff0c77ac */ /* 0x000ee20008000a00 */
[----:B--2---:R-:W-:Y:S02]  /*4280*/  IMAD R15, R13, UR6, RZ ;  /* 0x000000060d0f7c24 */ /* 0x004fe4000f8e02ff */
[----:B------:R-:W-:-:S04]  /*4290*/  IMAD.WIDE.U32 R66, R48, UR6, R66 ;  /* 0x0000000630427c25 */ /* 0x000fc8000f8e0042 */
[----:B------:R-:W-:Y:S01]  /*42a0*/  IMAD R15, R48, UR7, R15 ;  /* 0x00000007300f7c24 */ /* 0x000fe2000f8e020f */
[----:B---3--:R-:W-:-:S04]  /*42b0*/  LEA R14, P0, R66, UR12, 0x1 ;  /* 0x0000000c420e7c11 */ /* 0x008fc8000f8008ff */
[----:B------:R-:W-:-:S04]  /*42c0*/  IADD3 R15, PT, PT, R67, R15, RZ ;  /* 0x0000000f430f7210 */ /* 0x000fc80007ffe0ff */
[----:B------:R-:W-:-:S05]  /*42d0*/  LEA.HI.X R15, R66, UR13, R15, 0x1, P0 ;  /* 0x0000000d420f7c11 */ /* 0x000fca00080f0c0f */
[----:B------:R2:W-:Y:S02]  /*42e0*/  STG.E desc[UR8][R14.64], R17 ;  /* 0x000000110e007986 */ /* 0x0005e4000c101908 */
.L_x_66:
[----:B------:R-:W-:Y:S05]  /*42f0*/  BSYNC.RECONVERGENT B0 ;  /* 0x0000000000007941 */ /* 0x000fea0003800200 */
.L_x_65:
[----:B------:R-:W-:Y:S02]  /*4300*/  IADD3 R40, PT, PT, R3, R40, RZ ;  /* 0x0000002803287210 */ /* 0x000fe40007ffe0ff */
[----:B------:R-:W-:Y:S02]  /*4310*/  IADD3 R39, PT, PT, R39, 0x1, RZ ;  /* 0x0000000127277810 */ /* 0x000fe40007ffe0ff */
[----:B------:R-:W-:-:S13]  /*4320*/  ISETP.GE.AND P0, PT, R40, UR4, PT ;  /* 0x0000000428007c0c */ /* 0x000fda000bf06270 */
[----:B------:R-:W-:Y:S05]  /*4330*/  @!P0 BRA `(.L_x_67) ;  /* 0xffffffc000008947 */ /* 0x000fea000383ffff */
.L_x_36:
[----:B------:R-:W3:Y:S01]  /*4340*/  LDC R6, c[0x0][0x370] ;  /* 0x0000dc00ff067b82 */ /* 0x000ee20000000800 */
[----:B------:R-:W-:Y:S01]  /*4350*/  ISETP.NE.AND P2, PT, R2, RZ, PT ;  /* 0x000000ff0200720c */ /* 0x000fe20003f45270 */
[----:B------:R-:W-:Y:S06]  /*4360*/  BSSY.RECONVERGENT B0, `(.L_x_68) ;  /* 0x0000011000007945 */ /* 0x000fec0003800200 */
[----:B------:R-:W4:Y:S08]  /*4370*/  LDC R7, c[0x0][0x374] ;  /* 0x0000dd00ff077b82 */ /* 0x000f300000000800 */
[----:B------:R-:W5:Y:S01]  /*4380*/  LDC.64 R4, c[0x0][0x3c8] ;  /* 0x0000f200ff047b82 */ /* 0x000f620000000a00 */
[----:B---3--:R-:W-:-:S02]  /*4390*/  ISETP.NE.AND P1, PT, R6, 0x1, PT ;  /* 0x000000010600780c */ /* 0x008fc40003f25270 */
[----:B------:R-:W-:Y:S02]  /*43a0*/  IADD3 R8, PT, PT, R6, -0x1, RZ ;  /* 0xffffffff06087810 */ /* 0x000fe40007ffe0ff */
[----:B----4-:R-:W-:-:S04]  /*43b0*/  IADD3 R3, PT, PT, R7, -0x1, RZ ;  /* 0xffffffff07037810 */ /* 0x010fc80007ffe0ff */
[----:B------:R-:W-:Y:S02]  /*43c0*/  ISETP.NE.AND P0, PT, R0, R3, PT ;  /* 0x000000030000720c */ /* 0x000fe40003f05270 */
[----:B------:R-:W-:Y:S02]  /*43d0*/  SHF.L.U32 R0, R7, 0x1, RZ ;  /* 0x0000000107007819 */ /* 0x000fe400000006ff */
[----:B------:R-:W-:Y:S02]  /*43e0*/  ISETP.NE.OR P0, PT, R8, UR10, P0 ;  /* 0x0000000a08007c0c */ /* 0x000fe40008705670 */
[----:B------:R-:W-:-:S05]  /*43f0*/  SEL R3, R0, RZ, P1 ;  /* 0x000000ff00037207 */ /* 0x000fca0000800000 */
[----:B-----5:R-:W-:Y:S01]  /*4400*/  IMAD.WIDE.U32 R4, R3, 0x4, R4 ;  /* 0x0000000403047825 */ /* 0x020fe200078e0004 */
[----:B------:R-:W-:Y:S06]  /*4410*/  @P2 BRA `(.L_x_69) ;  /* 0x0000000000142947 */ /* 0x000fec0003800000 */
[----:B------:R-:W-:Y:S01]  /*4420*/  HFMA2 R3, -RZ, RZ, 0, 5.9604644775390625e-08 ;  /* 0x00000001ff037431 */ /* 0x000fe200000001ff */
[----:B------:R-:W-:Y:S06]  /*4430*/  MEMBAR.ALL.GPU ;  /* 0x0000000000007992 */ /* 0x000fec000000a000 */
[----:B------:R-:W-:-:S00]  /*4440*/  ERRBAR ;  /* 0x00000000000079ab */ /* 0x000fc00000000000 */
[----:B------:R-:W-:Y:S06]  /*4450*/  CGAERRBAR ;  /* 0x00000000000075ab */ /* 0x000fec0000000000 */
[----:B------:R3:W-:Y:S02]  /*4460*/  REDG.E.ADD.S32.STRONG.GPU desc[UR8][R4.64], R3 ;  /* 0x000000030400798e */ /* 0x0007e4000c12e308 */
.L_x_69:
[----:B------:R-:W-:Y:S05]  /*4470*/  BSYNC.RECONVERGENT B0 ;  /* 0x0000000000007941 */ /* 0x000fea0003800200 */
.L_x_68:
[----:B------:R-:W-:Y:S05]  /*4480*/  @P0 EXIT ;  /* 0x000000000000094d */ /* 0x000fea0003800000 */
[----:B------:R-:W-:Y:S05]  /*4490*/  @P2 BRA `(.L_x_70) ;  /* 0x0000000000202947 */ /* 0x000fea0003800000 */
[----:B------:R-:W-:-:S05]  /*44a0*/  IMAD R0, R6, R7, RZ ;  /* 0x0000000706007224 */ /* 0x000fca00078e02ff */
[----:B------:R-:W-:-:S13]  /*44b0*/  ISETP.NE.AND P0, PT, R0, -0x1, PT ;  /* 0xffffffff0000780c */ /* 0x000fda0003f05270 */
[----:B------:R-:W-:Y:S05]  /*44c0*/  @!P0 BRA `(.L_x_70) ;  /* 0x0000000000148947 */ /* 0x000fea0003800000 */
.L_x_71:
[----:B---3--:R-:W3:Y:S04]  /*44d0*/  LDG.E.STRONG.GPU R3, desc[UR8][R4.64] ;  /* 0x0000000804037981 */ /* 0x008ee8000c1ef900 */
[----:B---3--:R-:W-:Y:S01]  /*44e0*/  CCTL.IVALL ;  /* 0x00000000ff00798f */ /* 0x008fe20002000000 */
[----:B------:R-:W-:Y:S05]  /*44f0*/  YIELD ;  /* 0x0000000000007946 */ /* 0x000fea0003800000 */
[----:B------:R-:W-:-:S13]  /*4500*/  ISETP.NE.AND P0, PT, R3, R0, PT ;  /* 0x000000000300720c */ /* 0x000fda0003f05270 */
[----:B------:R-:W-:Y:S05]  /*4510*/  @P0 BRA `(.L_x_71) ;  /* 0xfffffffc00ec0947 */ /* 0x000fea000383ffff */
.L_x_70:
[----:B------:R-:W-:Y:S05]  /*4520*/  WARPSYNC.ALL ;  /* 0x0000000000007948 */ /* 0x000fea0003800000 */
[----:B---3--:R-:W3:Y:S08]  /*4530*/  LDC.64 R4, c[0x0][0x3f8] ;  /* 0x0000fe00ff047b82 */ /* 0x008ef00000000a00 */
[----:B------:R-:W-:Y:S01]  /*4540*/  BAR.SYNC.DEFER_BLOCKING 0x0 ;  /* 0x0000000000007b1d */ /* 0x000fe20000010000 */
[----:B---3--:R-:W-:-:S04]  /*4550*/  LEA.HI R3, P0, R5, R4, RZ, 0x1 ;  /* 0x0000000405037211 */ /* 0x008fc800078108ff */
        /* <DEDUP_REMOVED lines=18> */
[----:B--2---:R-:W-:-:S04]  /*4680*/  SEL R17, RZ, 0x1, !P0 ;  /* 0x00000001ff117807 */ /* 0x004fc80004000000 */
[----:B------:R-:W-:-:S04]  /*4690*/  IADD3 R13, P0, P1, R13, -R17, -R2 ;  /* 0x800000110d0d7210 */ /* 0x000fc8000791e802 */
        /* <DEDUP_REMOVED lines=24> */
[----:B------:R-:W2:Y:S01]  /*4820*/  LDCU.64 UR4, c[0x0][0x3d8] ;  /* 0x00007b00ff0477ac */ /* 0x000ea20008000a00 */
[----:B------:R-:W-:Y:S02]  /*4830*/  IADD3 R11, PT, PT, R6, 0x1, RZ ;  /* 0x00000001060b7810 */ /* 0x000fe40007ffe0ff */
[----:B------:R-:W-:Y:S01]  /*4840*/  MOV R6, R2 ;  /* 0x0000000200067202 */ /* 0x000fe20000000f00 */
[----:B------:R-:W3:Y:S01]  /*4850*/  LDCU.64 UR6, c[0x0][0x390] ;  /* 0x00007200ff0677ac */ /* 0x000ee20008000a00 */
[----:B------:R-:W-:Y:S02]  /*4860*/  LOP3.LUT R11, R11, 0x3, RZ, 0xc0, !PT ;  /* 0x000000030b0b7812 */ /* 0x000fe400078ec0ff */
[C---:B------:R-:W-:Y:S01]  /*4870*/  SHF.L.U32 R23, R2.reuse, 0x3, RZ ;  /* 0x0000000302177819 */ /* 0x040fe200000006ff */
[----:B------:R-:W4:Y:S01]  /*4880*/  LDCU.64 UR10, c[0x0][0x388] ;  /* 0x00007100ff0a77ac */ /* 0x000f220008000a00 */
[--C-:B01----:R-:W-:Y:S01]  /*4890*/  SHF.L.U64.HI R24, R2, 0x3, R7.reuse ;  /* 0x0000000302187819 */ /* 0x103fe20000010207 */
[----:B------:R-:W-:Y:S01]  /*48a0*/  IMAD.WIDE.U32 R8, R11, 0x280, R6 ;  /* 0x000002800b087825 */ /* 0x000fe200078e0006 */
[----:B------:R-:W-:-:S02]  /*48b0*/  SHF.L.U32 R31, R5, 0x2, RZ ;  /* 0x00000002051f7819 */ /* 0x000fc400000006ff */
[----:B------:R-:W-:Y:S02]  /*48c0*/  SHF.L.U64.HI R33, R3, 0x2, R0 ;  /* 0x0000000203217819 */ /* 0x000fe40000010200 */
[----:B------:R-:W-:Y:S02]  /*48d0*/  SHF.L.U64.HI R29, R30, 0x2, R35 ;  /* 0x000000021e1d7819 */ /* 0x000fe40000010223 */
[C---:B--2---:R-:W-:Y:S01]  /*48e0*/  LEA R27, P1, R2.reuse, UR4, 0x2 ;  /* 0x00000004021b7c11 */ /* 0x044fe2000f8210ff */
[----:B------:R-:W-:Y:S01]  /*48f0*/  UMOV UR4, URZ ;  /* 0x000000ff00047c82 */ /* 0x000fe20008000000 */
[----:B---3--:R-:W-:Y:S02]  /*4900*/  IADD3 R25, P2, PT, R23, UR6, RZ ;  /* 0x0000000617197c10 */ /* 0x008fe4000ff5e0ff */
[----:B------:R-:W-:Y:S02]  /*4910*/  LEA.HI.X R28, R2, UR5, R7, 0x2, P1 ;  /* 0x00000005021c7c11 */ /* 0x000fe400088f1407 */
[----:B------:R-:W-:-:S02]  /*4920*/  IADD3 R7, PT, PT, R9, UR4, RZ ;  /* 0x0000000409077c10 */ /* 0x000fc4000fffe0ff */
[----:B------:R-:W-:Y:S01]  /*4930*/  MOV R2, R8 ;  /* 0x0000000800027202 */ /* 0x000fe20000000f00 */
[----:B------:R-:W-:Y:S01]  /*4940*/  IMAD.WIDE.U32 R8, R4, 0x4, RZ ;  /* 0x0000000404087825 */ /* 0x000fe200078e00ff */
[C---:B------:R-:W-:Y:S02]  /*4950*/  IADD3.X R26, PT, PT, R24.reuse, UR7, RZ, P2, !PT ;  /* 0x00000007181a7c10 */ /* 0x040fe400097fe4ff */
[----:B----4-:R-:W-:Y:S02]  /*4960*/  IADD3 R23, P1, PT, R23, UR10, RZ ;  /* 0x0000000a17177c10 */ /* 0x010fe4000ff3e0ff */
[----:B------:R-:W-:Y:S02]  /*4970*/  IADD3 R6, P2, PT, RZ, -R11, RZ ;  /* 0x8000000bff067210 */ /* 0x000fe40007f5e0ff */
[----:B------:R-:W-:Y:S02]  /*4980*/  IADD3.X R24, PT, PT, R24, UR11, RZ, P1, !PT ;  /* 0x0000000b18187c10 */ /* 0x000fe40008ffe4ff */
[----:B------:R-:W-:-:S02]  /*4990*/  IADD3 R31, PT, PT, R9, R31, RZ ;  /* 0x0000001f091f7210 */ /* 0x000fc40007ffe0ff */
[----:B------:R-:W-:-:S07]  /*49a0*/  IADD3.X R22, PT, PT, RZ, -0x1, RZ, P2, !PT ;  /* 0xffffffffff167810 */ /* 0x000fce00017fe4ff */
.L_x_74:
[-C--:B--2---:R-:W-:Y:S02]  /*49b0*/  LEA R12, P1, R3, R27.reuse, 0x2 ;  /* 0x0000001b030c7211 */ /* 0x084fe400078210ff */
[----:B------:R-:W-:Y:S02]  /*49c0*/  IADD3 R14, P2, PT, R27, R8, RZ ;  /* 0x000000081b0e7210 */ /* 0x000fe40007f5e0ff */
[----:B------:R-:W-:Y:S02]  /*49d0*/  LEA R16, P3, R30, R27, 0x2 ;  /* 0x0000001b1e107211 */ /* 0x000fe400078610ff */
[C---:B------:R-:W-:Y:S02]  /*49e0*/  IADD3.X R13, PT, PT, R28.reuse, R33, RZ, P1, !PT ;  /* 0x000000211c0d7210 */ /* 0x040fe40000ffe4ff */
[----:B------:R-:W-:Y:S02]  /*49f0*/  MOV R10, R27 ;  /* 0x0000001b000a7202 */ /* 0x000fe40000000f00 */
[----:B------:R-:W-:Y:S01]  /*4a00*/  MOV R11, R28 ;  /* 0x0000001c000b7202 */ /* 0x000fe20000000f00 */
[----:B------:R0:W2:Y:S01]  /*4a10*/  LDG.E R19, desc[UR8][R12.64] ;  /* 0x000000080c137981 */ /* 0x0000a2000c1e1900 */
[----:B------:R-:W-:-:S02]  /*4a20*/  IADD3.X R15, PT, PT, R28, R31, RZ, P2, !PT ;  /* 0x0000001f1c0f7210 */ /* 0x000fc400017fe4ff */
[----:B------:R-:W-:Y:S01]  /*4a30*/  IADD3.X R17, PT, PT, R28, R29, RZ, P3, !PT ;  /* 0x0000001d1c117210 */ /* 0x000fe20001ffe4ff */
[----:B------:R1:W2:Y:S04]  /*4a40*/  LDG.E R18, desc[UR8][R10.64] ;  /* 0x000000080a127981 */ /* 0x0002a8000c1e1900 */
[----:B------:R-:W3:Y:S04]  /*4a50*/  LDG.E R20, desc[UR8][R14.64] ;  /* 0x000000080e147981 */ /* 0x000ee8000c1e1900 */
[----:B------:R-:W3:Y:S01]  /*4a60*/  LDG.E R21, desc[UR8][R16.64] ;  /* 0x0000000810157981 */ /* 0x000ee2000c1e1900 */
[----:B0-----:R-:W-:-:S02]  /*4a70*/  MOV R12, R25 ;  /* 0x00000019000c7202 */ /* 0x001fc40000000f00 */
[----:B-1----:R-:W-:Y:S02]  /*4a80*/  MOV R10, R23 ;  /* 0x00000017000a7202 */ /* 0x002fe40000000f00 */
[----:B------:R-:W-:Y:S02]  /*4a90*/  MOV R11, R24 ;  /* 0x00000018000b7202 */ /* 0x000fe40000000f00 */
[----:B------:R-:W-:Y:S02]  /*4aa0*/  MOV R13, R26 ;  /* 0x0000001a000d7202 */ /* 0x000fe40000000f00 */
[----:B------:R-:W-:-:S04]  /*4ab0*/  IADD3 R6, P1, PT, R6, 0x1, RZ ;  /* 0x0000000106067810 */ /* 0x000fc80007f3e0ff */
        /* <DEDUP_REMOVED lines=12> */
.L_x_73:
[----:B------:R-:W-:Y:S05]  /*4b80*/  BSYNC.RECONVERGENT B0 ;  /* 0x0000000000007941 */ /* 0x000fea0003800200 */
.L_x_72:
[----:B------:R-:W-:Y:S05]  /*4b90*/  @!P0 EXIT ;  /* 0x000000000000894d */ /* 0x000fea0003800000 */
[----:B------:R-:W-:Y:S01]  /*4ba0*/  SHF.L.U64.HI R39, R30, 0x2, R35 ;  /* 0x000000021e277819 */ /* 0x000fe20000010223 */
[----:B------:R-:W3:Y:S01]  /*4bb0*/  LDCU.64 UR4, c[0x0][0x3d8] ;  /* 0x00007b00ff0477ac */ /* 0x000ee20008000a00 */
[C---:B------:R-:W-:Y:S02]  /*4bc0*/  SHF.L.U64.HI R33, R4.reuse, 0x2, R5 ;  /* 0x0000000204217819 */ /* 0x040fe40000010205 */
[----:B------:R-:W-:Y:S01]  /*4bd0*/  SHF.L.U32 R31, R4, 0x2, RZ ;  /* 0x00000002041f7819 */ /* 0x000fe200000006ff */
[----:B------:R-:W4:Y:S01]  /*4be0*/  LDCU.64 UR6, c[0x0][0x388] ;  /* 0x00007100ff0677ac */ /* 0x000f220008000a00 */
[----:B------:R-:W-:Y:S02]  /*4bf0*/  SHF.L.U32 R41, R30, 0x2, RZ ;  /* 0x000000021e297819 */ /* 0x000fe400000006ff */
[C---:B------:R-:W-:Y:S01]  /*4c00*/  SHF.L.U64.HI R35, R3.reuse, 0x2, R0 ;  /* 0x0000000203237819 */ /* 0x040fe20000010200 */
[----:B------:R-:W0:Y:S01]  /*4c10*/  LDCU.64 UR10, c[0x0][0x390] ;  /* 0x00007200ff0a77ac */ /* 0x000e220008000a00 */
[----:B------:R-:W-:-:S07]  /*4c20*/  SHF.L.U32 R37, R3, 0x2, RZ ;  /* 0x0000000203257819 */ /* 0x000fce00000006ff */
.L_x_75:
[C---:B--2---:R-:W-:Y:S02]  /*4c30*/  SHF.L.U32 R18, R2.reuse, 0x2, RZ ;  /* 0x0000000202127819 */ /* 0x044fe400000006ff */
[----:B------:R-:W-:Y:S02]  /*4c40*/  SHF.L.U64.HI R6, R2, 0x2, R7 ;  /* 0x0000000202067819 */ /* 0x000fe40000010207 */
[----:B---3--:R-:W-:-:S04]  /*4c50*/  IADD3 R4, P0, PT, R18, UR4, RZ ;  /* 0x0000000412047c10 */ /* 0x008fc8000ff1e0ff */
[----:B------:R-:W-:Y:S02]  /*4c60*/  IADD3.X R5, PT, PT, R6, UR5, RZ, P0, !PT ;  /* 0x0000000506057c10 */ /* 0x000fe400087fe4ff */
[C---:B------:R-:W-:Y:S02]  /*4c70*/  IADD3 R8, P0, PT, R4.reuse, R37, RZ ;  /* 0x0000002504087210 */ /* 0x040fe40007f1e0ff */
[C---:B-1----:R-:W-:Y:S01]  /*4c80*/  IADD3 R12, P1, PT, R4.reuse, R41, RZ ;  /* 0x00000029040c7210 */ /* 0x042fe20007f3e0ff */
[----:B------:R2:W3:Y:S01]  /*4c90*/  LDG.E R20, desc[UR8][R4.64] ;  /* 0x0000000804147981 */ /* 0x0004e2000c1e1900 */
[C---:B------:R-:W-:Y:S02]  /*4ca0*/  IADD3.X R9, PT, PT, R5.reuse, R35, RZ, P0, !PT ;  /* 0x0000002305097210 */ /* 0x040fe400007fe4ff */
[----:B------:R-:W-:Y:S02]  /*4cb0*/  IADD3 R10, P0, PT, R4, R31, RZ ;  /* 0x0000001f040a7210 */ /* 0x000fe40007f1e0ff */
[C---:B------:R-:W-:Y:S01]  /*4cc0*/  IADD3.X R13, PT, PT, R5.reuse, R39, RZ, P1, !PT ;  /* 0x00000027050d7210 */ /* 0x040fe20000ffe4ff */
[----:B------:R5:W3:Y:S01]  /*4cd0*/  LDG.E R21, desc[UR8][R8.64] ;  /* 0x0000000808157981 */ /* 0x000ae2000c1e1900 */
[----:B------:R-:W-:-:S03]  /*4ce0*/  IADD3.X R11, PT, PT, R5, R33, RZ, P0, !PT ;  /* 0x00000021050b7210 */ /* 0x000fc600007fe4ff */
[----:B------:R-:W3:Y:S04]  /*4cf0*/  LDG.E R23, desc[UR8][R12.64] ;  /* 0x000000080c177981 */ /* 0x000ee8000c1e1900 */
[----:B------:R-:W3:Y:S01]  /*4d00*/  LDG.E R22, desc[UR8][R10.64] ;  /* 0x000000080a167981 */ /* 0x000ee2000c1e1900 */
[C---:B------:R-:W-:Y:S02]  /*4d10*/  SHF.L.U32 R28, R2.reuse, 0x3, RZ ;  /* 0x00000003021c7819 */ /* 0x040fe400000006ff */
[----:B------:R-:W-:Y:S02]  /*4d20*/  SHF.L.U64.HI R29, R2, 0x3, R7 ;  /* 0x00000003021d7819 */ /* 0x000fe40000010207 */
[----:B------:R-:W-:Y:S02]  /*4d30*/  LOP3.LUT R16, R28, 0xfffffff8, RZ, 0xc0, !PT ;  /* 0xfffffff81c107812 */ /* 0x000fe400078ec0ff */
[----:B------:R-:W-:-:S02]  /*4d40*/  LOP3.LUT R18, R18, 0xfffffffc, RZ, 0xc0, !PT ;  /* 0xfffffffc12127812 */ /* 0x000fc400078ec0ff */
[----:B--2---:R-:W-:Y:S02]  /*4d50*/  LOP3.LUT R5, R29, 0x3, RZ, 0xc0, !PT ;  /* 0x000000031d057812 */ /* 0x004fe400078ec0ff */
[----:B----4-:R-:W-:Y:S02]  /*4d60*/  IADD3 R14, P0, PT, R16, UR6, RZ ;  /* 0x00000006100e7c10 */ /* 0x010fe4000ff1e0ff */
[----:B------:R-:W-:Y:S02]  /*4d70*/  LOP3.LUT R4, R6, 0x3, RZ, 0xc0, !PT ;  /* 0x0000000306047812 */ /* 0x000fe400078ec0ff */
[----:B------:R-:W-:Y:S02]  /*4d80*/  IADD3 R18, P2, PT, R18, UR4, RZ ;  /* 0x0000000412127c10 */ /* 0x000fe4000ff5e0ff */
[----:B0-----:R-:W-:Y:S02]  /*4d90*/  IADD3 R16, P1, PT, R16, UR10, RZ ;  /* 0x0000000a10107c10 */ /* 0x001fe4000ff3e0ff */
[----:B------:R-:W-:-:S02]  /*4da0*/  IADD3.X R15, PT, PT, R5, UR7, RZ, P0, !PT ;  /* 0x00000007050f7c10 */ /* 0x000fc400087fe4ff */
[----:B-1----:R-:W-:Y:S02]  /*4db0*/  IADD3.X R19, PT, PT, R4, UR5, RZ, P2, !PT ;  /* 0x0000000504137c10 */ /* 0x002fe400097fe4ff */
[----:B------:R-:W-:Y:S02]  /*4dc0*/  IADD3.X R17, PT, PT, R5, UR11, RZ, P1, !PT ;  /* 0x0000000b05117c10 */ /* 0x000fe40008ffe4ff */
[C---:B------:R-:W-:Y:S02]  /*4dd0*/  IADD3 R4, P0, PT, R18.reuse, R37, RZ ;  /* 0x0000002512047210 */ /* 0x040fe40007f1e0ff */
[C---:B------:R-:W-:Y:S02]  /*4de0*/  IADD3 R6, P1, PT, R18.reuse, R31, RZ ;  /* 0x0000001f12067210 */ /* 0x040fe40007f3e0ff */
[----:B-----5:R-:W-:Y:S02]  /*4df0*/  IADD3 R8, P2, PT, R18, R41, RZ ;  /* 0x0000002912087210 */ /* 0x020fe40007f5e0ff */
[----:B------:R-:W-:-:S02]  /*4e00*/  IADD3.X R5, PT, PT, R19, R35, RZ, P0, !PT ;  /* 0x0000002313057210 */ /* 0x000fc400007fe4ff */
[C---:B------:R-:W-:Y:S02]  /*4e10*/  IADD3.X R7, PT, PT, R19.reuse, R33, RZ, P1, !PT ;  /* 0x0000002113077210 */ /* 0x040fe40000ffe4ff */
[----:B------:R-:W-:Y:S01]  /*4e20*/  IADD3.X R9, PT, PT, R19, R39, RZ, P2, !PT ;  /* 0x0000002713097210 */ /* 0x000fe200017fe4ff */
[----:B---3--:R-:W-:Y:S04]  /*4e30*/  STG.E.64 desc[UR8][R14.64], R20 ;  /* 0x000000140e007986 */ /* 0x008fe8000c101b08 */
[----:B------:R0:W-:Y:S04]  /*4e40*/  STG.E.64 desc[UR8][R16.64], R22 ;  /* 0x0000001610007986 */ /* 0x0001e8000c101b08 */
        /* <DEDUP_REMOVED lines=8> */
[C---:B------:R-:W-:Y:S02]  /*4ed0*/  IADD3 R10, P0, PT, R12.reuse, UR6, RZ ;  /* 0x000000060c0a7c10 */ /* 0x040fe4000ff1e0ff */
[----:B------:R-:W-:Y:S02]  /*4ee0*/  IADD3 R12, P1, PT, R12, UR10, RZ ;  /* 0x0000000a0c0c7c10 */ /* 0x000fe4000ff3e0ff */
[----:B------:R-:W-:-:S02]  /*4ef0*/  IADD3.X R11, PT, PT, R13, UR7, RZ, P0, !PT ;  /* 0x000000070d0b7c10 */ /* 0x000fc400087fe4ff */
[----:B------:R-:W-:-:S03]  /*4f00*/  IADD3.X R13, PT, PT, R13, UR11, RZ, P1, !PT ;  /* 0x0000000b0d0d7c10 */ /* 0x000fc60008ffe4ff */
[----:B--2---:R1:W-:Y:S04]  /*4f10*/  STG.E.64 desc[UR8][R10.64], R24 ;  /* 0x000000180a007986 */ /* 0x0043e8000c101b08 */
[----:B---3--:R2:W-:Y:S04]  /*4f20*/  STG.E.64 desc[UR8][R12.64], R26 ;  /* 0x0000001a0c007986 */ /* 0x0085e8000c101b08 */
[----:B0-----:R-:W3:Y:S04]  /*4f30*/  LDG.E R16, desc[UR8][R18.64+0x1400] ;  /* 0x0014000812107981 */ /* 0x001ee8000c1e1900 */
[----:B------:R-:W3:Y:S04]  /*4f40*/  LDG.E R17, desc[UR8][R4.64+0x1400] ;  /* 0x0014000804117981 */ /* 0x000ee8000c1e1900 */
[----:B------:R-:W4:Y:S04]  /*4f50*/  LDG.E R20, desc[UR8][R6.64+0x1400] ;  /* 0x0014000806147981 */ /* 0x000f28000c1e1900 */
[----:B------:R-:W4:Y:S01]  /*4f60*/  LDG.E R21, desc[UR8][R8.64+0x1400] ;  /* 0x0014000808157981 */ /* 0x000f22000c1e1900 */
[----:B------:R-:W-:-:S04]  /*4f70*/  IADD3 R15, P0, PT, R28, 0x2800, RZ ;  /* 0x000028001c0f7810 */ /* 0x000fc80007f1e0ff */
[----:B------:R-:W-:Y:S02]  /*4f80*/  IADD3.X R22, PT, PT, RZ, R29, RZ, P0, !PT ;  /* 0x0000001dff167210 */ /* 0x000fe400007fe4ff */
[----:B------:R-:W-:Y:S02]  /*4f90*/  LOP3.LUT R15, R15, 0xfffffff8, RZ, 0xc0, !PT ;  /* 0xfffffff80f0f7812 */ /* 0x000fe400078ec0ff */
[----:B------:R-:W-:Y:S02]  /*4fa0*/  LOP3.LUT R22, R22, 0x3, RZ, 0xc0, !PT ;  /* 0x0000000316167812 */ /* 0x000fe400078ec0ff */
[C---:B------:R-:W-:Y:S02]  /*4fb0*/  IADD3 R14, P0, PT, R15.reuse, UR6, RZ ;  /* 0x000000060f0e7c10 */ /* 0x040fe4000ff1e0ff */
[----:B-1----:R-:W-:Y:S02]  /*4fc0*/  IADD3 R10, P1, PT, R15, UR10, RZ ;  /* 0x0000000a0f0a7c10 */ /* 0x002fe4000ff3e0ff */
[----:B------:R-:W-:-:S02]  /*4fd0*/  IADD3.X R15, PT, PT, R22, UR7, RZ, P0, !PT ;  /* 0x00000007160f7c10 */ /* 0x000fc400087fe4ff */
[----:B------:R-:W-:-:S03]  /*4fe0*/  IADD3.X R11, PT, PT, R22, UR11, RZ, P1, !PT ;  /* 0x0000000b160b7c10 */ /* 0x000fc60008ffe4ff */
[----:B---3--:R0:W-:Y:S04]  /*4ff0*/  STG.E.64 desc[UR8][R14.64], R16 ;  /* 0x000000100e007986 */ /* 0x0081e8000c101b08 */
[----:B----4-:R1:W-:Y:S04]  /*5000*/  STG.E.64 desc[UR8][R10.64], R20 ;  /* 0x000000140a007986 */ /* 0x0103e8000c101b08 */
[----:B------:R-:W3:Y:S04]  /*5010*/  LDG.E R22, desc[UR8][R18.64+0x1e00] ;  /* 0x001e000812167981 */ /* 0x000ee8000c1e1900 */
[----:B------:R-:W3:Y:S04]  /*5020*/  LDG.E R23, desc[UR8][R4.64+0x1e00] ;  /* 0x001e000804177981 */ /* 0x000ee8000c1e1900 */
[----:B------:R4:W5:Y:S04]  /*5030*/  LDG.E R24, desc[UR8][R6.64+0x1e00] ;  /* 0x001e000806187981 */ /* 0x000968000c1e1900 */
[----:B------:R-:W5:Y:S01]  /*5040*/  LDG.E R25, desc[UR8][R8.64+0x1e00] ;  /* 0x001e000808197981 */ /* 0x000f62000c1e1900 */
[----:B--2---:R-:W-:-:S04]  /*5050*/  IADD3 R13, P0, PT, R28, 0x3c00, RZ ;  /* 0x00003c001c0d7810 */ /* 0x004fc80007f1e0ff */
        /* <DEDUP_REMOVED lines=10> */
[----:B----4-:R-:W-:Y:S01]  /*5100*/  HFMA2 R7, -RZ, RZ, 0, 0 ;  /* 0x00000000ff077431 */ /* 0x010fe200000001ff */
[----:B---3--:R1:W-:Y:S04]  /*5110*/  STG.E.64 desc[UR8][R12.64], R22 ;  /* 0x000000160c007986 */ /* 0x0083e8000c101b08 */
[----:B-----5:R1:W-:Y:S07]  /*5120*/  STG.E.64 desc[UR8][R14.64], R24 ;  /* 0x000000180e007986 */ /* 0x0203ee000c101b08 */
[----:B------:R-:W-:Y:S05]  /*5130*/  @P0 BRA `(.L_x_75) ;  /* 0xfffffff800bc0947 */ /* 0x000fea000383ffff */
[----:B------:R-:W-:Y:S05]  /*5140*/  EXIT ;  /* 0x000000000000794d */ /* 0x000fea0003800000 */
.L_x_76:
        /* <DEDUP_REMOVED lines=11> */
.L_x_3408:


//--------------------- .text._Z35group_norm_nhwc_bwd_one_pass_kernelI11Bf16IOFp32WLi256ELi40ELi640EEv26Group_norm_nhwc_bwd_params --------------------------
	.section	.text._Z35group_norm_nhwc_bwd_one_pass_kernelI11Bf16IOFp32WLi256ELi40ELi640EEv26Group_norm_nhwc_bwd_params,"ax",@progbits
	.align	128
        .global         _Z35group_norm_nhwc_bwd_one_pass_kernelI11Bf16IOFp32WLi256ELi40ELi640EEv26Group_norm_nhwc_bwd_params
        .type           _Z35group_norm_nhwc_bwd_one_pass_kernelI11Bf16IOFp32WLi256ELi40ELi640EEv26Group_norm_nhwc_bwd_params,@function
        .size           _Z35group_norm_nhwc_bwd_one_pass_kernelI11Bf16IOFp32WLi256ELi40ELi640EEv26Group_norm_nhwc_bwd_params,(.L_x_3409 - _Z35group_norm_nhwc_bwd_one_pass_kernelI11Bf16IOFp32WLi256ELi40ELi640EEv26Group_norm_nhwc_bwd_params)
        .other          _Z35group_norm_nhwc_bwd_one_pass_kernelI11Bf16IOFp32WLi256ELi40ELi640EEv26Group_norm_nhwc_bwd_params,@"STO_CUDA_ENTRY STV_DEFAULT"
_Z35group_norm_nhwc_bwd_one_pass_kernelI11Bf16IOFp32WLi256ELi40ELi640EEv26Group_norm_nhwc_bwd_params:
.text._Z35group_norm_nhwc_bwd_one_pass_kernelI11Bf16IOFp32WLi256ELi40ELi640EEv26Group_norm_nhwc_bwd_params:
[----:B------:R-:W-:Y:S08]  /*0000*/  LDC R1, c[0x0][0x37c] ;  /* 0x0000df00ff017b82 */ /* 0x000ff00000000800 */
[----:B------:R-:W0:Y:S01]  /*0010*/  S2UR UR8, SR_CTAID.Y ;  /* 0x00000000000879c3 */ /* 0x000e220000002600 */
[----:B------:R-:W1:Y:S01]  /*0020*/  LDCU UR4, c[0x0][0x410] ;  /* 0x00008200ff0477ac */ /* 0x000e620008000800 */
[----:B------:R-:W1:Y:S01]  /*0030*/  LDCU UR5, c[0x0][0x3e0] ;  /* 0x00007c00ff0577ac */ /* 0x000e620008000800 */
[----:B------:R-:W2:Y:S01]  /*0040*/  LDCU.64 UR6, c[0x0][0x358] ;  /* 0x00006b00ff0677ac */ /* 0x000ea20008000a00 */
[----:B-1----:R-:W-:-:S04]  /*0050*/  UIMAD UR4, UR4, UR5, URZ ;  /* 0x00000005040472a4 */ /* 0x002fc8000f8e02ff */
[----:B0-----:R-:W-:-:S09]  /*0060*/  UISETP.GE.AND UP0, UPT, UR8, UR4, UPT ;  /* 0x000000040800728c */ /* 0x001fd2000bf06270 */
[----:B--2---:R-:W-:Y:S05]  /*0070*/  BRA.U UP0, `(.L_x_77) ;  /* 0x0000006500047547 */ /* 0x004fea000b800000 */
[----:B------:R-:W0:Y:S01]  /*0080*/  S2R R4, SR_TID.X ;  /* 0x0000000000047919 */ /* 0x000e220000002100 */
[----:B------:R-:W-:Y:S01]  /*0090*/  HFMA2 R40, -RZ, RZ, 0, 0 ;  /* 0x00000000ff287431 */ /* 0x000fe200000001ff */
[----:B------:R-:W-:Y:S02]  /*00a0*/  MOV R43, UR8 ;  /* 0x00000008002b7c02 */ /* 0x000fe40008000f00 */
[----:B0-----:R-:W-:-:S05]  /*00b0*/  LOP3.LUT R0, R4, 0xffff, RZ, 0xc0, !PT ;  /* 0x0000ffff04007812 */ /* 0x001fca00078ec0ff */
[----:B------:R-:W-:-:S05]  /*00c0*/  IMAD R0, R0, 0xccd, RZ ;  /* 0x00000ccd00007824 */ /* 0x000fca00078e02ff */
[----:B------:R-:W-:Y:S02]  /*00d0*/  SHF.R.U32.HI R42, RZ, 0x10, R0 ;  /* 0x00000010ff2a7819 */ /* 0x000fe40000011600 */
[----:B------:R-:W0:Y:S02]  /*00e0*/  S2R R0, SR_LANEID ;  /* 0x0000000000007919 */ /* 0x000e240000000000 */
[----:B------:R-:W-:-:S05]  /*00f0*/  PRMT R2, R42, 0x9910, RZ ;  /* 0x000099102a027816 */ /* 0x000fca00000000ff */
[----:B------:R-:W-:-:S05]  /*0100*/  IMAD R2, R2, 0x14, RZ ;  /* 0x0000001402027824 */ /* 0x000fca00078e02ff */
[----:B------:R-:W-:-:S04]  /*0110*/  IADD3 R2, PT, PT, RZ, -R2, RZ ;  /* 0x80000002ff027210 */ /* 0x000fc80007ffe0ff */
[----:B------:R-:W-:-:S04]  /*0120*/  PRMT R41, R2, 0x7710, RZ ;  /* 0x0000771002297816 */ /* 0x000fc800000000ff */
[----:B------:R-:W-:-:S04]  /*0130*/  IADD3 R41, PT, PT, R41, R4, RZ ;  /* 0x0000000429297210 */ /* 0x000fc80007ffe0ff */
[----:B------:R-:W-:-:S04]  /*0140*/  SHF.L.U32 R41, R41, 0x1, RZ ;  /* 0x0000000129297819 */ /* 0x000fc800000006ff */
[----:B------:R-:W-:-:S07]  /*0150*/  LOP3.LUT R2, R41, 0xffff, RZ, 0xc0, !PT ;  /* 0x0000ffff29027812 */ /* 0x000fce00078ec0ff */
.L_x_120:
[----:B-1----:R-:W1:Y:S01]  /*0160*/  LDC R10, c[0x0][0x410] ;  /* 0x00010400ff0a7b82 */ /* 0x002e620000000800 */
[----:B--2---:R-:W2:Y:S01]  /*0170*/  LDCU UR4, c[0x0][0x41c] ;  /* 0x00008380ff0477ac */ /* 0x004ea20008000800 */
[----:B------:R-:W-:Y:S02]  /*0180*/  ISETP.GE.AND P2, PT, R43, RZ, PT ;  /* 0x000000ff2b00720c */ /* 0x000fe40003f46270 */
[----:B------:R-:W-:Y:S01]  /*0190*/  CS2R R38, SRZ ;  /* 0x0000000000267805 */ /* 0x000fe2000001ff00 */
[----:B---3--:R-:W3:Y:S01]  /*01a0*/  LDCU.128 UR8, c[0x0][0x400] ;  /* 0x00008000ff0877ac */ /* 0x008ee20008000c00 */
[----:B01--4-:R-:W-:-:S04]  /*01b0*/  IABS R7, R10 ;  /* 0x0000000a00077213 */ /* 0x013fc80000000000 */
[----:B------:R-:W1:Y:S08]  /*01c0*/  I2F.RP R6, R7 ;  /* 0x0000000700067306 */ /* 0x000e700000209400 */
[----:B-1----:R-:W1:Y:S02]  /*01d0*/  MUFU.RCP R6, R6 ;  /* 0x0000000600067308 */ /* 0x002e640000001000 */
[----:B-1----:R-:W-:-:S06]  /*01e0*/  IADD3 R4, PT, PT, R6, 0xffffffe, RZ ;  /* 0x0ffffffe06047810 */ /* 0x002fcc0007ffe0ff */
[----:B------:R1:W4:Y:S02]  /*01f0*/  F2I.FTZ.U32.TRUNC.NTZ R5, R4 ;  /* 0x0000000400057305 */ /* 0x000324000021f000 */
[----:B-1----:R-:W-:Y:S02]  /*0200*/  MOV R4, RZ ;  /* 0x000000ff00047202 */ /* 0x002fe40000000f00 */
[----:B----4-:R-:W-:-:S05]  /*0210*/  IADD3 R8, PT, PT, RZ, -R5, RZ ;  /* 0x80000005ff087210 */ /* 0x010fca0007ffe0ff */
[----:B------:R-:W-:Y:S01]  /*0220*/  IMAD R3, R8, R7, RZ ;  /* 0x0000000708037224 */ /* 0x000fe200078e02ff */
[----:B------:R-:W-:-:S03]  /*0230*/  IABS R8, R43 ;  /* 0x0000002b00087213 */ /* 0x000fc60000000000 */
[----:B------:R-:W-:Y:S02]  /*0240*/  IMAD.HI.U32 R5, R5, R3, R4 ;  /* 0x0000000305057227 */ /* 0x000fe400078e0004 */
[----:B------:R-:W2:Y:S04]  /*0250*/  S2R R3, SR_CTAID.X ;  /* 0x0000000000037919 */ /* 0x000ea80000002500 */
[----:B------:R-:W-:-:S05]  /*0260*/  IMAD.HI.U32 R6, R5, R8, RZ ;  /* 0x0000000805067227 */ /* 0x000fca00078e00ff */
[----:B------:R-:W-:-:S05]  /*0270*/  IADD3 R5, PT, PT, -R6, RZ, RZ ;  /* 0x000000ff06057210 */ /* 0x000fca0007ffe1ff */
[----:B------:R-:W-:Y:S01]  /*0280*/  IMAD R4, R7, R5, R8 ;  /* 0x0000000507047224 */ /* 0x000fe200078e0208 */
[----:B------:R-:W-:-:S04]  /*0290*/  LOP3.LUT R8, R43, R10, RZ, 0x3c, !PT ;  /* 0x0000000a2b087212 */ /* 0x000fc800078e3cff */
[----:B------:R-:W-:Y:S02]  /*02a0*/  ISETP.GT.U32.AND P3, PT, R7, R4, PT ;  /* 0x000000040700720c */ /* 0x000fe40003f64070 */
[----:B------:R-:W-:Y:S01]  /*02b0*/  ISETP.GE.AND P4, PT, R8, RZ, PT ;  /* 0x000000ff0800720c */ /* 0x000fe20003f86270 */
[----:B--2---:R-:W-:-:S10]  /*02c0*/  IMAD R5, R3, UR4, R42 ;  /* 0x0000000403057c24 */ /* 0x004fd4000f8e022a */
[-C--:B------:R-:W-:Y:S01]  /*02d0*/  @!P3 IADD3 R4, PT, PT, R4, -R7.reuse, RZ ;  /* 0x800000070404b210 */ /* 0x080fe20007ffe0ff */
[----:B------:R-:W1:Y:S01]  /*02e0*/  LDCU.U8 UR4, c[0x0][0x414] ;  /* 0x00008280ff0477ac */ /* 0x000e620008000000 */
[----:B------:R-:W-:Y:S02]  /*02f0*/  @!P3 IADD3 R6, PT, PT, R6, 0x1, RZ ;  /* 0x000000010606b810 */ /* 0x000fe40007ffe0ff */
[----:B---3--:R-:W-:Y:S02]  /*0300*/  ISETP.GE.U32.AND P1, PT, R5, UR8, PT ;  /* 0x0000000805007c0c */ /* 0x008fe4000bf26070 */
[----:B------:R-:W-:Y:S02]  /*0310*/  SHF.R.S32.HI R11, RZ, 0x1f, R5 ;  /* 0x0000001fff0b7819 */ /* 0x000fe40000011405 */
[----:B------:R-:W-:Y:S02]  /*0320*/  ISETP.GE.U32.AND P0, PT, R4, R7, PT ;  /* 0x000000070400720c */ /* 0x000fe40003f06070 */
[----:B------:R-:W-:-:S02]  /*0330*/  ISETP.GT.U32.AND P5, PT, R7, R4, PT ;  /* 0x000000040700720c */ /* 0x000fc40003fa4070 */
[----:B------:R-:W-:Y:S02]  /*0340*/  IADD3 R7, PT, PT, R4, -R7, RZ ;  /* 0x8000000704077210 */ /* 0x000fe40007ffe0ff */
[----:B------:R-:W-:Y:S02]  /*0350*/  ISETP.GE.AND.EX P1, PT, R11, UR9, PT, P1 ;  /* 0x000000090b007c0c */ /* 0x000fe4000bf26310 */
[----:B------:R-:W-:Y:S02]  /*0360*/  SEL R4, R7, R4, !P5 ;  /* 0x0000000407047207 */ /* 0x000fe40006800000 */
[----:B------:R-:W-:Y:S02]  /*0370*/  ISETP.NE.AND P5, PT, R10, RZ, PT ;  /* 0x000000ff0a00720c */ /* 0x000fe40003fa5270 */
[----:B------:R-:W-:Y:S02]  /*0380*/  LOP3.LUT R7, RZ, R10, RZ, 0x33, !PT ;  /* 0x0000000aff077212 */ /* 0x000fe400078e33ff */
[----:B------:R-:W-:-:S02]  /*0390*/  @!P2 IADD3 R4, PT, PT, -R4, RZ, RZ ;  /* 0x000000ff0404a210 */ /* 0x000fc40007ffe1ff */
[----:B------:R-:W-:Y:S02]  /*03a0*/  @P0 IADD3 R6, PT, PT, R6, 0x1, RZ ;  /* 0x0000000106060810 */ /* 0x000fe40007ffe0ff */
[----:B------:R-:W-:Y:S01]  /*03b0*/  SEL R61, R7, R4, !P5 ;  /* 0x00000004073d7207 */ /* 0x000fe20006800000 */
[----:B------:R-:W2:Y:S01]  /*03c0*/  @!P1 LDC.64 R18, c[0x0][0x3f8] ;  /* 0x0000fe00ff129b82 */ /* 0x000ea20000000a00 */
[----:B------:R-:W-:Y:S02]  /*03d0*/  @!P4 IADD3 R6, PT, PT, -R6, RZ, RZ ;  /* 0x000000ff0606c210 */ /* 0x000fe40007ffe1ff */
[----:B------:R-:W-:Y:S01]  /*03e0*/  IADD3 R13, PT, PT, R5, 0x20, RZ ;  /* 0x00000020050d7810 */ /* 0x000fe20007ffe0ff */
[----:B------:R-:W-:Y:S01]  /*03f0*/  IMAD R9, R61, 0x28, RZ ;  /* 0x000000283d097824 */ /* 0x000fe200078e02ff */
[----:B------:R-:W-:Y:S02]  /*0400*/  SEL R7, R7, R6, !P5 ;  /* 0x0000000607077207 */ /* 0x000fe40006800000 */
[----:B------:R-:W-:Y:S01]  /*0410*/  ISETP.GE.U32.AND P3, PT, R13, UR8, PT ;  /* 0x000000080d007c0c */ /* 0x000fe2000bf66070 */
[----:B------:R-:W3:Y:S01]  /*0420*/  @!P1 LDC.64 R22, c[0x0][0x3a0] ;  /* 0x0000e800ff169b82 */ /* 0x000ee20000000a00 */
[----:B------:R-:W-:-:S02]  /*0430*/  SHF.R.S32.HI R17, RZ, 0x1f, R13 ;  /* 0x0000001fff117819 */ /* 0x000fc4000001140d */
[----:B------:R-:W-:Y:S02]  /*0440*/  IADD3 R64, P0, PT, R9, R2, RZ ;  /* 0x0000000209407210 */ /* 0x000fe40007f1e0ff */
[----:B------:R-:W-:Y:S02]  /*0450*/  SHF.R.S32.HI R2, RZ, 0x1f, R7 ;  /* 0x0000001fff027819 */ /* 0x000fe40000011407 */
[----:B------:R-:W-:Y:S01]  /*0460*/  ISETP.GE.AND.EX P3, PT, R17, UR9, PT, P3 ;  /* 0x0000000911007c0c */ /* 0x000fe2000bf66330 */
[----:B------:R-:W4:Y:S01]  /*0470*/  @!P1 LDC.64 R24, c[0x0][0x398] ;  /* 0x0000e600ff189b82 */ /* 0x000f220000000a00 */
[----:B------:R-:W-:Y:S01]  /*0480*/  LEA.HI.X.SX32 R65, R9, RZ, 0x1, P0 ;  /* 0x000000ff09417211 */ /* 0x000fe200000f0eff */
[----:B------:R-:W-:Y:S01]  /*0490*/  IMAD R2, R2, UR10, RZ ;  /* 0x0000000a02027c24 */ /* 0x000fe2000f8e02ff */
[----:B------:R-:W-:-:S03]  /*04a0*/  IADD3 R15, PT, PT, R5, 0x40, RZ ;  /* 0x00000040050f7810 */ /* 0x000fc60007ffe0ff */
[----:B------:R-:W-:Y:S01]  /*04b0*/  IMAD R67, R7, UR11, R2 ;  /* 0x0000000b07437c24 */ /* 0x000fe2000f8e0202 */
[----:B------:R-:W-:Y:S01]  /*04c0*/  ISETP.GE.U32.AND P0, PT, R15, UR8, PT ;  /* 0x000000080f007c0c */ /* 0x000fe2000bf06070 */
[----:B------:R-:W-:Y:S01]  /*04d0*/  IMAD.WIDE.U32 R64, R7, UR10, R64 ;  /* 0x0000000a07407c25 */ /* 0x000fe2000f8e0040 */
[----:B------:R-:W-:-:S03]  /*04e0*/  SHF.R.S32.HI R21, RZ, 0x1f, R15 ;  /* 0x0000001fff157819 */ /* 0x000fc6000001140f */
[----:B------:R-:W0:Y:S01]  /*04f0*/  @!P3 LDC.64 R26, c[0x0][0x3f8] ;  /* 0x0000fe00ff1abb82 */ /* 0x000e220000000a00 */
[----:B------:R-:W-:Y:S01]  /*0500*/  IADD3 R67, PT, PT, R65, R67, RZ ;  /* 0x0000004341437210 */ /* 0x000fe20007ffe0ff */
[----:B--2---:R-:W-:Y:S01]  /*0510*/  @!P1 IMAD R2, R11, R18, RZ ;  /* 0x000000120b029224 */ /* 0x004fe200078e02ff */
[-C--:B------:R-:W-:Y:S02]  /*0520*/  @!P1 MOV R66, R64.reuse ;  /* 0x0000004000429202 */ /* 0x080fe40000000f00 */
[----:B------:R-:W-:Y:S01]  /*0530*/  ISETP.GE.AND.EX P0, PT, R21, UR9, PT, P0 ;  /* 0x0000000915007c0c */ /* 0x000fe2000bf06300 */
[C---:B------:R-:W-:Y:S01]  /*0540*/  @!P1 IMAD R9, R5.reuse, R19, R2 ;  /* 0x0000001305099224 */ /* 0x040fe200078e0202 */
[----:B------:R-:W-:Y:S01]  /*0550*/  @!P3 MOV R10, R64 ;  /* 0x00000040000ab202 */ /* 0x000fe20000000f00 */
[----:B------:R-:W-:Y:S01]  /*0560*/  @!P1 IMAD.WIDE.U32 R6, R5, R18, R66 ;  /* 0x0000001205069225 */ /* 0x000fe200078e0042 */
[----:B------:R-:W2:Y:S01]  /*0570*/  @!P3 LDC.64 R28, c[0x0][0x3a0] ;  /* 0x0000e800ff1cbb82 */ /* 0x000ea20000000a00 */
[----:B------:R-:W-:-:S03]  /*0580*/  @!P3 MOV R11, R67 ;  /* 0x00000043000bb202 */ /* 0x000fc60000000f00 */
[----:B------:R-:W-:Y:S02]  /*0590*/  @!P1 IADD3 R7, PT, PT, R7, R9, RZ ;  /* 0x0000000907079210 */ /* 0x000fe40007ffe0ff */
[C---:B------:R-:W-:Y:S02]  /*05a0*/  @!P1 SHF.L.U32 R9, R6.reuse, 0x1, RZ ;  /* 0x0000000106099819 */ /* 0x040fe400000006ff */
[----:B------:R-:W-:Y:S01]  /*05b0*/  @!P1 SHF.L.U64.HI R2, R6, 0x1, R7 ;  /* 0x0000000106029819 */ /* 0x000fe20000010207 */
[----:B------:R-:W1:Y:S01]  /*05c0*/  @!P3 LDC.64 R30, c[0x0][0x398] ;  /* 0x0000e600ff1ebb82 */ /* 0x000e620000000a00 */
[----:B---3--:R-:W-:Y:S02]  /*05d0*/  @!P1 IADD3 R6, P2, PT, R9, R22, RZ ;  /* 0x0000001609069210 */ /* 0x008fe40007f5e0ff */
[----:B------:R-:W-:Y:S02]  /*05e0*/  IADD3 R19, PT, PT, R5, 0x60, RZ ;  /* 0x0000006005137810 */ /* 0x000fe40007ffe0ff */
[C---:B------:R-:W-:Y:S01]  /*05f0*/  @!P1 IADD3.X R7, PT, PT, R2.reuse, R23, RZ, P2, !PT ;  /* 0x0000001702079210 */ /* 0x040fe200017fe4ff */
[----:B0-----:R-:W-:Y:S01]  /*0600*/  @!P3 IMAD R4, R17, R26, RZ ;  /* 0x0000001a1104b224 */ /* 0x001fe200078e02ff */
[----:B------:R-:W-:Y:S01]  /*0610*/  ISETP.GE.U32.AND P2, PT, R19, UR8, PT ;  /* 0x0000000813007c0c */ /* 0x000fe2000bf46070 */
[----:B------:R-:W0:Y:S01]  /*0620*/  @!P0 LDC.64 R32, c[0x0][0x3f8] ;  /* 0x0000fe00ff208b82 */ /* 0x000e220000000a00 */
[----:B------:R-:W-:Y:S01]  /*0630*/  SHF.R.S32.HI R23, RZ, 0x1f, R19 ;  /* 0x0000001fff177819 */ /* 0x000fe20000011413 */
[----:B------:R-:W-:Y:S01]  /*0640*/  @!P3 IMAD R17, R13, R27, R4 ;  /* 0x0000001b0d11b224 */ /* 0x000fe200078e0204 */
[----:B----4-:R-:W-:Y:S01]  /*0650*/  @!P1 IADD3 R8, P4, PT, R9, R24, RZ ;  /* 0x0000001809089210 */ /* 0x010fe20007f9e0ff */
[----:B------:R-:W-:Y:S01]  /*0660*/  @!P3 IMAD.WIDE.U32 R10, R13, R26, R10 ;  /* 0x0000001a0d0ab225 */ /* 0x000fe200078e000a */
[----:B------:R-:W-:Y:S01]  /*0670*/  ISETP.GE.AND.EX P2, PT, R23, UR9, PT, P2 ;  /* 0x0000000917007c0c */ /* 0x000fe2000bf46320 */
[----:B------:R1:W3:Y:S01]  /*0680*/  @!P1 LDG.E R39, desc[UR6][R6.64] ;  /* 0x0000000606279981 */ /* 0x0002e2000c1e1900 */
[----:B------:R-:W-:-:S02]  /*0690*/  @!P1 IADD3.X R9, PT, PT, R2, R25, RZ, P4, !PT ;  /* 0x0000001902099210 */ /* 0x000fc400027fe4ff */
[----:B------:R-:W-:Y:S01]  /*06a0*/  @!P3 IADD3 R13, PT, PT, R11, R17, RZ ;  /* 0x000000110b0db210 */ /* 0x000fe20007ffe0ff */
[----:B------:R-:W4:Y:S01]  /*06b0*/  @!P0 LDC.64 R24, c[0x0][0x3a0] ;  /* 0x0000e800ff188b82 */ /* 0x000f220000000a00 */
[C---:B------:R-:W-:Y:S01]  /*06c0*/  @!P3 SHF.L.U32 R11, R10.reuse, 0x1, RZ ;  /* 0x000000010a0bb819 */ /* 0x040fe200000006ff */
[----:B------:R0:W3:Y:S01]  /*06d0*/  @!P1 LDG.E R38, desc[UR6][R8.64] ;  /* 0x0000000608269981 */ /* 0x0000e2000c1e1900 */
[----:B------:R-:W-:Y:S02]  /*06e0*/  @!P3 SHF.L.U64.HI R2, R10, 0x1, R13 ;  /* 0x000000010a02b819 */ /* 0x000fe4000001020d */
[C---:B--2---:R-:W-:Y:S02]  /*06f0*/  @!P3 IADD3 R10, P1, PT, R11.reuse, R28, RZ ;  /* 0x0000001c0b0ab210 */ /* 0x044fe40007f3e0ff */
[----:B-1----:R-:W-:Y:S01]  /*0700*/  @!P3 IADD3 R6, P4, PT, R11, R30, RZ ;  /* 0x0000001e0b06b210 */ /* 0x002fe20007f9e0ff */
[----:B------:R-:W1:Y:S01]  /*0710*/  @!P2 LDC.64 R34, c[0x0][0x3f8] ;  /* 0x0000fe00ff22ab82 */ /* 0x000e620000000a00 */
[----:B------:R-:W-:-:S02]  /*0720*/  @!P3 IADD3.X R11, PT, PT, R2, R29, RZ, P1, !PT ;  /* 0x0000001d020bb210 */ /* 0x000fc40000ffe4ff */
[----:B------:R-:W-:Y:S02]  /*0730*/  @!P3 IADD3.X R7, PT, PT, R2, R31, RZ, P4, !PT ;  /* 0x0000001f0207b210 */ /* 0x000fe400027fe4ff */
[----:B------:R-:W-:Y:S01]  /*0740*/  IADD3 R37, PT, PT, R5, 0x80, RZ ;  /* 0x0000008005257810 */ /* 0x000fe20007ffe0ff */
[----:B0-----:R-:W-:Y:S01]  /*0750*/  @!P0 IMAD R2, R21, R32, RZ ;  /* 0x0000002015028224 */ /* 0x001fe200078e02ff */
[----:B------:R-:W-:Y:S01]  /*0760*/  @!P0 MOV R8, R64 ;  /* 0x0000004000088202 */ /* 0x000fe20000000f00 */
[----:B------:R-:W0:Y:S01]  /*0770*/  @!P0 LDC.64 R28, c[0x0][0x398] ;  /* 0x0000e600ff1c8b82 */ /* 0x000e220000000a00 */
[----:B------:R-:W-:Y:S01]  /*0780*/  @!P0 MOV R9, R67 ;  /* 0x0000004300098202 */ /* 0x000fe20000000f00 */
[----:B------:R-:W-:Y:S01]  /*0790*/  @!P0 IMAD R13, R15, R33, R2 ;  /* 0x000000210f0d8224 */ /* 0x000fe200078e0202 */
[----:B------:R-:W-:Y:S02]  /*07a0*/  MOV R4, RZ ;  /* 0x000000ff00047202 */ /* 0x000fe40000000f00 */
[----:B------:R-:W-:Y:S01]  /*07b0*/  ISETP.GE.U32.AND P1, PT, R37, UR8, PT ;  /* 0x0000000825007c0c */ /* 0x000fe2000bf26070 */
[----:B------:R-:W-:Y:S01]  /*07c0*/  @!P0 IMAD.WIDE.U32 R8, R15, R32, R8 ;  /* 0x000000200f088225 */ /* 0x000fe200078e0008 */
[----:B------:R-:W-:Y:S01]  /*07d0*/  SHF.R.S32.HI R33, RZ, 0x1f, R37 ;  /* 0x0000001fff217819 */ /* 0x000fe20000011425 */
[----:B------:R-:W2:Y:S01]  /*07e0*/  @!P2 LDC.64 R14, c[0x0][0x3a0] ;  /* 0x0000e800ff0eab82 */ /* 0x000ea20000000a00 */
[----:B------:R-:W-:Y:S01]  /*07f0*/  IADD3 R45, PT, PT, R5, 0xa0, RZ ;  /* 0x000000a0052d7810 */ /* 0x000fe20007ffe0ff */
[----:B------:R4:W3:Y:S01]  /*0800*/  @!P3 LDG.E R4, desc[UR6][R6.64] ;  /* 0x000000060604b981 */ /* 0x0008e2000c1e1900 */
[----:B------:R-:W-:-:S02]  /*0810*/  ISETP.GE.AND.EX P1, PT, R33, UR9, PT, P1 ;  /* 0x0000000921007c0c */ /* 0x000fc4000bf26310 */
[----:B------:R-:W-:Y:S02]  /*0820*/  MOV R17, RZ ;  /* 0x000000ff00117202 */ /* 0x000fe40000000f00 */
[C---:B------:R-:W-:Y:S01]  /*0830*/  @!P0 SHF.L.U32 R31, R8.reuse, 0x1, RZ ;  /* 0x00000001081f8819 */ /* 0x040fe200000006ff */
[----:B------:R-:W2:Y:S01]  /*0840*/  @!P2 LDC.64 R20, c[0x0][0x398] ;  /* 0x0000e600ff14ab82 */ /* 0x000ea20000000a00 */
[----:B------:R-:W-:Y:S02]  /*0850*/  ISETP.GE.U32.AND P4, PT, R45, UR8, PT ;  /* 0x000000082d007c0c */ /* 0x000fe4000bf86070 */
[----:B----4-:R-:W-:Y:S01]  /*0860*/  @!P0 IADD3 R7, PT, PT, R9, R13, RZ ;  /* 0x0000000d09078210 */ /* 0x010fe20007ffe0ff */
[----:B------:R1:W4:Y:S01]  /*0870*/  @!P3 LDG.E R17, desc[UR6][R10.64] ;  /* 0x000000060a11b981 */ /* 0x000322000c1e1900 */
[----:B------:R-:W-:Y:S02]  /*0880*/  SHF.R.S32.HI R47, RZ, 0x1f, R45 ;  /* 0x0000001fff2f7819 */ /* 0x000fe4000001142d */
[----:B------:R-:W-:-:S02]  /*0890*/  @!P0 SHF.L.U64.HI R6, R8, 0x1, R7 ;  /* 0x0000000108068819 */ /* 0x000fc40000010207 */
[----:B------:R-:W-:Y:S01]  /*08a0*/  @!P0 IADD3 R22, P6, PT, R31, R24, RZ ;  /* 0x000000181f168210 */ /* 0x000fe20007fde0ff */
[----:B------:R-:W2:Y:S01]  /*08b0*/  @!P1 LDC.64 R8, c[0x0][0x3f8] ;  /* 0x0000fe00ff089b82 */ /* 0x000ea20000000a00 */
[----:B------:R-:W-:Y:S01]  /*08c0*/  ISETP.GE.AND.EX P4, PT, R47, UR9, PT, P4 ;  /* 0x000000092f007c0c */ /* 0x000fe2000bf86340 */
[----:B-1----:R-:W-:Y:S01]  /*08d0*/  @!P2 IMAD R10, R23, R34, RZ ;  /* 0x00000022170aa224 */ /* 0x002fe200078e02ff */
[----:B------:R-:W-:Y:S02]  /*08e0*/  @!P0 IADD3.X R23, PT, PT, R6, R25, RZ, P6, !PT ;  /* 0x0000001906178210 */ /* 0x000fe400037fe4ff */
[----:B------:R-:W-:Y:S02]  /*08f0*/  @!P2 MOV R24, R64 ;  /* 0x000000400018a202 */ /* 0x000fe40000000f00 */
[----:B------:R-:W-:Y:S01]  /*0900*/  @!P2 MOV R25, R67 ;  /* 0x000000430019a202 */ /* 0x000fe20000000f00 */
[C---:B------:R-:W-:Y:S02]  /*0910*/  @!P2 IMAD R7, R19.reuse, R35, R10 ;  /* 0x000000231307a224 */ /* 0x040fe400078e020a */
[----:B------:R-:W-:-:S04]  /*0920*/  @!P2 IMAD.WIDE.U32 R24, R19, R34, R24 ;  /* 0x000000221318a225 */ /* 0x000fc800078e0018 */
[----:B------:R-:W1:Y:S01]  /*0930*/  @!P4 LDC.64 R18, c[0x0][0x3f8] ;  /* 0x0000fe00ff12cb82 */ /* 0x000e620000000a00 */
[----:B------:R-:W-:Y:S02]  /*0940*/  @!P2 IADD3 R7, PT, PT, R25, R7, RZ ;  /* 0x000000071907a210 */ /* 0x000fe40007ffe0ff */
[----:B0-----:R-:W-:Y:S02]  /*0950*/  @!P0 IADD3 R30, P6, PT, R31, R28, RZ ;  /* 0x0000001c1f1e8210 */ /* 0x001fe40007fde0ff */
[C---:B------:R-:W-:Y:S02]  /*0960*/  @!P2 SHF.L.U32 R35, R24.reuse, 0x1, RZ ;  /* 0x000000011823a819 */ /* 0x040fe400000006ff */
[----:B------:R-:W-:Y:S02]  /*0970*/  @!P2 SHF.L.U64.HI R10, R24, 0x1, R7 ;  /* 0x00000001180aa819 */ /* 0x000fe40000010207 */
[----:B------:R-:W0:Y:S01]  /*0980*/  @!P1 LDC.64 R24, c[0x0][0x3a0] ;  /* 0x0000e800ff189b82 */ /* 0x000e220000000a00 */
[----:B------:R-:W-:-:S02]  /*0990*/  IADD3 R11, PT, PT, R5, 0xc0, RZ ;  /* 0x000000c0050b7810 */ /* 0x000fc40007ffe0ff */
[----:B------:R-:W-:Y:S02]  /*09a0*/  @!P0 IADD3.X R31, PT, PT, R6, R29, RZ, P6, !PT ;  /* 0x0000001d061f8210 */ /* 0x000fe400037fe4ff */
[----:B------:R-:W-:Y:S02]  /*09b0*/  MOV R6, RZ ;  /* 0x000000ff00067202 */ /* 0x000fe40000000f00 */
[----:B------:R-:W-:Y:S01]  /*09c0*/  ISETP.GE.U32.AND P5, PT, R11, UR8, PT ;  /* 0x000000080b007c0c */ /* 0x000fe2000bfa6070 */
[----:B------:R-:W0:Y:S01]  /*09d0*/  LDC.64 R28, c[0x0][0x3b8] ;  /* 0x0000ee00ff1c7b82 */ /* 0x000e220000000a00 */
[----:B------:R-:W-:Y:S02]  /*09e0*/  SHF.R.S32.HI R27, RZ, 0x1f, R11 ;  /* 0x0000001fff1b7819 */ /* 0x000fe4000001140b */
[----:B------:R-:W-:Y:S01]  /*09f0*/  IADD3 R2, PT, PT, R5, 0xe0, RZ ;  /* 0x000000e005027810 */ /* 0x000fe20007ffe0ff */
[----:B------:R2:W4:Y:S01]  /*0a00*/  @!P0 LDG.E R6, desc[UR6][R30.64] ;  /* 0x000000061e068981 */ /* 0x000522000c1e1900 */
[----:B------:R-:W-:Y:S01]  /*0a10*/  ISETP.GE.AND.EX P5, PT, R27, UR9, PT, P5 ;  /* 0x000000091b007c0c */ /* 0x000fe2000bfa6350 */
[----:B--2---:R-:W-:Y:S01]  /*0a20*/  @!P1 IMAD R12, R33, R8, RZ ;  /* 0x00000008210c9224 */ /* 0x004fe200078e02ff */
[----:B------:R-:W-:-:S02]  /*0a30*/  MOV R5, RZ ;  /* 0x000000ff00057202 */ /* 0x000fc40000000f00 */
[----:B------:R-:W-:Y:S02]  /*0a40*/  @!P1 MOV R30, R64 ;  /* 0x00000040001e9202 */ /* 0x000fe40000000f00 */
[----:B------:R-:W-:Y:S01]  /*0a50*/  @!P1 MOV R31, R67 ;  /* 0x00000043001f9202 */ /* 0x000fe20000000f00 */
[----:B------:R-:W-:Y:S01]  /*0a60*/  @!P1 IMAD R9, R37, R9, R12 ;  /* 0x0000000925099224 */ /* 0x000fe200078e020c */
[----:B------:R2:W4:Y:S01]  /*0a70*/  @!P0 LDG.E R5, desc[UR6][R22.64] ;  /* 0x0000000616058981 */ /* 0x000522000c1e1900 */
[----:B------:R-:W-:Y:S01]  /*0a80*/  @!P2 IADD3 R32, P0, PT, R35, R14, RZ ;  /* 0x0000000e2320a210 */ /* 0x000fe20007f1e0ff */
[----:B------:R-:W-:Y:S01]  /*0a90*/  @!P1 IMAD.WIDE.U32 R30, R37, R8, R30 ;  /* 0x00000008251e9225 */ /* 0x000fe200078e001e */
[----:B------:R-:W-:-:S03]  /*0aa0*/  @!P2 IADD3 R34, P6, PT, R35, R20, RZ ;  /* 0x000000142322a210 */ /* 0x000fc60007fde0ff */
[----:B-1----:R-:W-:Y:S01]  /*0ab0*/  @!P4 IMAD R12, R47, R18, RZ ;  /* 0x000000122f0cc224 */ /* 0x002fe200078e02ff */
[----:B--2---:R-:W1:Y:S01]  /*0ac0*/  @!P1 LDC.64 R22, c[0x0][0x398] ;  /* 0x0000e600ff169b82 */ /* 0x004e620000000a00 */
[----:B------:R-:W-:Y:S02]  /*0ad0*/  @!P1 IADD3 R9, PT, PT, R31, R9, RZ ;  /* 0x000000091f099210 */ /* 0x000fe40007ffe0ff */
[----:B------:R-:W-:Y:S02]  /*0ae0*/  @!P1 SHF.L.U32 R47, R30, 0x1, RZ ;  /* 0x000000011e2f9819 */ /* 0x000fe400000006ff */
[C---:B------:R-:W-:Y:S02]  /*0af0*/  @!P2 IADD3.X R33, PT, PT, R10.reuse, R15, RZ, P0, !PT ;  /* 0x0000000f0a21a210 */ /* 0x040fe400007fe4ff */
[----:B------:R-:W-:Y:S01]  /*0b00*/  @!P2 IADD3.X R35, PT, PT, R10, R21, RZ, P6, !PT ;  /* 0x000000150a23a210 */ /* 0x000fe200037fe4ff */
[----:B------:R-:W2:Y:S01]  /*0b10*/  @!P5 LDC.64 R14, c[0x0][0x3f8] ;  /* 0x0000fe00ff0edb82 */ /* 0x000ea20000000a00 */
[----:B------:R-:W-:-:S02]  /*0b20*/  @!P1 SHF.L.U64.HI R10, R30, 0x1, R9 ;  /* 0x000000011e0a9819 */ /* 0x000fc40000010209 */
[----:B0-----:R-:W-:Y:S02]  /*0b30*/  @!P1 IADD3 R36, P0, PT, R47, R24, RZ ;  /* 0x000000182f249210 */ /* 0x001fe40007f1e0ff */
[----:B------:R-:W-:-:S03]  /*0b40*/  @!P4 MOV R30, R64 ;  /* 0x00000040001ec202 */ /* 0x000fc60000000f00 */
[----:B------:R-:W0:Y:S01]  /*0b50*/  @!P4 LDC.64 R20, c[0x0][0x3a0] ;  /* 0x0000e800ff14cb82 */ /* 0x000e220000000a00 */
[----:B------:R-:W-:Y:S02]  /*0b60*/  @!P4 MOV R31, R67 ;  /* 0x00000043001fc202 */ /* 0x000fe40000000f00 */
[----:B------:R-:W-:Y:S01]  /*0b70*/  @!P1 IADD3.X R37, PT, PT, R10, R25, RZ, P0, !PT ;  /* 0x000000190a259210 */ /* 0x000fe200007fe4ff */
[C---:B------:R-:W-:Y:S01]  /*0b80*/  @!P4 IMAD R49, R45.reuse, R19, R12 ;  /* 0x000000132d31c224 */ /* 0x040fe200078e020c */
[----:B------:R-:W-:Y:S01]  /*0b90*/  ISETP.GE.U32.AND P3, PT, R2, UR8, PT ;  /* 0x0000000802007c0c */ /* 0x000fe2000bf66070 */
[----:B------:R-:W-:Y:S01]  /*0ba0*/  @!P4 IMAD.WIDE.U32 R30, R45, R18, R30 ;  /* 0x000000122d1ec225 */ /* 0x000fe200078e001e */
[----:B------:R-:W-:Y:S01]  /*0bb0*/  SHF.R.S32.HI R13, RZ, 0x1f, R2 ;  /* 0x0000001fff0d7819 */ /* 0x000fe20000011402 */
[----:B------:R-:W0:Y:S01]  /*0bc0*/  @!P4 LDC.64 R24, c[0x0][0x398] ;  /* 0x0000e600ff18cb82 */ /* 0x000e220000000a00 */
[----:B------:R-:W-:Y:S01]  /*0bd0*/  MOV R7, RZ ;  /* 0x000000ff00077202 */ /* 0x000fe20000000f00 */
[----:B------:R-:W-:Y:S01]  /*0be0*/  IMAD.WIDE R18, R43, 0x8, R28 ;  /* 0x000000082b127825 */ /* 0x000fe200078e021c */
[----:B------:R-:W-:-:S02]  /*0bf0*/  ISETP.GE.AND.EX P3, PT, R13, UR9, PT, P3 ;  /* 0x000000090d007c0c */ /* 0x000fc4000bf66330 */
[----:B------:R-:W-:Y:S02]  /*0c00*/  @!P4 IADD3 R29, PT, PT, R31, R49, RZ ;  /* 0x000000311f1dc210 */ /* 0x000fe40007ffe0ff */
[----:B------:R1:W4:Y:S01]  /*0c10*/  @!P2 LDG.E R7, desc[UR6][R32.64] ;  /* 0x000000062007a981 */ /* 0x000322000c1e1900 */
[----:B------:R-:W-:Y:S02]  /*0c20*/  MOV R8, RZ ;  /* 0x000000ff00087202 */ /* 0x000fe40000000f00 */
[C---:B------:R-:W-:Y:S01]  /*0c30*/  @!P4 SHF.L.U32 R45, R30.reuse, 0x1, RZ ;  /* 0x000000011e2dc819 */ /* 0x040fe200000006ff */
[----:B------:R-:W4:Y:S01]  /*0c40*/  LDG.E.64 R18, desc[UR6][R18.64] ;  /* 0x0000000612127981 */ /* 0x000f22000c1e1b00 */
[----:B------:R-:W-:Y:S02]  /*0c50*/  @!P4 SHF.L.U64.HI R12, R30, 0x1, R29 ;  /* 0x000000011e0cc819 */ /* 0x000fe4000001021d */
[----:B------:R-:W0:Y:S01]  /*0c60*/  @!P5 LDC.64 R28, c[0x0][0x3a0] ;  /* 0x0000e800ff1cdb82 */ /* 0x000e220000000a00 */
[----:B------:R0:W4:Y:S01]  /*0c70*/  @!P2 LDG.E R8, desc[UR6][R34.64] ;  /* 0x000000062208a981 */ /* 0x000122000c1e1900 */
[----:B-1----:R-:W-:-:S06]  /*0c80*/  @!P1 IADD3 R32, P0, PT, R47, R22, RZ ;  /* 0x000000162f209210 */ /* 0x002fcc0007f1e0ff */
[----:B------:R-:W1:Y:S01]  /*0c90*/  @!P5 LDC.64 R30, c[0x0][0x398] ;  /* 0x0000e600ff1edb82 */ /* 0x000e620000000a00 */
[----:B------:R-:W-:Y:S01]  /*0ca0*/  @!P1 IADD3.X R33, PT, PT, R10, R23, RZ, P0, !PT ;  /* 0x000000170a219210 */ /* 0x000fe200007fe4ff */
[----:B--2---:R-:W-:Y:S01]  /*0cb0*/  @!P5 IMAD R10, R27, R14, RZ ;  /* 0x0000000e1b0ad224 */ /* 0x004fe200078e02ff */
[----:B------:R-:W-:Y:S02]  /*0cc0*/  @!P5 MOV R22, R64 ;  /* 0x000000400016d202 */ /* 0x000fe40000000f00 */
[----:B------:R-:W-:Y:S02]  /*0cd0*/  @!P5 MOV R23, R67 ;  /* 0x000000430017d202 */ /* 0x000fe40000000f00 */
[----:B0-----:R-:W-:Y:S01]  /*0ce0*/  @!P4 IADD3 R34, P0, PT, R45, R20, RZ ;  /* 0x000000142d22c210 */ /* 0x001fe20007f1e0ff */
[----:B------:R-:W0:Y:S01]  /*0cf0*/  @!P3 LDC.64 R26, c[0x0][0x3f8] ;  /* 0x0000fe00ff1abb82 */ /* 0x000e220000000a00 */
[C---:B------:R-:W-:Y:S02]  /*0d00*/  @!P5 IMAD R47, R11.reuse, R15, R10 ;  /* 0x0000000f0b2fd224 */ /* 0x040fe400078e020a */
[----:B------:R-:W-:Y:S01]  /*0d10*/  @!P5 IMAD.WIDE.U32 R14, R11, R14, R22 ;  /* 0x0000000e0b0ed225 */ /* 0x000fe200078e0016 */
[----:B------:R-:W-:-:S02]  /*0d20*/  @!P4 IADD3.X R35, PT, PT, R12, R21, RZ, P0, !PT ;  /* 0x000000150c23c210 */ /* 0x000fc400007fe4ff */
[----:B------:R-:W-:Y:S02]  /*0d30*/  @!P4 IADD3 R24, P0, PT, R45, R24, RZ ;  /* 0x000000182d18c210 */ /* 0x000fe40007f1e0ff */
[----:B------:R-:W-:Y:S02]  /*0d40*/  @!P5 IADD3 R21, PT, PT, R15, R47, RZ ;  /* 0x0000002f0f15d210 */ /* 0x000fe40007ffe0ff */
[----:B------:R-:W-:Y:S02]  /*0d50*/  CS2R R10, SRZ ;  /* 0x00000000000a7805 */ /* 0x000fe4000001ff00 */
[----:B------:R-:W-:Y:S01]  /*0d60*/  @!P4 IADD3.X R25, PT, PT, R12, R25, RZ, P0, !PT ;  /* 0x000000190c19c210 */ /* 0x000fe200007fe4ff */
[----:B------:R-:W2:Y:S01]  /*0d70*/  @!P3 LDC.64 R22, c[0x0][0x3a0] ;  /* 0x0000e800ff16bb82 */ /* 0x000ea20000000a00 */
[----:B------:R-:W-:Y:S02]  /*0d80*/  ISETP.NE.AND P0, PT, RZ, UR4, PT ;  /* 0x00000004ff007c0c */ /* 0x000fe4000bf05270 */
[----:B------:R-:W-:Y:S01]  /*0d90*/  MOV R9, RZ ;  /* 0x000000ff00097202 */ /* 0x000fe20000000f00 */
[----:B------:R-:W4:Y:S01]  /*0da0*/  @!P1 LDG.E R10, desc[UR6][R32.64] ;  /* 0x00000006200a9981 */ /* 0x000f22000c1e1900 */
[----:B------:R-:W-:-:S02]  /*0db0*/  @!P5 SHF.L.U32 R15, R14, 0x1, RZ ;  /* 0x000000010e0fd819 */ /* 0x000fc400000006ff */
[----:B------:R-:W-:Y:S01]  /*0dc0*/  @!P5 SHF.L.U64.HI R14, R14, 0x1, R21 ;  /* 0x000000010e0ed819 */ /* 0x000fe20000010215 */
[----:B------:R0:W4:Y:S01]  /*0dd0*/  @!P4 LDG.E R11, desc[UR6][R34.64] ;  /* 0x00000006220bc981 */ /* 0x000122000c1e1900 */
[----:B------:R-:W2:Y:S01]  /*0de0*/  @!P3 LDC.64 R20, c[0x0][0x398] ;  /* 0x0000e600ff14bb82 */ /* 0x000ea20000000a00 */
[C---:B-1----:R-:W-:Y:S02]  /*0df0*/  @!P5 IADD3 R30, P2, PT, R15.reuse, R30, RZ ;  /* 0x0000001e0f1ed210 */ /* 0x042fe40007f5e0ff */
[----:B------:R1:W4:Y:S01]  /*0e00*/  @!P1 LDG.E R9, desc[UR6][R36.64] ;  /* 0x0000000624099981 */ /* 0x000322000c1e1900 */
[----:B------:R-:W-:Y:S01]  /*0e10*/  @!P5 IADD3 R28, P1, PT, R15, R28, RZ ;  /* 0x0000001c0f1cd210 */ /* 0x000fe20007f3e0ff */
[----:B0-----:R-:W-:Y:S01]  /*0e20*/  @!P3 IMAD R13, R13, R26, RZ ;  /* 0x0000001a0d0db224 */ /* 0x001fe200078e02ff */
[C---:B------:R-:W-:Y:S02]  /*0e30*/  @!P5 IADD3.X R31, PT, PT, R14.reuse, R31, RZ, P2, !PT ;  /* 0x0000001f0e1fd210 */ /* 0x040fe400017fe4ff */
[----:B------:R-:W-:Y:S01]  /*0e40*/  @!P5 IADD3.X R29, PT, PT, R14, R29, RZ, P1, !PT ;  /* 0x0000001d0e1dd210 */ /* 0x000fe20000ffe4ff */
[----:B------:R-:W0:Y:S01]  /*0e50*/  LDC.64 R34, c[0x0][0x3a8] ;  /* 0x0000ea00ff227b82 */ /* 0x000e220000000a00 */
[----:B------:R-:W-:-:S02]  /*0e60*/  @!P3 MOV R14, R64 ;  /* 0x00000040000eb202 */ /* 0x000fc40000000f00 */
[----:B------:R-:W-:Y:S01]  /*0e70*/  @!P3 MOV R15, R67 ;  /* 0x00000043000fb202 */ /* 0x000fe20000000f00 */
[----:B------:R-:W-:-:S04]  /*0e80*/  @!P3 IMAD R33, R2, R27, R13 ;  /* 0x0000001b0221b224 */ /* 0x000fc800078e020d */
[----:B-1----:R-:W1:Y:S01]  /*0e90*/  @P0 LDC.64 R36, c[0x0][0x3b0] ;  /* 0x0000ec00ff240b82 */ /* 0x002e620000000a00 */
[----:B------:R-:W-:-:S05]  /*0ea0*/  @!P3 IMAD.WIDE.U32 R26, R2, R26, R14 ;  /* 0x0000001a021ab225 */ /* 0x000fca00078e000e */
[----:B------:R-:W-:Y:S02]  /*0eb0*/  @!P3 IADD3 R15, PT, PT, R27, R33, RZ ;  /* 0x000000211b0fb210 */ /* 0x000fe40007ffe0ff */
[C---:B------:R-:W-:Y:S02]  /*0ec0*/  @!P3 SHF.L.U32 R33, R26.reuse, 0x1, RZ ;  /* 0x000000011a21b819 */ /* 0x040fe400000006ff */
[----:B------:R-:W-:Y:S02]  /*0ed0*/  @!P3 SHF.L.U64.HI R16, R26, 0x1, R15 ;  /* 0x000000011a10b819 */ /* 0x000fe4000001020f */
[----:B--2---:R-:W-:Y:S02]  /*0ee0*/  @!P3 IADD3 R26, P1, PT, R33, R22, RZ ;  /* 0x00000016211ab210 */ /* 0x004fe40007f3e0ff */
[----:B------:R-:W-:Y:S02]  /*0ef0*/  LOP3.LUT R2, R41, 0xffff, RZ, 0xc0, !PT ;  /* 0x0000ffff29027812 */ /* 0x000fe400078ec0ff */
[----:B------:R-:W-:-:S02]  /*0f00*/  @!P3 IADD3 R32, P2, PT, R33, R20, RZ ;  /* 0x000000142120b210 */ /* 0x000fc40007f5e0ff */
[----:B------:R-:W-:Y:S02]  /*0f10*/  MOV R12, RZ ;  /* 0x000000ff000c7202 */ /* 0x000fe40000000f00 */
[C---:B------:R-:W-:Y:S01]  /*0f20*/  @!P3 IADD3.X R27, PT, PT, R16.reuse, R23, RZ, P1, !PT ;  /* 0x00000017101bb210 */ /* 0x040fe20000ffe4ff */
[----:B------:R-:W-:Y:S01]  /*0f30*/  IMAD R23, R61, 0x28, R2 ;  /* 0x000000283d177824 */ /* 0x000fe200078e0202 */
[----:B------:R-:W-:Y:S02]  /*0f40*/  @!P3 IADD3.X R33, PT, PT, R16, R21, RZ, P2, !PT ;  /* 0x000000151021b210 */ /* 0x000fe400017fe4ff */
[----:B------:R-:W-:Y:S01]  /*0f50*/  MOV R13, RZ ;  /* 0x000000ff000d7202 */ /* 0x000fe20000000f00 */
[----:B------:R1:W2:Y:S01]  /*0f60*/  @!P4 LDG.E R12, desc[UR6][R24.64] ;  /* 0x00000006180cc981 */ /* 0x0002a2000c1e1900 */
[----:B------:R-:W-:Y:S02]  /*0f70*/  MOV R14, RZ ;  /* 0x000000ff000e7202 */ /* 0x000fe40000000f00 */
[----:B------:R-:W-:-:S02]  /*0f80*/  MOV R15, RZ ;  /* 0x000000ff000f7202 */ /* 0x000fc40000000f00 */
[----:B------:R-:W-:Y:S01]  /*0f90*/  MOV R16, RZ ;  /* 0x000000ff00107202 */ /* 0x000fe20000000f00 */
[----:B------:R4:W2:Y:S01]  /*0fa0*/  @!P5 LDG.E R13, desc[UR6][R28.64] ;  /* 0x000000061c0dd981 */ /* 0x0008a2000c1e1900 */
[----:B-1----:R-:W-:-:S03]  /*0fb0*/  @P0 IMAD.WIDE R24, R23, 0x4, R36 ;  /* 0x0000000417180825 */ /* 0x002fc600078e0224 */
[----:B------:R-:W2:Y:S01]  /*0fc0*/  @!P5 LDG.E R14, desc[UR6][R30.64] ;  /* 0x000000061e0ed981 */ /* 0x000ea2000c1e1900 */
[----:B0-----:R-:W-:-:S03]  /*0fd0*/  IMAD.WIDE R22, R23, 0x4, R34 ;  /* 0x0000000417167825 */ /* 0x001fc600078e0222 */
[----:B------:R-:W2:Y:S04]  /*0fe0*/  @!P3 LDG.E R15, desc[UR6][R26.64] ;  /* 0x000000061a0fb981 */ /* 0x000ea8000c1e1900 */
[----:B------:R-:W2:Y:S04]  /*0ff0*/  @!P3 LDG.E R16, desc[UR6][R32.64] ;  /* 0x000000062010b981 */ /* 0x000ea8000c1e1900 */
[----:B------:R-:W5:Y:S01]  /*1000*/  LDG.E.64 R22, desc[UR6][R22.64] ;  /* 0x0000000616167981 */ /* 0x000f62000c1e1b00 */
[----:B------:R-:W-:-:S06]  /*1010*/  CS2R R20, SRZ ;  /* 0x0000000000147805 */ /* 0x000fcc000001ff00 */
[----:B------:R0:W5:Y:S01]  /*1020*/  @P0 LDG.E.64 R20, desc[UR6][R24.64] ;  /* 0x0000000618140981 */ /* 0x000162000c1e1b00 */
[----:B------:R-:W-:Y:S01]  /*1030*/  UISETP.NE.AND UP0, UPT, UR4, URZ, UPT ;  /* 0x000000ff0400728c */ /* 0x000fe2000bf05270 */
[----:B------:R-:W-:Y:S02]  /*1040*/  MOV R59, 0x3f800000 ;  /* 0x3f800000003b7802 */ /* 0x000fe40000000f00 */
[----:B---3--:R-:W-:Y:S02]  /*1050*/  PRMT R57, R39, 0x7632, R57 ;  /* 0x0000763227397816 */ /* 0x008fe40000000039 */
[----:B------:R-:W-:Y:S02]  /*1060*/  PRMT R58, R38, 0x7632, R58 ;  /* 0x00007632263a7816 */ /* 0x000fe4000000003a */
[----:B------:R-:W-:Y:S02]  /*1070*/  PRMT R56, R4, 0x7632, R56 ;  /* 0x0000763204387816 */ /* 0x000fe40000000038 */
[----:B----4-:R-:W-:-:S02]  /*1080*/  PRMT R55, R17, 0x7632, R55 ;  /* 0x0000763211377816 */ /* 0x010fc40000000037 */
[----:B------:R-:W-:Y:S01]  /*1090*/  PRMT R54, R6, 0x7632, R54 ;  /* 0x0000763206367816 */ /* 0x000fe20000000036 */
[----:B------:R-:W-:-:S05]  /*10a0*/  FFMA.FTZ R28, -R18, R18, R19 ;  /* 0x00000012121c7223 */ /* 0x000fca0000010113 */
[----:B------:R-:W-:-:S13]  /*10b0*/  FSETP.GTU.FTZ.AND P0, PT, R28, RZ, PT ;  /* 0x000000ff1c00720b */ /* 0x000fda0003f1c000 */
[----:B------:R-:W1:Y:S01]  /*10c0*/  @P0 LDC R19, c[0x0][0x3c0] ;  /* 0x0000f000ff130b82 */ /* 0x000e620000000800 */
[----:B------:R-:W-:Y:S02]  /*10d0*/  PRMT R53, R5, 0x7632, R53 ;  /* 0x0000763205357816 */ /* 0x000fe40000000035 */
[----:B------:R-:W-:Y:S02]  /*10e0*/  PRMT R51, R7, 0x7632, R51 ;  /* 0x0000763207337816 */ /* 0x000fe40000000033 */
[----:B------:R-:W-:Y:S02]  /*10f0*/  PRMT R52, R8, 0x7632, R52 ;  /* 0x0000763208347816 */ /* 0x000fe40000000034 */
[----:B------:R-:W-:Y:S01]  /*1100*/  PRMT R50, R10, 0x7632, R50 ;  /* 0x000076320a327816 */ /* 0x000fe20000000032 */
[----:B-1----:R-:W-:Y:S01]  /*1110*/  @P0 FADD.FTZ R19, R28, R19 ;  /* 0x000000131c130221 */ /* 0x002fe20000010000 */
[----:B------:R-:W-:Y:S02]  /*1120*/  PRMT R49, R9, 0x7632, R49 ;  /* 0x0000763209317816 */ /* 0x000fe40000000031 */
[----:B------:R-:W-:Y:S01]  /*1130*/  PRMT R47, R11, 0x7632, R47 ;  /* 0x000076320b2f7816 */ /* 0x000fe2000000002f */
[----:B------:R1:W3:Y:S01]  /*1140*/  @P0 MUFU.RSQ R59, R19 ;  /* 0x00000013003b0308 */ /* 0x0002e20000001400 */
[----:B--2---:R-:W-:-:S02]  /*1150*/  PRMT R48, R12, 0x7632, R48 ;  /* 0x000076320c307816 */ /* 0x004fc40000000030 */
[----:B------:R-:W-:Y:S02]  /*1160*/  PRMT R45, R13, 0x7632, R45 ;  /* 0x000076320d2d7816 */ /* 0x000fe4000000002d */
[----:B------:R-:W-:Y:S02]  /*1170*/  PRMT R46, R14, 0x7632, R46 ;  /* 0x000076320e2e7816 */ /* 0x000fe4000000002e */
[----:B-1----:R-:W-:Y:S02]  /*1180*/  PRMT R19, R15, 0x7632, R19 ;  /* 0x000076320f137816 */ /* 0x002fe40000000013 */
[----:B------:R-:W-:Y:S01]  /*1190*/  PRMT R44, R16, 0x7632, R44 ;  /* 0x00007632102c7816 */ /* 0x000fe2000000002c */
[----:B0--3--:R-:W-:Y:S06]  /*11a0*/  BRA.U UP0, `(.L_x_78) ;  /* 0x0000000900447547 */ /* 0x009fec000b800000 */
        /* <DEDUP_REMOVED lines=15> */
[----:B------:R-:W-:Y:S01]  /*12a0*/  FADD.FTZ R31, R30, R31 ;  /* 0x0000001f1e1f7221 */ /* 0x000fe20000010000 */
[----:B------:R-:W-:Y:S01]  /*12b0*/  FFMA.FTZ R28, R27, R30, R28 ;  /* 0x0000001e1b1c7223 */ /* 0x000fe2000001001c */
[----:B------:R-:W-:Y:S01]  /*12c0*/  FFMA.FTZ R26, R25, R26, RZ ;  /* 0x0000001a191a7223 */ /* 0x000fe200000100ff */
[----:B------:R-:W-:Y:S01]  /*12d0*/  FADD.FTZ R30, RZ, R25 ;  /* 0x00000019ff1e7221 */ /* 0x000fe20000010000 */
[----:B------:R-:W-:Y:S01]  /*12e0*/  FMUL.FTZ R34, R22, R29 ;  /* 0x0000001d16227220 */ /* 0x000fe20000410000 */
[----:B------:R-:W-:Y:S01]  /*12f0*/  FMUL.FTZ R33, R32, R59 ;  /* 0x0000003b20217220 */ /* 0x000fe20000410000 */
[----:B------:R-:W-:Y:S01]  /*1300*/  SHF.L.U32 R25, R55, 0x10, RZ ;  /* 0x0000001037197819 */ /* 0x000fe200000006ff */
[----:B------:R-:W-:Y:S01]  /*1310*/  FADD.FTZ R30, R29, R30 ;  /* 0x0000001e1d1e7221 */ /* 0x000fe20000010000 */
[----:B------:R-:W-:Y:S01]  /*1320*/  FADD.FTZ R31, R31, R34 ;  /* 0x000000221f1f7221 */ /* 0x000fe20000010000 */
[----:B------:R-:W-:Y:S01]  /*1330*/  FFMA.FTZ R32, R29, R33, R26 ;  /* 0x000000211d207223 */ /* 0x000fe2000001001a */
[----:B------:R-:W-:Y:S01]  /*1340*/  FFMA.FTZ R34, R33, R34, R28 ;  /* 0x0000002221227223 */ /* 0x000fe2000001001c */
[----:B------:R-:W-:Y:S01]  /*1350*/  FADD.FTZ R28, -R18, R25 ;  /* 0x00000019121c7221 */ /* 0x000fe20000010100 */
[----:B------:R-:W-:Y:S01]  /*1360*/  SHF.L.U32 R26, R56, 0x10, RZ ;  /* 0x00000010381a7819 */ /* 0x000fe200000006ff */
[----:B------:R-:W-:Y:S01]  /*1370*/  FFMA.FTZ R27, R24, R27, RZ ;  /* 0x0000001b181b7223 */ /* 0x000fe200000100ff */
[----:B------:R-:W-:Y:S01]  /*1380*/  FADD.FTZ R29, RZ, R24 ;  /* 0x00000018ff1d7221 */ /* 0x000fe20000010000 */
[----:B------:R-:W-:Y:S01]  /*1390*/  FMUL.FTZ R25, R28, R59 ;  /* 0x0000003b1c197220 */ /* 0x000fe20000410000 */
[----:B------:R-:W-:Y:S01]  /*13a0*/  SHF.L.U32 R33, R5, 0x10, RZ ;  /* 0x0000001005217819 */ /* 0x000fe200000006ff */
[----:B------:R-:W-:Y:S01]  /*13b0*/  FMUL.FTZ R24, R23, R26 ;  /* 0x0000001a17187220 */ /* 0x000fe20000410000 */
[----:B------:R-:W-:Y:S01]  /*13c0*/  SHF.L.U32 R35, R53, 0x10, RZ ;  /* 0x0000001035237819 */ /* 0x000fe200000006ff */
[C---:B------:R-:W-:Y:S01]  /*13d0*/  FADD.FTZ R29, R26.reuse, R29 ;  /* 0x0000001d1a1d7221 */ /* 0x040fe20000010000 */
[----:B------:R-:W-:Y:S01]  /*13e0*/  FFMA.FTZ R27, R26, R25, R27 ;  /* 0x000000191a1b7223 */ /* 0x000fe2000001001b */
[----:B------:R-:W-:Y:S01]  /*13f0*/  FFMA.FTZ R34, R25, R24, R34 ;  /* 0x0000001819227223 */ /* 0x000fe20000010022 */
[----:B------:R-:W-:Y:S01]  /*1400*/  FADD.FTZ R26, -R18, R33 ;  /* 0x00000021121a7221 */ /* 0x000fe20000010100 */
[----:B------:R-:W-:Y:S01]  /*1410*/  SHF.L.U32 R25, R6, 0x10, RZ ;  /* 0x0000001006197819 */ /* 0x000fe200000006ff */
[----:B------:R-:W-:Y:S01]  /*1420*/  FADD.FTZ R28, -R18, R35 ;  /* 0x00000023121c7221 */ /* 0x000fe20000010100 */
[----:B------:R-:W-:Y:S01]  /*1430*/  FADD.FTZ R31, R24, R31 ;  /* 0x0000001f181f7221 */ /* 0x000fe20000010000 */
[----:B------:R-:W-:Y:S01]  /*1440*/  SHF.L.U32 R24, R54, 0x10, RZ ;  /* 0x0000001036187819 */ /* 0x000fe200000006ff */
[-C--:B------:R-:W-:Y:S01]  /*1450*/  FMUL.FTZ R33, R26, R59.reuse ;  /* 0x0000003b1a217220 */ /* 0x080fe20000410000 */
[----:B------:R-:W-:Y:S01]  /*1460*/  FMUL.FTZ R28, R28, R59 ;  /* 0x0000003b1c1c7220 */ /* 0x000fe20000410000 */
[----:B------:R-:W-:Y:S01]  /*1470*/  SHF.L.U32 R35, R7, 0x10, RZ ;  /* 0x0000001007237819 */ /* 0x000fe200000006ff */
[----:B------:R-:W-:Y:S01]  /*1480*/  FMUL.FTZ R26, R22, R25 ;  /* 0x00000019161a7220 */ /* 0x000fe20000410000 */
[----:B------:R-:W-:Y:S01]  /*1490*/  FADD.FTZ R30, R30, R25 ;  /* 0x000000191e1e7221 */ /* 0x000fe20000010000 */
[----:B------:R-:W-:Y:S01]  /*14a0*/  FFMA.FTZ R32, R25, R33, R32 ;  /* 0x0000002119207223 */ /* 0x000fe20000010020 */
[----:B------:R-:W-:Y:S01]  /*14b0*/  FADD.FTZ R29, R29, R24 ;  /* 0x000000181d1d7221 */ /* 0x000fe20000010000 */
[----:B------:R-:W-:Y:S01]  /*14c0*/  FFMA.FTZ R27, R24, R28, R27 ;  /* 0x0000001c181b7223 */ /* 0x000fe2000001001b */
[----:B------:R-:W-:Y:S01]  /*14d0*/  FMUL.FTZ R25, R23, R24 ;  /* 0x0000001817197220 */ /* 0x000fe20000410000 */
[----:B------:R-:W-:Y:S01]  /*14e0*/  FADD.FTZ R24, R31, R26 ;  /* 0x0000001a1f187221 */ /* 0x000fe20000010000 */
[----:B------:R-:W-:Y:S01]  /*14f0*/  FFMA.FTZ R33, R33, R26, R34 ;  /* 0x0000001a21217223 */ /* 0x000fe20000010022 */
[----:B------:R-:W-:Y:S01]  /*1500*/  FADD.FTZ R26, -R18, R35 ;  /* 0x00000023121a7221 */ /* 0x000fe20000010100 */
[----:B------:R-:W-:Y:S01]  /*1510*/  SHF.L.U32 R31, R8, 0x10, RZ ;  /* 0x00000010081f7819 */ /* 0x000fe200000006ff */
[----:B------:R-:W-:Y:S01]  /*1520*/  FADD.FTZ R24, R25, R24 ;  /* 0x0000001819187221 */ /* 0x000fe20000010000 */
[----:B------:R-:W-:Y:S01]  /*1530*/  FFMA.FTZ R33, R28, R25, R33 ;  /* 0x000000191c217223 */ /* 0x000fe20000010021 */
[----:B------:R-:W-:Y:S01]  /*1540*/  FMUL.FTZ R26, R26, R59 ;  /* 0x0000003b1a1a7220 */ /* 0x000fe20000410000 */
[----:B------:R-:W-:Y:S01]  /*1550*/  SHF.L.U32 R25, R51, 0x10, RZ ;  /* 0x0000001033197819 */ /* 0x000fe200000006ff */
[----:B------:R-:W-:Y:S01]  /*1560*/  FMUL.FTZ R35, R22, R31 ;  /* 0x0000001f16237220 */ /* 0x000fe20000410000 */
[----:B------:R-:W-:Y:S01]  /*1570*/  FADD.FTZ R30, R30, R31 ;  /* 0x0000001f1e1e7221 */ /* 0x000fe20000010000 */
[----:B------:R-:W-:Y:S01]  /*1580*/  FFMA.FTZ R32, R31, R26, R32 ;  /* 0x0000001a1f207223 */ /* 0x000fe20000010020 */
[----:B------:R-:W-:Y:S01]  /*1590*/  SHF.L.U32 R31, R9, 0x10, RZ ;  /* 0x00000010091f7819 */ /* 0x000fe200000006ff */
[----:B------:R-:W-:Y:S01]  /*15a0*/  FADD.FTZ R28, R24, R35 ;  /* 0x00000023181c7221 */ /* 0x000fe20000010000 */
[----:B------:R-:W-:Y:S01]  /*15b0*/  FFMA.FTZ R33, R26, R35, R33 ;  /* 0x000000231a217223 */ /* 0x000fe20000010021 */
[----:B------:R-:W-:Y:S01]  /*15c0*/  SHF.L.U32 R24, R52, 0x10, RZ ;  /* 0x0000001034187819 */ /* 0x000fe200000006ff */
[C---:B------:R-:W-:Y:S01]  /*15d0*/  FADD.FTZ R26, -R18.reuse, R25 ;  /* 0x00000019121a7221 */ /* 0x040fe20000010100 */
[----:B------:R-:W-:Y:S01]  /*15e0*/  FADD.FTZ R34, -R18, R31 ;  /* 0x0000001f12227221 */ /* 0x000fe20000010100 */
[----:B------:R-:W-:-:S02]  /*15f0*/  SHF.L.U32 R31, R49, 0x10, RZ ;  /* 0x00000010311f7819 */ /* 0x000fc400000006ff */
[-C--:B------:R-:W-:Y:S01]  /*1600*/  FMUL.FTZ R26, R26, R59.reuse ;  /* 0x0000003b1a1a7220 */ /* 0x080fe20000410000 */
[----:B------:R-:W-:Y:S01]  /*1610*/  FMUL.FTZ R25, R23, R24 ;  /* 0x0000001817197220 */ /* 0x000fe20000410000 */
[----:B------:R-:W-:Y:S01]  /*1620*/  SHF.L.U32 R35, R10, 0x10, RZ ;  /* 0x000000100a237819 */ /* 0x000fe200000006ff */
[----:B------:R-:W-:Y:S01]  /*1630*/  FMUL.FTZ R34, R34, R59 ;  /* 0x0000003b22227220 */ /* 0x000fe20000410000 */
[----:B------:R-:W-:Y:S01]  /*1640*/  FFMA.FTZ R27, R24, R26, R27 ;  /* 0x0000001a181b7223 */ /* 0x000fe2000001001b */
[----:B------:R-:W-:Y:S01]  /*1650*/  FFMA.FTZ R33, R26, R25, R33 ;  /* 0x000000191a217223 */ /* 0x000fe20000010021 */
[----:B------:R-:W-:Y:S01]  /*1660*/  FADD.FTZ R26, -R18, R31 ;  /* 0x0000001f121a7221 */ /* 0x000fe20000010100 */
[----:B------:R-:W-:Y:S01]  /*1670*/  FADD.FTZ R29, R29, R24 ;  /* 0x000000181d1d7221 */ /* 0x000fe20000010000 */
[----:B------:R-:W-:Y:S01]  /*1680*/  FADD.FTZ R30, R30, R35 ;  /* 0x000000231e1e7221 */ /* 0x000fe20000010000 */
[----:B------:R-:W-:Y:S01]  /*1690*/  FFMA.FTZ R32, R35, R34, R32 ;  /* 0x0000002223207223 */ /* 0x000fe20000010020 */
[----:B------:R-:W-:Y:S01]  /*16a0*/  FMUL.FTZ R35, R22, R35 ;  /* 0x0000002316237220 */ /* 0x000fe20000410000 */
[----:B------:R-:W-:Y:S01]  /*16b0*/  FADD.FTZ R28, R25, R28 ;  /* 0x0000001c191c7221 */ /* 0x000fe20000010000 */
[----:B------:R-:W-:Y:S01]  /*16c0*/  SHF.L.U32 R24, R50, 0x10, RZ ;  /* 0x0000001032187819 */ /* 0x000fe200000006ff */
[----:B------:R-:W-:Y:S01]  /*16d0*/  FMUL.FTZ R26, R26, R59 ;  /* 0x0000003b1a1a7220 */ /* 0x000fe20000410000 */
[----:B------:R-:W-:Y:S01]  /*16e0*/  SHF.L.U32 R31, R11, 0x10, RZ ;  /* 0x000000100b1f7819 */ /* 0x000fe200000006ff */
[----:B------:R-:W-:Y:S01]  /*16f0*/  FADD.FTZ R28, R28, R35 ;  /* 0x000000231c1c7221 */ /* 0x000fe20000010000 */
[----:B------:R-:W-:Y:S01]  /*1700*/  FFMA.FTZ R33, R34, R35, R33 ;  /* 0x0000002322217223 */ /* 0x000fe20000010021 */
[----:B------:R-:W-:Y:S01]  /*1710*/  FMUL.FTZ R25, R23, R24 ;  /* 0x0000001817197220 */ /* 0x000fe20000410000 */
[----:B------:R-:W-:Y:S01]  /*1720*/  SHF.L.U32 R35, R47, 0x10, RZ ;  /* 0x000000102f237819 */ /* 0x000fe200000006ff */
[----:B------:R-:W-:Y:S01]  /*1730*/  FADD.FTZ R29, R29, R24 ;  /* 0x000000181d1d7221 */ /* 0x000fe20000010000 */
[----:B------:R-:W-:Y:S01]  /*1740*/  FFMA.FTZ R27, R24, R26, R27 ;  /* 0x0000001a181b7223 */ /* 0x000fe2000001001b */
[----:B------:R-:W-:Y:S01]  /*1750*/  FADD.FTZ R24, -R18, R31 ;  /* 0x0000001f12187221 */ /* 0x000fe20000010100 */
[----:B------:R-:W-:Y:S01]  /*1760*/  FADD.FTZ R28, R25, R28 ;  /* 0x0000001c191c7221 */ /* 0x000fe20000010000 */
[----:B------:R-:W-:Y:S01]  /*1770*/  FFMA.FTZ R33, R26, R25, R33 ;  /* 0x000000191a217223 */ /* 0x000fe20000010021 */
[----:B------:R-:W-:Y:S01]  /*1780*/  SHF.L.U32 R25, R12, 0x10, RZ ;  /* 0x000000100c197819 */ /* 0x000fe200000006ff */
[----:B------:R-:W-:Y:S01]  /*1790*/  FADD.FTZ R34, -R18, R35 ;  /* 0x0000002312227221 */ /* 0x000fe20000010100 */
[----:B------:R-:W-:Y:S01]  /*17a0*/  FMUL.FTZ R36, R24, R59 ;  /* 0x0000003b18247220 */ /* 0x000fe20000410000 */
[----:B------:R-:W-:-:S02]  /*17b0*/  SHF.L.U32 R26, R48, 0x10, RZ ;  /* 0x00000010301a7819 */ /* 0x000fc400000006ff */
[----:B------:R-:W-:Y:S01]  /*17c0*/  SHF.L.U32 R31, R13, 0x10, RZ ;  /* 0x000000100d1f7819 */ /* 0x000fe200000006ff */
[----:B------:R-:W-:Y:S01]  /*17d0*/  FMUL.FTZ R34, R34, R59 ;  /* 0x0000003b22227220 */ /* 0x000fe20000410000 */
[----:B------:R-:W-:Y:S01]  /*17e0*/  FADD.FTZ R30, R30, R25 ;  /* 0x000000191e1e7221 */ /* 0x000fe20000010000 */
[----:B------:R-:W-:Y:S01]  /*17f0*/  FFMA.FTZ R32, R25, R36, R32 ;  /* 0x0000002419207223 */ /* 0x000fe20000010020 */
[----:B------:R-:W-:Y:S01]  /*1800*/  FMUL.FTZ R25, R22, R25 ;  /* 0x0000001916197220 */ /* 0x000fe20000410000 */
[----:B------:R-:W-:Y:S01]  /*1810*/  FADD.FTZ R24, R29, R26 ;  /* 0x0000001a1d187221 */ /* 0x000fe20000010000 */
[----:B------:R-:W-:Y:S01]  /*1820*/  FFMA.FTZ R27, R26, R34, R27 ;  /* 0x000000221a1b7223 */ /* 0x000fe2000001001b */
[----:B------:R-:W-:Y:S01]  /*1830*/  FMUL.FTZ R29, R23, R26 ;  /* 0x0000001a171d7220 */ /* 0x000fe20000410000 */
[----:B------:R-:W-:Y:S01]  /*1840*/  FADD.FTZ R26, -R18, R31 ;  /* 0x0000001f121a7221 */ /* 0x000fe20000010100 */
[----:B------:R-:W-:Y:S01]  /*1850*/  FADD.FTZ R28, R28, R25 ;  /* 0x000000191c1c7221 */ /* 0x000fe20000010000 */
[----:B------:R-:W-:Y:S01]  /*1860*/  FFMA.FTZ R33, R36, R25, R33 ;  /* 0x0000001924217223 */ /* 0x000fe20000010021 */
[----:B------:R-:W-:Y:S01]  /*1870*/  SHF.L.U32 R31, R14, 0x10, RZ ;  /* 0x000000100e1f7819 */ /* 0x000fe200000006ff */
[----:B------:R-:W-:Y:S01]  /*1880*/  FMUL.FTZ R36, R26, R59 ;  /* 0x0000003b1a247220 */ /* 0x000fe20000410000 */
[----:B------:R-:W-:Y:S01]  /*1890*/  SHF.L.U32 R25, R45, 0x10, RZ ;  /* 0x000000102d197819 */ /* 0x000fe200000006ff */
[----:B------:R-:W-:Y:S01]  /*18a0*/  FADD.FTZ R28, R29, R28 ;  /* 0x0000001c1d1c7221 */ /* 0x000fe20000010000 */
[----:B------:R-:W-:Y:S01]  /*18b0*/  FFMA.FTZ R33, R34, R29, R33 ;  /* 0x0000001d22217223 */ /* 0x000fe20000010021 */
[----:B------:R-:W-:Y:S01]  /*18c0*/  FADD.FTZ R29, R30, R31 ;  /* 0x0000001f1e1d7221 */ /* 0x000fe20000010000 */
[----:B------:R-:W-:Y:S01]  /*18d0*/  FFMA.FTZ R32, R31, R36, R32 ;  /* 0x000000241f207223 */ /* 0x000fe20000010020 */
        /* <DEDUP_REMOVED lines=8> */
[----:B------:R-:W-:Y:S01]  /*1960*/  SHF.L.U32 R35, R16, 0x10, RZ ;  /* 0x0000001010237819 */ /* 0x000fe200000006ff */
[----:B------:R-:W-:Y:S01]  /*1970*/  FADD.FTZ R34, -R18, R25 ;  /* 0x0000001912227221 */ /* 0x000fe20000010100 */
[----:B------:R-:W-:Y:S01]  /*1980*/  FFMA.FTZ R25, R26, R30, R27 ;  /* 0x0000001e1a197223 */ /* 0x000fe2000001001b */
[----:B------:R-:W-:Y:S01]  /*1990*/  SHF.L.U32 R27, R19, 0x10, RZ ;  /* 0x00000010131b7819 */ /* 0x000fe200000006ff */
[----:B------:R-:W-:Y:S01]  /*19a0*/  FADD.FTZ R28, R31, R28 ;  /* 0x0000001c1f1c7221 */ /* 0x000fe20000010000 */
[----:B------:R-:W-:Y:S01]  /*19b0*/  FFMA.FTZ R33, R30, R31, R33 ;  /* 0x0000001f1e217223 */ /* 0x000fe20000010021 */
[----:B------:R-:W-:Y:S01]  /*19c0*/  FMUL.FTZ R31, R22, R35 ;  /* 0x00000023161f7220 */ /* 0x000fe20000410000 */
[----:B------:R-:W-:Y:S01]  /*19d0*/  FMUL.FTZ R36, R34, R59 ;  /* 0x0000003b22247220 */ /* 0x000fe20000410000 */
[----:B------:R-:W-:Y:S01]  /*19e0*/  SHF.L.U32 R30, R44, 0x10, RZ ;  /* 0x000000102c1e7819 */ /* 0x000fe200000006ff */
[----:B------:R-:W-:Y:S01]  /*19f0*/  FADD.FTZ R34, -R18, R27 ;  /* 0x0000001b12227221 */ /* 0x000fe20000010100 */
[----:B------:R-:W-:Y:S01]  /*1a00*/  FADD.FTZ R28, R28, R31 ;  /* 0x0000001f1c1c7221 */ /* 0x000fe20000010000 */
[----:B------:R-:W-:Y:S01]  /*1a10*/  FFMA.FTZ R33, R36, R31, R33 ;  /* 0x0000001f24217223 */ /* 0x000fe20000010021 */
[----:B------:R-:W-:Y:S01]  /*1a20*/  FADD.FTZ R27, R24, R26 ;  /* 0x0000001a181b7221 */ /* 0x000fe20000010000 */
[----:B------:R-:W-:Y:S01]  /*1a30*/  FMUL.FTZ R31, R23, R30 ;  /* 0x0000001e171f7220 */ /* 0x000fe20000410000 */
[----:B------:R-:W-:Y:S01]  /*1a40*/  FMUL.FTZ R34, R34, R59 ;  /* 0x0000003b22227220 */ /* 0x000fe20000410000 */
[----:B------:R-:W-:Y:S01]  /*1a50*/  FADD.FTZ R26, R29, R35 ;  /* 0x000000231d1a7221 */ /* 0x000fe20000010000 */
[----:B------:R-:W-:Y:S01]  /*1a60*/  FFMA.FTZ R24, R35, R36, R32 ;  /* 0x0000002423187223 */ /* 0x000fe20000010020 */
[----:B------:R-:W-:Y:S01]  /*1a70*/  FADD.FTZ R28, R31, R28 ;  /* 0x0000001c1f1c7221 */ /* 0x000fe20000010000 */
[----:B------:R-:W-:Y:S01]  /*1a80*/  FFMA.FTZ R31, R34, R31, R33 ;  /* 0x0000001f221f7223 */ /* 0x000fe20000010021 */
[----:B------:R-:W-:Y:S01]  /*1a90*/  FADD.FTZ R27, R27, R30 ;  /* 0x0000001e1b1b7221 */ /* 0x000fe20000010000 */
[----:B------:R-:W-:Y:S01]  /*1aa0*/  FFMA.FTZ R25, R30, R34, R25 ;  /* 0x000000221e197223 */ /* 0x000fe20000010019 */
[----:B------:R-:W-:Y:S06]  /*1ab0*/  BRA `(.L_x_79) ;  /* 0x0000001000807947 */ /* 0x000fec0003800000 */
.L_x_78:
[----:B------:R-:W-:Y:S02]  /*1ac0*/  SHF.L.U32 R25, R39, 0x10, RZ ;  /* 0x0000001027197819 */ /* 0x000fe400000006ff */
[----:B------:R-:W-:Y:S02]  /*1ad0*/  SHF.L.U32 R27, R57, 0x10, RZ ;  /* 0x00000010391b7819 */ /* 0x000fe400000006ff */
[----:B------:R-:W-:Y:S01]  /*1ae0*/  SHF.L.U32 R37, R55, 0x10, RZ ;  /* 0x0000001037257819 */ /* 0x000fe200000006ff */
[----:B------:R-:W-:Y:S01]  /*1af0*/  FADD.FTZ R24, -R18, R25 ;  /* 0x0000001912187221 */ /* 0x000fe20000010100 */
[----:B------:R-:W-:-:S03]  /*1b00*/  SHF.L.U32 R63, R38, 0x10, RZ ;  /* 0x00000010263f7819 */ /* 0x000fc600000006ff */
[----:B------:R-:W-:Y:S01]  /*1b10*/  FMUL.FTZ R25, R24, R59 ;  /* 0x0000003b18197220 */ /* 0x000fe20000410000 */
[----:B------:R-:W-:Y:S01]  /*1b20*/  FADD.FTZ R24, -R18, R27 ;  /* 0x0000001b12187221 */ /* 0x000fe20000010100 */
[----:B------:R-:W-:Y:S02]  /*1b30*/  SHF.L.U32 R27, R17, 0x10, RZ ;  /* 0x00000010111b7819 */ /* 0x000fe400000006ff */
[----:B-----5:R-:W-:Y:S01]  /*1b40*/  FFMA.FTZ R28, R22, R25, R20 ;  /* 0x00000019161c7223 */ /* 0x020fe20000010014 */
[-C--:B------:R-:W-:Y:S02]  /*1b50*/  FMUL.FTZ R24, R24, R59.reuse ;  /* 0x0000003b18187220 */ /* 0x080fe40000410000 */
[----:B------:R-:W-:Y:S01]  /*1b60*/  FADD.FTZ R30, -R18, R27 ;  /* 0x0000001b121e7221 */ /* 0x000fe20000010100 */
[----:B------:R-:W-:Y:S01]  /*1b70*/  FMUL.FTZ R26, R28, -1.4426950216293334961 ;  /* 0xbfb8aa3b1c1a7820 */ /* 0x000fe20000410000 */
[----:B------:R-:W-:Y:S02]  /*1b80*/  FFMA.FTZ R29, R23, R24, R21 ;  /* 0x00000018171d7223 */ /* 0x000fe40000010015 */
[----:B------:R-:W-:-:S02]  /*1b90*/  FMUL.FTZ R27, R30, R59 ;  /* 0x0000003b1e1b7220 */ /* 0x000fc40000410000 */
[----:B------:R-:W-:Y:S01]  /*1ba0*/  FMUL.FTZ R31, R29, -1.4426950216293334961 ;  /* 0xbfb8aa3b1d1f7820 */ /* 0x000fe20000410000 */
[----:B------:R-:W0:Y:S01]  /*1bb0*/  MUFU.EX2 R26, R26 ;  /* 0x0000001a001a7308 */ /* 0x000e220000000800 */
[----:B------:R-:W-:-:S04]  /*1bc0*/  FFMA.FTZ R33, R22, R27, R20 ;  /* 0x0000001b16217223 */ /* 0x000fc80000010014 */
[----:B------:R-:W1:Y:S01]  /*1bd0*/  MUFU.EX2 R31, R31 ;  /* 0x0000001f001f7308 */ /* 0x000e620000000800 */
[----:B------:R-:W-:-:S06]  /*1be0*/  FMUL.FTZ R35, R33, -1.4426950216293334961 ;  /* 0xbfb8aa3b21237820 */ /* 0x000fcc0000410000 */
[----:B------:R-:W2:Y:S01]  /*1bf0*/  MUFU.EX2 R35, R35 ;  /* 0x0000002300237308 */ /* 0x000ea20000000800 */
[----:B0-----:R-:W-:Y:S01]  /*1c00*/  FADD.FTZ R30, R26, 1 ;  /* 0x3f8000001a1e7421 */ /* 0x001fe20000010000 */
[----:B------:R-:W-:-:S04]  /*1c10*/  FADD.FTZ R26, -R18, R37 ;  /* 0x00000025121a7221 */ /* 0x000fc80000010100 */
[----:B------:R-:W-:Y:S01]  /*1c20*/  FMUL.FTZ R26, R26, R59 ;  /* 0x0000003b1a1a7220 */ /* 0x000fe20000410000 */
[----:B------:R-:W0:Y:S01]  /*1c30*/  MUFU.RCP R30, R30 ;  /* 0x0000001e001e7308 */ /* 0x000e220000001000 */
[----:B-1----:R-:W-:Y:S02]  /*1c40*/  FADD.FTZ R32, R31, 1 ;  /* 0x3f8000001f207421 */ /* 0x002fe40000010000 */
[----:B------:R-:W-:Y:S01]  /*1c50*/  FFMA.FTZ R34, R23, R26, R21 ;  /* 0x0000001a17227223 */ /* 0x000fe20000010015 */
[----:B--2---:R-:W-:-:S03]  /*1c60*/  FADD.FTZ R36, R35, 1 ;  /* 0x3f80000023247421 */ /* 0x004fc60000010000 */
[----:B------:R-:W-:Y:S01]  /*1c70*/  FMUL.FTZ R37, R34, -1.4426950216293334961 ;  /* 0xbfb8aa3b22257820 */ /* 0x000fe20000410000 */
[----:B------:R-:W1:Y:S01]  /*1c80*/  MUFU.RCP R32, R32 ;  /* 0x0000002000207308 */ /* 0x000e620000001000 */
[----:B------:R-:W-:-:S07]  /*1c90*/  SHF.L.U32 R35, R58, 0x10, RZ ;  /* 0x000000103a237819 */ /* 0x000fce00000006ff */
[----:B------:R-:W2:Y:S01]  /*1ca0*/  MUFU.EX2 R37, R37 ;  /* 0x0000002500257308 */ /* 0x000ea20000000800 */
[----:B0-----:R-:W-:-:S03]  /*1cb0*/  FADD.FTZ R31, -R30, 1 ;  /* 0x3f8000001e1f7421 */ /* 0x001fc60000010100 */
[----:B------:R-:W0:Y:S01]  /*1cc0*/  MUFU.RCP R36, R36 ;  /* 0x0000002400247308 */ /* 0x000e220000001000 */
[----:B------:R-:W-:Y:S01]  /*1cd0*/  FFMA.FTZ R28, R28, R31, 1 ;  /* 0x3f8000001c1c7423 */ /* 0x000fe2000001001f */
[----:B------:R-:W-:Y:S01]  /*1ce0*/  FMUL.FTZ R31, R63, R30 ;  /* 0x0000001e3f1f7220 */ /* 0x000fe20000410000 */
[----:B-1----:R-:W-:-:S03]  /*1cf0*/  FMUL.FTZ R30, R35, R32 ;  /* 0x00000020231e7220 */ /* 0x002fc60000410000 */
[----:B------:R-:W-:Y:S01]  /*1d00*/  FMUL.FTZ R31, R31, R28 ;  /* 0x0000001c1f1f7220 */ /* 0x000fe20000410000 */
[----:B------:R-:W-:Y:S01]  /*1d10*/  FADD.FTZ R28, -R32, 1 ;  /* 0x3f800000201c7421 */ /* 0x000fe20000010100 */
[----:B------:R-:W-:Y:S01]  /*1d20*/  SHF.L.U32 R35, R5, 0x10, RZ ;  /* 0x0000001005237819 */ /* 0x000fe200000006ff */
[----:B--2---:R-:W-:Y:S02]  /*1d30*/  FADD.FTZ R37, R37, 1 ;  /* 0x3f80000025257421 */ /* 0x004fe40000010000 */
[----:B------:R-:W-:Y:S02]  /*1d40*/  FFMA.FTZ R29, R29, R28, 1 ;  /* 0x3f8000001d1d7423 */ /* 0x000fe4000001001c */
[----:B------:R-:W-:Y:S01]  /*1d50*/  FADD.FTZ R32, -R18, R35 ;  /* 0x0000002312207221 */ /* 0x000fe20000010100 */
[----:B------:R-:W-:Y:S01]  /*1d60*/  SHF.L.U32 R35, R4, 0x10, RZ ;  /* 0x0000001004237819 */ /* 0x000fe200000006ff */
[----:B------:R-:W1:Y:S01]  /*1d70*/  MUFU.RCP R37, R37 ;  /* 0x0000002500257308 */ /* 0x000e620000001000 */
[----:B------:R-:W-:Y:S01]  /*1d80*/  FMUL.FTZ R30, R30, R29 ;  /* 0x0000001d1e1e7220 */ /* 0x000fe20000410000 */
[----:B------:R-:W-:Y:S01]  /*1d90*/  FMUL.FTZ R29, R32, R59 ;  /* 0x0000003b201d7220 */ /* 0x000fe20000410000 */
[----:B0-----:R-:W-:Y:S01]  /*1da0*/  FADD.FTZ R28, -R36, 1 ;  /* 0x3f800000241c7421 */ /* 0x001fe20000010100 */
[----:B------:R-:W-:-:S02]  /*1db0*/  FMUL.FTZ R36, R35, R36 ;  /* 0x0000002423247220 */ /* 0x000fc40000410000 */
[----:B------:R-:W-:Y:S01]  /*1dc0*/  FFMA.FTZ R32, R22, R29, R20 ;  /* 0x0000001d16207223 */ /* 0x000fe20000010014 */
[----:B------:R-:W-:Y:S01]  /*1dd0*/  FFMA.FTZ R33, R33, R28, 1 ;  /* 0x3f80000021217423 */ /* 0x000fe2000001001c */
[----:B------:R-:W-:Y:S02]  /*1de0*/  SHF.L.U32 R28, R56, 0x10, RZ ;  /* 0x00000010381c7819 */ /* 0x000fe400000006ff */
[----:B------:R-:W-:Y:S01]  /*1df0*/  FMUL.FTZ R60, R32, -1.4426950216293334961 ;  /* 0xbfb8aa3b203c7820 */ /* 0x000fe20000410000 */
[----:B------:R-:W-:-:S05]  /*1e00*/  FMUL.FTZ R62, R36, R33 ;  /* 0x00000021243e7220 */ /* 0x000fca0000410000 */
[----:B------:R-:W0:Y:S01]  /*1e10*/  MUFU.EX2 R60, R60 ;  /* 0x0000003c003c7308 */ /* 0x000e220000000800 */
[----:B-1----:R-:W-:Y:S01]  /*1e20*/  FADD.FTZ R35, -R37, 1 ;  /* 0x3f80000025237421 */ /* 0x002fe20000010100 */
[----:B------:R-:W-:-:S03]  /*1e30*/  FMUL.FTZ R37, R28, R37 ;  /* 0x000000251c257220 */ /* 0x000fc60000410000 */
[----:B------:R-:W-:Y:S01]  /*1e40*/  FFMA.FTZ R34, R34, R35, 1 ;  /* 0x3f80000022227423 */ /* 0x000fe20000010023 */
[----:B------:R-:W-:-:S03]  /*1e50*/  SHF.L.U32 R35, R53, 0x10, RZ ;  /* 0x0000001035237819 */ /* 0x000fc600000006ff */
[----:B------:R-:W-:Y:S01]  /*1e60*/  FMUL.FTZ R33, R37, R34 ;  /* 0x0000002225217220 */ /* 0x000fe20000410000 */
[----:B------:R-:W-:Y:S01]  /*1e70*/  SHF.L.U32 R34, R6, 0x10, RZ ;  /* 0x0000001006227819 */ /* 0x000fe200000006ff */
[----:B------:R-:W-:Y:S01]  /*1e80*/  FADD.FTZ R28, -R18, R35 ;  /* 0x00000023121c7221 */ /* 0x000fe20000010100 */
[----:B0-----:R-:W-:-:S03]  /*1e90*/  FADD.FTZ R35, R60, 1 ;  /* 0x3f8000003c237421 */ /* 0x001fc60000010000 */
[----:B------:R-:W-:-:S04]  /*1ea0*/  FMUL.FTZ R28, R28, R59 ;  /* 0x0000003b1c1c7220 */ /* 0x000fc80000410000 */
[----:B------:R-:W-:Y:S01]  /*1eb0*/  FFMA.FTZ R63, R23, R28, R21 ;  /* 0x0000001c173f7223 */ /* 0x000fe20000010015 */
[----:B------:R-:W0:Y:S03]  /*1ec0*/  MUFU.RCP R35, R35 ;  /* 0x0000002300237308 */ /* 0x000e260000001000 */
[----:B------:R-:W-:-:S06]  /*1ed0*/  FMUL.FTZ R60, R63, -1.4426950216293334961 ;  /* 0xbfb8aa3b3f3c7820 */ /* 0x000fcc0000410000 */
[----:B------:R-:W1:Y:S01]  /*1ee0*/  MUFU.EX2 R60, R60 ;  /* 0x0000003c003c7308 */ /* 0x000e620000000800 */
[----:B0-----:R-:W-:-:S04]  /*1ef0*/  FADD.FTZ R37, -R35, 1 ;  /* 0x3f80000023257421 */ /* 0x001fc80000010100 */
[----:B------:R-:W-:Y:S01]  /*1f00*/  FFMA.FTZ R37, R32, R37, 1 ;  /* 0x3f80000020257423 */ /* 0x000fe20000010025 */
[----:B-1----:R-:W-:Y:S01]  /*1f10*/  FADD.FTZ R36, R60, 1 ;  /* 0x3f8000003c247421 */ /* 0x002fe20000010000 */
[----:B------:R-:W-:Y:S01]  /*1f20*/  FMUL.FTZ R32, R34, R35 ;  /* 0x0000002322207220 */ /* 0x000fe20000410000 */
[----:B------:R-:W-:Y:S01]  /*1f30*/  FMUL.FTZ R34, R22, R31 ;  /* 0x0000001f16227220 */ /* 0x000fe20000410000 */
[----:B------:R-:W-:Y:S02]  /*1f40*/  FMUL.FTZ R35, R23, R30 ;  /* 0x0000001e17237220 */ /* 0x000fe40000410000 */
[----:B------:R-:W-:Y:S01]  /*1f50*/  FMUL.FTZ R32, R32, R37 ;  /* 0x0000002520207220 */ /* 0x000fe20000410000 */
[----:B------:R-:W0:Y:S01]  /*1f60*/  MUFU.RCP R36, R36 ;  /* 0x0000002400247308 */ /* 0x000e220000001000 */
[----:B------:R-:W-:Y:S01]  /*1f70*/  FFMA.FTZ R37, R25, R34, RZ ;  /* 0x0000002219257223 */ /* 0x000fe200000100ff */
[----:B------:R-:W-:-:S03]  /*1f80*/  FADD.FTZ R34, RZ, R34 ;  /* 0x00000022ff227221 */ /* 0x000fc60000010000 */
[----:B------:R-:W-:Y:S01]  /*1f90*/  FFMA.FTZ R60, R24, R35, R37 ;  /* 0x00000023183c7223 */ /* 0x000fe20000010025 */
[----:B------:R-:W-:Y:S01]  /*1fa0*/  SHF.L.U32 R37, R54, 0x10, RZ ;  /* 0x0000001036257819 */ /* 0x000fe200000006ff */
[----:B------:R-:W-:-:S04]  /*1fb0*/  FADD.FTZ R35, R35, R34 ;  /* 0x0000002223237221 */ /* 0x000fc80000010000 */
[----:B0-----:R-:W-:Y:S01]  /*1fc0*/  FMUL.FTZ R34, R37, R36 ;  /* 0x0000002425227220 */ /* 0x001fe20000410000 */
[----:B------:R-:W-:Y:S01]  /*1fd0*/  FADD.FTZ R68, -R36, 1 ;  /* 0x3f80000024447421 */ /* 0x000fe20000010100 */
[----:B------:R-:W-:Y:S01]  /*1fe0*/  FFMA.FTZ R36, R25, R31, RZ ;  /* 0x0000001f19247223 */ /* 0x000fe200000100ff */
[----:B------:R-:W-:Y:S01]  /*1ff0*/  SHF.L.U32 R25, R7, 0x10, RZ ;  /* 0x0000001007197819 */ /* 0x000fe200000006ff */
[----:B------:R-:W-:Y:S01]  /*2000*/  FMUL.FTZ R37, R22, R62 ;  /* 0x0000003e16257220 */ /* 0x000fe20000410000 */
[----:B------:R-:W-:Y:S01]  /*2010*/  FFMA.FTZ R63, R63, R68, 1 ;  /* 0x3f8000003f3f7423 */ /* 0x000fe20000010044 */
[C---:B------:R-:W-:Y:S01]  /*2020*/  FFMA.FTZ R36, R27.reuse, R62, R36 ;  /* 0x0000003e1b247223 */ /* 0x040fe20000010024 */
[----:B------:R-:W-:Y:S01]  /*2030*/  FADD.FTZ R31, RZ, R31 ;  /* 0x0000001fff1f7221 */ /* 0x000fe20000010000 */
[----:B------:R-:W-:Y:S01]  /*2040*/  FADD.FTZ R68, -R18, R25 ;  /* 0x0000001912447221 */ /* 0x000fe20000010100 */
[----:B------:R-:W-:Y:S01]  /*2050*/  FFMA.FTZ R60, R27, R37, R60 ;  /* 0x000000251b3c7223 */ /* 0x000fe2000001003c */
[----:B------:R-:W-:Y:S01]  /*2060*/  FMUL.FTZ R34, R34, R63 ;  /* 0x0000003f22227220 */ /* 0x000fe20000410000 */
[----:B------:R-:W-:Y:S01]  /*2070*/  FADD.FTZ R31, R31, R62 ;  /* 0x0000003e1f1f7221 */ /* 0x000fe20000010000 */
[----:B------:R-:W-:Y:S01]  /*2080*/  FMUL.FTZ R25, R68, R59 ;  /* 0x0000003b44197220 */ /* 0x000fe20000410000 */
[----:B------:R-:W-:Y:S01]  /*2090*/  FADD.FTZ R62, R35, R37 ;  /* 0x00000025233e7221 */ /* 0x000fe20000010000 */
[----:B------:R-:W-:Y:S01]  /*20a0*/  SHF.L.U32 R35, R8, 0x10, RZ ;  /* 0x0000001008237819 */ /* 0x000fe200000006ff */
[----:B------:R-:W-:Y:S01]  /*20b0*/  FFMA.FTZ R36, R29, R32, R36 ;  /* 0x000000201d247223 */ /* 0x000fe20000010024 */
[----:B------:R-:W-:Y:S01]  /*20c0*/  FFMA.FTZ R27, R22, R25, R20 ;  /* 0x00000019161b7223 */ /* 0x000fe20000010014 */
[----:B------:R-:W-:-:S03]  /*20d0*/  SHF.L.U32 R37, R51, 0x10, RZ ;  /* 0x0000001033257819 */ /* 0x000fc600000006ff */
[----:B------:R-:W-:-:S06]  /*20e0*/  FMUL.FTZ R63, R27, -1.4426950216293334961 ;  /* 0xbfb8aa3b1b3f7820 */ /* 0x000fcc0000410000 */
[----:B------:R-:W0:Y:S02]  /*20f0*/  MUFU.EX2 R63, R63 ;  /* 0x0000003f003f7308 */ /* 0x000e240000000800 */
[----:B0-----:R-:W-:-:S06]  /*2100*/  FADD.FTZ R68, R63, 1 ;  /* 0x3f8000003f447421 */ /* 0x001fcc0000010000 */
[----:B------:R-:W0:Y:S02]  /*2110*/  MUFU.RCP R68, R68 ;  /* 0x0000004400447308 */ /* 0x000e240000001000 */
[----:B0-----:R-:W-:Y:S01]  /*2120*/  FADD.FTZ R70, -R68, 1 ;  /* 0x3f80000044467421 */ /* 0x001fe20000010100 */
[----:B------:R-:W-:Y:S01]  /*2130*/  FMUL.FTZ R35, R35, R68 ;  /* 0x0000004423237220 */ /* 0x000fe20000410000 */
[----:B------:R-:W-:Y:S02]  /*2140*/  SHF.L.U32 R68, R52, 0x10, RZ ;  /* 0x0000001034447819 */ /* 0x000fe400000006ff */
[----:B------:R-:W-:-:S04]  /*2150*/  FFMA.FTZ R70, R27, R70, 1 ;  /* 0x3f8000001b467423 */ /* 0x000fc80000010046 */
        /* <DEDUP_REMOVED lines=9> */
[----:B------:R-:W-:Y:S01]  /*21f0*/  FFMA.FTZ R35, R28, R34, R35 ;  /* 0x000000221c237223 */ /* 0x000fe20000010023 */
[----:B------:R-:W-:Y:S01]  /*2200*/  FADD.FTZ R37, R37, R34 ;  /* 0x0000002225257221 */ /* 0x000fe20000010000 */
[----:B------:R-:W-:Y:S01]  /*2210*/  FFMA.FTZ R30, R26, R33, R60 ;  /* 0x000000211a1e7223 */ /* 0x000fe2000001003c */
[----:B------:R-:W-:Y:S01]  /*2220*/  FFMA.FTZ R26, R23, R24, R21 ;  /* 0x00000018171a7223 */ /* 0x000fe20000010015 */
[----:B------:R-:W-:-:S03]  /*2230*/  FADD.FTZ R62, R33, R62 ;  /* 0x0000003e213e7221 */ /* 0x000fc60000010000 */
[----:B------:R-:W-:-:S06]  /*2240*/  FMUL.FTZ R60, R26, -1.4426950216293334961 ;  /* 0xbfb8aa3b1a3c7820 */ /* 0x000fcc0000410000 */
[----:B------:R-:W0:Y:S02]  /*2250*/  MUFU.EX2 R60, R60 ;  /* 0x0000003c003c7308 */ /* 0x000e240000000800 */
[----:B0-----:R-:W-:Y:S01]  /*2260*/  FADD.FTZ R63, R60, 1 ;  /* 0x3f8000003c3f7421 */ /* 0x001fe20000010000 */
[----:B------:R-:W-:-:S04]  /*2270*/  FADD.FTZ R60, R31, R32 ;  /* 0x000000201f3c7221 */ /* 0x000fc80000010000 */
[----:B------:R-:W-:Y:S01]  /*2280*/  FADD.FTZ R60, R60, R27 ;  /* 0x0000001b3c3c7221 */ /* 0x000fe20000010000 */
[----:B------:R-:W0:Y:S02]  /*2290*/  MUFU.RCP R63, R63 ;  /* 0x0000003f003f7308 */ /* 0x000e240000001000 */
[----:B0-----:R-:W-:Y:S01]  /*22a0*/  FADD.FTZ R69, -R63, 1 ;  /* 0x3f8000003f457421 */ /* 0x001fe20000010100 */
[----:B------:R-:W-:-:S03]  /*22b0*/  FMUL.FTZ R33, R68, R63 ;  /* 0x0000003f44217220 */ /* 0x000fc60000410000 */
[----:B------:R-:W-:-:S04]  /*22c0*/  FFMA.FTZ R26, R26, R69, 1 ;  /* 0x3f8000001a1a7423 */ /* 0x000fc80000010045 */
[----:B------:R-:W-:Y:S01]  /*22d0*/  FMUL.FTZ R26, R33, R26 ;  /* 0x0000001a211a7220 */ /* 0x000fe20000410000 */
[----:B------:R-:W-:-:S03]  /*22e0*/  SHF.L.U32 R33, R9, 0x10, RZ ;  /* 0x0000001009217819 */ /* 0x000fc600000006ff */
[----:B------:R-:W-:Y:S01]  /*22f0*/  FADD.FTZ R37, R37, R26 ;  /* 0x0000001a25257221 */ /* 0x000fe20000010000 */
[----:B------:R-:W-:Y:S01]  /*2300*/  FFMA.FTZ R35, R24, R26, R35 ;  /* 0x0000001a18237223 */ /* 0x000fe20000010023 */
[----:B------:R-:W-:Y:S01]  /*2310*/  FADD.FTZ R68, -R18, R33 ;  /* 0x0000002112447221 */ /* 0x000fe20000010100 */
[----:B------:R-:W-:-:S03]  /*2320*/  FMUL.FTZ R33, R22, R32 ;  /* 0x0000002016217220 */ /* 0x000fc60000410000 */
[----:B------:R-:W-:Y:S01]  /*2330*/  FMUL.FTZ R31, R68, R59 ;  /* 0x0000003b441f7220 */ /* 0x000fe20000410000 */
[----:B------:R-:W-:Y:S01]  /*2340*/  FFMA.FTZ R32, R29, R33, R30 ;  /* 0x000000211d207223 */ /* 0x000fe2000001001e */
[----:B------:R-:W-:Y:S01]  /*2350*/  SHF.L.U32 R68, R10, 0x10, RZ ;  /* 0x000000100a447819 */ /* 0x000fe200000006ff */
[----:B------:R-:W-:Y:S01]  /*2360*/  FADD.FTZ R62, R62, R33 ;  /* 0x000000213e3e7221 */ /* 0x000fe20000010000 */
[----:B------:R-:W-:-:S04]  /*2370*/  FFMA.FTZ R29, R22, R31, R20 ;  /* 0x0000001f161d7223 */ /* 0x000fc80000010014 */
[----:B------:R-:W-:-:S06]  /*2380*/  FMUL.FTZ R30, R29, -1.4426950216293334961 ;  /* 0xbfb8aa3b1d1e7820 */ /* 0x000fcc0000410000 */
[----:B------:R-:W0:Y:S02]  /*2390*/  MUFU.EX2 R30, R30 ;  /* 0x0000001e001e7308 */ /* 0x000e240000000800 */
[----:B0-----:R-:W-:-:S06]  /*23a0*/  FADD.FTZ R63, R30, 1 ;  /* 0x3f8000001e3f7421 */ /* 0x001fcc0000010000 */
[----:B------:R-:W0:Y:S02]  /*23b0*/  MUFU.RCP R63, R63 ;  /* 0x0000003f003f7308 */ /* 0x000e240000001000 */
[----:B0-----:R-:W-:Y:S01]  /*23c0*/  FMUL.FTZ R33, R68, R63 ;  /* 0x0000003f44217220 */ /* 0x001fe20000410000 */
[----:B------:R-:W-:-:S04]  /*23d0*/  FADD.FTZ R68, -R63, 1 ;  /* 0x3f8000003f447421 */ /* 0x000fc80000010100 */
        /* <DEDUP_REMOVED lines=76> */
[-C--:B------:R-:W-:Y:S01]  /*28a0*/  FFMA.FTZ R36, R29, R31.reuse, R36 ;  /* 0x0000001f1d247223 */ /* 0x080fe20000010024 */
[----:B------:R-:W-:Y:S01]  /*28b0*/  FADD.FTZ R68, -R18, R33 ;  /* 0x0000002112447221 */ /* 0x000fe20000010100 */
[----:B------:R-:W-:Y:S01]  /*28c0*/  FMUL.FTZ R33, R23, R28 ;  /* 0x0000001c17217220 */ /* 0x000fe20000410000 */
[----:B------:R-:W-:Y:S02]  /*28d0*/  FMUL.FTZ R31, R22, R31 ;  /* 0x0000001f161f7220 */ /* 0x000fe40000410000 */
        /* <DEDUP_REMOVED lines=31> */
[----:B------:R-:W-:-:S05]  /*2ad0*/  SHF.L.U32 R33, R19, 0x10, RZ ;  /* 0x0000001013217819 */ /* 0x000fca00000006ff */
[----:B------:R-:W-:Y:S01]  /*2ae0*/  FADD.FTZ R68, -R18, R33 ;  /* 0x0000002112447221 */ /* 0x000fe20000010100 */
[----:B------:R-:W-:-:S03]  /*2af0*/  FMUL.FTZ R33, R23, R24 ;  /* 0x0000001817217220 */ /* 0x000fc60000410000 */
[----:B------:R-:W-:Y:S01]  /*2b00*/  FMUL.FTZ R32, R68, R59 ;  /* 0x0000003b44207220 */ /* 0x000fe20000410000 */
[----:B------:R-:W-:Y:S01]  /*2b10*/  FFMA.FTZ R34, R26, R33, R34 ;  /* 0x000000211a227223 */ /* 0x000fe20000010022 */
[----:B------:R-:W-:Y:S01]  /*2b20*/  FADD.FTZ R62, R33, R62 ;  /* 0x0000003e213e7221 */ /* 0x000fe20000010000 */
[----:B------:R-:W-:Y:S01]  /*2b30*/  SHF.L.U32 R68, R44, 0x10, RZ ;  /* 0x000000102c447819 */ /* 0x000fe200000006ff */
[----:B------:R-:W-:Y:S01]  /*2b40*/  FFMA.FTZ R24, R23, R32, R21 ;  /* 0x0000002017187223 */ /* 0x000fe20000010015 */
[----:B------:R-:W-:Y:S01]  /*2b50*/  FFMA.FTZ R34, R29, R31, R34 ;  /* 0x0000001f1d227223 */ /* 0x000fe20000010022 */
[----:B------:R-:W-:Y:S01]  /*2b60*/  FADD.FTZ R62, R62, R31 ;  /* 0x0000001f3e3e7221 */ /* 0x000fe20000010000 */
[----:B------:R-:W-:Y:S01]  /*2b70*/  FMUL.FTZ R29, R23, R30 ;  /* 0x0000001e171d7220 */ /* 0x000fe20000410000 */
[----:B------:R-:W-:-:S03]  /*2b80*/  FMUL.FTZ R26, R24, -1.4426950216293334961 ;  /* 0xbfb8aa3b181a7820 */ /* 0x000fc60000410000 */
[----:B------:R-:W-:Y:S01]  /*2b90*/  FFMA.FTZ R34, R28, R29, R34 ;  /* 0x0000001d1c227223 */ /* 0x000fe20000010022 */
[----:B------:R-:W-:Y:S01]  /*2ba0*/  FADD.FTZ R62, R29, R62 ;  /* 0x0000003e1d3e7221 */ /* 0x000fe20000010000 */
[----:B------:R-:W-:Y:S01]  /*2bb0*/  FMUL.FTZ R29, R22, R27 ;  /* 0x0000001b161d7220 */ /* 0x000fe20000410000 */
[----:B------:R-:W0:Y:S03]  /*2bc0*/  MUFU.EX2 R26, R26 ;  /* 0x0000001a001a7308 */ /* 0x000e260000000800 */
[----:B------:R-:W-:Y:S01]  /*2bd0*/  FFMA.FTZ R31, R25, R29, R34 ;  /* 0x0000001d191f7223 */ /* 0x000fe20000010022 */
[----:B------:R-:W-:Y:S01]  /*2be0*/  FADD.FTZ R62, R62, R29 ;  /* 0x0000001d3e3e7221 */ /* 0x000fe20000010000 */
        /* <DEDUP_REMOVED lines=9> */
[C---:B------:R-:W-:Y:S01]  /*2c80*/  FFMA.FTZ R25, R32.reuse, R68, R35 ;  /* 0x0000004420197223 */ /* 0x040fe20000010023 */
[----:B------:R-:W-:Y:S02]  /*2c90*/  FADD.FTZ R27, R37, R68 ;  /* 0x00000044251b7221 */ /* 0x000fe40000010000 */
[----:B------:R-:W-:Y:S01]  /*2ca0*/  FFMA.FTZ R31, R32, R29, R31 ;  /* 0x0000001d201f7223 */ /* 0x000fe2000001001f */
[----:B------:R-:W-:-:S07]  /*2cb0*/  FADD.FTZ R28, R29, R62 ;  /* 0x0000003e1d1c7221 */ /* 0x000fce0000010000 */
.L_x_79:
[----:B------:R-:W-:Y:S01]  /*2cc0*/  MOV R30, R28 ;  /* 0x0000001c001e7202 */ /* 0x000fe20000000f00 */
[----:B------:R-:W0:Y:S01]  /*2cd0*/  S2R R60, SR_TID.X ;  /* 0x00000000003c7919 */ /* 0x000e220000002100 */
[C---:B------:R-:W-:Y:S01]  /*2ce0*/  ISETP.GT.AND P0, PT, R0.reuse, 0x1e, PT ;  /* 0x0000001e0000780c */ /* 0x040fe20003f04270 */
[----:B------:R-:W1:Y:S01]  /*2cf0*/  S2UR UR8, SR_CgaCtaId ;  /* 0x00000000000879c3 */ /* 0x000e620000008800 */
[----:B------:R-:W-:Y:S01]  /*2d00*/  UMOV UR5, 0x400 ;  /* 0x0000040000057882 */ /* 0x000fe20000000000 */
[----:B------:R-:W2:Y:S01]  /*2d10*/  SHFL.DOWN PT, R28, R31, 0x1, 0x1f ;  /* 0x08201f001f1c7f89 */ /* 0x000ea200000e0000 */
[----:B------:R-:W-:Y:S01]  /*2d20*/  UIADD3 UR4, UPT, UPT, UR5, 0xd0, URZ ;  /* 0x000000d005047890 */ /* 0x000fe2000fffe0ff */
[----:B------:R-:W-:Y:S01]  /*2d30*/  ISETP.GT.AND P2, PT, R0, 0xf, PT ;  /* 0x0000000f0000780c */ /* 0x000fe20003f44270 */
[----:B------:R-:W-:Y:S01]  /*2d40*/  BSSY.RECONVERGENT B0, `(.L_x_80) ;  /* 0x0000025000007945 */ /* 0x000fe20003800200 */
[----:B------:R-:W3:Y:S01]  /*2d50*/  SHFL.DOWN PT, R29, R30, 0x1, 0x1f ;  /* 0x08201f001e1d7f89 */ /* 0x000ee200000e0000 */
[----:B-1----:R-:W-:-:S05]  /*2d60*/  ULEA UR4, UR8, UR4, 0x18 ;  /* 0x0000000408047291 */ /* 0x002fca000f8ec0ff */
[----:B--2---:R-:W-:Y:S01]  /*2d70*/  @!P0 FADD.FTZ R31, R28, R31 ;  /* 0x0000001f1c1f8221 */ /* 0x004fe20000010000 */
[----:B---3--:R-:W-:-:S04]  /*2d80*/  @!P0 FADD.FTZ R30, R29, R30 ;  /* 0x0000001e1d1e8221 */ /* 0x008fc80000010000 */
[----:B------:R-:W1:Y:S01]  /*2d90*/  SHFL.DOWN PT, R28, R31, 0x2, 0x1f ;  /* 0x08401f001f1c7f89 */ /* 0x000e6200000e0000 */
[----:B------:R-:W-:Y:S02]  /*2da0*/  ISETP.GT.AND P0, PT, R0, 0x1d, PT ;  /* 0x0000001d0000780c */ /* 0x000fe40003f04270 */
[C---:B0-----:R-:W-:Y:S01]  /*2db0*/  LEA R62, R60.reuse, UR4, 0x4 ;  /* 0x000000043c3e7c11 */ /* 0x041fe2000f8e20ff */
[----:B------:R-:W0:Y:S01]  /*2dc0*/  SHFL.DOWN PT, R29, R30, 0x2, 0x1f ;  /* 0x08401f001e1d7f89 */ /* 0x000e2200000e0000 */
[C---:B------:R-:W-:Y:S02]  /*2dd0*/  ISETP.NE.AND P1, PT, R60.reuse, RZ, PT ;  /* 0x000000ff3c00720c */ /* 0x040fe40003f25270 */
[----:B------:R-:W-:Y:S01]  /*2de0*/  ISETP.GT.U32.AND P3, PT, R60, 0x13, PT ;  /* 0x000000133c00780c */ /* 0x000fe20003f64070 */
[----:B------:R-:W-:Y:S06]  /*2df0*/  STS.128 [R62], R24 ;  /* 0x000000183e007388 */ /* 0x000fec0000000c00 */
[----:B-1----:R-:W-:Y:S01]  /*2e00*/  @!P0 FADD.FTZ R31, R31, R28 ;  /* 0x0000001c1f1f8221 */ /* 0x002fe20000010000 */
[----:B0-----:R-:W-:-:S04]  /*2e10*/  @!P0 FADD.FTZ R30, R30, R29 ;  /* 0x0000001d1e1e8221 */ /* 0x001fc80000010000 */
[----:B------:R-:W0:Y:S01]  /*2e20*/  SHFL.DOWN PT, R28, R31, 0x4, 0x1f ;  /* 0x08801f001f1c7f89 */ /* 0x000e2200000e0000 */
[----:B------:R-:W-:-:S03]  /*2e30*/  ISETP.GT.AND P0, PT, R0, 0x1b, PT ;  /* 0x0000001b0000780c */ /* 0x000fc60003f04270 */
[----:B------:R-:W1:Y:S10]  /*2e40*/  SHFL.DOWN PT, R29, R30, 0x4, 0x1f ;  /* 0x08801f001e1d7f89 */ /* 0x000e7400000e0000 */
[----:B0-----:R-:W-:Y:S01]  /*2e50*/  @!P0 FADD.FTZ R31, R31, R28 ;  /* 0x0000001c1f1f8221 */ /* 0x001fe20000010000 */
[----:B-1----:R-:W-:-:S04]  /*2e60*/  @!P0 FADD.FTZ R30, R30, R29 ;  /* 0x0000001d1e1e8221 */ /* 0x002fc80000010000 */
[----:B------:R-:W0:Y:S01]  /*2e70*/  SHFL.DOWN PT, R28, R31, 0x8, 0x1f ;  /* 0x09001f001f1c7f89 */ /* 0x000e2200000e0000 */
[----:B------:R-:W-:-:S03]  /*2e80*/  ISETP.GT.AND P0, PT, R0, 0x17, PT ;  /* 0x000000170000780c */ /* 0x000fc60003f04270 */
        /* <DEDUP_REMOVED lines=16> */
.L_x_81:
[----:B------:R-:W-:Y:S05]  /*2f90*/  BSYNC.RECONVERGENT B0 ;  /* 0x0000000000007941 */ /* 0x000fea0003800200 */
.L_x_80:
[----:B------:R-:W-:Y:S06]  /*2fa0*/  BAR.SYNC.DEFER_BLOCKING 0x0 ;  /* 0x0000000000007b1d */ /* 0x000fec0000010000 */
[----:B------:R-:W-:Y:S04]  /*2fb0*/  BSSY.RECONVERGENT B0, `(.L_x_82) ;  /* 0x0000033000007945 */ /* 0x000fe80003800200 */
[----:B------:R-:W-:Y:S05]  /*2fc0*/  @P1 BRA `(.L_x_83) ;  /* 0x0000000000c41947 */ /* 0x000fea0003800000 */
[----:B------:R-:W-:-:S09]  /*2fd0*/  ULEA UR4, UR8, UR5, 0x18 ;  /* 0x0000000508047291 */ /* 0x000fd2000f8ec0ff */
[----:B-123--:R-:W1:Y:S04]  /*2fe0*/  LDS.128 R28, [UR4+0x20] ;  /* 0x00002004ff1c7984 */ /* 0x00ee680008000c00 */
[----:B------:R-:W2:Y:S01]  /*2ff0*/  LDS.128 R32, [UR4+0x30] ;  /* 0x00003004ff207984 */ /* 0x000ea20008000c00 */
[----:B-1----:R-:W-:Y:S01]  /*3000*/  FADD.FTZ R63, R36, R28 ;  /* 0x0000001c243f7221 */ /* 0x002fe20000010000 */
[----:B------:R-:W-:-:S03]  /*3010*/  FADD.FTZ R28, R37, R29 ;  /* 0x0000001d251c7221 */ /* 0x000fc60000010000 */
[----:B------:R-:W-:Y:S01]  /*3020*/  FADD.FTZ R63, R63, R30 ;  /* 0x0000001e3f3f7221 */ /* 0x000fe20000010000 */
[----:B------:R-:W-:-:S03]  /*3030*/  FADD.FTZ R28, R28, R31 ;  /* 0x0000001f1c1c7221 */ /* 0x000fc60000010000 */
[----:B--2---:R-:W-:Y:S01]  /*3040*/  FADD.FTZ R63, R63, R32 ;  /* 0x000000203f3f7221 */ /* 0x004fe20000010000 */
[----:B------:R-:W-:Y:S02]  /*3050*/  FADD.FTZ R32, R28, R33 ;  /* 0x000000211c207221 */ /* 0x000fe40000010000 */
[----:B------:R-:W1:Y:S01]  /*3060*/  LDS.128 R28, [UR4+0x40] ;  /* 0x00004004ff1c7984 */ /* 0x000e620008000c00 */
[----:B------:R-:W-:Y:S01]  /*3070*/  FADD.FTZ R63, R63, R34 ;  /* 0x000000223f3f7221 */ /* 0x000fe20000010000 */
[----:B0-----:R-:W-:Y:S02]  /*3080*/  FADD.FTZ R36, R32, R35 ;  /* 0x0000002320247221 */ /* 0x001fe40000010000 */
        /* <DEDUP_REMOVED lines=27> */
[----:B------:R-:W-:Y:S02]  /*3240*/  FADD.FTZ R32, R36, R33 ;  /* 0x0000002124207221 */ /* 0x000fe40000010000 */
[----:B------:R-:W0:Y:S01]  /*3250*/  LDS.64 R36, [UR4+0xb0] ;  /* 0x0000b004ff247984 */ /* 0x000e220008000a00 */
[----:B------:R-:W-:Y:S01]  /*3260*/  FADD.FTZ R63, R63, R34 ;  /* 0x000000223f3f7221 */ /* 0x000fe20000010000 */
[----:B------:R-:W-:-:S03]  /*3270*/  FADD.FTZ R32, R32, R35 ;  /* 0x0000002320207221 */ /* 0x000fc60000010000 */
[----:B-1----:R-:W-:Y:S01]  /*3280*/  FADD.FTZ R63, R63, R28 ;  /* 0x0000001c3f3f7221 */ /* 0x002fe20000010000 */
[----:B------:R-:W-:-:S03]  /*3290*/  FADD.FTZ R32, R32, R29 ;  /* 0x0000001d20207221 */ /* 0x000fc60000010000 */
[----:B------:R-:W-:Y:S01]  /*32a0*/  FADD.FTZ R63, R63, R30 ;  /* 0x0000001e3f3f7221 */ /* 0x000fe20000010000 */
[----:B------:R-:W-:-:S03]  /*32b0*/  FADD.FTZ R32, R32, R31 ;  /* 0x0000001f20207221 */ /* 0x000fc60000010000 */
[----:B0-----:R-:W-:Y:S01]  /*32c0*/  FADD.FTZ R36, R63, R36 ;  /* 0x000000243f247221 */ /* 0x001fe20000010000 */
[----:B------:R-:W-:-:S07]  /*32d0*/  FADD.FTZ R37, R32, R37 ;  /* 0x0000002520257221 */ /* 0x000fce0000010000 */
.L_x_83:
[----:B------:R-:W-:Y:S05]  /*32e0*/  BSYNC.RECONVERGENT B0 ;  /* 0x0000000000007941 */ /* 0x000fea0003800200 */
.L_x_82:
[----:B------:R-:W-:Y:S06]  /*32f0*/  BAR.SYNC.DEFER_BLOCKING 0x0 ;  /* 0x0000000000007b1d */ /* 0x000fec0000010000 */
[----:B------:R-:W-:Y:S04]  /*3300*/  BSSY.RECONVERGENT B0, `(.L_x_84) ;  /* 0x000009d000007945 */ /* 0x000fe80003800200 */
[----:B------:R-:W-:Y:S05]  /*3310*/  @P3 BRA `(.L_x_85) ;  /* 0x00000008006c3947 */ /* 0x000fea0003800000 */
[----:B-123--:R-:W1:Y:S02]  /*3320*/  LDS.128 R28, [R62+0x140] ;  /* 0x000140003e1c7984 */ /* 0x00ee640000000c00 */
[----:B-1----:R-:W-:Y:S01]  /*3330*/  FADD.FTZ R33, R24, R28 ;  /* 0x0000001c18217221 */ /* 0x002fe20000010000 */
[----:B------:R-:W-:Y:S01]  /*3340*/  FADD.FTZ R32, R25, R29 ;  /* 0x0000001d19207221 */ /* 0x000fe20000010000 */
[----:B------:R-:W-:Y:S01]  /*3350*/  FADD.FTZ R35, R26, R30 ;  /* 0x0000001e1a237221 */ /* 0x000fe20000010000 */
[----:B------:R-:W-:Y:S02]  /*3360*/  FADD.FTZ R34, R27, R31 ;  /* 0x0000001f1b227221 */ /* 0x000fe40000010000 */
[----:B------:R-:W1:Y:S04]  /*3370*/  LDS.128 R24, [R62+0x280] ;  /* 0x000280003e187984 */ /* 0x000e680000000c00 */
[----:B------:R-:W2:Y:S01]  /*3380*/  LDS.128 R28, [R62+0x3c0] ;  /* 0x0003c0003e1c7984 */ /* 0x000ea20000000c00 */
[----:B-1----:R-:W-:Y:S01]  /*3390*/  FADD.FTZ R33, R33, R24 ;  /* 0x0000001821217221 */ /* 0x002fe20000010000 */
[----:B------:R-:W-:Y:S01]  /*33a0*/  FADD.FTZ R32, R32, R25 ;  /* 0x0000001920207221 */ /* 0x000fe20000010000 */
[----:B------:R-:W-:Y:S01]  /*33b0*/  FADD.FTZ R35, R35, R26 ;  /* 0x0000001a23237221 */ /* 0x000fe20000010000 */
[----:B------:R-:W-:Y:S01]  /*33c0*/  FADD.FTZ R34, R34, R27 ;  /* 0x0000001b22227221 */ /* 0x000fe20000010000 */
[----:B--2---:R-:W-:Y:S01]  /*33d0*/  FADD.FTZ R33, R33, R28 ;  /* 0x0000001c21217221 */ /* 0x004fe20000010000 */
[----:B------:R-:W1:Y:S01]  /*33e0*/  LDS.128 R24, [R62+0x500] ;  /* 0x000500003e187984 */ /* 0x000e620000000c00 */
        /* <DEDUP_REMOVED lines=118> */
[----:B------:R-:W-:Y:S01]  /*3b50*/  LDS.128 R24, [R62+0x2440] ;  /* 0x002440003e187984 */ /* 0x000fe20000000c00 */
[----:B--2---:R-:W-:Y:S01]  /*3b60*/  FADD.FTZ R33, R33, R28 ;  /* 0x0000001c21217221 */ /* 0x004fe20000010000 */
[----:B------:R-:W-:Y:S01]  /*3b70*/  FADD.FTZ R32, R32, R29 ;  /* 0x0000001d20207221 */ /* 0x000fe20000010000 */
[----:B------:R-:W-:Y:S01]  /*3b80*/  FADD.FTZ R35, R35, R30 ;  /* 0x0000001e23237221 */ /* 0x000fe20000010000 */
[----:B------:R-:W-:-:S02]  /*3b90*/  FADD.FTZ R34, R34, R31 ;  /* 0x0000001f22227221 */ /* 0x000fc40000010000 */
[----:B------:R-:W1:Y:S02]  /*3ba0*/  LDS.128 R28, [R62+0x2300] ;  /* 0x002300003e1c7984 */ /* 0x000e640000000c00 */
[----:B-1----:R-:W-:Y:S01]  /*3bb0*/  FADD.FTZ R33, R33, R28 ;  /* 0x0000001c21217221 */ /* 0x002fe20000010000 */
[----:B------:R-:W-:Y:S01]  /*3bc0*/  FADD.FTZ R32, R32, R29 ;  /* 0x0000001d20207221 */ /* 0x000fe20000010000 */
[----:B------:R-:W-:Y:S01]  /*3bd0*/  FADD.FTZ R35, R35, R30 ;  /* 0x0000001e23237221 */ /* 0x000fe20000010000 */
[----:B------:R-:W-:Y:S01]  /*3be0*/  FADD.FTZ R68, R34, R31 ;  /* 0x0000001f22447221 */ /* 0x000fe20000010000 */
[----:B------:R-:W-:Y:S01]  /*3bf0*/  FADD.FTZ R63, R33, R24 ;  /* 0x00000018213f7221 */ /* 0x000fe20000010000 */
[----:B------:R-:W1:Y:S01]  /*3c00*/  LDS.128 R28, [R62+0x2580] ;  /* 0x002580003e1c7984 */ /* 0x000e620000000c00 */
[----:B------:R-:W-:Y:S01]  /*3c10*/  FADD.FTZ R24, R32, R25 ;  /* 0x0000001920187221 */ /* 0x000fe20000010000 */
[----:B------:R-:W-:Y:S01]  /*3c20*/  FADD.FTZ R25, R35, R26 ;  /* 0x0000001a23197221 */ /* 0x000fe20000010000 */
[----:B------:R-:W-:Y:S01]  /*3c30*/  FADD.FTZ R68, R68, R27 ;  /* 0x0000001b44447221 */ /* 0x000fe20000010000 */
        /* <DEDUP_REMOVED lines=8> */
[----:B------:R-:W-:-:S07]  /*3cc0*/  FADD.FTZ R27, R68, R35 ;  /* 0x00000023441b7221 */ /* 0x000fce0000010000 */
.L_x_85:
[----:B------:R-:W-:Y:S05]  /*3cd0*/  BSYNC.RECONVERGENT B0 ;  /* 0x0000000000007941 */ /* 0x000fea0003800200 */
.L_x_84:
[----:B------:R-:W4:Y:S01]  /*3ce0*/  LDC R32, c[0x0][0x374] ;  /* 0x0000dd00ff207b82 */ /* 0x000f220000000800 */
[----:B------:R-:W-:Y:S01]  /*3cf0*/  BSSY.RECONVERGENT B0, `(.L_x_86) ;  /* 0x000001f000007945 */ /* 0x000fe20003800200 */
[----:B------:R-:W-:-:S06]  /*3d00*/  IMAD R61, R61, 0x14, R60 ;  /* 0x000000143d3d7824 */ /* 0x000fcc00078e023c */
[----:B------:R-:W5:Y:S02]  /*3d10*/  LDC R33, c[0x0][0x370] ;  /* 0x0000dc00ff217b82 */ /* 0x000f640000000800 */
[----:B-----5:R-:W-:Y:S01]  /*3d20*/  ISETP.GE.U32.AND P0, PT, R33, 0x2, PT ;  /* 0x000000022100780c */ /* 0x020fe20003f06070 */
[----:B----4-:R-:W-:-:S12]  /*3d30*/  @P3 BRA `(.L_x_87) ;  /* 0x0000000000683947 */ /* 0x010fd80003800000 */
[----:B---3--:R-:W1:Y:S08]  /*3d40*/  LDC.64 R28, c[0x0][0x3f8] ;  /* 0x0000fe00ff1c7b82 */ /* 0x008e700000000a00 */
[----:B------:R-:W3:Y:S01]  /*3d50*/  LDC.64 R34, c[0x0][0x3d8] ;  /* 0x0000f600ff227b82 */ /* 0x000ee20000000a00 */
[----:B-12---:R-:W-:Y:S01]  /*3d60*/  IMAD.WIDE.U32 R30, R28, 0x3, RZ ;  /* 0x000000031c1e7825 */ /* 0x006fe200078e00ff */
[----:B------:R-:W-:-:S04]  /*3d70*/  LEA R63, R29, R29, 0x1 ;  /* 0x0000001d1d3f7211 */ /* 0x000fc800078e08ff */
[----:B------:R-:W-:Y:S01]  /*3d80*/  IADD3 R63, PT, PT, R31, R63, RZ ;  /* 0x0000003f1f3f7210 */ /* 0x000fe20007ffe0ff */
[----:B---3--:R-:W-:-:S03]  /*3d90*/  IMAD.WIDE R34, R61, 0x4, R34 ;  /* 0x000000043d227825 */ /* 0x008fc600078e0222 */
[----:B------:R-:W-:Y:S02]  /*3da0*/  LEA.HI R60, P4, R63, R30, RZ, 0x1 ;  /* 0x0000001e3f3c7211 */ /* 0x000fe400078908ff */
[----:B------:R-:W-:Y:S02]  /*3db0*/  LEA.HI R61, P2, R29, R28, RZ, 0x1 ;  /* 0x0000001c1d3d7211 */ /* 0x000fe400078508ff */
[C---:B------:R-:W-:Y:S01]  /*3dc0*/  LEA R30, P3, R28.reuse, R34, 0x2 ;  /* 0x000000221c1e7211 */ /* 0x040fe200078610ff */
[----:B------:R4:W-:Y:S01]  /*3dd0*/  REDG.E.ADD.F32.FTZ.RN.STRONG.GPU desc[UR6][R34.64], R24 ;  /* 0x00000018220079a6 */ /* 0x0009e2000c12f306 */
[----:B------:R-:W-:Y:S02]  /*3de0*/  IADD3.X R63, PT, PT, RZ, R63, RZ, P4, !PT ;  /* 0x0000003fff3f7210 */ /* 0x000fe400027fe4ff */
[----:B------:R-:W-:Y:S02]  /*3df0*/  LEA.HI.X R31, R28, R35, R29, 0x2, P3 ;  /* 0x000000231c1f7211 */ /* 0x000fe400018f141d */
[----:B------:R-:W-:-:S02]  /*3e00*/  IADD3.X R28, PT, PT, RZ, R29, RZ, P2, !PT ;  /* 0x0000001dff1c7210 */ /* 0x000fc400017fe4ff */
[C---:B------:R-:W-:Y:S02]  /*3e10*/  SHF.L.U32 R29, R60.reuse, 0x1, RZ ;  /* 0x000000013c1d7819 */ /* 0x040fe400000006ff */
[C---:B------:R-:W-:Y:S02]  /*3e20*/  SHF.L.U64.HI R69, R61.reuse, 0x1, R28 ;  /* 0x000000013d457819 */ /* 0x040fe4000001021c */
[----:B------:R-:W-:Y:S02]  /*3e30*/  SHF.L.U32 R61, R61, 0x1, RZ ;  /* 0x000000013d3d7819 */ /* 0x000fe400000006ff */
[----:B------:R-:W-:Y:S02]  /*3e40*/  SHF.L.U64.HI R63, R60, 0x1, R63 ;  /* 0x000000013c3f7819 */ /* 0x000fe4000001023f */
[----:B------:R-:W-:Y:S02]  /*3e50*/  LOP3.LUT R61, R61, 0xfffffffc, RZ, 0xc0, !PT ;  /* 0xfffffffc3d3d7812 */ /* 0x000fe400078ec0ff */
[----:B------:R-:W-:-:S02]  /*3e60*/  LOP3.LUT R29, R29, 0xfffffffc, RZ, 0xc0, !PT ;  /* 0xfffffffc1d1d7812 */ /* 0x000fc400078ec0ff */
[----:B------:R-:W-:-:S04]  /*3e70*/  IADD3 R60, P2, PT, R34, R61, RZ ;  /* 0x0000003d223c7210 */ /* 0x000fc80007f5e0ff */
[----:B------:R-:W-:Y:S02]  /*3e80*/  IADD3.X R61, PT, PT, R35, R69, RZ, P2, !PT ;  /* 0x00000045233d7210 */ /* 0x000fe400017fe4ff */
[----:B------:R-:W-:-:S03]  /*3e90*/  IADD3 R28, P2, PT, R34, R29, RZ ;  /* 0x0000001d221c7210 */ /* 0x000fc60007f5e0ff */
[----:B------:R4:W-:Y:S01]  /*3ea0*/  REDG.E.ADD.F32.FTZ.RN.STRONG.GPU desc[UR6][R60.64], R25 ;  /* 0x000000193c0079a6 */ /* 0x0009e2000c12f306 */
[----:B------:R-:W-:-:S03]  /*3eb0*/  IADD3.X R29, PT, PT, R35, R63, RZ, P2, !PT ;  /* 0x0000003f231d7210 */ /* 0x000fc600017fe4ff */
[----:B------:R4:W-:Y:S04]  /*3ec0*/  REDG.E.ADD.F32.FTZ.RN.STRONG.GPU desc[UR6][R30.64], R26 ;  /* 0x0000001a1e0079a6 */ /* 0x0009e8000c12f306 */
[----:B------:R4:W-:Y:S02]  /*3ed0*/  REDG.E.ADD.F32.FTZ.RN.STRONG.GPU desc[UR6][R28.64], R27 ;  /* 0x0000001b1c0079a6 */ /* 0x0009e4000c12f306 */
.L_x_87:
[----:B------:R-:W-:Y:S05]  /*3ee0*/  BSYNC.RECONVERGENT B0 ;  /* 0x0000000000007941 */ /* 0x000fea0003800200 */
.L_x_86:
[----:B------:R-:W-:Y:S05]  /*3ef0*/  @!P0 BRA `(.L_x_88) ;  /* 0x0000000800988947 */ /* 0x000fea0003800000 */
[----:B----4-:R-:W4:Y:S01]  /*3f00*/  LDC.64 R34, c[0x0][0x3d0] ;  /* 0x0000f400ff227b82 */ /* 0x010f220000000a00 */
[----:B------:R-:W0:Y:S01]  /*3f10*/  S2R R61, SR_CTAID.Y ;  /* 0x00000000003d7919 */ /* 0x000e220000002600 */
[----:B------:R-:W-:Y:S02]  /*3f20*/  LOP3.LUT R25, R40, 0x1, RZ, 0xc0, !PT ;  /* 0x0000000128197812 */ /* 0x000fe400078ec0ff */
[----:B------:R-:W-:-:S03]  /*3f30*/  ISETP.GE.U32.AND P2, PT, R33, 0x8, PT ;  /* 0x000000082100780c */ /* 0x000fc60003f46070 */
[----:B------:R-:W-:-:S04]  /*3f40*/  IMAD R26, R25, R32, RZ ;  /* 0x00000020191a7224 */ /* 0x000fc800078e02ff */
[----:B------:R-:W-:-:S05]  /*3f50*/  IMAD R24, R26, R33, RZ ;  /* 0x000000211a187224 */ /* 0x000fca00078e02ff */
[----:B------:R-:W-:-:S05]  /*3f60*/  SHF.L.U32 R25, R24, 0x1, RZ ;  /* 0x0000000118197819 */ /* 0x000fca00000006ff */
[----:B----4-:R-:W-:Y:S01]  /*3f70*/  IMAD.WIDE R34, R25, 0x4, R34 ;  /* 0x0000000419227825 */ /* 0x010fe200078e0222 */
[----:B0-----:R-:W-:Y:S06]  /*3f80*/  @P1 BRA `(.L_x_89) ;  /* 0x0000000000501947 */ /* 0x001fec0003800000 */
[----:B------:R-:W0:Y:S01]  /*3f90*/  LDC.64 R24, c[0x0][0x3c8] ;  /* 0x0000f200ff187b82 */ /* 0x000e220000000a00 */
[----:B---3--:R-:W-:Y:S01]  /*3fa0*/  LOP3.LUT P0, R28, R40, 0x2, RZ, 0xc0, !PT ;  /* 0x00000002281c7812 */ /* 0x008fe2000780c0ff */
[----:B------:R-:W-:Y:S01]  /*3fb0*/  IMAD R29, R3, R32, R61 ;  /* 0x00000020031d7224 */ /* 0x000fe200078e023d */
[----:B------:R-:W-:Y:S02]  /*3fc0*/  IADD3 R27, PT, PT, R26, R61, RZ ;  /* 0x0000003d1a1b7210 */ /* 0x000fe40007ffe0ff */
[----:B-1----:R-:W-:-:S04]  /*3fd0*/  SEL R31, R33, RZ, !P0 ;  /* 0x000000ff211f7207 */ /* 0x002fc80004000000 */
[----:B------:R-:W-:Y:S01]  /*3fe0*/  ISETP.NE.AND P0, PT, R31, -0x1, PT ;  /* 0xffffffff1f00780c */ /* 0x000fe20003f05270 */
[----:B0-----:R-:W-:-:S04]  /*3ff0*/  IMAD.WIDE.U32 R24, R27, 0x4, R24 ;  /* 0x000000041b187825 */ /* 0x001fc800078e0018 */
        /* <DEDUP_REMOVED lines=8> */
.L_x_90:
[----:B0-----:R-:W3:Y:S04]  /*4080*/  LDG.E.STRONG.GPU R26, desc[UR6][R24.64] ;  /* 0x00000006181a7981 */ /* 0x001ee8000c1ef900 */
[----:B---3--:R-:W-:Y:S01]  /*4090*/  CCTL.IVALL ;  /* 0x00000000ff00798f */ /* 0x008fe20002000000 */
[----:B------:R-:W-:Y:S05]  /*40a0*/  YIELD ;  /* 0x0000000000007946 */ /* 0x000fea0003800000 */
[----:B------:R-:W-:-:S13]  /*40b0*/  ISETP.NE.AND P0, PT, R26, R31, PT ;  /* 0x0000001f1a00720c */ /* 0x000fda0003f05270 */
[----:B------:R-:W-:Y:S05]  /*40c0*/  @P0 BRA `(.L_x_90) ;  /* 0xfffffffc00ec0947 */ /* 0x000fea000383ffff */
.L_x_89:
[----:B------:R-:W-:Y:S05]  /*40d0*/  WARPSYNC.ALL ;  /* 0x0000000000007948 */ /* 0x000fea0003800000 */
[----:B------:R-:W-:Y:S01]  /*40e0*/  BAR.SYNC.DEFER_BLOCKING 0x0 ;  /* 0x0000000000007b1d */ /* 0x000fe20000010000 */
[----:B------:R-:W-:-:S05]  /*40f0*/  HFMA2 R60, -RZ, RZ, 0, 0 ;  /* 0x00000000ff3c7431 */ /* 0x000fca00000001ff */
[----:B------:R-:W-:Y:S05]  /*4100*/  @!P2 BRA `(.L_x_91) ;  /* 0x00000004001ca947 */ /* 0x000fea0003800000 */
[C-C-:B------:R-:W-:Y:S01]  /*4110*/  IMAD R63, R32.reuse, 0x3, R61.reuse ;  /* 0x00000003203f7824 */ /* 0x140fe200078e023d */
[CC--:B------:R-:W-:Y:S01]  /*4120*/  LEA R75, R32.reuse, R61.reuse, 0x1 ;  /* 0x0000003d204b7211 */ /* 0x0c0fe200078e08ff */
[C-C-:B------:R-:W-:Y:S01]  /*4130*/  IMAD R73, R32.reuse, 0x6, R61.reuse ;  /* 0x0000000620497824 */ /* 0x140fe200078e023d */
[CC--:B-1----:R-:W-:Y:S01]  /*4140*/  LEA R31, R32.reuse, R61.reuse, 0x2 ;  /* 0x0000003d201f7211 */ /* 0x0c2fe200078e10ff */
[C-C-:B------:R-:W-:Y:S01]  /*4150*/  IMAD R69, R32.reuse, 0x7, R61.reuse ;  /* 0x0000000720457824 */ /* 0x140fe200078e023d */
[----:B------:R-:W-:Y:S01]  /*4160*/  IADD3 R79, PT, PT, R61, R32, RZ ;  /* 0x000000203d4f7210 */ /* 0x000fe20007ffe0ff */
[----:B------:R-:W-:Y:S01]  /*4170*/  IMAD R71, R32, 0x5, R61 ;  /* 0x0000000520477824 */ /* 0x000fe200078e023d */
[----:B------:R-:W-:Y:S01]  /*4180*/  IADD3 R60, PT, PT, -R3, RZ, RZ ;  /* 0x000000ff033c7210 */ /* 0x000fe20007ffe1ff */
[----:B------:R-:W-:Y:S01]  /*4190*/  UMOV UR4, URZ ;  /* 0x000000ff00047c82 */ /* 0x000fe20008000000 */
[----:B------:R-:W-:Y:S02]  /*41a0*/  MOV R77, R61 ;  /* 0x0000003d004d7202 */ /* 0x000fe40000000f00 */
[----:B--2---:R-:W-:-:S07]  /*41b0*/  LOP3.LUT R30, R33, 0x7ffffff8, RZ, 0xc0, !PT ;  /* 0x7ffffff8211e7812 */ /* 0x004fce00078ec0ff */
.L_x_92:
[----:B------:R-:W-:-:S13]  /*41c0*/  ISETP.EQ.OR P0, PT, R60, RZ, P1 ;  /* 0x000000ff3c00720c */ /* 0x000fda0000f02670 */
[----:B0-----:R-:W-:-:S05]  /*41d0*/  @!P0 IMAD.WIDE.U32 R26, R77, 0x8, R34 ;  /* 0x000000084d1a8825 */ /* 0x001fca00078e0022 */
[----:B------:R-:W3:Y:S01]  /*41e0*/  @!P0 LDG.E.64 R24, desc[UR6][R26.64] ;  /* 0x000000061a188981 */ /* 0x000ee2000c1e1b00 */
[----:B------:R-:W-:Y:S01]  /*41f0*/  UIADD3 UR5, UPT, UPT, UR4, 0x1, URZ ;  /* 0x0000000104057890 */ /* 0x000fe2000fffe0ff */
[----:B---3--:R-:W-:Y:S01]  /*4200*/  @!P0 FADD.FTZ R36, R36, R24 ;  /* 0x0000001824248221 */ /* 0x008fe20000010000 */
[----:B------:R-:W-:-:S04]  /*4210*/  @!P0 FADD.FTZ R37, R37, R25 ;  /* 0x0000001925258221 */ /* 0x000fc80000010000 */
[----:B------:R-:W-:-:S13]  /*4220*/  ISETP.EQ.OR P0, PT, R3, UR5, P1 ;  /* 0x0000000503007c0c */ /* 0x000fda0008f02670 */
[----:B------:R-:W-:-:S05]  /*4230*/  @!P0 IMAD.WIDE.U32 R28, R79, 0x8, R34 ;  /* 0x000000084f1c8825 */ /* 0x000fca00078e0022 */
[----:B------:R-:W2:Y:S01]  /*4240*/  @!P0 LDG.E.64 R24, desc[UR6][R28.64] ;  /* 0x000000061c188981 */ /* 0x000ea2000c1e1b00 */
[----:B------:R-:W-:Y:S01]  /*4250*/  UIADD3 UR5, UPT, UPT, UR4, 0x2, URZ ;  /* 0x0000000204057890 */ /* 0x000fe2000fffe0ff */
[----:B--2---:R-:W-:Y:S01]  /*4260*/  @!P0 FADD.FTZ R36, R36, R24 ;  /* 0x0000001824248221 */ /* 0x004fe20000010000 */
        /* <DEDUP_REMOVED lines=32> */
[----:B------:R-:W-:-:S06]  /*4470*/  @!P0 IMAD.WIDE.U32 R24, R69, 0x8, R34 ;  /* 0x0000000845188825 */ /* 0x000fcc00078e0022 */
[----:B------:R-:W2:Y:S01]  /*4480*/  @!P0 LDG.E.64 R24, desc[UR6][R24.64] ;  /* 0x0000000618188981 */ /* 0x000ea2000c1e1b00 */
[----:B------:R-:W-:Y:S01]  /*4490*/  UIADD3 UR4, UPT, UPT, UR4, 0x8, URZ ;  /* 0x0000000804047890 */ /* 0x000fe2000fffe0ff */
[----:B------:R-:W-:Y:S02]  /*44a0*/  IADD3 R60, PT, PT, R60, 0x8, RZ ;  /* 0x000000083c3c7810 */ /* 0x000fe40007ffe0ff */
        /* <DEDUP_REMOVED lines=9> */
[----:B------:R-:W-:Y:S01]  /*4540*/  @!P0 FADD.FTZ R37, R37, R25 ;  /* 0x0000001925258221 */ /* 0x000fe20000010000 */
[----:B------:R-:W-:-:S13]  /*4550*/  ISETP.NE.AND P0, PT, R30, UR4, PT ;  /* 0x000000041e007c0c */ /* 0x000fda000bf05270 */
[----:B------:R-:W-:Y:S05]  /*4560*/  @P0 BRA `(.L_x_92) ;  /* 0xfffffffc00140947 */ /* 0x000fea000383ffff */
[----:B------:R-:W-:-:S07]  /*4570*/  MOV R60, R30 ;  /* 0x0000001e003c7202 */ /* 0x000fce0000000f00 */
.L_x_91:
[----:B0-----:R-:W-:-:S13]  /*4580*/  LOP3.LUT P0, R24, R33, 0x7, RZ, 0xc0, !PT ;  /* 0x0000000721187812 */ /* 0x001fda000780c0ff */
[----:B------:R-:W-:Y:S05]  /*4590*/  @!P0 BRA `(.L_x_88) ;  /* 0x0000000000f08947 */ /* 0x000fea0003800000 */
[----:B------:R-:W-:-:S04]  /*45a0*/  IADD3 R24, PT, PT, R24, -0x1, RZ ;  /* 0xffffffff18187810 */ /* 0x000fc80007ffe0ff */
[----:B------:R-:W-:-:S13]  /*45b0*/  ISETP.GE.U32.AND P0, PT, R24, 0x3, PT ;  /* 0x000000031800780c */ /* 0x000fda0003f06070 */
[----:B------:R-:W-:Y:S05]  /*45c0*/  @!P0 BRA `(.L_x_93) ;  /* 0x0000000000708947 */ /* 0x000fea0003800000 */
[CC--:B------:R-:W-:Y:S02]  /*45d0*/  ISETP.EQ.OR P0, PT, R60.reuse, R3.reuse, P1 ;  /* 0x000000033c00720c */ /* 0x0c0fe40000f02670 */
[C---:B------:R-:W-:Y:S02]  /*45e0*/  IADD3 R26, PT, PT, R60.reuse, 0x1, RZ ;  /* 0x000000013c1a7810 */ /* 0x040fe40007ffe0ff */
[----:B---3--:R-:W-:Y:S02]  /*45f0*/  IADD3 R28, PT, PT, R60, 0x2, RZ ;  /* 0x000000023c1c7810 */ /* 0x008fe40007ffe0ff */
[-C--:B------:R-:W-:Y:S02]  /*4600*/  ISETP.EQ.OR P2, PT, R26, R3.reuse, P1 ;  /* 0x000000031a00720c */ /* 0x080fe40000f42670 */
[----:B------:R-:W-:Y:S02]  /*4610*/  ISETP.EQ.OR P3, PT, R28, R3, P1 ;  /* 0x000000031c00720c */ /* 0x000fe40000f62670 */
[----:B--2---:R-:W-:-:S03]  /*4620*/  IADD3 R30, PT, PT, R60, 0x3, RZ ;  /* 0x000000033c1e7810 */ /* 0x004fc60007ffe0ff */
[----:B------:R-:W-:Y:S01]  /*4630*/  @!P0 IMAD R25, R60, R32, R61 ;  /* 0x000000203c198224 */ /* 0x000fe200078e023d */
[----:B------:R-:W-:-:S03]  /*4640*/  ISETP.EQ.OR P4, PT, R30, R3, P1 ;  /* 0x000000031e00720c */ /* 0x000fc60000f82670 */
[----:B------:R-:W-:-:S04]  /*4650*/  @!P0 IMAD.WIDE.U32 R24, R25, 0x8, R34 ;  /* 0x0000000819188825 */ /* 0x000fc800078e0022 */
[-CC-:B------:R-:W-:Y:S02]  /*4660*/  @!P2 IMAD R27, R26, R32.reuse, R61.reuse ;  /* 0x000000201a1ba224 */ /* 0x180fe400078e023d */
[----:B------:R-:W-:Y:S01]  /*4670*/  @!P3 IMAD R29, R28, R32, R61 ;  /* 0x000000201c1db224 */ /* 0x000fe200078e023d */
[----:B------:R-:W2:Y:S01]  /*4680*/  @!P0 LDG.E.64 R24, desc[UR6][R24.64] ;  /* 0x0000000618188981 */ /* 0x000ea2000c1e1b00 */
[----:B------:R-:W-:-:S04]  /*4690*/  @!P2 IMAD.WIDE.U32 R26, R27, 0x8, R34 ;  /* 0x000000081b1aa825 */ /* 0x000fc800078e0022 */
[----:B------:R-:W-:Y:S02]  /*46a0*/  @!P3 IMAD.WIDE.U32 R28, R29, 0x8, R34 ;  /* 0x000000081d1cb825 */ /* 0x000fe400078e0022 */
[----:B------:R-:W3:Y:S02]  /*46b0*/  @!P2 LDG.E.64 R26, desc[UR6][R26.64] ;  /* 0x000000061a1aa981 */ /* 0x000ee4000c1e1b00 */
[----:B-1----:R-:W-:Y:S02]  /*46c0*/  @!P4 IMAD R31, R30, R32, R61 ;  /* 0x000000201e1fc224 */ /* 0x002fe400078e023d */
[----:B------:R-:W4:Y:S02]  /*46d0*/  @!P3 LDG.E.64 R28, desc[UR6][R28.64] ;  /* 0x000000061c1cb981 */ /* 0x000f24000c1e1b00 */
[----:B------:R-:W-:-:S06]  /*46e0*/  @!P4 IMAD.WIDE.U32 R30, R31, 0x8, R34 ;  /* 0x000000081f1ec825 */ /* 0x000fcc00078e0022 */
[----:B------:R-:W5:Y:S01]  /*46f0*/  @!P4 LDG.E.64 R30, desc[UR6][R30.64] ;  /* 0x000000061e1ec981 */ /* 0x000f62000c1e1b00 */
[----:B------:R-:W-:Y:S01]  /*4700*/  IADD3 R60, PT, PT, R60, 0x4, RZ ;  /* 0x000000043c3c7810 */ /* 0x000fe20007ffe0ff */
[----:B--2---:R-:W-:Y:S01]  /*4710*/  @!P0 FADD.FTZ R36, R36, R24 ;  /* 0x0000001824248221 */ /* 0x004fe20000010000 */
[----:B------:R-:W-:-:S03]  /*4720*/  @!P0 FADD.FTZ R37, R37, R25 ;  /* 0x0000001925258221 */ /* 0x000fc60000010000 */
[----:B---3--:R-:W-:Y:S01]  /*4730*/  @!P2 FADD.FTZ R36, R36, R26 ;  /* 0x0000001a2424a221 */ /* 0x008fe20000010000 */
[----:B------:R-:W-:-:S03]  /*4740*/  @!P2 FADD.FTZ R37, R37, R27 ;  /* 0x0000001b2525a221 */ /* 0x000fc60000010000 */
[----:B----4-:R-:W-:Y:S01]  /*4750*/  @!P3 FADD.FTZ R36, R36, R28 ;  /* 0x0000001c2424b221 */ /* 0x010fe20000010000 */
[----:B------:R-:W-:-:S03]  /*4760*/  @!P3 FADD.FTZ R37, R37, R29 ;  /* 0x0000001d2525b221 */ /* 0x000fc60000010000 */
[----:B-----5:R-:W-:Y:S01]  /*4770*/  @!P4 FADD.FTZ R36, R36, R30 ;  /* 0x0000001e2424c221 */ /* 0x020fe20000010000 */
[----:B------:R-:W-:-:S07]  /*4780*/  @!P4 FADD.FTZ R37, R37, R31 ;  /* 0x0000001f2525c221 */ /* 0x000fce0000010000 */
.L_x_93:
[----:B------:R-:W-:-:S13]  /*4790*/  LOP3.LUT P0, R24, R33, 0x3, RZ, 0xc0, !PT ;  /* 0x0000000321187812 */ /* 0x000fda000780c0ff */
[----:B------:R-:W-:Y:S05]  /*47a0*/  @!P0 BRA `(.L_x_88) ;  /* 0x00000000006c8947 */ /* 0x000fea0003800000 */
[----:B------:R-:W-:Y:S02]  /*47b0*/  ISETP.NE.AND P0, PT, R24, 0x1, PT ;  /* 0x000000011800780c */ /* 0x000fe40003f05270 */
[----:B------:R-:W-:-:S11]  /*47c0*/  LOP3.LUT R33, R33, 0x1, RZ, 0xc0, !PT ;  /* 0x0000000121217812 */ /* 0x000fd600078ec0ff */
[----:B------:R-:W-:Y:S05]  /*47d0*/  @!P0 BRA `(.L_x_94) ;  /* 0x0000000000388947 */ /* 0x000fea0003800000 */
[C---:B------:R-:W-:Y:S02]  /*47e0*/  IADD3 R24, PT, PT, R60.reuse, 0x1, RZ ;  /* 0x000000013c187810 */ /* 0x040fe40007ffe0ff */
[-C--:B------:R-:W-:Y:S02]  /*47f0*/  ISETP.EQ.OR P2, PT, R60, R3.reuse, P1 ;  /* 0x000000033c00720c */ /* 0x080fe40000f42670 */
[----:B------:R-:W-:-:S11]  /*4800*/  ISETP.EQ.OR P0, PT, R24, R3, P1 ;  /* 0x000000031800720c */ /* 0x000fd60000f02670 */
[-CC-:B------:R-:W-:Y:S02]  /*4810*/  @!P2 IMAD R25, R60, R32.reuse, R61.reuse ;  /* 0x000000203c19a224 */ /* 0x180fe400078e023d */
[----:B------:R-:W-:Y:S02]  /*4820*/  @!P0 IMAD R27, R24, R32, R61 ;  /* 0x00000020181b8224 */ /* 0x000fe400078e023d */
[----:B------:R-:W-:-:S04]  /*4830*/  @!P2 IMAD.WIDE.U32 R24, R25, 0x8, R34 ;  /* 0x000000081918a825 */ /* 0x000fc800078e0022 */
[----:B------:R-:W-:Y:S02]  /*4840*/  @!P0 IMAD.WIDE.U32 R26, R27, 0x8, R34 ;  /* 0x000000081b1a8825 */ /* 0x000fe400078e0022 */
[----:B------:R-:W3:Y:S04]  /*4850*/  @!P2 LDG.E.64 R24, desc[UR6][R24.64] ;  /* 0x000000061818a981 */ /* 0x000ee8000c1e1b00 */
[----:B------:R-:W4:Y:S01]  /*4860*/  @!P0 LDG.E.64 R26, desc[UR6][R26.64] ;  /* 0x000000061a1a8981 */ /* 0x000f22000c1e1b00 */
[----:B------:R-:W-:Y:S01]  /*4870*/  IADD3 R60, PT, PT, R60, 0x2, RZ ;  /* 0x000000023c3c7810 */ /* 0x000fe20007ffe0ff */
[----:B---3--:R-:W-:Y:S01]  /*4880*/  @!P2 FADD.FTZ R36, R36, R24 ;  /* 0x000000182424a221 */ /* 0x008fe20000010000 */
[----:B------:R-:W-:-:S03]  /*4890*/  @!P2 FADD.FTZ R37, R37, R25 ;  /* 0x000000192525a221 */ /* 0x000fc60000010000 */
[----:B----4-:R-:W-:Y:S01]  /*48a0*/  @!P0 FADD.FTZ R36, R36, R26 ;  /* 0x0000001a24248221 */ /* 0x010fe20000010000 */
[----:B------:R-:W-:-:S07]  /*48b0*/  @!P0 FADD.FTZ R37, R37, R27 ;  /* 0x0000001b25258221 */ /* 0x000fce0000010000 */
.L_x_94:
[----:B------:R-:W-:Y:S01]  /*48c0*/  ISETP.EQ.OR P0, PT, R60, R3, P1 ;  /* 0x000000033c00720c */ /* 0x000fe20000f02670 */
[----:B------:R-:W-:Y:S03]  /*48d0*/  BSSY.RECONVERGENT B0, `(.L_x_88) ;  /* 0x0000008000007945 */ /* 0x000fe60003800200 */
[----:B------:R-:W-:-:S13]  /*48e0*/  ISETP.NE.U32.OR P0, PT, R33, 0x1, P0 ;  /* 0x000000012100780c */ /* 0x000fda0000705470 */
[----:B------:R-:W-:Y:S05]  /*48f0*/  @P0 BRA `(.L_x_95) ;  /* 0x0000000000140947 */ /* 0x000fea0003800000 */
[----:B------:R-:W-:-:S04]  /*4900*/  IMAD R25, R32, R60, R61 ;  /* 0x0000003c20197224 */ /* 0x000fc800078e023d */
[----:B------:R-:W-:-:S06]  /*4910*/  IMAD.WIDE.U32 R24, R25, 0x8, R34 ;  /* 0x0000000819187825 */ /* 0x000fcc00078e0022 */
[----:B------:R-:W3:Y:S02]  /*4920*/  LDG.E.64 R24, desc[UR6][R24.64] ;  /* 0x0000000618187981 */ /* 0x000ee4000c1e1b00 */
[----:B---3--:R-:W-:Y:S01]  /*4930*/  FADD.FTZ R36, R36, R24 ;  /* 0x0000001824247221 */ /* 0x008fe20000010000 */
[----:B------:R-:W-:-:S07]  /*4940*/  FADD.FTZ R37, R37, R25 ;  /* 0x0000001925257221 */ /* 0x000fce0000010000 */
.L_x_95:
[----:B------:R-:W-:Y:S05]  /*4950*/  BSYNC.RECONVERGENT B0 ;  /* 0x0000000000007941 */ /* 0x000fea0003800200 */
.L_x_88:
[----:B------:R-:W5:Y:S01]  /*4960*/  S2UR UR5, SR_CgaCtaId ;  /* 0x00000000000579c3 */ /* 0x000f620000008800 */
[----:B------:R-:W-:Y:S01]  /*4970*/  UMOV UR4, 0x400 ;  /* 0x0000040000047882 */ /* 0x000fe20000000000 */
[----:B------:R-:W-:Y:S02]  /*4980*/  SHF.L.U32 R39, R39, 0x10, RZ ;  /* 0x0000001027277819 */ /* 0x000fe400000006ff */
[----:B------:R-:W-:Y:S02]  /*4990*/  SHF.L.U32 R57, R57, 0x10, RZ ;  /* 0x0000001039397819 */ /* 0x000fe400000006ff */
[----:B----4-:R-:W-:Y:S01]  /*49a0*/  SHF.L.U32 R27, R38, 0x10, RZ ;  /* 0x00000010261b7819 */ /* 0x010fe200000006ff */
[----:B---3--:R-:W-:Y:S01]  /*49b0*/  FADD.FTZ R28, -R18, R39 ;  /* 0x00000027121c7221 */ /* 0x008fe20000010100 */
[----:B------:R-:W-:Y:S01]  /*49c0*/  SHF.L.U32 R26, R58, 0x10, RZ ;  /* 0x000000103a1a7819 */ /* 0x000fe200000006ff */
[----:B------:R-:W-:Y:S01]  /*49d0*/  FADD.FTZ R76, -R18, R57 ;  /* 0x00000039124c7221 */ /* 0x000fe20000010100 */
[----:B------:R-:W-:-:S02]  /*49e0*/  SHF.L.U32 R55, R55, 0x10, RZ ;  /* 0x0000001037377819 */ /* 0x000fc400000006ff */
[----:B------:R-:W-:Y:S01]  /*49f0*/  SHF.L.U32 R39, R5, 0x10, RZ ;  /* 0x0000001005277819 */ /* 0x000fe200000006ff */
[-C--:B------:R-:W-:Y:S01]  /*4a00*/  FMUL.FTZ R76, R76, R59.reuse ;  /* 0x0000003b4c4c7220 */ /* 0x080fe20000410000 */
[----:B------:R-:W-:Y:S01]  /*4a10*/  SHF.L.U32 R53, R53, 0x10, RZ ;  /* 0x0000001035357819 */ /* 0x000fe200000006ff */
[----:B-----5:R-:W-:Y:S01]  /*4a20*/  ULEA UR4, UR5, UR4, 0x18 ;  /* 0x0000000405047291 */ /* 0x020fe2000f8ec0ff */
[----:B------:R-:W3:Y:S08]  /*4a30*/  LDCU.U8 UR5, c[0x0][0x414] ;  /* 0x00008280ff0577ac */ /* 0x000ef00008000000 */
[----:B------:R0:W-:Y:S01]  /*4a40*/  @!P1 STS.64 [UR4+0xc0], R36 ;  /* 0x0000c024ff009988 */ /* 0x0001e20008000a04 */
[----:B------:R-:W-:Y:S01]  /*4a50*/  BAR.SYNC.DEFER_BLOCKING 0x0 ;  /* 0x0000000000007b1d */ /* 0x000fe20000010000 */
[----:B0-----:R-:W-:Y:S01]  /*4a60*/  SHF.L.U32 R37, R17, 0x10, RZ ;  /* 0x0000001011257819 */ /* 0x001fe200000006ff */
[----:B---3--:R-:W-:Y:S01]  /*4a70*/  UISETP.NE.AND UP0, UPT, UR5, URZ, UPT ;  /* 0x000000ff0500728c */ /* 0x008fe2000bf05270 */
[----:B------:R-:W-:-:S03]  /*4a80*/  FMUL.FTZ R17, R28, R59 ;  /* 0x0000003b1c117220 */ /* 0x000fc60000410000 */
[----:B------:R-:W0:Y:S01]  /*4a90*/  LDS.64 R24, [UR4+0xc0] ;  /* 0x0000c004ff187984 */ /* 0x000e220008000a00 */
[----:B------:R-:W0:Y:S02]  /*4aa0*/  LDCU UR4, c[0x0][0x42c] ;  /* 0x00008580ff0477ac */ /* 0x000e240008000800 */
[----:B0-----:R-:W-:Y:S01]  /*4ab0*/  FMUL.FTZ R24, R24, UR4 ;  /* 0x0000000418187c20 */ /* 0x001fe20008410000 */
[----:B------:R-:W-:Y:S01]  /*4ac0*/  FMUL.FTZ R25, R25, UR4 ;  /* 0x0000000419197c20 */ /* 0x000fe20008410000 */
[----:B------:R-:W-:Y:S06]  /*4ad0*/  BRA.U !UP0, `(.L_x_96) ;  /* 0x0000000108487547 */ /* 0x000fec000b800000 */
[----:B------:R-:W-:Y:S01]  /*4ae0*/  FFMA.FTZ R5, R22, R17, R20 ;  /* 0x0000001116057223 */ /* 0x000fe20000010014 */
[----:B------:R-:W-:-:S03]  /*4af0*/  FFMA.FTZ R28, R23, R76, R21 ;  /* 0x0000004c171c7223 */ /* 0x000fc60000010015 */
[----:B------:R-:W-:Y:S01]  /*4b00*/  FMUL.FTZ R29, R5, -1.4426950216293334961 ;  /* 0xbfb8aa3b051d7820 */ /* 0x000fe20000410000 */
[----:B-1----:R-:W-:-:S05]  /*4b10*/  FMUL.FTZ R31, R28, -1.4426950216293334961 ;  /* 0xbfb8aa3b1c1f7820 */ /* 0x002fca0000410000 */
[----:B------:R-:W2:Y:S04]  /*4b20*/  MUFU.EX2 R29, R29 ;  /* 0x0000001d001d7308 */ /* 0x000ea80000000800 */
[----:B------:R-:W0:Y:S01]  /*4b30*/  MUFU.EX2 R31, R31 ;  /* 0x0000001f001f7308 */ /* 0x000e220000000800 */
[----:B--2---:R-:W-:Y:S01]  /*4b40*/  FADD.FTZ R30, R29, 1 ;  /* 0x3f8000001d1e7421 */ /* 0x004fe20000010000 */
[----:B0-----:R-:W-:-:S05]  /*4b50*/  FADD.FTZ R33, R31, 1 ;  /* 0x3f8000001f217421 */ /* 0x001fca0000010000 */
        /* <DEDUP_REMOVED lines=10> */
.L_x_96:
[----:B------:R-:W0:Y:S01]  /*4c00*/  LDCU UR4, c[0x0][0x41c] ;  /* 0x00008380ff0477ac */ /* 0x000e220008000800 */
[----:B------:R-:W-:Y:S01]  /*4c10*/  SHF.L.U32 R9, R9, 0x10, RZ ;  /* 0x0000001009097819 */ /* 0x000fe200000006ff */
[C---:B------:R-:W-:Y:S01]  /*4c20*/  FADD.FTZ R78, -R18.reuse, R37 ;  /* 0x00000025124e7221 */ /* 0x040fe20000010100 */
[----:B------:R-:W-:Y:S01]  /*4c30*/  SHF.L.U32 R7, R7, 0x10, RZ ;  /* 0x0000001007077819 */ /* 0x000fe200000006ff */
[----:B------:R-:W3:Y:S01]  /*4c40*/  LDCU.64 UR8, c[0x0][0x400] ;  /* 0x00008000ff0877ac */ /* 0x000ee20008000a00 */
[----:B------:R-:W-:Y:S01]  /*4c50*/  SHF.L.U32 R51, R51, 0x10, RZ ;  /* 0x0000001033337819 */ /* 0x000fe200000006ff */
[C---:B------:R-:W-:Y:S01]  /*4c60*/  FADD.FTZ R70, -R18.reuse, R9 ;  /* 0x0000000912467221 */ /* 0x040fe20000010100 */
        /* <DEDUP_REMOVED lines=11> */
[----:B0-----:R-:W-:Y:S01]  /*4d20*/  IMAD R3, R3, UR4, R42 ;  /* 0x0000000403037c24 */ /* 0x001fe2000f8e022a */
[----:B------:R-:W-:Y:S01]  /*4d30*/  SHF.L.U32 R19, R19, 0x10, RZ ;  /* 0x0000001013137819 */ /* 0x000fe200000006ff */
[C---:B------:R-:W-:Y:S01]  /*4d40*/  FADD.FTZ R62, -R18.reuse, R49 ;  /* 0x00000031123e7221 */ /* 0x040fe20000010100 */
[C---:B------:R-:W-:Y:S01]  /*4d50*/  FADD.FTZ R60, -R18.reuse, R11 ;  /* 0x0000000b123c7221 */ /* 0x040fe20000010100 */
[C---:B------:R-:W-:Y:S01]  /*4d60*/  FADD.FTZ R58, -R18.reuse, R47 ;  /* 0x0000002f123a7221 */ /* 0x040fe20000010100 */
[C---:B---3--:R-:W-:Y:S01]  /*4d70*/  ISETP.GE.U32.AND P0, PT, R3.reuse, UR8, PT ;  /* 0x0000000803007c0c */ /* 0x048fe2000bf06070 */
[C---:B------:R-:W-:Y:S01]  /*4d80*/  FADD.FTZ R38, -R18.reuse, R13 ;  /* 0x0000000d12267221 */ /* 0x040fe20000010100 */
[----:B------:R-:W-:Y:S01]  /*4d90*/  SHF.R.S32.HI R9, RZ, 0x1f, R3 ;  /* 0x0000001fff097819 */ /* 0x000fe20000011403 */
[C---:B--2---:R-:W-:Y:S01]  /*4da0*/  FADD.FTZ R30, -R18.reuse, R45 ;  /* 0x0000002d121e7221 */ /* 0x044fe20000010100 */
[----:B------:R-:W-:Y:S01]  /*4db0*/  IADD3 R5, PT, PT, R3, 0x20, RZ ;  /* 0x0000002003057810 */ /* 0x000fe20007ffe0ff */
[C---:B------:R-:W-:Y:S01]  /*4dc0*/  FADD.FTZ R34, -R18.reuse, R15 ;  /* 0x0000000f12227221 */ /* 0x040fe20000010100 */
[----:B------:R-:W-:Y:S01]  /*4dd0*/  ISETP.GE.AND.EX P0, PT, R9, UR9, PT, P0 ;  /* 0x0000000909007c0c */ /* 0x000fe2000bf06300 */
[----:B------:R-:W-:Y:S01]  /*4de0*/  FADD.FTZ R36, -R18, R19 ;  /* 0x0000001312247221 */ /* 0x000fe20000010100 */
[----:B------:R-:W-:Y:S01]  /*4df0*/  ISETP.GE.U32.AND P1, PT, R5, UR8, PT ;  /* 0x0000000805007c0c */ /* 0x000fe2000bf26070 */
[C---:B------:R-:W-:Y:S01]  /*4e00*/  FFMA.FTZ R17, R24.reuse, R17, R25 ;  /* 0x0000001118117223 */ /* 0x040fe20000010019 */
[----:B------:R-:W-:Y:S01]  /*4e10*/  SHF.R.S32.HI R7, RZ, 0x1f, R5 ;  /* 0x0000001fff077819 */ /* 0x000fe20000011405 */
[----:B------:R-:W-:Y:S01]  /*4e20*/  FFMA.FTZ R18, R24, R76, R25 ;  /* 0x0000004c18127223 */ /* 0x000fe20000010019 */
[----:B------:R-:W-:Y:S01]  /*4e30*/  BSSY.RECONVERGENT B0, `(.L_x_97) ;  /* 0x0000015000007945 */ /* 0x000fe20003800200 */
[----:B------:R-:W-:Y:S01]  /*4e40*/  FFMA.FTZ R76, R22, R27, -R17 ;  /* 0x0000001b164c7223 */ /* 0x000fe20000010811 */
[----:B------:R-:W-:Y:S01]  /*4e50*/  ISETP.GE.AND.EX P1, PT, R7, UR9, PT, P1 ;  /* 0x0000000907007c0c */ /* 0x000fe2000bf26310 */
[-C--:B------:R-:W-:Y:S01]  /*4e60*/  FMUL.FTZ R13, R78, R59.reuse ;  /* 0x0000003b4e0d7220 */ /* 0x080fe20000410000 */
[----:B------:R-:W-:Y:S01]  /*4e70*/  FMUL.FTZ R80, R80, R59 ;  /* 0x0000003b50507220 */ /* 0x000fe20000410000 */
[----:B------:R-:W-:-:S02]  /*4e80*/  FFMA.FTZ R26, R23, R26, -R18 ;  /* 0x0000001a171a7223 */ /* 0x000fc40000010812 */
[----:B------:R-:W-:Y:S08]  /*4e90*/  @P0 BRA `(.L_x_98) ;  /* 0x0000000000380947 */ /* 0x000ff00003800000 */
[----:B------:R-:W0:Y:S01]  /*4ea0*/  LDCU.64 UR10, c[0x0][0x3f8] ;  /* 0x00007f00ff0a77ac */ /* 0x000e220008000a00 */
[----:B------:R-:W-:Y:S01]  /*4eb0*/  MOV R18, R64 ;  /* 0x0000004000127202 */ /* 0x000fe20000000f00 */
[----:B------:R-:W-:Y:S01]  /*4ec0*/  FMUL.FTZ R76, R76, R59 ;  /* 0x0000003b4c4c7220 */ /* 0x000fe20000410000 */
[----:B------:R-:W-:Y:S01]  /*4ed0*/  MOV R19, R67 ;  /* 0x0000004300137202 */ /* 0x000fe20000000f00 */
[----:B------:R-:W2:Y:S01]  /*4ee0*/  LDCU.64 UR4, c[0x0][0x380] ;  /* 0x00007000ff0477ac */ /* 0x000ea20008000a00 */
[----:B0-----:R-:W-:Y:S02]  /*4ef0*/  IMAD R78, R9, UR10, RZ ;  /* 0x0000000a094e7c24 */ /* 0x001fe4000f8e02ff */
[----:B------:R-:W-:Y:S01]  /*4f00*/  FMUL.FTZ R9, R26, R59 ;  /* 0x0000003b1a097220 */ /* 0x000fe20000410000 */
[----:B------:R-:W-:-:S04]  /*4f10*/  IMAD.WIDE.U32 R18, R3, UR10, R18 ;  /* 0x0000000a03127c25 */ /* 0x000fc8000f8e0012 */
[----:B------:R-:W-:Y:S01]  /*4f20*/  IMAD R11, R3, UR11, R78 ;  /* 0x0000000b030b7c24 */ /* 0x000fe2000f8e024e */
[----:B--2---:R-:W-:Y:S02]  /*4f30*/  LEA R26, P0, R18, UR4, 0x1 ;  /* 0x00000004121a7c11 */ /* 0x004fe4000f8008ff */
[----:B------:R-:W-:Y:S02]  /*4f40*/  F2FP.BF16.F32.PACK_AB R9, R9, R76 ;  /* 0x0000004c0909723e */ /* 0x000fe400000010ff */
[----:B------:R-:W-:-:S04]  /*4f50*/  IADD3 R11, PT, PT, R19, R11, RZ ;  /* 0x0000000b130b7210 */ /* 0x000fc80007ffe0ff */
[----:B------:R-:W-:-:S05]  /*4f60*/  LEA.HI.X R27, R18, UR5, R11, 0x1, P0 ;  /* 0x00000005121b7c11 */ /* 0x000fca00080f0c0b */
[----:B------:R0:W-:Y:S02]  /*4f70*/  STG.E desc[UR6][R26.64], R9 ;  /* 0x000000091a007986 */ /* 0x0001e4000c101906 */
.L_x_98:
[----:B------:R-:W-:Y:S05]  /*4f80*/  BSYNC.RECONVERGENT B0 ;  /* 0x0000000000007941 */ /* 0x000fea0003800200 */
.L_x_97:
[----:B0-----:R-:W-:Y:S01]  /*4f90*/  SHF.L.U32 R9, R4, 0x10, RZ ;  /* 0x0000001004097819 */ /* 0x001fe200000006ff */
[C-C-:B------:R-:W-:Y:S01]  /*4fa0*/  FFMA.FTZ R29, R24.reuse, R13, R25.reuse ;  /* 0x0000000d181d7223 */ /* 0x140fe20000010019 */
[----:B------:R-:W-:Y:S01]  /*4fb0*/  FFMA.FTZ R76, R24, R80, R25 ;  /* 0x00000050184c7223 */ /* 0x000fe20000010019 */
[----:B------:R-:W-:Y:S01]  /*4fc0*/  SHF.L.U32 R56, R56, 0x10, RZ ;  /* 0x0000001038387819 */ /* 0x000fe200000006ff */
[----:B------:R-:W-:Y:S06]  /*4fd0*/  BRA.U !UP0, `(.L_x_99) ;  /* 0x0000000108487547 */ /* 0x000fec000b800000 */
[----:B------:R-:W-:Y:S01]  /*4fe0*/  FFMA.FTZ R11, R23, R80, R21 ;  /* 0x00000050170b7223 */ /* 0x000fe20000010015 */
[----:B------:R-:W-:-:S03]  /*4ff0*/  FFMA.FTZ R4, R22, R13, R20 ;  /* 0x0000000d16047223 */ /* 0x000fc60000010014 */
[----:B------:R-:W-:Y:S01]  /*5000*/  FMUL.FTZ R17, R11, -1.4426950216293334961 ;  /* 0xbfb8aa3b0b117820 */ /* 0x000fe20000410000 */
[----:B------:R-:W-:-:S05]  /*5010*/  FMUL.FTZ R13, R4, -1.4426950216293334961 ;  /* 0xbfb8aa3b040d7820 */ /* 0x000fca0000410000 */
[----:B------:R-:W0:Y:S04]  /*5020*/  MUFU.EX2 R17, R17 ;  /* 0x0000001100117308 */ /* 0x000e280000000800 */
[----:B------:R-:W2:Y:S01]  /*5030*/  MUFU.EX2 R13, R13 ;  /* 0x0000000d000d7308 */ /* 0x000ea20000000800 */
[----:B0-----:R-:W-:Y:S01]  /*5040*/  FADD.FTZ R19, R17, 1 ;  /* 0x3f80000011137421 */ /* 0x001fe20000010000 */
[----:B--2---:R-:W-:-:S05]  /*5050*/  FADD.FTZ R15, R13, 1 ;  /* 0x3f8000000d0f7421 */ /* 0x004fca0000010000 */
[----:B------:R-:W0:Y:S08]  /*5060*/  MUFU.RCP R19, R19 ;  /* 0x0000001300137308 */ /* 0x000e300000001000 */
[----:B------:R-:W2:Y:S01]  /*5070*/  MUFU.RCP R18, R15 ;  /* 0x0000000f00127308 */ /* 0x000ea20000001000 */
[----:B0-----:R-:W-:Y:S01]  /*5080*/  FADD.FTZ R26, -R19, 1 ;  /* 0x3f800000131a7421 */ /* 0x001fe20000010100 */
[----:B------:R-:W-:-:S03]  /*5090*/  FMUL.FTZ R56, R56, R19 ;  /* 0x0000001338387220 */ /* 0x000fc60000410000 */
[----:B------:R-:W-:Y:S01]  /*50a0*/  FFMA.FTZ R11, R11, R26, 1 ;  /* 0x3f8000000b0b7423 */ /* 0x000fe2000001001a */
[----:B--2---:R-:W-:Y:S01]  /*50b0*/  FADD.FTZ R27, -R18, 1 ;  /* 0x3f800000121b7421 */ /* 0x004fe20000010100 */
[----:B------:R-:W-:Y:S02]  /*50c0*/  FMUL.FTZ R9, R9, R18 ;  /* 0x0000001209097220 */ /* 0x000fe40000410000 */
[----:B------:R-:W-:Y:S01]  /*50d0*/  FMUL.FTZ R56, R56, R11 ;  /* 0x0000000b38387220 */ /* 0x000fe20000410000 */
[----:B------:R-:W-:-:S04]  /*50e0*/  FFMA.FTZ R4, R4, R27, 1 ;  /* 0x3f80000004047423 */ /* 0x000fc8000001001b */
[----:B------:R-:W-:-:S07]  /*50f0*/  FMUL.FTZ R9, R9, R4 ;  /* 0x0000000409097220 */ /* 0x000fce0000410000 */
.L_x_99:
[----:B------:R-:W-:Y:S01]  /*5100*/  BSSY.RECONVERGENT B0, `(.L_x_100) ;  /* 0x0000012000007945 */ /* 0x000fe20003800200 */
[----:B------:R-:W-:Y:S01]  /*5110*/  FFMA.FTZ R4, R22, R9, -R29 ;  /* 0x0000000916047223 */ /* 0x000fe2000001081d */
[----:B------:R-:W-:Y:S02]  /*5120*/  FFMA.FTZ R76, R23, R56, -R76 ;  /* 0x00000038174c7223 */ /* 0x000fe4000001084c */
[----:B------:R-:W-:Y:S05]  /*5130*/  @P1 BRA `(.L_x_101) ;  /* 0x0000000000381947 */ /* 0x000fea0003800000 */
[----:B------:R-:W0:Y:S01]  /*5140*/  LDCU.64 UR4, c[0x0][0x3f8] ;  /* 0x00007f00ff0477ac */ /* 0x000e220008000a00 */
[----:B------:R-:W-:Y:S02]  /*5150*/  MOV R18, R64 ;  /* 0x0000004000127202 */ /* 0x000fe40000000f00 */
[----:B------:R-:W-:Y:S01]  /*5160*/  MOV R19, R67 ;  /* 0x0000004300137202 */ /* 0x000fe20000000f00 */
[----:B------:R-:W2:Y:S01]  /*5170*/  LDCU.64 UR10, c[0x0][0x380] ;  /* 0x00007000ff0a77ac */ /* 0x000ea20008000a00 */
[----:B0-----:R-:W-:Y:S02]  /*5180*/  IMAD R26, R7, UR4, RZ ;  /* 0x00000004071a7c24 */ /* 0x001fe4000f8e02ff */
[----:B------:R-:W-:Y:S01]  /*5190*/  FMUL.FTZ R7, R76, R59 ;  /* 0x0000003b4c077220 */ /* 0x000fe20000410000 */
[----:B------:R-:W-:-:S04]  /*51a0*/  IMAD.WIDE.U32 R18, R5, UR4, R18 ;  /* 0x0000000405127c25 */ /* 0x000fc8000f8e0012 */
[----:B------:R-:W-:Y:S02]  /*51b0*/  IMAD R5, R5, UR5, R26 ;  /* 0x0000000505057c24 */ /* 0x000fe4000f8e021a */
[----:B------:R-:W-:Y:S01]  /*51c0*/  FMUL.FTZ R26, R4, R59 ;  /* 0x0000003b041a7220 */ /* 0x000fe20000410000 */
[C---:B--2---:R-:W-:Y:S02]  /*51d0*/  LEA R4, P0, R18.reuse, UR10, 0x1 ;  /* 0x0000000a12047c11 */ /* 0x044fe4000f8008ff */
[----:B------:R-:W-:Y:S02]  /*51e0*/  IADD3 R5, PT, PT, R19, R5, RZ ;  /* 0x0000000513057210 */ /* 0x000fe40007ffe0ff */
[----:B------:R-:W-:Y:S02]  /*51f0*/  F2FP.BF16.F32.PACK_AB R7, R7, R26 ;  /* 0x0000001a0707723e */ /* 0x000fe400000010ff */
[----:B------:R-:W-:-:S05]  /*5200*/  LEA.HI.X R5, R18, UR11, R5, 0x1, P0 ;  /* 0x0000000b12057c11 */ /* 0x000fca00080f0c05 */
[----:B------:R0:W-:Y:S02]  /*5210*/  STG.E desc[UR6][R4.64], R7 ;  /* 0x0000000704007986 */ /* 0x0001e4000c101906 */
.L_x_101:
[----:B------:R-:W-:Y:S05]  /*5220*/  BSYNC.RECONVERGENT B0 ;  /* 0x0000000000007941 */ /* 0x000fea0003800200 */
.L_x_100:
[----:B0-----:R-:W-:Y:S01]  /*5230*/  SHF.L.U32 R5, R6, 0x10, RZ ;  /* 0x0000001006057819 */ /* 0x001fe200000006ff */
[-C--:B------:R-:W-:Y:S01]  /*5240*/  FMUL.FTZ R19, R74, R59.reuse ;  /* 0x0000003b4a137220 */ /* 0x080fe20000410000 */
[----:B------:R-:W-:Y:S01]  /*5250*/  SHF.L.U32 R4, R54, 0x10, RZ ;  /* 0x0000001036047819 */ /* 0x000fe200000006ff */
[-C--:B------:R-:W-:Y:S01]  /*5260*/  FMUL.FTZ R72, R72, R59.reuse ;  /* 0x0000003b48487220 */ /* 0x080fe20000410000 */
        /* <DEDUP_REMOVED lines=9> */
[----:B------:R-:W-:Y:S01]  /*5300*/  FMUL.FTZ R28, R28, R59 ;  /* 0x0000003b1c1c7220 */ /* 0x000fe20000410000 */
        /* <DEDUP_REMOVED lines=19> */
.L_x_102:
[C---:B------:R-:W-:Y:S01]  /*5440*/  IADD3 R39, PT, PT, R3.reuse, 0x40, RZ ;  /* 0x0000004003277810 */ /* 0x040fe20007ffe0ff */
[C-C-:B------:R-:W-:Y:S01]  /*5450*/  FFMA.FTZ R7, R24.reuse, R19, R25.reuse ;  /* 0x0000001318077223 */ /* 0x140fe20000010019 */
[----:B------:R-:W-:Y:S01]  /*5460*/  IADD3 R33, PT, PT, R3, 0x60, RZ ;  /* 0x0000006003217810 */ /* 0x000fe20007ffe0ff */
[C---:B------:R-:W-:Y:S01]  /*5470*/  FFMA.FTZ R74, R24.reuse, R28, R25 ;  /* 0x0000001c184a7223 */ /* 0x040fe20000010019 */
[----:B------:R-:W-:Y:S01]  /*5480*/  ISETP.GE.U32.AND P3, PT, R39, UR8, PT ;  /* 0x0000000827007c0c */ /* 0x000fe2000bf66070 */
[----:B------:R-:W-:Y:S01]  /*5490*/  BSSY.RECONVERGENT B0, `(.L_x_103) ;  /* 0x000002f000007945 */ /* 0x000fe20003800200 */
[----:B------:R-:W-:Y:S01]  /*54a0*/  SHF.R.S32.HI R45, RZ, 0x1f, R39 ;  /* 0x0000001fff2d7819 */ /* 0x000fe20000011427 */
[C-C-:B------:R-:W-:Y:S01]  /*54b0*/  FFMA.FTZ R37, R24.reuse, R72, R25.reuse ;  /* 0x0000004818257223 */ /* 0x140fe20000010019 */
[----:B------:R-:W-:Y:S01]  /*54c0*/  IADD3 R27, PT, PT, R3, 0x80, RZ ;  /* 0x00000080031b7810 */ /* 0x000fe20007ffe0ff */
[C-C-:B------:R-:W-:Y:S01]  /*54d0*/  FFMA.FTZ R56, R24.reuse, R68, R25.reuse ;  /* 0x0000004418387223 */ /* 0x140fe20000010019 */
[----:B------:R-:W-:Y:S01]  /*54e0*/  ISETP.GE.AND.EX P3, PT, R45, UR9, PT, P3 ;  /* 0x000000092d007c0c */ /* 0x000fe2000bf66330 */
[C-C-:B------:R-:W-:Y:S01]  /*54f0*/  FFMA.FTZ R29, R24.reuse, R70, R25.reuse ;  /* 0x00000046181d7223 */ /* 0x140fe20000010019 */
[C---:B------:R-:W-:Y:S01]  /*5500*/  IADD3 R17, PT, PT, R3.reuse, 0xa0, RZ ;  /* 0x000000a003117810 */ /* 0x040fe20007ffe0ff */
[C-C-:B------:R-:W-:Y:S01]  /*5510*/  FFMA.FTZ R54, R24.reuse, R62, R25.reuse ;  /* 0x0000003e18367223 */ /* 0x140fe20000010019 */
[C---:B------:R-:W-:Y:S01]  /*5520*/  IADD3 R11, PT, PT, R3.reuse, 0xc0, RZ ;  /* 0x000000c0030b7810 */ /* 0x040fe20007ffe0ff */
[C-C-:B------:R-:W-:Y:S01]  /*5530*/  FFMA.FTZ R19, R24.reuse, R60, R25.reuse ;  /* 0x0000003c18137223 */ /* 0x140fe20000010019 */
[----:B------:R-:W-:Y:S01]  /*5540*/  IADD3 R3, PT, PT, R3, 0xe0, RZ ;  /* 0x000000e003037810 */ /* 0x000fe20007ffe0ff */
[C-C-:B------:R-:W-:Y:S01]  /*5550*/  FFMA.FTZ R28, R24.reuse, R58, R25.reuse ;  /* 0x0000003a181c7223 */ /* 0x140fe20000010019 */
[----:B------:R-:W-:Y:S01]  /*5560*/  ISETP.GE.U32.AND P0, PT, R33, UR8, PT ;  /* 0x0000000821007c0c */ /* 0x000fe2000bf06070 */
[C-C-:B------:R-:W-:Y:S01]  /*5570*/  FFMA.FTZ R15, R24.reuse, R38, R25.reuse ;  /* 0x00000026180f7223 */ /* 0x140fe20000010019 */
[----:B------:R-:W-:Y:S01]  /*5580*/  ISETP.GE.U32.AND P4, PT, R27, UR8, PT ;  /* 0x000000081b007c0c */ /* 0x000fe2000bf86070 */
[C-C-:B------:R-:W-:Y:S01]  /*5590*/  FFMA.FTZ R18, R24.reuse, R30, R25.reuse ;  /* 0x0000001e18127223 */ /* 0x140fe20000010019 */
[----:B------:R-:W-:Y:S01]  /*55a0*/  ISETP.GE.U32.AND P5, PT, R17, UR8, PT ;  /* 0x0000000811007c0c */ /* 0x000fe2000bfa6070 */
[C-C-:B------:R-:W-:Y:S01]  /*55b0*/  FFMA.FTZ R9, R24.reuse, R34, R25.reuse ;  /* 0x0000002218097223 */ /* 0x140fe20000010019 */
[----:B------:R-:W-:Y:S01]  /*55c0*/  ISETP.GE.U32.AND P2, PT, R11, UR8, PT ;  /* 0x000000080b007c0c */ /* 0x000fe2000bf46070 */
[----:B------:R-:W-:Y:S01]  /*55d0*/  FFMA.FTZ R24, R24, R36, R25 ;  /* 0x0000002418187223 */ /* 0x000fe20000010019 */
[----:B------:R-:W-:Y:S01]  /*55e0*/  SHF.R.S32.HI R35, RZ, 0x1f, R33 ;  /* 0x0000001fff237819 */ /* 0x000fe20000011421 */
[----:B------:R-:W-:Y:S01]  /*55f0*/  FFMA.FTZ R6, R22, R5, -R7 ;  /* 0x0000000516067223 */ /* 0x000fe20000010807 */
[----:B-1----:R-:W-:Y:S01]  /*5600*/  SHF.R.S32.HI R31, RZ, 0x1f, R27 ;  /* 0x0000001fff1f7819 */ /* 0x002fe2000001141b */
[----:B------:R-:W-:Y:S01]  /*5610*/  FFMA.FTZ R76, R23, R4, -R74 ;  /* 0x00000004174c7223 */ /* 0x000fe2000001084a */
[----:B------:R-:W-:-:S02]  /*5620*/  SHF.R.S32.HI R26, RZ, 0x1f, R17 ;  /* 0x0000001fff1a7819 */ /* 0x000fc40000011411 */
[----:B------:R-:W-:Y:S02]  /*5630*/  SHF.R.S32.HI R13, RZ, 0x1f, R11 ;  /* 0x0000001fff0d7819 */ /* 0x000fe4000001140b */
[----:B------:R-:W-:Y:S02]  /*5640*/  ISETP.GE.U32.AND P1, PT, R3, UR8, PT ;  /* 0x0000000803007c0c */ /* 0x000fe4000bf26070 */
[----:B------:R-:W-:Y:S02]  /*5650*/  ISETP.GE.AND.EX P0, PT, R35, UR9, PT, P0 ;  /* 0x0000000923007c0c */ /* 0x000fe4000bf06300 */
[----:B------:R-:W-:Y:S02]  /*5660*/  ISETP.GE.AND.EX P4, PT, R31, UR9, PT, P4 ;  /* 0x000000091f007c0c */ /* 0x000fe4000bf86340 */
[----:B------:R-:W-:Y:S02]  /*5670*/  ISETP.GE.AND.EX P5, PT, R26, UR9, PT, P5 ;  /* 0x000000091a007c0c */ /* 0x000fe4000bfa6350 */
[----:B------:R-:W-:Y:S01]  /*5680*/  ISETP.GE.AND.EX P2, PT, R13, UR9, PT, P2 ;  /* 0x000000090d007c0c */ /* 0x000fe2000bf46320 */
[----:B------:R-:W-:-:S12]  /*5690*/  @P3 BRA `(.L_x_104) ;  /* 0x0000000000383947 */ /* 0x000fd80003800000 */
[----:B------:R-:W0:Y:S01]  /*56a0*/  LDCU.64 UR4, c[0x0][0x3f8] ;  /* 0x00007f00ff0477ac */ /* 0x000e220008000a00 */
[----:B------:R-:W-:Y:S01]  /*56b0*/  MOV R4, R64 ;  /* 0x0000004000047202 */ /* 0x000fe20000000f00 */
[----:B------:R-:W-:Y:S01]  /*56c0*/  FMUL.FTZ R25, R76, R59 ;  /* 0x0000003b4c197220 */ /* 0x000fe20000410000 */
[----:B------:R-:W-:Y:S01]  /*56d0*/  MOV R5, R67 ;  /* 0x0000004300057202 */ /* 0x000fe20000000f00 */
[----:B------:R-:W1:Y:S01]  /*56e0*/  LDCU.64 UR10, c[0x0][0x380] ;  /* 0x00007000ff0a77ac */ /* 0x000e620008000a00 */
[----:B0-----:R-:W-:Y:S02]  /*56f0*/  IMAD R74, R45, UR4, RZ ;  /* 0x000000042d4a7c24 */ /* 0x001fe4000f8e02ff */
        /* <DEDUP_REMOVED lines=8> */
.L_x_104:
[----:B------:R-:W-:Y:S05]  /*5780*/  BSYNC.RECONVERGENT B0 ;  /* 0x0000000000007941 */ /* 0x000fea0003800200 */
.L_x_103:
        /* <DEDUP_REMOVED lines=21> */
.L_x_105:
[----:B------:R-:W-:Y:S01]  /*58e0*/  BSSY.RECONVERGENT B0, `(.L_x_106) ;  /* 0x0000012000007945 */ /* 0x000fe20003800200 */
[----:B------:R-:W-:Y:S01]  /*58f0*/  FFMA.FTZ R8, R22, R8, -R37 ;  /* 0x0000000816087223 */ /* 0x000fe20000010825 */
[----:B------:R-:W-:Y:S02]  /*5900*/  FFMA.FTZ R56, R23, R52, -R56 ;  /* 0x0000003417387223 */ /* 0x000fe40000010838 */
[----:B------:R-:W-:Y:S05]  /*5910*/  @P0 BRA `(.L_x_107) ;  /* 0x0000000000380947 */ /* 0x000fea0003800000 */
[----:B------:R-:W1:Y:S01]  /*5920*/  LDCU.64 UR4, c[0x0][0x3f8] ;  /* 0x00007f00ff0477ac */ /* 0x000e620008000a00 */
[----:B------:R-:W-:Y:S01]  /*5930*/  MOV R4, R64 ;  /* 0x0000004000047202 */ /* 0x000fe20000000f00 */
[----:B0-----:R-:W-:Y:S01]  /*5940*/  FMUL.FTZ R25, R8, R59 ;  /* 0x0000003b08197220 */ /* 0x001fe20000410000 */
[----:B------:R-:W-:Y:S01]  /*5950*/  MOV R5, R67 ;  /* 0x0000004300057202 */ /* 0x000fe20000000f00 */
        /* <DEDUP_REMOVED lines=10> */
.L_x_107:
[----:B------:R-:W-:Y:S05]  /*5a00*/  BSYNC.RECONVERGENT B0 ;  /* 0x0000000000007941 */ /* 0x000fea0003800200 */
.L_x_106:
[----:B------:R-:W-:Y:S02]  /*5a10*/  SHF.L.U32 R10, R10, 0x10, RZ ;  /* 0x000000100a0a7819 */ /* 0x000fe400000006ff */
[----:B------:R-:W-:Y:S01]  /*5a20*/  SHF.L.U32 R50, R50, 0x10, RZ ;  /* 0x0000001032327819 */ /* 0x000fe200000006ff */
[----:B------:R-:W-:Y:S06]  /*5a30*/  BRA.U !UP0, `(.L_x_108) ;  /* 0x0000000108487547 */ /* 0x000fec000b800000 */
[----:B------:R-:W-:Y:S01]  /*5a40*/  FFMA.FTZ R70, R22, R70, R20 ;  /* 0x0000004616467223 */ /* 0x000fe20000010014 */
[----:B------:R-:W-:-:S03]  /*5a50*/  FFMA.FTZ R62, R23, R62, R21 ;  /* 0x0000003e173e7223 */ /* 0x000fc60000010015 */
[----:B------:R-:W-:Y:S01]  /*5a60*/  FMUL.FTZ R4, R70, -1.4426950216293334961 ;  /* 0xbfb8aa3b46047820 */ /* 0x000fe20000410000 */
[----:B01----:R-:W-:-:S05]  /*5a70*/  FMUL.FTZ R6, R62, -1.4426950216293334961 ;  /* 0xbfb8aa3b3e067820 */ /* 0x003fca0000410000 */
        /* <DEDUP_REMOVED lines=14> */
.L_x_108:
[----:B------:R-:W-:Y:S01]  /*5b60*/  BSSY.RECONVERGENT B0, `(.L_x_109) ;  /* 0x0000012000007945 */ /* 0x000fe20003800200 */
[----:B------:R-:W-:Y:S01]  /*5b70*/  FFMA.FTZ R10, R22, R10, -R29 ;  /* 0x0000000a160a7223 */ /* 0x000fe2000001081d */
[----:B------:R-:W-:Y:S02]  /*5b80*/  FFMA.FTZ R8, R23, R50, -R54 ;  /* 0x0000003217087223 */ /* 0x000fe40000010836 */
[----:B------:R-:W-:Y:S05]  /*5b90*/  @P4 BRA `(.L_x_110) ;  /* 0x0000000000384947 */ /* 0x000fea0003800000 */
[----:B------:R-:W2:Y:S01]  /*5ba0*/  LDCU.64 UR4, c[0x0][0x3f8] ;  /* 0x00007f00ff0477ac */ /* 0x000ea20008000a00 */
[----:B------:R-:W-:Y:S01]  /*5bb0*/  MOV R4, R64 ;  /* 0x0000004000047202 */ /* 0x000fe20000000f00 */
[----:B0-----:R-:W-:Y:S01]  /*5bc0*/  FMUL.FTZ R25, R10, R59 ;  /* 0x0000003b0a197220 */ /* 0x001fe20000410000 */
[----:B-1----:R-:W-:Y:S01]  /*5bd0*/  MOV R5, R67 ;  /* 0x0000004300057202 */ /* 0x002fe20000000f00 */
[----:B------:R-:W0:Y:S01]  /*5be0*/  LDCU.64 UR10, c[0x0][0x380] ;  /* 0x00007000ff0a77ac */ /* 0x000e220008000a00 */
[----:B------:R-:W-:Y:S01]  /*5bf0*/  FMUL.FTZ R8, R8, R59 ;  /* 0x0000003b08087220 */ /* 0x000fe20000410000 */
[----:B--2---:R-:W-:Y:S02]  /*5c00*/  IMAD R50, R31, UR4, RZ ;  /* 0x000000041f327c24 */ /* 0x004fe4000f8e02ff */
[----:B------:R-:W-:-:S04]  /*5c10*/  IMAD.WIDE.U32 R6, R27, UR4, R4 ;  /* 0x000000041b067c25 */ /* 0x000fc8000f8e0004 */
[----:B------:R-:W-:Y:S01]  /*5c20*/  IMAD R27, R27, UR5, R50 ;  /* 0x000000051b1b7c24 */ /* 0x000fe2000f8e0232 */
[----:B0-----:R-:W-:-:S04]  /*5c30*/  LEA R4, P0, R6, UR10, 0x1 ;  /* 0x0000000a06047c11 */ /* 0x001fc8000f8008ff */
[----:B------:R-:W-:Y:S02]  /*5c40*/  IADD3 R27, PT, PT, R7, R27, RZ ;  /* 0x0000001b071b7210 */ /* 0x000fe40007ffe0ff */
[----:B------:R-:W-:Y:S02]  /*5c50*/  F2FP.BF16.F32.PACK_AB R7, R8, R25 ;  /* 0x000000190807723e */ /* 0x000fe400000010ff */
[----:B------:R-:W-:-:S05]  /*5c60*/  LEA.HI.X R5, R6, UR11, R27, 0x1, P0 ;  /* 0x0000000b06057c11 */ /* 0x000fca00080f0c1b */
[----:B------:R2:W-:Y:S02]  /*5c70*/  STG.E desc[UR6][R4.64], R7 ;  /* 0x0000000704007986 */ /* 0x0005e4000c101906 */
.L_x_110:
[----:B------:R-:W-:Y:S05]  /*5c80*/  BSYNC.RECONVERGENT B0 ;  /* 0x0000000000007941 */ /* 0x000fea0003800200 */
.L_x_109:
[----:B------:R-:W-:Y:S02]  /*5c90*/  SHF.L.U32 R12, R12, 0x10, RZ ;  /* 0x000000100c0c7819 */ /* 0x000fe400000006ff */
[----:B------:R-:W-:Y:S01]  /*5ca0*/  SHF.L.U32 R48, R48, 0x10, RZ ;  /* 0x0000001030307819 */ /* 0x000fe200000006ff */
[----:B------:R-:W-:Y:S06]  /*5cb0*/  BRA.U !UP0, `(.L_x_111) ;  /* 0x0000000108487547 */ /* 0x000fec000b800000 */
[----:B------:R-:W-:Y:S01]  /*5cc0*/  FFMA.FTZ R60, R22, R60, R20 ;  /* 0x0000003c163c7223 */ /* 0x000fe20000010014 */
[----:B------:R-:W-:-:S03]  /*5cd0*/  FFMA.FTZ R58, R23, R58, R21 ;  /* 0x0000003a173a7223 */ /* 0x000fc60000010015 */
[----:B--2---:R-:W-:Y:S01]  /*5ce0*/  FMUL.FTZ R4, R60, -1.4426950216293334961 ;  /* 0xbfb8aa3b3c047820 */ /* 0x004fe20000410000 */
        /* <DEDUP_REMOVED lines=15> */
.L_x_111:
[----:B------:R-:W-:Y:S01]  /*5de0*/  BSSY.RECONVERGENT B0, `(.L_x_112) ;  /* 0x0000012000007945 */ /* 0x000fe20003800200 */
[----:B------:R-:W-:Y:S01]  /*5df0*/  FFMA.FTZ R12, R22, R12, -R19 ;  /* 0x0000000c160c7223 */ /* 0x000fe20000010813 */
[----:B------:R-:W-:Y:S02]  /*5e00*/  FFMA.FTZ R8, R23, R48, -R28 ;  /* 0x0000003017087223 */ /* 0x000fe4000001081c */
[----:B------:R-:W-:Y:S05]  /*5e10*/  @P5 BRA `(.L_x_113) ;  /* 0x0000000000385947 */ /* 0x000fea0003800000 */
[----:B------:R-:W3:Y:S01]  /*5e20*/  LDCU.64 UR4, c[0x0][0x3f8] ;  /* 0x00007f00ff0477ac */ /* 0x000ee20008000a00 */
[----:B--2---:R-:W-:Y:S01]  /*5e30*/  MOV R4, R64 ;  /* 0x0000004000047202 */ /* 0x004fe20000000f00 */
[----:B------:R-:W-:Y:S01]  /*5e40*/  FMUL.FTZ R8, R8, R59 ;  /* 0x0000003b08087220 */ /* 0x000fe20000410000 */
[----:B-1----:R-:W-:Y:S01]  /*5e50*/  MOV R5, R67 ;  /* 0x0000004300057202 */ /* 0x002fe20000000f00 */
[----:B------:R-:W1:Y:S01]  /*5e60*/  LDCU.64 UR10, c[0x0][0x380] ;  /* 0x00007000ff0a77ac */ /* 0x000e620008000a00 */
[----:B---3--:R-:W-:Y:S02]  /*5e70*/  IMAD R26, R26, UR4, RZ ;  /* 0x000000041a1a7c24 */ /* 0x008fe4000f8e02ff */
[----:B0-----:R-:W-:-:S04]  /*5e80*/  IMAD.WIDE.U32 R6, R17, UR4, R4 ;  /* 0x0000000411067c25 */ /* 0x001fc8000f8e0004 */
[----:B------:R-:W-:Y:S02]  /*5e90*/  IMAD R5, R17, UR5, R26 ;  /* 0x0000000511057c24 */ /* 0x000fe4000f8e021a */
[----:B------:R-:W-:Y:S01]  /*5ea0*/  FMUL.FTZ R17, R12, R59 ;  /* 0x0000003b0c117220 */ /* 0x000fe20000410000 */
[----:B-1----:R-:W-:Y:S02]  /*5eb0*/  LEA R4, P0, R6, UR10, 0x1 ;  /* 0x0000000a06047c11 */ /* 0x002fe4000f8008ff */
[----:B------:R-:W-:Y:S02]  /*5ec0*/  IADD3 R5, PT, PT, R7, R5, RZ ;  /* 0x0000000507057210 */ /* 0x000fe40007ffe0ff */
[----:B------:R-:W-:Y:S02]  /*5ed0*/  F2FP.BF16.F32.PACK_AB R7, R8, R17 ;  /* 0x000000110807723e */ /* 0x000fe400000010ff */
[----:B------:R-:W-:-:S05]  /*5ee0*/  LEA.HI.X R5, R6, UR11, R5, 0x1, P0 ;  /* 0x0000000b06057c11 */ /* 0x000fca00080f0c05 */
[----:B------:R3:W-:Y:S02]  /*5ef0*/  STG.E desc[UR6][R4.64], R7 ;  /* 0x0000000704007986 */ /* 0x0007e4000c101906 */
.L_x_113:
[----:B------:R-:W-:Y:S05]  /*5f00*/  BSYNC.RECONVERGENT B0 ;  /* 0x0000000000007941 */ /* 0x000fea0003800200 */
.L_x_112:
[----:B------:R-:W-:Y:S02]  /*5f10*/  SHF.L.U32 R14, R14, 0x10, RZ ;  /* 0x000000100e0e7819 */ /* 0x000fe400000006ff */
[----:B------:R-:W-:Y:S01]  /*5f20*/  SHF.L.U32 R46, R46, 0x10, RZ ;  /* 0x000000102e2e7819 */ /* 0x000fe200000006ff */
[----:B------:R-:W-:Y:S06]  /*5f30*/  BRA.U !UP0, `(.L_x_114) ;  /* 0x0000000108487547 */ /* 0x000fec000b800000 */
[----:B------:R-:W-:Y:S01]  /*5f40*/  FFMA.FTZ R38, R22, R38, R20 ;  /* 0x0000002616267223 */ /* 0x000fe20000010014 */
[----:B------:R-:W-:-:S03]  /*5f50*/  FFMA.FTZ R30, R23, R30, R21 ;  /* 0x0000001e171e7223 */ /* 0x000fc60000010015 */
[----:B--23--:R-:W-:Y:S01]  /*5f60*/  FMUL.FTZ R4, R38, -1.4426950216293334961 ;  /* 0xbfb8aa3b26047820 */ /* 0x00cfe20000410000 */
        /* <DEDUP_REMOVED lines=15> */
.L_x_114:
[----:B------:R-:W-:Y:S01]  /*6060*/  BSSY.RECONVERGENT B0, `(.L_x_115) ;  /* 0x0000012000007945 */ /* 0x000fe20003800200 */
[----:B------:R-:W-:Y:S01]  /*6070*/  FFMA.FTZ R14, R22, R14, -R15 ;  /* 0x0000000e160e7223 */ /* 0x000fe2000001080f */
[----:B------:R-:W-:Y:S02]  /*6080*/  FFMA.FTZ R8, R23, R46, -R18 ;  /* 0x0000002e17087223 */ /* 0x000fe40000010812 */
[----:B------:R-:W-:Y:S05]  /*6090*/  @P2 BRA `(.L_x_116) ;  /* 0x0000000000382947 */ /* 0x000fea0003800000 */
[----:B------:R-:W4:Y:S01]  /*60a0*/  LDCU.64 UR4, c[0x0][0x3f8] ;  /* 0x00007f00ff0477ac */ /* 0x000f220008000a00 */
[----:B--23--:R-:W-:Y:S01]  /*60b0*/  MOV R4, R64 ;  /* 0x0000004000047202 */ /* 0x00cfe20000000f00 */
[----:B------:R-:W-:Y:S01]  /*60c0*/  FMUL.FTZ R8, R8, R59 ;  /* 0x0000003b08087220 */ /* 0x000fe20000410000 */
[----:B-1----:R-:W-:Y:S01]  /*60d0*/  MOV R5, R67 ;  /* 0x0000004300057202 */ /* 0x002fe20000000f00 */
[----:B------:R-:W1:Y:S01]  /*60e0*/  LDCU.64 UR10, c[0x0][0x380] ;  /* 0x00007000ff0a77ac */ /* 0x000e620008000a00 */
[----:B----4-:R-:W-:Y:S02]  /*60f0*/  IMAD R10, R13, UR4, RZ ;  /* 0x000000040d0a7c24 */ /* 0x010fe4000f8e02ff */
        /* <DEDUP_REMOVED lines=8> */
.L_x_116:
[----:B------:R-:W-:Y:S05]  /*6180*/  BSYNC.RECONVERGENT B0 ;  /* 0x0000000000007941 */ /* 0x000fea0003800200 */
.L_x_115:
[----:B------:R-:W-:Y:S02]  /*6190*/  SHF.L.U32 R16, R16, 0x10, RZ ;  /* 0x0000001010107819 */ /* 0x000fe400000006ff */
[----:B------:R-:W-:Y:S02]  /*61a0*/  SHF.R.S32.HI R10, RZ, 0x1f, R3 ;  /* 0x0000001fff0a7819 */ /* 0x000fe40000011403 */
[----:B------:R-:W-:Y:S01]  /*61b0*/  SHF.L.U32 R44, R44, 0x10, RZ ;  /* 0x000000102c2c7819 */ /* 0x000fe200000006ff */
[----:B------:R-:W-:Y:S06]  /*61c0*/  BRA.U !UP0, `(.L_x_117) ;  /* 0x0000000108487547 */ /* 0x000fec000b800000 */
[----:B------:R-:W-:Y:S01]  /*61d0*/  FFMA.FTZ R20, R22, R34, R20 ;  /* 0x0000002216147223 */ /* 0x000fe20000010014 */
[----:B------:R-:W-:-:S03]  /*61e0*/  FFMA.FTZ R21, R23, R36, R21 ;  /* 0x0000002417157223 */ /* 0x000fc60000010015 */
[----:B--234-:R-:W-:Y:S01]  /*61f0*/  FMUL.FTZ R4, R20, -1.4426950216293334961 ;  /* 0xbfb8aa3b14047820 */ /* 0x01cfe20000410000 */
        /* <DEDUP_REMOVED lines=15> */
.L_x_117:
[----:B------:R-:W-:Y:S01]  /*62f0*/  ISETP.GE.AND.EX P1, PT, R10, UR9, PT, P1 ;  /* 0x000000090a007c0c */ /* 0x000fe2000bf26310 */
[----:B------:R-:W-:Y:S01]  /*6300*/  FFMA.FTZ R16, R22, R16, -R9 ;  /* 0x0000001016107223 */ /* 0x000fe20000010809 */
[----:B------:R-:W-:Y:S01]  /*6310*/  FFMA.FTZ R24, R23, R44, -R24 ;  /* 0x0000002c17187223 */ /* 0x000fe20000010818 */
[----:B------:R-:W-:Y:S02]  /*6320*/  BSSY.RECONVERGENT B0, `(.L_x_118) ;  /* 0x000000f000007945 */ /* 0x000fe40003800200 */
[-C--:B------:R-:W-:Y:S01]  /*6330*/  FMUL.FTZ R16, R16, R59.reuse ;  /* 0x0000003b10107220 */ /* 0x080fe20000410000 */
[----:B------:R-:W-:-:S07]  /*6340*/  FMUL.FTZ R59, R24, R59 ;  /* 0x0000003b183b7220 */ /* 0x000fce0000410000 */
[----:B------:R-:W-:Y:S05]  /*6350*/  @P1 BRA `(.L_x_119) ;  /* 0x00000000002c1947 */ /* 0x000fea0003800000 */
[----:B------:R-:W5:Y:S01]  /*6360*/  LDCU.64 UR4, c[0x0][0x3f8] ;  /* 0x00007f00ff0477ac */ /* 0x000f620008000a00 */
[----:B------:R-:W-:Y:S01]  /*6370*/  MOV R65, R67 ;  /* 0x0000004300417202 */ /* 0x000fe20000000f00 */
[----:B------:R-:W2:Y:S01]  /*6380*/  LDCU.64 UR8, c[0x0][0x380] ;  /* 0x00007000ff0877ac */ /* 0x000ea20008000a00 */
[----:B-----5:R-:W-:Y:S02]  /*6390*/  IMAD R10, R10, UR4, RZ ;  /* 0x000000040a0a7c24 */ /* 0x020fe4000f8e02ff */
[----:B------:R-:W-:-:S04]  /*63a0*/  IMAD.WIDE.U32 R64, R3, UR4, R64 ;  /* 0x0000000403407c25 */ /* 0x000fc8000f8e0040 */
[----:B------:R-:W-:Y:S01]  /*63b0*/  IMAD R3, R3, UR5, R10 ;  /* 0x0000000503037c24 */ /* 0x000fe2000f8e020a */
[----:B--234-:R-:W-:-:S04]  /*63c0*/  LEA R4, P0, R64, UR8, 0x1 ;  /* 0x0000000840047c11 */ /* 0x01cfc8000f8008ff */
[----:B------:R-:W-:-:S04]  /*63d0*/  IADD3 R3, PT, PT, R65, R3, RZ ;  /* 0x0000000341037210 */ /* 0x000fc80007ffe0ff */
[----:B-1----:R-:W-:Y:S02]  /*63e0*/  LEA.HI.X R5, R64, UR9, R3, 0x1, P0 ;  /* 0x0000000940057c11 */ /* 0x002fe400080f0c03 */
[----:B------:R-:W-:-:S05]  /*63f0*/  F2FP.BF16.F32.PACK_AB R3, R59, R16 ;  /* 0x000000103b03723e */ /* 0x000fca00000010ff */
[----:B------:R1:W-:Y:S02]  /*6400*/  STG.E desc[UR6][R4.64], R3 ;  /* 0x0000000304007986 */ /* 0x0003e4000c101906 */
.L_x_119:
[----:B------:R-:W-:Y:S05]  /*6410*/  BSYNC.RECONVERGENT B0 ;  /* 0x0000000000007941 */ /* 0x000fea0003800200 */
.L_x_118:
[----:B------:R-:W5:Y:S01]  /*6420*/  LDCU UR4, c[0x0][0x410] ;  /* 0x00008200ff0477ac */ /* 0x000f620008000800 */
[----:B------:R-:W-:Y:S02]  /*6430*/  IADD3 R43, PT, PT, R32, R43, RZ ;  /* 0x0000002b202b7210 */ /* 0x000fe40007ffe0ff */
[----:B------:R-:W-:Y:S01]  /*6440*/  IADD3 R40, PT, PT, R40, 0x1, RZ ;  /* 0x0000000128287810 */ /* 0x000fe20007ffe0ff */
[----:B------:R-:W5:Y:S02]  /*6450*/  LDCU UR5, c[0x0][0x3e0] ;  /* 0x00007c00ff0577ac */ /* 0x000f640008000800 */
[----:B-----5:R-:W-:-:S06]  /*6460*/  UIMAD UR4, UR4, UR5, URZ ;  /* 0x00000005040472a4 */ /* 0x020fcc000f8e02ff */
[----:B------:R-:W-:-:S13]  /*6470*/  ISETP.GE.AND P0, PT, R43, UR4, PT ;  /* 0x000000042b007c0c */ /* 0x000fda000bf06270 */
[----:B------:R-:W-:Y:S05]  /*6480*/  @!P0 BRA `(.L_x_120) ;  /* 0xffffff9c00348947 */ /* 0x000fea000383ffff */
.L_x_77:
[----:B------:R-:W5:Y:S01]  /*6490*/  S2R R9, SR_TID.X ;  /* 0x0000000000097919 */ /* 0x000f620000002100 */
[----:B-1234-:R-:W1:Y:S01]  /*64a0*/  LDC R4, c[0x0][0x370] ;  /* 0x0000dc00ff047b82 */ /* 0x01ee620000000800 */
[----:B------:R-:W-:Y:S07]  /*64b0*/  BSSY.RECONVERGENT B0, `(.L_x_121) ;  /* 0x000000e000007945 */ /* 0x000fee0003800200 */
[----:B0-----:R-:W0:Y:S08]  /*64c0*/  LDC R7, c[0x0][0x374] ;  /* 0x0000dd00ff077b82 */ /* 0x001e300000000800 */
[----:B------:R-:W2:Y:S01]  /*64d0*/  LDC.64 R2, c[0x0][0x3c8] ;  /* 0x0000f200ff027b82 */ /* 0x000ea20000000a00 */
[----:B-1----:R-:W-:-:S02]  /*64e0*/  ISETP.NE.AND P0, PT, R4, 0x1, PT ;  /* 0x000000010400780c */ /* 0x002fc40003f05270 */
[----:B-----5:R-:W-:Y:S02]  /*64f0*/  ISETP.NE.AND P1, PT, R9, RZ, PT ;  /* 0x000000ff0900720c */ /* 0x020fe40003f25270 */
[----:B0-----:R-:W-:-:S04]  /*6500*/  SHF.L.U32 R0, R7, 0x1, RZ ;  /* 0x0000000107007819 */ /* 0x001fc800000006ff */
[----:B------:R-:W-:-:S05]  /*6510*/  SEL R5, R0, RZ, P0 ;  /* 0x000000ff00057207 */ /* 0x000fca0000000000 */
[----:B--2---:R-:W-:Y:S02]  /*6520*/  IMAD.WIDE.U32 R2, R5, 0x4, R2 ;  /* 0x0000000405027825 */ /* 0x004fe400078e0002 */
[----:B------:R-:W-:Y:S05]  /*6530*/  @P1 BRA `(.L_x_122) ;  /* 0x0000000000141947 */ /* 0x000fea0003800000 */
[----:B------:R-:W-:Y:S01]  /*6540*/  HFMA2 R5, -RZ, RZ, 0, 5.9604644775390625e-08 ;  /* 0x00000001ff057431 */ /* 0x000fe200000001ff */
[----:B------:R-:W-:Y:S06]  /*6550*/  MEMBAR.ALL.GPU ;  /* 0x0000000000007992 */ /* 0x000fec000000a000 */
[----:B------:R-:W-:-:S00]  /*6560*/  ERRBAR ;  /* 0x00000000000079ab */ /* 0x000fc00000000000 */
[----:B------:R-:W-:Y:S06]  /*6570*/  CGAERRBAR ;  /* 0x00000000000075ab */ /* 0x000fec0000000000 */
[----:B------:R0:W-:Y:S02]  /*6580*/  REDG.E.ADD.S32.STRONG.GPU desc[UR6][R2.64], R5 ;  /* 0x000000050200798e */ /* 0x0001e4000c12e306 */
.L_x_122:
[----:B------:R-:W-:Y:S05]  /*6590*/  BSYNC.RECONVERGENT B0 ;  /* 0x0000000000007941 */ /* 0x000fea0003800200 */
.L_x_121:
[----:B------:R-:W1:Y:S01]  /*65a0*/  S2UR UR5, SR_CTAID.Y ;  /* 0x00000000000579c3 */ /* 0x000e620000002600 */
[----:B0-----:R-:W-:Y:S02]  /*65b0*/  IADD3 R5, PT, PT, R7, -0x1, RZ ;  /* 0xffffffff07057810 */ /* 0x001fe40007ffe0ff */
[----:B------:R-:W-:-:S05]  /*65c0*/  IADD3 R0, PT, PT, R4, -0x1, RZ ;  /* 0xffffffff04007810 */ /* 0x000fca0007ffe0ff */
[----:B------:R-:W0:Y:S01]  /*65d0*/  S2UR UR4, SR_CTAID.X ;  /* 0x00000000000479c3 */ /* 0x000e220000002500 */
[----:B-1----:R-:W-:-:S04]  /*65e0*/  ISETP.NE.AND P0, PT, R5, UR5, PT ;  /* 0x0000000505007c0c */ /* 0x002fc8000bf05270 */
[----:B0-----:R-:W-:-:S13]  /*65f0*/  ISETP.NE.OR P0, PT, R0, UR4, P0 ;  /* 0x0000000400007c0c */ /* 0x001fda0008705670 */
[----:B------:R-:W-:Y:S05]  /*6600*/  @P0 EXIT ;  /* 0x000000000000094d */ /* 0x000fea0003800000 */
[----:B------:R-:W-:Y:S05]  /*6610*/  @P1 BRA `(.L_x_123) ;  /* 0x0000000000201947 */ /* 0x000fea0003800000 */
[----:B------:R-:W-:-:S05]  /*6620*/  IMAD R0, R4, R7, RZ ;  /* 0x0000000704007224 */ /* 0x000fca00078e02ff */
[----:B------:R-:W-:-:S13]  /*6630*/  ISETP.NE.AND P0, PT, R0, -0x1, PT ;  /* 0xffffffff0000780c */ /* 0x000fda0003f05270 */
[----:B------:R-:W-:Y:S05]  /*6640*/  @!P0 BRA `(.L_x_123) ;  /* 0x0000000000148947 */ /* 0x000fea0003800000 */
.L_x_124:
[----:B------:R-:W2:Y:S04]  /*6650*/  LDG.E.STRONG.GPU R5, desc[UR6][R2.64] ;  /* 0x0000000602057981 */ /* 0x000ea8000c1ef900 */
[----:B--2---:R-:W-:Y:S01]  /*6660*/  CCTL.IVALL ;  /* 0x00000000ff00798f */ /* 0x004fe20002000000 */
[----:B------:R-:W-:Y:S05]  /*6670*/  YIELD ;  /* 0x0000000000007946 */ /* 0x000fea0003800000 */
[----:B------:R-:W-:-:S13]  /*6680*/  ISETP.NE.AND P0, PT, R5, R0, PT ;  /* 0x000000000500720c */ /* 0x000fda0003f05270 */
[----:B------:R-:W-:Y:S05]  /*6690*/  @P0 BRA `(.L_x_124) ;  /* 0xfffffffc00ec0947 */ /* 0x000fea000383ffff */
.L_x_123:
[----:B------:R-:W-:Y:S05]  /*66a0*/  WARPSYNC.ALL ;  /* 0x0000000000007948 */ /* 0x000fea0003800000 */
[----:B------:R-:W0:Y:S08]  /*66b0*/  LDC.64 R4, c[0x0][0x3f8] ;  /* 0x0000fe00ff047b82 */ /* 0x000e300000000a00 */
[----:B------:R-:W-:Y:S01]  /*66c0*/  BAR.SYNC.DEFER_BLOCKING 0x0 ;  /* 0x0000000000007b1d */ /* 0x000fe20000010000 */
[----:B0-----:R-:W-:-:S04]  /*66d0*/  LEA.HI R0, P0, R5, R4, RZ, 0x1 ;  /* 0x0000000405007211 */ /* 0x001fc800078108ff */
[----:B------:R-:W-:-:S04]  /*66e0*/  IADD3.X R3, PT, PT, RZ, R5, RZ, P0, !PT ;  /* 0x00000005ff037210 */ /* 0x000fc800007fe4ff */
[--C-:B------:R-:W-:Y:S02]  /*66f0*/  SHF.R.S64 R0, R0, 0x1, R3.reuse ;  /* 0x0000000100007819 */ /* 0x100fe40000001003 */
[----:B------:R-:W-:Y:S02]  /*6700*/  SHF.R.S32.HI R3, RZ, 0x1, R3 ;  /* 0x00000001ff037819 */ /* 0x000fe40000011403 */
[----:B------:R-:W-:-:S04]  /*6710*/  ISETP.GT.U32.AND P0, PT, R0, R9, PT ;  /* 0x000000090000720c */ /* 0x000fc80003f04070 */
[----:B------:R-:W-:-:S13]  /*6720*/  ISETP.GT.AND.EX P0, PT, R3, RZ, PT, P0 ;  /* 0x000000ff0300720c */ /* 0x000fda0003f04300 */
[----:B------:R-:W-:Y:S05]  /*6730*/  @!P0 EXIT ;  /* 0x000000000000894d */ /* 0x000fea0003800000 */
[----:B------:R-:W-:Y:S01]  /*6740*/  MOV R2, R9 ;  /* 0x0000000900027202 */ /* 0x000fe20000000f00 */
[----:B------:R-:W-:Y:S01]  /*6750*/  HFMA2 R7, -RZ, RZ, 0, 0 ;  /* 0x00000000ff077431 */ /* 0x000fe200000001ff */
[----:B------:R-:W-:Y:S02]  /*6760*/  BSSY.RECONVERGENT B0, `(.L_x_125) ;  /* 0x000005b000007945 */ /* 0x000fe40003800200 */
[----:B------:R-:W-:-:S04]  /*6770*/  IADD3 R13, P1, PT, R2, 0x280, RZ ;  /* 0x00000280020d7810 */ /* 0x000fc80007f3e0ff */
        /* <DEDUP_REMOVED lines=40> */
[C---:B------:R-:W-:Y:S01]  /*6a00*/  SHF.L.U32 R23, R2.reuse, 0x3, RZ ;  /* 0x0000000302177819 */ /* 0x040fe200000006ff */
[----:B------:R-:W2:Y:S01]  /*6a10*/  LDCU.64 UR10, c[0x0][0x388] ;  /* 0x00007100ff0a77ac */ /* 0x000ea20008000a00 */
[--C-:B------:R-:W-:Y:S01]  /*6a20*/  SHF.L.U64.HI R24, R2, 0x3, R7.reuse ;  /* 0x0000000302187819 */ /* 0x100fe20000010207 */
[----:B------:R-:W-:Y:S01]  /*6a30*/  IMAD.WIDE.U32 R8, R11, 0x280, R6 ;  /* 0x000002800b087825 */ /* 0x000fe200078e0006 */
[----:B------:R-:W-:-:S02]  /*6a40*/  SHF.L.U32 R31, R5, 0x2, RZ ;  /* 0x00000002051f7819 */ /* 0x000fc400000006ff */
[----:B------:R-:W-:Y:S02]  /*6a50*/  SHF.L.U64.HI R33, R0, 0x2, R3 ;  /* 0x0000000200217819 */ /* 0x000fe40000010203 */
[----:B------:R-:W-:Y:S02]  /*6a60*/  SHF.L.U64.HI R29, R30, 0x2, R35 ;  /* 0x000000021e1d7819 */ /* 0x000fe40000010223 */
[C---:B0-----:R-:W-:Y:S01]  /*6a70*/  LEA R27, P1, R2.reuse, UR4, 0x2 ;  /* 0x00000004021b7c11 */ /* 0x041fe2000f8210ff */
[----:B------:R-:W-:Y:S01]  /*6a80*/  UMOV UR4, URZ ;  /* 0x000000ff00047c82 */ /* 0x000fe20008000000 */
[----:B-1----:R-:W-:Y:S02]  /*6a90*/  IADD3 R25, P2, PT, R23, UR8, RZ ;  /* 0x0000000817197c10 */ /* 0x002fe4000ff5e0ff */
[----:B------:R-:W-:Y:S02]  /*6aa0*/  LEA.HI.X R28, R2, UR5, R7, 0x2, P1 ;  /* 0x00000005021c7c11 */ /* 0x000fe400088f1407 */
[----:B------:R-:W-:-:S02]  /*6ab0*/  IADD3 R7, PT, PT, R9, UR4, RZ ;  /* 0x0000000409077c10 */ /* 0x000fc4000fffe0ff */
[----:B------:R-:W-:Y:S01]  /*6ac0*/  MOV R2, R8 ;  /* 0x0000000800027202 */ /* 0x000fe20000000f00 */
[----:B------:R-:W-:Y:S01]  /*6ad0*/  IMAD.WIDE.U32 R8, R4, 0x4, RZ ;  /* 0x0000000404087825 */ /* 0x000fe200078e00ff */
[C---:B------:R-:W-:Y:S02]  /*6ae0*/  IADD3.X R26, PT, PT, R24.reuse, UR9, RZ, P2, !PT ;  /* 0x00000009181a7c10 */ /* 0x040fe400097fe4ff */
[----:B--2---:R-:W-:Y:S02]  /*6af0*/  IADD3 R23, P1, PT, R23, UR10, RZ ;  /* 0x0000000a17177c10 */ /* 0x004fe4000ff3e0ff */
[----:B------:R-:W-:Y:S02]  /*6b00*/  IADD3 R6, P2, PT, RZ, -R11, RZ ;  /* 0x8000000bff067210 */ /* 0x000fe40007f5e0ff */
[----:B------:R-:W-:Y:S02]  /*6b10*/  IADD3.X R24, PT, PT, R24, UR11, RZ, P1, !PT ;  /* 0x0000000b18187c10 */ /* 0x000fe40008ffe4ff */
[----:B------:R-:W-:-:S02]  /*6b20*/  IADD3 R31, PT, PT, R9, R31, RZ ;  /* 0x0000001f091f7210 */ /* 0x000fc40007ffe0ff */
[----:B------:R-:W-:-:S07]  /*6b30*/  IADD3.X R22, PT, PT, RZ, -0x1, RZ, P2, !PT ;  /* 0xffffffffff167810 */ /* 0x000fce00017fe4ff */
.L_x_127:
[-C--:B0-----:R-:W-:Y:S02]  /*6b40*/  LEA R12, P1, R0, R27.reuse, 0x2 ;  /* 0x0000001b000c7211 */ /* 0x081fe400078210ff */
        /* <DEDUP_REMOVED lines=28> */
.L_x_126:
[----:B------:R-:W-:Y:S05]  /*6d10*/  BSYNC.RECONVERGENT B0 ;  /* 0x0000000000007941 */ /* 0x000fea0003800200 */
.L_x_125:
[----:B------:R-:W-:Y:S05]  /*6d20*/  @!P0 EXIT ;  /* 0x000000000000894d */ /* 0x000fea0003800000 */
[----:B------:R-:W-:Y:S01]  /*6d30*/  SHF.L.U64.HI R39, R30, 0x2, R35 ;  /* 0x000000021e277819 */ /* 0x000fe20000010223 */
[----:B------:R-:W1:Y:S01]  /*6d40*/  LDCU.64 UR4, c[0x0][0x3d8] ;  /* 0x00007b00ff0477ac */ /* 0x000e620008000a00 */
[C---:B------:R-:W-:Y:S02]  /*6d50*/  SHF.L.U64.HI R33, R4.reuse, 0x2, R5 ;  /* 0x0000000204217819 */ /* 0x040fe40000010205 */
[----:B------:R-:W-:Y:S01]  /*6d60*/  SHF.L.U32 R31, R4, 0x2, RZ ;  /* 0x00000002041f7819 */ /* 0x000fe200000006ff */
[----:B------:R-:W2:Y:S01]  /*6d70*/  LDCU.64 UR8, c[0x0][0x388] ;  /* 0x00007100ff0877ac */ /* 0x000ea20008000a00 */
[----:B------:R-:W-:Y:S02]  /*6d80*/  SHF.L.U32 R41, R30, 0x2, RZ ;  /* 0x000000021e297819 */ /* 0x000fe400000006ff */
[C---:B------:R-:W-:Y:S01]  /*6d90*/  SHF.L.U64.HI R35, R0.reuse, 0x2, R3 ;  /* 0x0000000200237819 */ /* 0x040fe20000010203 */
[----:B------:R-:W3:Y:S01]  /*6da0*/  LDCU.64 UR10, c[0x0][0x390] ;  /* 0x00007200ff0a77ac */ /* 0x000ee20008000a00 */
[----:B------:R-:W-:-:S07]  /*6db0*/  SHF.L.U32 R37, R0, 0x2, RZ ;  /* 0x0000000200257819 */ /* 0x000fce00000006ff */
.L_x_128:
[C---:B0-----:R-:W-:Y:S02]  /*6dc0*/  SHF.L.U32 R18, R2.reuse, 0x2, RZ ;  /* 0x0000000202127819 */ /* 0x041fe400000006ff */
[----:B------:R-:W-:Y:S02]  /*6dd0*/  SHF.L.U64.HI R6, R2, 0x2, R7 ;  /* 0x0000000202067819 */ /* 0x000fe40000010207 */
[----:B-1----:R-:W-:-:S04]  /*6de0*/  IADD3 R4, P0, PT, R18, UR4, RZ ;  /* 0x0000000412047c10 */ /* 0x002fc8000ff1e0ff */
[----:B------:R-:W-:Y:S02]  /*6df0*/  IADD3.X R5, PT, PT, R6, UR5, RZ, P0, !PT ;  /* 0x0000000506057c10 */ /* 0x000fe400087fe4ff */
[C---:B------:R-:W-:Y:S02]  /*6e00*/  IADD3 R8, P0, PT, R4.reuse, R37, RZ ;  /* 0x0000002504087210 */ /* 0x040fe40007f1e0ff */
[C---:B----4-:R-:W-:Y:S01]  /*6e10*/  IADD3 R12, P1, PT, R4.reuse, R41, RZ ;  /* 0x00000029040c7210 */ /* 0x050fe20007f3e0ff */
[----:B------:R0:W4:Y:S01]  /*6e20*/  LDG.E R20, desc[UR6][R4.64] ;  /* 0x0000000604147981 */ /* 0x000122000c1e1900 */
[C---:B------:R-:W-:Y:S02]  /*6e30*/  IADD3.X R9, PT, PT, R5.reuse, R35, RZ, P0, !PT ;  /* 0x0000002305097210 */ /* 0x040fe400007fe4ff */
[----:B------:R-:W-:Y:S02]  /*6e40*/  IADD3 R10, P0, PT, R4, R31, RZ ;  /* 0x0000001f040a7210 */ /* 0x000fe40007f1e0ff */
[C---:B------:R-:W-:Y:S01]  /*6e50*/  IADD3.X R13, PT, PT, R5.reuse, R39, RZ, P1, !PT ;  /* 0x00000027050d7210 */ /* 0x040fe20000ffe4ff */
[----:B------:R1:W4:Y:S01]  /*6e60*/  LDG.E R21, desc[UR6][R8.64] ;  /* 0x0000000608157981 */ /* 0x000322000c1e1900 */
[----:B------:R-:W-:-:S03]  /*6e70*/  IADD3.X R11, PT, PT, R5, R33, RZ, P0, !PT ;  /* 0x00000021050b7210 */ /* 0x000fc600007fe4ff */
[----:B------:R-:W5:Y:S04]  /*6e80*/  LDG.E R23, desc[UR6][R12.64] ;  /* 0x000000060c177981 */ /* 0x000f68000c1e1900 */
[----:B------:R-:W5:Y:S01]  /*6e90*/  LDG.E R22, desc[UR6][R10.64] ;  /* 0x000000060a167981 */ /* 0x000f62000c1e1900 */
[C---:B------:R-:W-:Y:S02]  /*6ea0*/  SHF.L.U32 R28, R2.reuse, 0x3, RZ ;  /* 0x00000003021c7819 */ /* 0x040fe400000006ff */
[----:B------:R-:W-:Y:S02]  /*6eb0*/  SHF.L.U64.HI R29, R2, 0x3, R7 ;  /* 0x00000003021d7819 */ /* 0x000fe40000010207 */
[----:B------:R-:W-:Y:S02]  /*6ec0*/  LOP3.LUT R16, R28, 0xfffffff8, RZ, 0xc0, !PT ;  /* 0xfffffff81c107812 */ /* 0x000fe400078ec0ff */
[----:B------:R-:W-:-:S02]  /*6ed0*/  LOP3.LUT R18, R18, 0xfffffffc, RZ, 0xc0, !PT ;  /* 0xfffffffc12127812 */ /* 0x000fc400078ec0ff */
[----:B0-----:R-:W-:Y:S02]  /*6ee0*/  LOP3.LUT R5, R29, 0x3, RZ, 0xc0, !PT ;  /* 0x000000031d057812 */ /* 0x001fe400078ec0ff */
[----:B--2---:R-:W-:Y:S02]  /*6ef0*/  IADD3 R14, P0, PT, R16, UR8, RZ ;  /* 0x00000008100e7c10 */ /* 0x004fe4000ff1e0ff */
[----:B------:R-:W-:Y:S02]  /*6f00*/  LOP3.LUT R4, R6, 0x3, RZ, 0xc0, !PT ;  /* 0x0000000306047812 */ /* 0x000fe400078ec0ff */
[----:B------:R-:W-:Y:S02]  /*6f10*/  IADD3 R18, P2, PT, R18, UR4, RZ ;  /* 0x0000000412127c10 */ /* 0x000fe4000ff5e0ff */
[----:B---3--:R-:W-:Y:S02]  /*6f20*/  IADD3 R16, P1, PT, R16, UR10, RZ ;  /* 0x0000000a10107c10 */ /* 0x008fe4000ff3e0ff */
[----:B------:R-:W-:-:S02]  /*6f30*/  IADD3.X R15, PT, PT, R5, UR9, RZ, P0, !PT ;  /* 0x00000009050f7c10 */ /* 0x000fc400087fe4ff */
[----:B------:R-:W-:Y:S02]  /*6f40*/  IADD3.X R19, PT, PT, R4, UR5, RZ, P2, !PT ;  /* 0x0000000504137c10 */ /* 0x000fe400097fe4ff */
[----:B------:R-:W-:Y:S02]  /*6f50*/  IADD3.X R17, PT, PT, R5, UR11, RZ, P1, !PT ;  /* 0x0000000b05117c10 */ /* 0x000fe40008ffe4ff */
[C---:B------:R-:W-:Y:S02]  /*6f60*/  IADD3 R4, P0, PT, R18.reuse, R37, RZ ;  /* 0x0000002512047210 */ /* 0x040fe40007f1e0ff */
[C---:B------:R-:W-:Y:S02]  /*6f70*/  IADD3 R6, P1, PT, R18.reuse, R31, RZ ;  /* 0x0000001f12067210 */ /* 0x040fe40007f3e0ff */
[----:B-1----:R-:W-:Y:S02]  /*6f80*/  IADD3 R8, P2, PT, R18, R41, RZ ;  /* 0x0000002912087210 */ /* 0x002fe40007f5e0ff */
[----:B------:R-:W-:-:S02]  /*6f90*/  IADD3.X R5, PT, PT, R19, R35, RZ, P0, !PT ;  /* 0x0000002313057210 */ /* 0x000fc400007fe4ff */
[C---:B------:R-:W-:Y:S02]  /*6fa0*/  IADD3.X R7, PT, PT, R19.reuse, R33, RZ, P1, !PT ;  /* 0x0000002113077210 */ /* 0x040fe40000ffe4ff */
[----:B------:R-:W-:Y:S01]  /*6fb0*/  IADD3.X R9, PT, PT, R19, R39, RZ, P2, !PT ;  /* 0x0000002713097210 */ /* 0x000fe200017fe4ff */
[----:B----4-:R-:W-:Y:S04]  /*6fc0*/  STG.E.64 desc[UR6][R14.64], R20 ;  /* 0x000000140e007986 */ /* 0x010fe8000c101b06 */
[----:B-----5:R0:W-:Y:S04]  /*6fd0*/  STG.E.64 desc[UR6][R16.64], R22 ;  /* 0x0000001610007986 */ /* 0x0201e8000c101b06 */
        /* <DEDUP_REMOVED lines=43> */
[----:B-1----:R-:W-:Y:S01]  /*7290*/  HFMA2 R7, -RZ, RZ, 0, 0 ;  /* 0x00000000ff077431 */ /* 0x002fe200000001ff */
[----:B---3--:R4:W-:Y:S04]  /*72a0*/  STG.E.64 desc[UR6][R12.64], R22 ;  /* 0x000000160c007986 */ /* 0x0089e8000c101b06 */
[----:B-----5:R4:W-:Y:S07]  /*72b0*/  STG.E.64 desc[UR6][R14.64], R24 ;  /* 0x000000180e007986 */ /* 0x0209ee000c101b06 */
[----:B------:R-:W-:Y:S05]  /*72c0*/  @P0 BRA `(.L_x_128) ;  /* 0xfffffff800bc0947 */ /* 0x000fea000383ffff */
[----:B------:R-:W-:Y:S05]  /*72d0*/  EXIT ;  /* 0x000000000000794d */ /* 0x000fea0003800000 */
.L_x_129:
        /* <DEDUP_REMOVED lines=10> */
.L_x_3409:


//--------------------- .text._Z35group_norm_nhwc_bwd_one_pass_kernelI11Bf16IOFp32WLi512ELi40ELi640EEv26Group_norm_nhwc_bwd_params --------------------------
	.section	.text._Z35group_norm_nhwc_bwd_one_pass_kernelI11Bf16IOFp32WLi512ELi40ELi640EEv26Group_norm_nhwc_bwd_params,"ax",@progbits
	.align	128
        .global         _Z35group_norm_nhwc_bwd_one_pass_kernelI11Bf16IOFp32WLi512ELi40ELi640EEv26Group_norm_nhwc_bwd_params
        .type           _Z35group_norm_nhwc_bwd_one_pass_kernelI11Bf16IOFp32WLi512ELi40ELi640EEv26Group_norm_nhwc_bwd_params,@function
        .size           _Z35group_norm_nhwc_bwd_one_pass_kernelI11Bf16IOFp32WLi512ELi40ELi640EEv26Group_norm_nhwc_bwd_params,(.L_x_3410 - _Z35group_norm_nhwc_bwd_one_pass_kernelI11Bf16IOFp32WLi512ELi40ELi640EEv26Group_norm_nhwc_bwd_params)
        .other          _Z35group_norm_nhwc_bwd_one_pass_kernelI11Bf16IOFp32WLi512ELi40ELi640EEv26Group_norm_nhwc_bwd_params,@"STO_CUDA_ENTRY STV_DEFAULT"
_Z35group_norm_nhwc_bwd_one_pass_kernelI11Bf16IOFp32WLi512ELi40ELi640EEv26Group_norm_nhwc_bwd_params:
.text._Z35group_norm_nhwc_bwd_one_pass_kernelI11Bf16IOFp32WLi512ELi40ELi640EEv26Group_norm_nhwc_bwd_params:
[----:B------:R-:W-:Y:S08]  /*0000*/  LDC R1, c[0x0][0x37c] ;  /* 0x0000df00ff017b82 */ /* 0x000ff00000000800 */
[----:B------:R-:W0:Y:S01]  /*0010*/  S2UR UR5, SR_CTAID.Y ;  /* 0x00000000000579c3 */ /* 0x000e220000002600 */
[----:B------:R-:W1:Y:S01]  /*0020*/  LDCU UR4, c[0x0][0x410] ;  /* 0x00008200ff0477ac */ /* 0x000e620008000800 */
[----:B------:R-:W2:Y:S01]  /*0030*/  S2R R0, SR_TID.X ;  /* 0x0000000000007919 */ /* 0x000ea20000002100 */
[----:B------:R-:W1:Y:S01]  /*0040*/  LDCU UR6, c[0x0][0x3e0] ;  /* 0x00007c00ff0677ac */ /* 0x000e620008000800 */
[----:B------:R-:W3:Y:S01]  /*0050*/  LDCU.64 UR10, c[0x0][0x358] ;  /* 0x00006b00ff0a77ac */ /* 0x000ee20008000a00 */
[----:B-1----:R-:W-:-:S04]  /*0060*/  UIMAD UR4, UR4, UR6, URZ ;  /* 0x00000006040472a4 */ /* 0x002fc8000f8e02ff */
[----:B0-----:R-:W-:-:S09]  /*0070*/  UISETP.GE.AND UP0, UPT, UR5, UR4, UPT ;  /* 0x000000040500728c */ /* 0x001fd2000bf06270 */
[----:B--23--:R-:W-:Y:S05]  /*0080*/  BRA.U UP0, `(.L_x_130) ;  /* 0x000000ad00f07547 */ /* 0x00cfea000b800000 */
[----:B------:R-:W-:Y:S01]  /*0090*/  LOP3.LUT R2, R0, 0xffff, RZ, 0xc0, !PT ;  /* 0x0000ffff00027812 */ /* 0x000fe200078ec0ff */
[----:B------:R-:W-:-:S04]  /*00a0*/  UMOV UR4, UR5 ;  /* 0x0000000500047c82 */ /* 0x000fc80008000000 */
[----:B------:R-:W-:-:S05]  /*00b0*/  IMAD R2, R2, 0xccd, RZ ;  /* 0x00000ccd02027824 */ /* 0x000fca00078e02ff */
[----:B------:R-:W-:-:S04]  /*00c0*/  SHF.R.U32.HI R92, RZ, 0x10, R2 ;  /* 0x00000010ff5c7819 */ /* 0x000fc80000011602 */
[----:B------:R-:W-:-:S05]  /*00d0*/  PRMT R2, R92, 0x9910, RZ ;  /* 0x000099105c027816 */ /* 0x000fca00000000ff */
[----:B------:R-:W-:-:S05]  /*00e0*/  IMAD R2, R2, 0x14, RZ ;  /* 0x0000001402027824 */ /* 0x000fca00078e02ff */
[----:B------:R-:W-:-:S04]  /*00f0*/  IADD3 R2, PT, PT, RZ, -R2, RZ ;  /* 0x80000002ff027210 */ /* 0x000fc80007ffe0ff */
[----:B------:R-:W-:Y:S01]  /*0100*/  PRMT R93, R2, 0x7710, RZ ;  /* 0x00007710025d7816 */ /* 0x000fe200000000ff */
[----:B------:R-:W-:-:S03]  /*0110*/  HFMA2 R2, -RZ, RZ, 0, 0 ;  /* 0x00000000ff027431 */ /* 0x000fc600000001ff */
[----:B------:R-:W-:-:S04]  /*0120*/  IADD3 R93, PT, PT, R93, R0, RZ ;  /* 0x000000005d5d7210 */ /* 0x000fc80007ffe0ff */
[----:B------:R-:W-:-:S04]  /*0130*/  SHF.L.U32 R93, R93, 0x1, RZ ;  /* 0x000000015d5d7819 */ /* 0x000fc800000006ff */
[----:B------:R-:W-:-:S07]  /*0140*/  LOP3.LUT R91, R93, 0xffff, RZ, 0xc0, !PT ;  /* 0x0000ffff5d5b7812 */ /* 0x000fce00078ec0ff */
.L_x_197:
[----:B0-----:R-:W0:Y:S01]  /*0150*/  LDC R8, c[0x0][0x410] ;  /* 0x00010400ff087b82 */ /* 0x001e220000000800 */
[----:B------:R-:W1:Y:S01]  /*0160*/  LDCU.128 UR12, c[0x0][0x400] ;  /* 0x00008000ff0c77ac */ /* 0x000e620008000c00 */
[----:B------:R-:W-:-:S06]  /*0170*/  ISETP.LE.AND P3, PT, RZ, UR4, PT ;  /* 0x00000004ff007c0c */ /* 0x000fcc000bf63270 */
[----:B------:R-:W2:Y:S08]  /*0180*/  S2UR UR8, SR_CTAID.X ;  /* 0x00000000000879c3 */ /* 0x000eb00000002500 */
[----:B------:R-:W2:Y:S01]  /*0190*/  LDC R9, c[0x0][0x41c] ;  /* 0x00010700ff097b82 */ /* 0x000ea20000000800 */
[----:B------:R-:W-:Y:S02]  /*01a0*/  CS2R R60, SRZ ;  /* 0x00000000003c7805 */ /* 0x000fe4000001ff00 */
[----:B------:R-:W-:-:S02]  /*01b0*/  CS2R R58, SRZ ;  /* 0x00000000003a7805 */ /* 0x000fc4000001ff00 */
[----:B------:R-:W-:Y:S02]  /*01c0*/  MOV R46, RZ ;  /* 0x000000ff002e7202 */ /* 0x000fe40000000f00 */
[----:B------:R-:W-:Y:S02]  /*01d0*/  CS2R R44, SRZ ;  /* 0x00000000002c7805 */ /* 0x000fe4000001ff00 */
[----:B------:R-:W-:Y:S02]  /*01e0*/  CS2R R56, SRZ ;  /* 0x0000000000387805 */ /* 0x000fe4000001ff00 */
[----:B------:R-:W-:Y:S01]  /*01f0*/  CS2R R54, SRZ ;  /* 0x0000000000367805 */ /* 0x000fe2000001ff00 */
[----:B------:R-:W3:Y:S01]  /*0200*/  LDCU.64 UR6, c[0x0][0x3b8] ;  /* 0x00007700ff0677ac */ /* 0x000ee20008000a00 */
[----:B0-----:R-:W-:-:S04]  /*0210*/  IABS R3, R8 ;  /* 0x0000000800037213 */ /* 0x001fc80000000000 */
[----:B------:R-:W0:Y:S01]  /*0220*/  I2F.RP R0, R3 ;  /* 0x0000000300007306 */ /* 0x000e220000209400 */
[----:B--2---:R-:W-:-:S07]  /*0230*/  IMAD R9, R9, UR8, R92 ;  /* 0x0000000809097c24 */ /* 0x004fce000f8e025c */
[----:B0-----:R-:W0:Y:S01]  /*0240*/  MUFU.RCP R0, R0 ;  /* 0x0000000000007308 */ /* 0x001e220000001000 */
[C---:B-1----:R-:W-:Y:S02]  /*0250*/  ISETP.GE.U32.AND P2, PT, R9.reuse, UR12, PT ;  /* 0x0000000c09007c0c */ /* 0x042fe4000bf46070 */
[C---:B------:R-:W-:Y:S02]  /*0260*/  IADD3 R11, PT, PT, R9.reuse, 0x20, RZ ;  /* 0x00000020090b7810 */ /* 0x040fe40007ffe0ff */
[----:B------:R-:W-:Y:S02]  /*0270*/  IADD3 R13, PT, PT, R9, 0x40, RZ ;  /* 0x00000040090d7810 */ /* 0x000fe40007ffe0ff */
[----:B------:R-:W-:Y:S02]  /*0280*/  SHF.R.S32.HI R15, RZ, 0x1f, R11 ;  /* 0x0000001fff0f7819 */ /* 0x000fe4000001140b */
[----:B------:R-:W-:Y:S02]  /*0290*/  SHF.R.S32.HI R25, RZ, 0x1f, R13 ;  /* 0x0000001fff197819 */ /* 0x000fe4000001140d */
[----:B0-----:R-:W-:-:S04]  /*02a0*/  IADD3 R4, PT, PT, R0, 0xffffffe, RZ ;  /* 0x0ffffffe00047810 */ /* 0x001fc80007ffe0ff */
[----:B------:R0:W1:Y:S02]  /*02b0*/  F2I.FTZ.U32.TRUNC.NTZ R5, R4 ;  /* 0x0000000400057305 */ /* 0x000064000021f000 */
[----:B0-----:R-:W-:Y:S02]  /*02c0*/  MOV R4, RZ ;  /* 0x000000ff00047202 */ /* 0x001fe40000000f00 */
[----:B-1----:R-:W-:-:S05]  /*02d0*/  IADD3 R6, PT, PT, RZ, -R5, RZ ;  /* 0x80000005ff067210 */ /* 0x002fca0007ffe0ff */
[----:B------:R-:W-:Y:S01]  /*02e0*/  IMAD R7, R6, R3, RZ ;  /* 0x0000000306077224 */ /* 0x000fe200078e02ff */
[----:B------:R-:W-:-:S03]  /*02f0*/  IABS R6, UR4 ;  /* 0x0000000400067c13 */ /* 0x000fc60008000000 */
[----:B------:R-:W-:Y:S01]  /*0300*/  IMAD.HI.U32 R5, R5, R7, R4 ;  /* 0x0000000705057227 */ /* 0x000fe200078e0004 */
[----:B------:R-:W-:Y:S02]  /*0310*/  SHF.R.S32.HI R7, RZ, 0x1f, R9 ;  /* 0x0000001fff077819 */ /* 0x000fe40000011409 */
[----:B------:R-:W-:Y:S02]  /*0320*/  LOP3.LUT R4, R8, UR4, RZ, 0x3c, !PT ;  /* 0x0000000408047c12 */ /* 0x000fe4000f8e3cff */
[----:B------:R-:W-:Y:S01]  /*0330*/  ISETP.GE.AND.EX P2, PT, R7, UR13, PT, P2 ;  /* 0x0000000d07007c0c */ /* 0x000fe2000bf46320 */
[----:B------:R-:W-:Y:S01]  /*0340*/  IMAD.HI.U32 R5, R5, R6, RZ ;  /* 0x0000000605057227 */ /* 0x000fe200078e00ff */
[----:B------:R-:W-:-:S04]  /*0350*/  ISETP.GE.AND P0, PT, R4, RZ, PT ;  /* 0x000000ff0400720c */ /* 0x000fc80003f06270 */
[----:B------:R-:W-:-:S05]  /*0360*/  IADD3 R0, PT, PT, -R5, RZ, RZ ;  /* 0x000000ff05007210 */ /* 0x000fca0007ffe1ff */
[C---:B------:R-:W-:Y:S02]  /*0370*/  IMAD R0, R3.reuse, R0, R6 ;  /* 0x0000000003007224 */ /* 0x040fe400078e0206 */
[----:B------:R-:W0:Y:S03]  /*0380*/  @!P2 LDC.64 R20, c[0x0][0x3f8] ;  /* 0x0000fe00ff14ab82 */ /* 0x000e260000000a00 */
[----:B------:R-:W-:-:S05]  /*0390*/  ISETP.GT.U32.AND P4, PT, R3, R0, PT ;  /* 0x000000000300720c */ /* 0x000fca0003f84070 */
[----:B------:R-:W1:Y:S08]  /*03a0*/  @!P2 LDC.64 R28, c[0x0][0x3a0] ;  /* 0x0000e800ff1cab82 */ /* 0x000e700000000a00 */
[----:B------:R-:W-:Y:S01]  /*03b0*/  @!P4 IADD3 R0, PT, PT, R0, -R3, RZ ;  /* 0x800000030000c210 */ /* 0x000fe20007ffe0ff */
[----:B------:R-:W2:Y:S01]  /*03c0*/  @!P2 LDC.64 R30, c[0x0][0x398] ;  /* 0x0000e600ff1eab82 */ /* 0x000ea20000000a00 */
[----:B------:R-:W-:-:S02]  /*03d0*/  @!P4 IADD3 R5, PT, PT, R5, 0x1, RZ ;  /* 0x000000010505c810 */ /* 0x000fc40007ffe0ff */
[CC--:B------:R-:W-:Y:S02]  /*03e0*/  ISETP.GE.U32.AND P1, PT, R0.reuse, R3.reuse, PT ;  /* 0x000000030000720c */ /* 0x0c0fe40003f26070 */
[-C--:B------:R-:W-:Y:S02]  /*03f0*/  ISETP.GT.U32.AND P5, PT, R3, R0.reuse, PT ;  /* 0x000000000300720c */ /* 0x080fe40003fa4070 */
[----:B------:R-:W-:Y:S02]  /*0400*/  IADD3 R3, PT, PT, R0, -R3, RZ ;  /* 0x8000000300037210 */ /* 0x000fe40007ffe0ff */
[----:B------:R-:W-:Y:S02]  /*0410*/  ISETP.GE.U32.AND P4, PT, R11, UR12, PT ;  /* 0x0000000c0b007c0c */ /* 0x000fe4000bf86070 */
[----:B------:R-:W-:Y:S02]  /*0420*/  SEL R0, R3, R0, !P5 ;  /* 0x0000000003007207 */ /* 0x000fe40006800000 */
[----:B------:R-:W-:-:S02]  /*0430*/  ISETP.NE.AND P5, PT, R8, RZ, PT ;  /* 0x000000ff0800720c */ /* 0x000fc40003fa5270 */
[----:B------:R-:W-:Y:S02]  /*0440*/  LOP3.LUT R3, RZ, R8, RZ, 0x33, !PT ;  /* 0x00000008ff037212 */ /* 0x000fe400078e33ff */
[----:B------:R-:W-:Y:S02]  /*0450*/  @!P3 IADD3 R0, PT, PT, -R0, RZ, RZ ;  /* 0x000000ff0000b210 */ /* 0x000fe40007ffe1ff */
[----:B------:R-:W-:Y:S02]  /*0460*/  @P1 IADD3 R5, PT, PT, R5, 0x1, RZ ;  /* 0x0000000105051810 */ /* 0x000fe40007ffe0ff */
[----:B------:R-:W-:Y:S02]  /*0470*/  SEL R62, R3, R0, !P5 ;  /* 0x00000000033e7207 */ /* 0x000fe40006800000 */
[----:B------:R-:W-:Y:S02]  /*0480*/  @!P0 IADD3 R5, PT, PT, -R5, RZ, RZ ;  /* 0x000000ff05058210 */ /* 0x000fe40007ffe1ff */
[----:B------:R-:W-:Y:S01]  /*0490*/  ISETP.GE.AND.EX P4, PT, R15, UR13, PT, P4 ;  /* 0x0000000d0f007c0c */ /* 0x000fe2000bf86340 */
[----:B------:R-:W-:Y:S01]  /*04a0*/  IMAD R0, R62, 0x28, RZ ;  /* 0x000000283e007824 */ /* 0x000fe200078e02ff */
[----:B------:R-:W-:-:S02]  /*04b0*/  SEL R3, R3, R5, !P5 ;  /* 0x0000000503037207 */ /* 0x000fc40006800000 */
[----:B------:R-:W-:Y:S02]  /*04c0*/  ISETP.GE.U32.AND P3, PT, R13, UR12, PT ;  /* 0x0000000c0d007c0c */ /* 0x000fe4000bf66070 */
[C---:B------:R-:W-:Y:S02]  /*04d0*/  IADD3 R16, P0, PT, R0.reuse, R91, RZ ;  /* 0x0000005b00107210 */ /* 0x040fe40007f1e0ff */
[----:B------:R-:W-:Y:S02]  /*04e0*/  SHF.R.S32.HI R4, RZ, 0x1f, R3 ;  /* 0x0000001fff047819 */ /* 0x000fe40000011403 */
[----:B------:R-:W-:Y:S01]  /*04f0*/  LEA.HI.X.SX32 R17, R0, RZ, 0x1, P0 ;  /* 0x000000ff00117211 */ /* 0x000fe200000f0eff */
[----:B0-----:R-:W-:Y:S01]  /*0500*/  @!P2 IMAD R0, R7, R20, RZ ;  /* 0x000000140700a224 */ /* 0x001fe200078e02ff */
[----:B------:R-:W-:Y:S01]  /*0510*/  ISETP.GE.AND.EX P3, PT, R25, UR13, PT, P3 ;  /* 0x0000000d19007c0c */ /* 0x000fe2000bf66330 */
[----:B------:R-:W-:Y:S01]  /*0520*/  IMAD R4, R4, UR14, RZ ;  /* 0x0000000e04047c24 */ /* 0x000fe2000f8e02ff */
[----:B------:R-:W0:Y:S01]  /*0530*/  @!P4 LDC.64 R32, c[0x0][0x3f8] ;  /* 0x0000fe00ff20cb82 */ /* 0x000e220000000a00 */
[----:B------:R-:W-:-:S04]  /*0540*/  IMAD.WIDE.U32 R16, R3, UR14, R16 ;  /* 0x0000000e03107c25 */ /* 0x000fc8000f8e0010 */
[----:B------:R-:W-:Y:S01]  /*0550*/  IMAD R19, R3, UR15, R4 ;  /* 0x0000000f03137c24 */ /* 0x000fe2000f8e0204 */
[----:B------:R-:W-:Y:S01]  /*0560*/  @!P2 MOV R18, R16 ;  /* 0x000000100012a202 */ /* 0x000fe20000000f00 */
[C---:B------:R-:W-:Y:S01]  /*0570*/  @!P2 IMAD R3, R9.reuse, R21, R0 ;  /* 0x000000150903a224 */ /* 0x040fe200078e0200 */
[----:B------:R-:W-:Y:S01]  /*0580*/  IADD3 R21, PT, PT, R9, 0x60, RZ ;  /* 0x0000006009157810 */ /* 0x000fe20007ffe0ff */
[----:B------:R-:W4:Y:S01]  /*0590*/  @!P4 LDC.64 R34, c[0x0][0x3a0] ;  /* 0x0000e800ff22cb82 */ /* 0x000f220000000a00 */
[----:B------:R-:W-:Y:S02]  /*05a0*/  IADD3 R19, PT, PT, R17, R19, RZ ;  /* 0x0000001311137210 */ /* 0x000fe40007ffe0ff */
[----:B------:R-:W-:Y:S02]  /*05b0*/  ISETP.GE.U32.AND P0, PT, R21, UR12, PT ;  /* 0x0000000c15007c0c */ /* 0x000fe4000bf06070 */
[----:B------:R-:W-:Y:S01]  /*05c0*/  SHF.R.S32.HI R27, RZ, 0x1f, R21 ;  /* 0x0000001fff1b7819 */ /* 0x000fe20000011415 */
[----:B------:R-:W-:-:S02]  /*05d0*/  @!P2 IMAD.WIDE.U32 R4, R9, R20, R18 ;  /* 0x000000140904a225 */ /* 0x000fc400078e0012 */
[----:B------:R-:W3:Y:S01]  /*05e0*/  @!P3 LDC.64 R36, c[0x0][0x3f8] ;  /* 0x0000fe00ff24bb82 */ /* 0x000ee20000000a00 */
[----:B------:R-:W-:Y:S02]  /*05f0*/  ISETP.GE.AND.EX P0, PT, R27, UR13, PT, P0 ;  /* 0x0000000d1b007c0c */ /* 0x000fe4000bf06300 */
[----:B------:R-:W-:Y:S02]  /*0600*/  @!P2 IADD3 R3, PT, PT, R5, R3, RZ ;  /* 0x000000030503a210 */ /* 0x000fe40007ffe0ff */
[C---:B------:R-:W-:Y:S02]  /*0610*/  @!P2 SHF.L.U32 R23, R4.reuse, 0x1, RZ ;  /* 0x000000010417a819 */ /* 0x040fe400000006ff */
[----:B------:R-:W-:Y:S01]  /*0620*/  @!P2 SHF.L.U64.HI R0, R4, 0x1, R3 ;  /* 0x000000010400a819 */ /* 0x000fe20000010203 */
[----:B0-----:R-:W-:Y:S01]  /*0630*/  @!P4 IMAD R4, R15, R32, RZ ;  /* 0x000000200f04c224 */ /* 0x001fe200078e02ff */
[----:B------:R-:W-:Y:S01]  /*0640*/  @!P4 MOV R5, R19 ;  /* 0x000000130005c202 */ /* 0x000fe20000000f00 */
[----:B------:R-:W0:Y:S01]  /*0650*/  @!P3 LDC.64 R38, c[0x0][0x3a0] ;  /* 0x0000e800ff26bb82 */ /* 0x000e220000000a00 */
[----:B-1----:R-:W-:Y:S01]  /*0660*/  @!P2 IADD3 R6, P1, PT, R23, R28, RZ ;  /* 0x0000001c1706a210 */ /* 0x002fe20007f3e0ff */
[----:B------:R-:W-:Y:S01]  /*0670*/  @!P4 IMAD R15, R11, R33, R4 ;  /* 0x000000210b0fc224 */ /* 0x000fe200078e0204 */
[----:B------:R-:W-:-:S02]  /*0680*/  @!P4 MOV R4, R16 ;  /* 0x000000100004c202 */ /* 0x000fc40000000f00 */
[C---:B------:R-:W-:Y:S02]  /*0690*/  @!P2 IADD3.X R7, PT, PT, R0.reuse, R29, RZ, P1, !PT ;  /* 0x0000001d0007a210 */ /* 0x040fe40000ffe4ff */
[----:B--2---:R-:W-:Y:S01]  /*06a0*/  @!P2 IADD3 R10, P1, PT, R23, R30, RZ ;  /* 0x0000001e170aa210 */ /* 0x004fe20007f3e0ff */
[----:B------:R-:W-:Y:S01]  /*06b0*/  @!P4 IMAD.WIDE.U32 R4, R11, R32, R4 ;  /* 0x000000200b04c225 */ /* 0x000fe200078e0004 */
[----:B------:R-:W-:Y:S01]  /*06c0*/  MOV R3, RZ ;  /* 0x000000ff00037202 */ /* 0x000fe20000000f00 */
[----:B------:R-:W1:Y:S03]  /*06d0*/  @!P4 LDC.64 R32, c[0x0][0x398] ;  /* 0x0000e600ff20cb82 */ /* 0x000e660000000a00 */
[----:B------:R-:W-:Y:S02]  /*06e0*/  @!P4 IADD3 R15, PT, PT, R5, R15, RZ ;  /* 0x0000000f050fc210 */ /* 0x000fe40007ffe0ff */
[----:B------:R-:W-:Y:S01]  /*06f0*/  @!P2 IADD3.X R11, PT, PT, R0, R31, RZ, P1, !PT ;  /* 0x0000001f000ba210 */ /* 0x000fe20000ffe4ff */
[----:B------:R4:W2:Y:S01]  /*0700*/  @!P2 LDG.E R3, desc[UR10][R6.64] ;  /* 0x0000000a0603a981 */ /* 0x0008a2000c1e1900 */
[C---:B------:R-:W-:Y:S01]  /*0710*/  @!P4 SHF.L.U32 R5, R4.reuse, 0x1, RZ ;  /* 0x000000010405c819 */ /* 0x040fe200000006ff */
[----:B------:R-:W0:Y:S01]  /*0720*/  @!P0 LDC.64 R30, c[0x0][0x3f8] ;  /* 0x0000fe00ff1e8b82 */ /* 0x000e220000000a00 */
[----:B------:R-:W-:Y:S01]  /*0730*/  @!P4 SHF.L.U64.HI R0, R4, 0x1, R15 ;  /* 0x000000010400c819 */ /* 0x000fe2000001020f */
[----:B---3--:R-:W-:Y:S01]  /*0740*/  @!P3 IMAD R8, R25, R36, RZ ;  /* 0x000000241908b224 */ /* 0x008fe200078e02ff */
[----:B------:R-:W-:-:S02]  /*0750*/  IADD3 R23, PT, PT, R9, 0x80, RZ ;  /* 0x0000008009177810 */ /* 0x000fc40007ffe0ff */
[----:B------:R-:W-:Y:S02]  /*0760*/  MOV R4, RZ ;  /* 0x000000ff00047202 */ /* 0x000fe40000000f00 */
[----:B------:R-:W-:Y:S02]  /*0770*/  ISETP.GE.U32.AND P1, PT, R23, UR12, PT ;  /* 0x0000000c17007c0c */ /* 0x000fe4000bf26070 */
[----:B----4-:R-:W-:Y:S02]  /*0780*/  @!P4 IADD3 R6, P5, PT, R5, R34, RZ ;  /* 0x000000220506c210 */ /* 0x010fe40007fbe0ff */
[----:B------:R-:W-:Y:S01]  /*0790*/  SHF.R.S32.HI R29, RZ, 0x1f, R23 ;  /* 0x0000001fff1d7819 */ /* 0x000fe20000011417 */
[----:B------:R-:W3:Y:S01]  /*07a0*/  @!P2 LDG.E R4, desc[UR10][R10.64] ;  /* 0x0000000a0a04a981 */ /* 0x000ee2000c1e1900 */
[----:B------:R-:W-:Y:S02]  /*07b0*/  @!P3 MOV R14, R16 ;  /* 0x00000010000eb202 */ /* 0x000fe40000000f00 */
[----:B------:R-:W-:-:S02]  /*07c0*/  @!P3 MOV R15, R19 ;  /* 0x00000013000fb202 */ /* 0x000fc40000000f00 */
[C---:B------:R-:W-:Y:S02]  /*07d0*/  @!P4 IADD3.X R7, PT, PT, R0.reuse, R35, RZ, P5, !PT ;  /* 0x000000230007c210 */ /* 0x040fe40002ffe4ff */
[----:B-1----:R-:W-:Y:S01]  /*07e0*/  @!P4 IADD3 R12, P2, PT, R5, R32, RZ ;  /* 0x00000020050cc210 */ /* 0x002fe20007f5e0ff */
[----:B------:R-:W1:Y:S01]  /*07f0*/  @!P3 LDC.64 R34, c[0x0][0x398] ;  /* 0x0000e600ff22bb82 */ /* 0x000e620000000a00 */
[----:B------:R-:W-:Y:S01]  /*0800*/  ISETP.GE.AND.EX P1, PT, R29, UR13, PT, P1 ;  /* 0x0000000d1d007c0c */ /* 0x000fe2000bf26310 */
[C---:B------:R-:W-:Y:S01]  /*0810*/  @!P3 IMAD R25, R13.reuse, R37, R8 ;  /* 0x000000250d19b224 */ /* 0x040fe200078e0208 */
[----:B------:R4:W2:Y:S01]  /*0820*/  @!P4 LDG.E R61, desc[UR10][R6.64] ;  /* 0x0000000a063dc981 */ /* 0x0008a2000c1e1900 */
[----:B------:R-:W-:Y:S01]  /*0830*/  @!P3 IMAD.WIDE.U32 R14, R13, R36, R14 ;  /* 0x000000240d0eb225 */ /* 0x000fe200078e000e */
[----:B------:R-:W-:-:S03]  /*0840*/  @!P4 IADD3.X R13, PT, PT, R0, R33, RZ, P2, !PT ;  /* 0x00000021000dc210 */ /* 0x000fc600017fe4ff */
[----:B------:R-:W1:Y:S01]  /*0850*/  @!P0 LDC.64 R32, c[0x0][0x3a0] ;  /* 0x0000e800ff208b82 */ /* 0x000e620000000a00 */
[----:B------:R-:W-:Y:S01]  /*0860*/  @!P3 IADD3 R5, PT, PT, R15, R25, RZ ;  /* 0x000000190f05b210 */ /* 0x000fe20007ffe0ff */
[----:B0-----:R-:W-:Y:S01]  /*0870*/  @!P0 IMAD R0, R27, R30, RZ ;  /* 0x0000001e1b008224 */ /* 0x001fe200078e02ff */
[C---:B------:R-:W-:Y:S02]  /*0880*/  @!P3 SHF.L.U32 R15, R14.reuse, 0x1, RZ ;  /* 0x000000010e0fb819 */ /* 0x040fe400000006ff */
[----:B----4-:R-:W-:Y:S02]  /*0890*/  @!P0 MOV R6, R16 ;  /* 0x0000001000068202 */ /* 0x010fe40000000f00 */
[----:B------:R-:W-:Y:S01]  /*08a0*/  @!P0 MOV R7, R19 ;  /* 0x0000001300078202 */ /* 0x000fe20000000f00 */
[----:B------:R-:W0:Y:S01]  /*08b0*/  @!P1 LDC.64 R40, c[0x0][0x3f8] ;  /* 0x0000fe00ff289b82 */ /* 0x000e220000000a00 */
[----:B------:R-:W-:Y:S02]  /*08c0*/  @!P3 SHF.L.U64.HI R14, R14, 0x1, R5 ;  /* 0x000000010e0eb819 */ /* 0x000fe40000010205 */
[----:B------:R-:W-:Y:S01]  /*08d0*/  MOV R5, RZ ;  /* 0x000000ff00057202 */ /* 0x000fe20000000f00 */
[----:B------:R-:W-:-:S02]  /*08e0*/  @!P0 IMAD R31, R21, R31, R0 ;  /* 0x0000001f151f8224 */ /* 0x000fc400078e0200 */
[----:B------:R-:W-:Y:S01]  /*08f0*/  @!P0 IMAD.WIDE.U32 R6, R21, R30, R6 ;  /* 0x0000001e15068225 */ /* 0x000fe200078e0006 */
[----:B------:R-:W-:Y:S01]  /*0900*/  @!P3 IADD3 R10, P2, PT, R15, R38, RZ ;  /* 0x000000260f0ab210 */ /* 0x000fe20007f5e0ff */
[----:B------:R-:W4:Y:S01]  /*0910*/  @!P0 LDC.64 R36, c[0x0][0x398] ;  /* 0x0000e600ff248b82 */ /* 0x000f220000000a00 */
[----:B------:R1:W2:Y:S01]  /*0920*/  @!P4 LDG.E R5, desc[UR10][R12.64] ;  /* 0x0000000a0c05c981 */ /* 0x0002a2000c1e1900 */
[----:B------:R-:W-:Y:S02]  /*0930*/  IADD3 R27, PT, PT, R9, 0xa0, RZ ;  /* 0x000000a0091b7810 */ /* 0x000fe40007ffe0ff */
[----:B------:R-:W-:Y:S02]  /*0940*/  @!P0 IADD3 R7, PT, PT, R7, R31, RZ ;  /* 0x0000001f07078210 */ /* 0x000fe40007ffe0ff */
[----:B------:R-:W-:Y:S02]  /*0950*/  @!P3 IADD3.X R11, PT, PT, R14, R39, RZ, P2, !PT ;  /* 0x000000270e0bb210 */ /* 0x000fe400017fe4ff */
[----:B-1----:R-:W-:-:S03]  /*0960*/  @!P3 IADD3 R12, P4, PT, R15, R34, RZ ;  /* 0x000000220f0cb210 */ /* 0x002fc60007f9e0ff */
[----:B------:R1:W2:Y:S01]  /*0970*/  @!P3 LDG.E R60, desc[UR10][R10.64] ;  /* 0x0000000a0a3cb981 */ /* 0x0002a2000c1e1900 */
[----:B------:R-:W-:Y:S01]  /*0980*/  @!P0 SHF.L.U32 R15, R6, 0x1, RZ ;  /* 0x00000001060f8819 */ /* 0x000fe200000006ff */
[----:B------:R-:W4:Y:S01]  /*0990*/  @!P1 LDC.64 R38, c[0x0][0x3a0] ;  /* 0x0000e800ff269b82 */ /* 0x000f220000000a00 */
[----:B------:R-:W-:Y:S02]  /*09a0*/  ISETP.GE.U32.AND P2, PT, R27, UR12, PT ;  /* 0x0000000c1b007c0c */ /* 0x000fe4000bf46070 */
[----:B------:R-:W-:Y:S02]  /*09b0*/  SHF.R.S32.HI R25, RZ, 0x1f, R27 ;  /* 0x0000001fff197819 */ /* 0x000fe4000001141b */
[----:B------:R-:W-:Y:S02]  /*09c0*/  @!P3 IADD3.X R13, PT, PT, R14, R35, RZ, P4, !PT ;  /* 0x000000230e0db210 */ /* 0x000fe400027fe4ff */
[----:B------:R-:W-:Y:S02]  /*09d0*/  @!P0 SHF.L.U64.HI R0, R6, 0x1, R7 ;  /* 0x0000000106008819 */ /* 0x000fe40000010207 */
[----:B------:R-:W-:-:S02]  /*09e0*/  @!P0 IADD3 R20, P4, PT, R15, R32, RZ ;  /* 0x000000200f148210 */ /* 0x000fc40007f9e0ff */
[----:B------:R-:W-:Y:S02]  /*09f0*/  IADD3 R7, PT, PT, R9, 0xc0, RZ ;  /* 0x000000c009077810 */ /* 0x000fe40007ffe0ff */
[----:B------:R-:W-:Y:S02]  /*0a00*/  ISETP.GE.AND.EX P2, PT, R25, UR13, PT, P2 ;  /* 0x0000000d19007c0c */ /* 0x000fe4000bf46320 */
[----:B------:R-:W-:Y:S02]  /*0a10*/  @!P0 IADD3.X R21, PT, PT, R0, R33, RZ, P4, !PT ;  /* 0x0000002100158210 */ /* 0x000fe400027fe4ff */
[----:B------:R-:W-:Y:S02]  /*0a20*/  ISETP.GE.U32.AND P4, PT, R7, UR12, PT ;  /* 0x0000000c07007c0c */ /* 0x000fe4000bf86070 */
[----:B------:R-:W-:Y:S01]  /*0a30*/  SHF.R.S32.HI R33, RZ, 0x1f, R7 ;  /* 0x0000001fff217819 */ /* 0x000fe20000011407 */
[----:B0-----:R-:W-:Y:S01]  /*0a40*/  @!P1 IMAD R8, R29, R40, RZ ;  /* 0x000000281d089224 */ /* 0x001fe200078e02ff */
[----:B-1----:R-:W-:Y:S01]  /*0a50*/  @!P1 MOV R10, R16 ;  /* 0x00000010000a9202 */ /* 0x002fe20000000f00 */
[----:B------:R-:W2:Y:S01]  /*0a60*/  @!P0 LDG.E R59, desc[UR10][R20.64] ;  /* 0x0000000a143b8981 */ /* 0x000ea2000c1e1900 */
[----:B------:R-:W-:-:S02]  /*0a70*/  @!P1 MOV R11, R19 ;  /* 0x00000013000b9202 */ /* 0x000fc40000000f00 */
[----:B------:R-:W-:Y:S01]  /*0a80*/  ISETP.GE.AND.EX P4, PT, R33, UR13, PT, P4 ;  /* 0x0000000d21007c0c */ /* 0x000fe2000bf86340 */
[C---:B------:R-:W-:Y:S01]  /*0a90*/  @!P1 IMAD R29, R23.reuse, R41, R8 ;  /* 0x00000029171d9224 */ /* 0x040fe200078e0208 */
[----:B------:R-:W-:Y:S01]  /*0aa0*/  MOV R6, RZ ;  /* 0x000000ff00067202 */ /* 0x000fe20000000f00 */
[----:B------:R-:W-:Y:S01]  /*0ab0*/  @!P1 IMAD.WIDE.U32 R10, R23, R40, R10 ;  /* 0x00000028170a9225 */ /* 0x000fe200078e000a */
[----:B------:R-:W0:Y:S04]  /*0ac0*/  @!P2 LDC.64 R42, c[0x0][0x3f8] ;  /* 0x0000fe00ff2aab82 */ /* 0x000e280000000a00 */
[----:B------:R1:W2:Y:S04]  /*0ad0*/  @!P3 LDG.E R6, desc[UR10][R12.64] ;  /* 0x0000000a0c06b981 */ /* 0x0002a8000c1e1900 */
[----:B------:R-:W0:Y:S01]  /*0ae0*/  @!P1 LDC.64 R40, c[0x0][0x398] ;  /* 0x0000e600ff289b82 */ /* 0x000e220000000a00 */
[----:B----4-:R-:W-:-:S02]  /*0af0*/  @!P0 IADD3 R22, P3, PT, R15, R36, RZ ;  /* 0x000000240f168210 */ /* 0x010fc40007f7e0ff */
[----:B------:R-:W-:-:S05]  /*0b00*/  @!P1 IADD3 R11, PT, PT, R11, R29, RZ ;  /* 0x0000001d0b0b9210 */ /* 0x000fca0007ffe0ff */
[----:B------:R-:W4:Y:S01]  /*0b10*/  @!P4 LDC.64 R14, c[0x0][0x3f8] ;  /* 0x0000fe00ff0ecb82 */ /* 0x000f220000000a00 */
[----:B------:R-:W-:Y:S02]  /*0b20*/  IADD3 R31, PT, PT, R9, 0xe0, RZ ;  /* 0x000000e0091f7810 */ /* 0x000fe40007ffe0ff */
[----:B------:R-:W-:Y:S02]  /*0b30*/  @!P0 IADD3.X R23, PT, PT, R0, R37, RZ, P3, !PT ;  /* 0x0000002500178210 */ /* 0x000fe40001ffe4ff */
[C---:B------:R-:W-:Y:S02]  /*0b40*/  @!P1 SHF.L.U32 R29, R10.reuse, 0x1, RZ ;  /* 0x000000010a1d9819 */ /* 0x040fe400000006ff */
[----:B------:R-:W-:Y:S01]  /*0b50*/  @!P1 SHF.L.U64.HI R0, R10, 0x1, R11 ;  /* 0x000000010a009819 */ /* 0x000fe2000001020b */
[----:B-1----:R-:W1:Y:S01]  /*0b60*/  @!P2 LDC.64 R12, c[0x0][0x398] ;  /* 0x0000e600ff0cab82 */ /* 0x002e620000000a00 */
[----:B------:R-:W-:Y:S01]  /*0b70*/  ISETP.GE.U32.AND P3, PT, R31, UR12, PT ;  /* 0x0000000c1f007c0c */ /* 0x000fe2000bf66070 */
[----:B------:R4:W2:Y:S01]  /*0b80*/  @!P0 LDG.E R46, desc[UR10][R22.64] ;  /* 0x0000000a162e8981 */ /* 0x0008a2000c1e1900 */
[----:B------:R-:W-:-:S05]  /*0b90*/  SHF.R.S32.HI R35, RZ, 0x1f, R31 ;  /* 0x0000001fff237819 */ /* 0x000fca000001141f */
[----:B------:R-:W1:Y:S01]  /*0ba0*/  @!P2 LDC.64 R10, c[0x0][0x3a0] ;  /* 0x0000e800ff0aab82 */ /* 0x000e620000000a00 */
[----:B------:R-:W-:Y:S02]  /*0bb0*/  ISETP.GE.AND.EX P3, PT, R35, UR13, PT, P3 ;  /* 0x0000000d23007c0c */ /* 0x000fe4000bf66330 */
[C---:B------:R-:W-:Y:S02]  /*0bc0*/  @!P1 IADD3 R24, P5, PT, R29.reuse, R38, RZ ;  /* 0x000000261d189210 */ /* 0x040fe40007fbe0ff */
[----:B0-----:R-:W-:Y:S01]  /*0bd0*/  @!P1 IADD3 R26, P0, PT, R29, R40, RZ ;  /* 0x000000281d1a9210 */ /* 0x001fe20007f1e0ff */
[----:B------:R-:W-:Y:S01]  /*0be0*/  @!P2 IMAD R8, R25, R42, RZ ;  /* 0x0000002a1908a224 */ /* 0x000fe200078e02ff */
[----:B------:R-:W-:Y:S02]  /*0bf0*/  @!P2 MOV R28, R16 ;  /* 0x00000010001ca202 */ /* 0x000fe40000000f00 */
[----:B------:R-:W-:Y:S01]  /*0c00*/  @!P2 MOV R29, R19 ;  /* 0x00000013001da202 */ /* 0x000fe20000000f00 */
[C---:B------:R-:W-:Y:S01]  /*0c10*/  @!P2 IMAD R37, R27.reuse, R43, R8 ;  /* 0x0000002b1b25a224 */ /* 0x040fe200078e0208 */
[C---:B------:R-:W-:Y:S01]  /*0c20*/  @!P1 IADD3.X R25, PT, PT, R0.reuse, R39, RZ, P5, !PT ;  /* 0x0000002700199210 */ /* 0x040fe20002ffe4ff */
[----:B------:R-:W-:Y:S01]  /*0c30*/  @!P2 IMAD.WIDE.U32 R28, R27, R42, R28 ;  /* 0x0000002a1b1ca225 */ /* 0x000fe200078e001c */
[----:B------:R-:W-:Y:S01]  /*0c40*/  @!P1 IADD3.X R27, PT, PT, R0, R41, RZ, P0, !PT ;  /* 0x00000029001b9210 */ /* 0x000fe200007fe4ff */
[----:B------:R-:W0:Y:S02]  /*0c50*/  @!P3 LDC.64 R20, c[0x0][0x3f8] ;  /* 0x0000fe00ff14bb82 */ /* 0x000e240000000a00 */
[----:B------:R1:W2:Y:S01]  /*0c60*/  @!P1 LDG.E R58, desc[UR10][R24.64] ;  /* 0x0000000a183a9981 */ /* 0x0002a2000c1e1900 */
[----:B----4-:R-:W-:Y:S01]  /*0c70*/  @!P4 IMAD R0, R33, R14, RZ ;  /* 0x0000000e2100c224 */ /* 0x010fe200078e02ff */
[----:B------:R-:W-:-:S02]  /*0c80*/  IADD3 R33, PT, PT, R9, 0x100, RZ ;  /* 0x0000010009217810 */ /* 0x000fc40007ffe0ff */
[----:B------:R-:W-:Y:S01]  /*0c90*/  @!P2 IADD3 R29, PT, PT, R29, R37, RZ ;  /* 0x000000251d1da210 */ /* 0x000fe20007ffe0ff */
[----:B------:R4:W2:Y:S01]  /*0ca0*/  @!P1 LDG.E R45, desc[UR10][R26.64] ;  /* 0x0000000a1a2d9981 */ /* 0x0008a2000c1e1900 */
[----:B------:R-:W-:Y:S02]  /*0cb0*/  ISETP.GE.U32.AND P1, PT, R33, UR12, PT ;  /* 0x0000000c21007c0c */ /* 0x000fe4000bf26070 */
[----:B------:R-:W-:Y:S02]  /*0cc0*/  SHF.R.S32.HI R37, RZ, 0x1f, R33 ;  /* 0x0000001fff257819 */ /* 0x000fe40000011421 */
[----:B------:R-:W-:Y:S01]  /*0cd0*/  @!P2 SHF.L.U32 R23, R28, 0x1, RZ ;  /* 0x000000011c17a819 */ /* 0x000fe200000006ff */
[----:B-1----:R-:W1:Y:S01]  /*0ce0*/  @!P4 LDC.64 R24, c[0x0][0x3a0] ;  /* 0x0000e800ff18cb82 */ /* 0x002e620000000a00 */
[----:B------:R-:W-:Y:S02]  /*0cf0*/  ISETP.GE.AND.EX P1, PT, R37, UR13, PT, P1 ;  /* 0x0000000d25007c0c */ /* 0x000fe4000bf26310 */
[----:B----4-:R-:W-:-:S02]  /*0d00*/  @!P4 MOV R26, R16 ;  /* 0x00000010001ac202 */ /* 0x010fc40000000f00 */
[----:B------:R-:W-:Y:S01]  /*0d10*/  @!P4 MOV R27, R19 ;  /* 0x00000013001bc202 */ /* 0x000fe20000000f00 */
[----:B------:R-:W-:Y:S01]  /*0d20*/  @!P4 IMAD R39, R7, R15, R0 ;  /* 0x0000000f0727c224 */ /* 0x000fe200078e0200 */
[----:B------:R-:W-:Y:S02]  /*0d30*/  @!P2 SHF.L.U64.HI R8, R28, 0x1, R29 ;  /* 0x000000011c08a819 */ /* 0x000fe4000001021d */
[----:B------:R-:W-:Y:S01]  /*0d40*/  @!P2 IADD3 R28, P0, PT, R23, R10, RZ ;  /* 0x0000000a171ca210 */ /* 0x000fe20007f1e0ff */
[----:B------:R-:W-:Y:S01]  /*0d50*/  @!P4 IMAD.WIDE.U32 R26, R7, R14, R26 ;  /* 0x0000000e071ac225 */ /* 0x000fe200078e001a */
[----:B------:R-:W-:Y:S01]  /*0d60*/  @!P2 IADD3 R22, P5, PT, R23, R12, RZ ;  /* 0x0000000c1716a210 */ /* 0x000fe20007fbe0ff */
[----:B------:R-:W4:Y:S01]  /*0d70*/  @!P3 LDC.64 R14, c[0x0][0x3a0] ;  /* 0x0000e800ff0ebb82 */ /* 0x000f220000000a00 */
[C---:B------:R-:W-:Y:S02]  /*0d80*/  @!P2 IADD3.X R29, PT, PT, R8.reuse, R11, RZ, P0, !PT ;  /* 0x0000000b081da210 */ /* 0x040fe400007fe4ff */
[----:B------:R-:W-:-:S02]  /*0d90*/  @!P2 IADD3.X R23, PT, PT, R8, R13, RZ, P5, !PT ;  /* 0x0000000d0817a210 */ /* 0x000fc40002ffe4ff */
[----:B------:R-:W-:-:S03]  /*0da0*/  @!P4 IADD3 R13, PT, PT, R27, R39, RZ ;  /* 0x000000271b0dc210 */ /* 0x000fc60007ffe0ff */
[----:B------:R-:W4:Y:S01]  /*0db0*/  @!P4 LDC.64 R10, c[0x0][0x398] ;  /* 0x0000e600ff0acb82 */ /* 0x000f220000000a00 */
[C---:B------:R-:W-:Y:S01]  /*0dc0*/  @!P4 SHF.L.U64.HI R30, R26.reuse, 0x1, R13 ;  /* 0x000000011a1ec819 */ /* 0x040fe2000001020d */
[----:B0-----:R-:W-:Y:S01]  /*0dd0*/  @!P3 IMAD R8, R35, R20, RZ ;  /* 0x000000142308b224 */ /* 0x001fe200078e02ff */
[----:B------:R-:W-:Y:S01]  /*0de0*/  IADD3 R0, PT, PT, R9, 0x120, RZ ;  /* 0x0000012009007810 */ /* 0x000fe20007ffe0ff */
[----:B------:R-:W2:Y:S04]  /*0df0*/  @!P2 LDG.E R57, desc[UR10][R28.64] ;  /* 0x0000000a1c39a981 */ /* 0x000ea8000c1e1900 */
[----:B------:R-:W0:Y:S01]  /*0e00*/  @!P1 LDC.64 R12, c[0x0][0x3f8] ;  /* 0x0000fe00ff0c9b82 */ /* 0x000e220000000a00 */
[----:B------:R-:W-:Y:S01]  /*0e10*/  @!P4 SHF.L.U32 R35, R26, 0x1, RZ ;  /* 0x000000011a23c819 */ /* 0x000fe200000006ff */
[----:B------:R1:W2:Y:S01]  /*0e20*/  @!P2 LDG.E R44, desc[UR10][R22.64] ;  /* 0x0000000a162ca981 */ /* 0x0002a2000c1e1900 */
[----:B------:R-:W-:-:S02]  /*0e30*/  @!P3 MOV R26, R16 ;  /* 0x00000010001ab202 */ /* 0x000fc40000000f00 */
[----:B------:R-:W-:Y:S02]  /*0e40*/  @!P3 MOV R27, R19 ;  /* 0x00000013001bb202 */ /* 0x000fe40000000f00 */
[----:B------:R-:W-:Y:S02]  /*0e50*/  ISETP.GE.U32.AND P5, PT, R0, UR12, PT ;  /* 0x0000000c00007c0c */ /* 0x000fe4000bfa6070 */
[----:B------:R-:W-:Y:S01]  /*0e60*/  SHF.R.S32.HI R7, RZ, 0x1f, R0 ;  /* 0x0000001fff077819 */ /* 0x000fe20000011400 */
[C---:B------:R-:W-:Y:S02]  /*0e70*/  @!P3 IMAD R39, R31.reuse, R21, R8 ;  /* 0x000000151f27b224 */ /* 0x040fe400078e0208 */
[----:B------:R-:W-:Y:S01]  /*0e80*/  @!P3 IMAD.WIDE.U32 R20, R31, R20, R26 ;  /* 0x000000141f14b225 */ /* 0x000fe200078e001a */
[----:B------:R-:W-:Y:S01]  /*0e90*/  ISETP.GE.AND.EX P5, PT, R7, UR13, PT, P5 ;  /* 0x0000000d07007c0c */ /* 0x000fe2000bfa6350 */
[----:B-1----:R-:W1:Y:S01]  /*0ea0*/  @!P1 LDC.64 R22, c[0x0][0x3a0] ;  /* 0x0000e800ff169b82 */ /* 0x002e620000000a00 */
[----:B------:R-:W-:-:S02]  /*0eb0*/  @!P4 IADD3 R26, P0, PT, R35, R24, RZ ;  /* 0x00000018231ac210 */ /* 0x000fc40007f1e0ff */
[----:B----4-:R-:W-:Y:S02]  /*0ec0*/  @!P4 IADD3 R10, P2, PT, R35, R10, RZ ;  /* 0x0000000a230ac210 */ /* 0x010fe40007f5e0ff */
[----:B------:R-:W-:Y:S02]  /*0ed0*/  @!P4 IADD3.X R27, PT, PT, R30, R25, RZ, P0, !PT ;  /* 0x000000191e1bc210 */ /* 0x000fe400007fe4ff */
[----:B------:R-:W-:Y:S01]  /*0ee0*/  @!P3 IADD3 R21, PT, PT, R21, R39, RZ ;  /* 0x000000271515b210 */ /* 0x000fe20007ffe0ff */
[----:B------:R-:W4:Y:S01]  /*0ef0*/  @!P3 LDC.64 R24, c[0x0][0x398] ;  /* 0x0000e600ff18bb82 */ /* 0x000f220000000a00 */
[C---:B------:R-:W-:Y:S01]  /*0f00*/  @!P3 SHF.L.U32 R35, R20.reuse, 0x1, RZ ;  /* 0x000000011423b819 */ /* 0x040fe200000006ff */
[----:B------:R0:W2:Y:S01]  /*0f10*/  @!P4 LDG.E R56, desc[UR10][R26.64] ;  /* 0x0000000a1a38c981 */ /* 0x0000a2000c1e1900 */
[----:B------:R-:W-:Y:S02]  /*0f20*/  @!P3 SHF.L.U64.HI R8, R20, 0x1, R21 ;  /* 0x000000011408b819 */ /* 0x000fe40000010215 */
[----:B------:R-:W-:Y:S01]  /*0f30*/  @!P3 IADD3 R28, P0, PT, R35, R14, RZ ;  /* 0x0000000e231cb210 */ /* 0x000fe20007f1e0ff */
[----:B0-----:R-:W-:-:S02]  /*0f40*/  @!P1 IMAD R14, R37, R12, RZ ;  /* 0x0000000c250e9224 */ /* 0x001fc400078e02ff */
[----:B------:R-:W0:Y:S01]  /*0f50*/  @!P5 LDC.64 R20, c[0x0][0x3f8] ;  /* 0x0000fe00ff14db82 */ /* 0x000e220000000a00 */
[----:B------:R-:W-:Y:S01]  /*0f60*/  @!P3 IADD3.X R29, PT, PT, R8, R15, RZ, P0, !PT ;  /* 0x0000000f081db210 */ /* 0x000fe200007fe4ff */
[----:B------:R-:W-:Y:S01]  /*0f70*/  @!P1 IMAD R39, R33, R13, R14 ;  /* 0x0000000d21279224 */ /* 0x000fe200078e020e */
[----:B------:R-:W-:Y:S02]  /*0f80*/  IADD3 R31, PT, PT, R9, 0x140, RZ ;  /* 0x00000140091f7810 */ /* 0x000fe40007ffe0ff */
[----:B------:R-:W-:Y:S02]  /*0f90*/  @!P1 MOV R26, R16 ;  /* 0x00000010001a9202 */ /* 0x000fe40000000f00 */
[----:B------:R-:W-:Y:S02]  /*0fa0*/  CS2R R42, SRZ ;  /* 0x00000000002a7805 */ /* 0x000fe4000001ff00 */
[----:B------:R-:W-:Y:S01]  /*0fb0*/  @!P1 MOV R27, R19 ;  /* 0x00000013001b9202 */ /* 0x000fe20000000f00 */
[----:B------:R-:W3:Y:S01]  /*0fc0*/  @!P1 LDC.64 R14, c[0x0][0x398] ;  /* 0x0000e600ff0e9b82 */ /* 0x000ee20000000a00 */
[----:B------:R-:W-:Y:S01]  /*0fd0*/  ISETP.GE.U32.AND P0, PT, R31, UR12, PT ;  /* 0x0000000c1f007c0c */ /* 0x000fe2000bf06070 */
[----:B------:R1:W2:Y:S01]  /*0fe0*/  @!P3 LDG.E R55, desc[UR10][R28.64] ;  /* 0x0000000a1c37b981 */ /* 0x0002a2000c1e1900 */
[----:B------:R-:W-:Y:S01]  /*0ff0*/  SHF.R.S32.HI R37, RZ, 0x1f, R31 ;  /* 0x0000001fff257819 */ /* 0x000fe2000001141f */
[----:B------:R-:W-:Y:S01]  /*1000*/  @!P1 IMAD.WIDE.U32 R26, R33, R12, R26 ;  /* 0x0000000c211a9225 */ /* 0x000fe200078e001a */
[----:B------:R-:W-:-:S02]  /*1010*/  @!P4 IADD3.X R11, PT, PT, R30, R11, RZ, P2, !PT ;  /* 0x0000000b1e0bc210 */ /* 0x000fc400017fe4ff */
[----:B------:R-:W-:Y:S01]  /*1020*/  ISETP.GE.AND.EX P0, PT, R37, UR13, PT, P0 ;  /* 0x0000000d25007c0c */ /* 0x000fe2000bf06300 */
[----:B------:R-:W3:Y:S01]  /*1030*/  @!P5 LDC.64 R12, c[0x0][0x398] ;  /* 0x0000e600ff0cdb82 */ /* 0x000ee20000000a00 */
[----:B----4-:R-:W-:Y:S01]  /*1040*/  @!P3 IADD3 R24, P2, PT, R35, R24, RZ ;  /* 0x000000182318b210 */ /* 0x010fe20007f5e0ff */
[----:B------:R4:W2:Y:S01]  /*1050*/  @!P4 LDG.E R43, desc[UR10][R10.64] ;  /* 0x0000000a0a2bc981 */ /* 0x0008a2000c1e1900 */
[----:B-1----:R-:W-:Y:S02]  /*1060*/  @!P1 IADD3 R29, PT, PT, R27, R39, RZ ;  /* 0x000000271b1d9210 */ /* 0x002fe40007ffe0ff */
[----:B------:R-:W-:Y:S02]  /*1070*/  @!P1 SHF.L.U32 R27, R26, 0x1, RZ ;  /* 0x000000011a1b9819 */ /* 0x000fe400000006ff */
[----:B------:R-:W-:Y:S01]  /*1080*/  @!P3 IADD3.X R25, PT, PT, R8, R25, RZ, P2, !PT ;  /* 0x000000190819b210 */ /* 0x000fe200017fe4ff */
[----:B----4-:R-:W1:Y:S01]  /*1090*/  @!P5 LDC.64 R10, c[0x0][0x3a0] ;  /* 0x0000e800ff0adb82 */ /* 0x010e620000000a00 */
[----:B------:R-:W-:Y:S01]  /*10a0*/  @!P1 SHF.L.U64.HI R8, R26, 0x1, R29 ;  /* 0x000000011a089819 */ /* 0x000fe2000001021d */
[----:B0-----:R-:W-:Y:S01]  /*10b0*/  @!P5 IMAD R7, R7, R20, RZ ;  /* 0x000000140707d224 */ /* 0x001fe200078e02ff */
[----:B------:R-:W-:-:S02]  /*10c0*/  @!P5 MOV R28, R16 ;  /* 0x00000010001cd202 */ /* 0x000fc40000000f00 */
[----:B------:R-:W-:Y:S02]  /*10d0*/  CS2R R52, SRZ ;  /* 0x0000000000347805 */ /* 0x000fe4000001ff00 */
[----:B------:R-:W-:Y:S02]  /*10e0*/  @!P5 MOV R29, R19 ;  /* 0x00000013001dd202 */ /* 0x000fe40000000f00 */
[----:B------:R-:W-:Y:S01]  /*10f0*/  @!P1 IADD3 R22, P2, PT, R27, R22, RZ ;  /* 0x000000161b169210 */ /* 0x000fe20007f5e0ff */
[C---:B------:R-:W-:Y:S01]  /*1100*/  @!P5 IMAD R7, R0.reuse, R21, R7 ;  /* 0x000000150007d224 */ /* 0x040fe200078e0207 */
[----:B------:R-:W-:Y:S01]  /*1110*/  IADD3 R35, PT, PT, R9, 0x160, RZ ;  /* 0x0000016009237810 */ /* 0x000fe20007ffe0ff */
[----:B------:R-:W-:Y:S01]  /*1120*/  @!P5 IMAD.WIDE.U32 R28, R0, R20, R28 ;  /* 0x00000014001cd225 */ /* 0x000fe200078e001c */
[C---:B------:R-:W-:Y:S01]  /*1130*/  @!P1 IADD3.X R23, PT, PT, R8.reuse, R23, RZ, P2, !PT ;  /* 0x0000001708179210 */ /* 0x040fe200017fe4ff */
[----:B------:R-:W0:Y:S01]  /*1140*/  @!P0 LDC.64 R20, c[0x0][0x3f8] ;  /* 0x0000fe00ff148b82 */ /* 0x000e220000000a00 */
[----:B---3--:R-:W-:Y:S01]  /*1150*/  @!P1 IADD3 R26, P2, PT, R27, R14, RZ ;  /* 0x0000000e1b1a9210 */ /* 0x008fe20007f5e0ff */
[----:B------:R-:W3:Y:S03]  /*1160*/  @!P3 LDG.E R42, desc[UR10][R24.64] ;  /* 0x0000000a182ab981 */ /* 0x000ee6000c1e1900 */
[----:B------:R-:W-:Y:S01]  /*1170*/  @!P1 IADD3.X R27, PT, PT, R8, R15, RZ, P2, !PT ;  /* 0x0000000f081b9210 */ /* 0x000fe200017fe4ff */
[----:B------:R4:W3:Y:S01]  /*1180*/  @!P1 LDG.E R54, desc[UR10][R22.64] ;  /* 0x0000000a16369981 */ /* 0x0008e2000c1e1900 */
[----:B------:R-:W-:-:S02]  /*1190*/  MOV R15, RZ ;  /* 0x000000ff000f7202 */ /* 0x000fc40000000f00 */
[----:B------:R-:W-:Y:S02]  /*11a0*/  @!P5 IADD3 R7, PT, PT, R29, R7, RZ ;  /* 0x000000071d07d210 */ /* 0x000fe40007ffe0ff */
[C---:B------:R-:W-:Y:S02]  /*11b0*/  @!P5 SHF.L.U32 R33, R28.reuse, 0x1, RZ ;  /* 0x000000011c21d819 */ /* 0x040fe400000006ff */
[----:B------:R-:W3:Y:S01]  /*11c0*/  @!P1 LDG.E R15, desc[UR10][R26.64] ;  /* 0x0000000a1a0f9981 */ /* 0x000ee2000c1e1900 */
[----:B------:R-:W-:Y:S02]  /*11d0*/  ISETP.GE.U32.AND P1, PT, R35, UR12, PT ;  /* 0x0000000c23007c0c */ /* 0x000fe4000bf26070 */
[----:B------:R-:W-:Y:S02]  /*11e0*/  SHF.R.S32.HI R47, RZ, 0x1f, R35 ;  /* 0x0000001fff2f7819 */ /* 0x000fe40000011423 */
[----:B------:R-:W-:Y:S02]  /*11f0*/  @!P5 SHF.L.U64.HI R28, R28, 0x1, R7 ;  /* 0x000000011c1cd819 */ /* 0x000fe40000010207 */
[----:B-1----:R-:W-:-:S02]  /*1200*/  @!P5 IADD3 R10, P2, PT, R33, R10, RZ ;  /* 0x0000000a210ad210 */ /* 0x002fc40007f5e0ff */
[----:B------:R-:W-:Y:S02]  /*1210*/  ISETP.GE.AND.EX P1, PT, R47, UR13, PT, P1 ;  /* 0x0000000d2f007c0c */ /* 0x000fe4000bf26310 */
[C---:B------:R-:W-:Y:S02]  /*1220*/  @!P5 IADD3.X R11, PT, PT, R28.reuse, R11, RZ, P2, !PT ;  /* 0x0000000b1c0bd210 */ /* 0x040fe400017fe4ff */
[----:B------:R-:W-:Y:S01]  /*1230*/  @!P5 IADD3 R32, P3, PT, R33, R12, RZ ;  /* 0x0000000c2120d210 */ /* 0x000fe20007f7e0ff */
[----:B0-----:R-:W-:Y:S01]  /*1240*/  @!P0 IMAD R0, R37, R20, RZ ;  /* 0x0000001425008224 */ /* 0x001fe200078e02ff */
[----:B------:R-:W-:Y:S01]  /*1250*/  IADD3 R41, PT, PT, R9, 0x180, RZ ;  /* 0x0000018009297810 */ /* 0x000fe20007ffe0ff */
[----:B------:R0:W3:Y:S01]  /*1260*/  @!P5 LDG.E R53, desc[UR10][R10.64] ;  /* 0x0000000a0a35d981 */ /* 0x0000e2000c1e1900 */
[----:B------:R-:W-:Y:S02]  /*1270*/  @!P5 IADD3.X R33, PT, PT, R28, R13, RZ, P3, !PT ;  /* 0x0000000d1c21d210 */ /* 0x000fe40001ffe4ff */
[----:B------:R-:W1:Y:S01]  /*1280*/  @!P0 LDC.64 R28, c[0x0][0x3a0] ;  /* 0x0000e800ff1c8b82 */ /* 0x000e620000000a00 */
[----:B------:R-:W-:Y:S01]  /*1290*/  ISETP.GE.U32.AND P4, PT, R41, UR12, PT ;  /* 0x0000000c29007c0c */ /* 0x000fe2000bf86070 */
[----:B----4-:R-:W-:Y:S01]  /*12a0*/  @!P0 IMAD R23, R31, R21, R0 ;  /* 0x000000151f178224 */ /* 0x010fe200078e0200 */
[----:B------:R-:W-:-:S02]  /*12b0*/  SHF.R.S32.HI R49, RZ, 0x1f, R41 ;  /* 0x0000001fff317819 */ /* 0x000fc40000011429 */
[----:B0-----:R-:W-:-:S03]  /*12c0*/  @!P0 MOV R10, R16 ;  /* 0x00000010000a8202 */ /* 0x001fc60000000f00 */
[----:B------:R-:W0:Y:S01]  /*12d0*/  @!P1 LDC.64 R12, c[0x0][0x3f8] ;  /* 0x0000fe00ff0c9b82 */ /* 0x000e220000000a00 */
[----:B------:R-:W-:Y:S02]  /*12e0*/  @!P0 MOV R11, R19 ;  /* 0x00000013000b8202 */ /* 0x000fe40000000f00 */
[----:B------:R-:W-:Y:S01]  /*12f0*/  ISETP.GE.AND.EX P4, PT, R49, UR13, PT, P4 ;  /* 0x0000000d31007c0c */ /* 0x000fe2000bf86340 */
[----:B------:R-:W-:-:S04]  /*1300*/  @!P0 IMAD.WIDE.U32 R20, R31, R20, R10 ;  /* 0x000000141f148225 */ /* 0x000fc800078e000a */
[----:B------:R-:W4:Y:S01]  /*1310*/  @!P0 LDC.64 R30, c[0x0][0x398] ;  /* 0x0000e600ff1e8b82 */ /* 0x000f220000000a00 */
[----:B------:R-:W-:Y:S02]  /*1320*/  IADD3 R36, PT, PT, R9, 0x1a0, RZ ;  /* 0x000001a009247810 */ /* 0x000fe40007ffe0ff */
[----:B------:R-:W-:Y:S02]  /*1330*/  @!P0 IADD3 R21, PT, PT, R21, R23, RZ ;  /* 0x0000001715158210 */ /* 0x000fe40007ffe0ff */
[----:B------:R-:W-:-:S03]  /*1340*/  MOV R7, RZ ;  /* 0x000000ff00077202 */ /* 0x000fc60000000f00 */
[----:B------:R-:W4:Y:S01]  /*1350*/  @!P1 LDC.64 R26, c[0x0][0x3a0] ;  /* 0x0000e800ff1a9b82 */ /* 0x000f220000000a00 */
[----:B------:R-:W-:Y:S02]  /*1360*/  @!P0 SHF.L.U32 R11, R20, 0x1, RZ ;  /* 0x00000001140b8819 */ /* 0x000fe400000006ff */
[C---:B------:R-:W-:Y:S01]  /*1370*/  IADD3 R14, PT, PT, R9.reuse, 0x1c0, RZ ;  /* 0x000001c0090e7810 */ /* 0x040fe20007ffe0ff */
[----:B------:R1:W3:Y:S01]  /*1380*/  @!P5 LDG.E R7, desc[UR10][R32.64] ;  /* 0x0000000a2007d981 */ /* 0x0002e2000c1e1900 */
[----:B------:R-:W-:-:S03]  /*1390*/  IADD3 R0, PT, PT, R9, 0x1e0, RZ ;  /* 0x000001e009007810 */ /* 0x000fc60007ffe0ff */
[----:B------:R-:W4:Y:S01]  /*13a0*/  @!P4 LDC.64 R22, c[0x0][0x3f8] ;  /* 0x0000fe00ff16cb82 */ /* 0x000f220000000a00 */
[----:B------:R-:W-:Y:S02]  /*13b0*/  ISETP.GE.U32.AND P2, PT, R36, UR12, PT ;  /* 0x0000000c24007c0c */ /* 0x000fe4000bf46070 */
[----:B------:R-:W-:Y:S02]  /*13c0*/  SHF.R.S32.HI R9, RZ, 0x1f, R36 ;  /* 0x0000001fff097819 */ /* 0x000fe40000011424 */
[----:B------:R-:W-:Y:S02]  /*13d0*/  @!P0 SHF.L.U64.HI R8, R20, 0x1, R21 ;  /* 0x0000000114088819 */ /* 0x000fe40000010215 */
[----:B-1----:R-:W-:Y:S02]  /*13e0*/  @!P0 IADD3 R28, P6, PT, R11, R28, RZ ;  /* 0x0000001c0b1c8210 */ /* 0x002fe40007fde0ff */
[----:B------:R-:W-:Y:S01]  /*13f0*/  ISETP.GE.AND.EX P2, PT, R9, UR13, PT, P2 ;  /* 0x0000000d09007c0c */ /* 0x000fe2000bf46320 */
[----:B------:R-:W-:Y:S01]  /*1400*/  UIMAD.WIDE UR6, UR4, 0x8, UR6 ;  /* 0x00000008040678a5 */ /* 0x000fe2000f8e0206 */
[----:B------:R-:W-:Y:S01]  /*1410*/  @!P1 MOV R32, R16 ;  /* 0x0000001000209202 */ /* 0x000fe20000000f00 */
[----:B0-----:R-:W-:Y:S01]  /*1420*/  @!P1 IMAD R20, R47, R12, RZ ;  /* 0x0000000c2f149224 */ /* 0x001fe200078e02ff */
[----:B------:R-:W-:-:S02]  /*1430*/  @!P1 MOV R33, R19 ;  /* 0x0000001300219202 */ /* 0x000fc40000000f00 */
[----:B------:R-:W-:Y:S02]  /*1440*/  @!P0 IADD3.X R29, PT, PT, R8, R29, RZ, P6, !PT ;  /* 0x0000001d081d8210 */ /* 0x000fe400037fe4ff */
[----:B----4-:R-:W-:Y:S02]  /*1450*/  @!P0 IADD3 R30, P6, PT, R11, R30, RZ ;  /* 0x0000001e0b1e8210 */ /* 0x010fe40007fde0ff */
[----:B------:R-:W0:Y:S01]  /*1460*/  @!P1 LDC.64 R10, c[0x0][0x398] ;  /* 0x0000e600ff0a9b82 */ /* 0x000e220000000a00 */
[C---:B------:R-:W-:Y:S02]  /*1470*/  @!P1 IMAD R13, R35.reuse, R13, R20 ;  /* 0x0000000d230d9224 */ /* 0x040fe400078e0214 */
[----:B------:R-:W-:Y:S01]  /*1480*/  @!P1 IMAD.WIDE.U32 R32, R35, R12, R32 ;  /* 0x0000000c23209225 */ /* 0x000fe200078e0020 */
[----:B------:R-:W-:Y:S01]  /*1490*/  MOV R24, UR6 ;  /* 0x0000000600187c02 */ /* 0x000fe20008000f00 */
[----:B------:R0:W4:Y:S01]  /*14a0*/  @!P0 LDG.E R52, desc[UR10][R28.64] ;  /* 0x0000000a1c348981 */ /* 0x000122000c1e1900 */
[----:B------:R-:W-:-:S02]  /*14b0*/  MOV R25, UR7 ;  /* 0x0000000700197c02 */ /* 0x000fc40008000f00 */
[----:B------:R-:W-:Y:S01]  /*14c0*/  ISETP.GE.U32.AND P3, PT, R14, UR12, PT ;  /* 0x0000000c0e007c0c */ /* 0x000fe2000bf66070 */
[----:B------:R-:W1:Y:S01]  /*14d0*/  @!P2 LDC.64 R20, c[0x0][0x3f8] ;  /* 0x0000fe00ff14ab82 */ /* 0x000e620000000a00 */
[----:B------:R-:W-:Y:S02]  /*14e0*/  @!P1 IADD3 R33, PT, PT, R33, R13, RZ ;  /* 0x0000000d21219210 */ /* 0x000fe40007ffe0ff */
[----:B------:R-:W-:Y:S01]  /*14f0*/  SHF.R.S32.HI R37, RZ, 0x1f, R14 ;  /* 0x0000001fff257819 */ /* 0x000fe2000001140e */
[----:B------:R-:W4:Y:S01]  /*1500*/  LDG.E.64 R24, desc[UR10][R24.64] ;  /* 0x0000000a18187981 */ /* 0x000f22000c1e1b00 */
[----:B------:R-:W-:Y:S01]  /*1510*/  @!P1 SHF.L.U32 R47, R32, 0x1, RZ ;  /* 0x00000001202f9819 */ /* 0x000fe200000006ff */
[----:B------:R-:W-:Y:S01]  /*1520*/  @!P4 IMAD R34, R49, R22, RZ ;  /* 0x000000163122c224 */ /* 0x000fe200078e02ff */
[----:B------:R-:W-:Y:S01]  /*1530*/  @!P0 IADD3.X R31, PT, PT, R8, R31, RZ, P6, !PT ;  /* 0x0000001f081f8210 */ /* 0x000fe200037fe4ff */
[----:B------:R-:W1:Y:S01]  /*1540*/  @!P4 LDC.64 R12, c[0x0][0x3a0] ;  /* 0x0000e800ff0ccb82 */ /* 0x000e620000000a00 */
[----:B------:R-:W-:-:S02]  /*1550*/  @!P1 SHF.L.U64.HI R38, R32, 0x1, R33 ;  /* 0x0000000120269819 */ /* 0x000fc40000010221 */
[----:B------:R-:W-:Y:S02]  /*1560*/  CS2R R50, SRZ ;  /* 0x0000000000327805 */ /* 0x000fe4000001ff00 */
[----:B------:R-:W-:Y:S01]  /*1570*/  @!P1 IADD3 R32, P6, PT, R47, R26, RZ ;  /* 0x0000001a2f209210 */ /* 0x000fe20007fde0ff */
[----:B------:R-:W1:Y:S01]  /*1580*/  LDCU.U8 UR6, c[0x0][0x414] ;  /* 0x00008280ff0677ac */ /* 0x000e620008000000 */
[----:B------:R-:W-:Y:S01]  /*1590*/  ISETP.GE.AND.EX P3, PT, R37, UR13, PT, P3 ;  /* 0x0000000d25007c0c */ /* 0x000fe2000bf66330 */
[----:B------:R-:W-:Y:S01]  /*15a0*/  @!P4 IMAD R49, R41, R23, R34 ;  /* 0x000000172931c224 */ /* 0x000fe200078e0222 */
[----:B------:R-:W-:Y:S02]  /*15b0*/  @!P1 IADD3.X R33, PT, PT, R38, R27, RZ, P6, !PT ;  /* 0x0000001b26219210 */ /* 0x000fe400037fe4ff */
[----:B------:R-:W-:Y:S01]  /*15c0*/  MOV R8, RZ ;  /* 0x000000ff00087202 */ /* 0x000fe20000000f00 */
[----:B------:R-:W1:Y:S01]  /*15d0*/  @!P4 LDC.64 R26, c[0x0][0x398] ;  /* 0x0000e600ff1acb82 */ /* 0x000e620000000a00 */
[----:B------:R-:W-:Y:S01]  /*15e0*/  @!P4 MOV R34, R16 ;  /* 0x000000100022c202 */ /* 0x000fe20000000f00 */
[----:B------:R1:W4:Y:S01]  /*15f0*/  @!P1 LDG.E R51, desc[UR10][R32.64] ;  /* 0x0000000a20339981 */ /* 0x000322000c1e1900 */
[----:B------:R-:W-:-:S03]  /*1600*/  @!P4 MOV R35, R19 ;  /* 0x000000130023c202 */ /* 0x000fc60000000f00 */
[----:B------:R1:W4:Y:S01]  /*1610*/  @!P0 LDG.E R8, desc[UR10][R30.64] ;  /* 0x0000000a1e088981 */ /* 0x000322000c1e1900 */
[----:B0-----:R-:W-:Y:S01]  /*1620*/  @!P1 IADD3 R28, P0, PT, R47, R10, RZ ;  /* 0x0000000a2f1c9210 */ /* 0x001fe20007f1e0ff */
[----:B------:R-:W-:Y:S02]  /*1630*/  @!P4 IMAD.WIDE.U32 R34, R41, R22, R34 ;  /* 0x000000162922c225 */ /* 0x000fe400078e0022 */
[----:B------:R-:W0:Y:S01]  /*1640*/  @!P3 LDC.64 R22, c[0x0][0x3f8] ;  /* 0x0000fe00ff16bb82 */ /* 0x000e220000000a00 */
[----:B------:R-:W-:Y:S02]  /*1650*/  @!P1 IADD3.X R29, PT, PT, R38, R11, RZ, P0, !PT ;  /* 0x0000000b261d9210 */ /* 0x000fe400007fe4ff */
[----:B------:R-:W-:Y:S01]  /*1660*/  @!P4 IADD3 R35, PT, PT, R35, R49, RZ ;  /* 0x000000312323c210 */ /* 0x000fe20007ffe0ff */
[----:B-1----:R-:W-:Y:S01]  /*1670*/  @!P2 IMAD R9, R9, R20, RZ ;  /* 0x000000140909a224 */ /* 0x002fe200078e02ff */
[----:B------:R-:W-:-:S03]  /*1680*/  @!P4 SHF.L.U32 R41, R34, 0x1, RZ ;  /* 0x000000012229c819 */ /* 0x000fc600000006ff */
[----:B------:R-:W1:Y:S01]  /*1690*/  @!P2 LDC.64 R10, c[0x0][0x3a0] ;  /* 0x0000e800ff0aab82 */ /* 0x000e620000000a00 */
[----:B------:R-:W-:Y:S02]  /*16a0*/  @!P2 MOV R32, R16 ;  /* 0x000000100020a202 */ /* 0x000fe40000000f00 */
[----:B------:R-:W-:Y:S02]  /*16b0*/  @!P2 MOV R33, R19 ;  /* 0x000000130021a202 */ /* 0x000fe40000000f00 */
[----:B------:R-:W-:Y:S01]  /*16c0*/  @!P4 SHF.L.U64.HI R38, R34, 0x1, R35 ;  /* 0x000000012226c819 */ /* 0x000fe20000010223 */
[C---:B------:R-:W-:Y:S02]  /*16d0*/  @!P2 IMAD R47, R36.reuse, R21, R9 ;  /* 0x00000015242fa224 */ /* 0x040fe400078e0209 */
[----:B------:R-:W1:Y:S01]  /*16e0*/  @!P2 LDC.64 R34, c[0x0][0x398] ;  /* 0x0000e600ff22ab82 */ /* 0x000e620000000a00 */
[----:B------:R-:W-:Y:S01]  /*16f0*/  @!P4 IADD3 R30, P0, PT, R41, R12, RZ ;  /* 0x0000000c291ec210 */ /* 0x000fe20007f1e0ff */
[----:B------:R-:W-:Y:S01]  /*1700*/  @!P2 IMAD.WIDE.U32 R20, R36, R20, R32 ;  /* 0x000000142414a225 */ /* 0x000fe200078e0020 */
[----:B------:R-:W-:-:S02]  /*1710*/  ISETP.GE.U32.AND P5, PT, R0, UR12, PT ;  /* 0x0000000c00007c0c */ /* 0x000fc4000bfa6070 */
[----:B------:R-:W-:Y:S02]  /*1720*/  SHF.R.S32.HI R39, RZ, 0x1f, R0 ;  /* 0x0000001fff277819 */ /* 0x000fe40000011400 */
[C---:B------:R-:W-:Y:S01]  /*1730*/  @!P4 IADD3.X R31, PT, PT, R38.reuse, R13, RZ, P0, !PT ;  /* 0x0000000d261fc210 */ /* 0x040fe200007fe4ff */
[----:B------:R-:W2:Y:S01]  /*1740*/  @!P3 LDC.64 R32, c[0x0][0x398] ;  /* 0x0000e600ff20bb82 */ /* 0x000ea20000000a00 */
[----:B------:R-:W-:Y:S02]  /*1750*/  @!P4 IADD3 R26, P0, PT, R41, R26, RZ ;  /* 0x0000001a291ac210 */ /* 0x000fe40007f1e0ff */
[----:B------:R-:W-:Y:S01]  /*1760*/  @!P2 IADD3 R13, PT, PT, R21, R47, RZ ;  /* 0x0000002f150da210 */ /* 0x000fe20007ffe0ff */
[----:B0-----:R-:W-:Y:S01]  /*1770*/  @!P3 IMAD R37, R37, R22, RZ ;  /* 0x000000162525b224 */ /* 0x001fe200078e02ff */
[----:B------:R-:W-:Y:S01]  /*1780*/  ISETP.GE.AND.EX P5, PT, R39, UR13, PT, P5 ;  /* 0x0000000d27007c0c */ /* 0x000fe2000bfa6350 */
[----:B------:R0:W4:Y:S01]  /*1790*/  @!P4 LDG.E R50, desc[UR10][R30.64] ;  /* 0x0000000a1e32c981 */ /* 0x000122000c1e1900 */
[----:B------:R-:W-:-:S02]  /*17a0*/  @!P4 IADD3.X R27, PT, PT, R38, R27, RZ, P0, !PT ;  /* 0x0000001b261bc210 */ /* 0x000fc400007fe4ff */
[C---:B------:R-:W-:Y:S02]  /*17b0*/  @!P2 SHF.L.U32 R41, R20.reuse, 0x1, RZ ;  /* 0x000000011429a819 */ /* 0x040fe400000006ff */
[----:B------:R-:W-:Y:S02]  /*17c0*/  @!P2 SHF.L.U64.HI R38, R20, 0x1, R13 ;  /* 0x000000011426a819 */ /* 0x000fe4000001020d */
[----:B------:R-:W2:Y:S01]  /*17d0*/  @!P3 LDC.64 R20, c[0x0][0x3a0] ;  /* 0x0000e800ff14bb82 */ /* 0x000ea20000000a00 */
[----:B------:R-:W-:Y:S02]  /*17e0*/  MOV R9, RZ ;  /* 0x000000ff00097202 */ /* 0x000fe40000000f00 */
[----:B-1----:R-:W-:Y:S01]  /*17f0*/  @!P2 IADD3 R36, P0, PT, R41, R10, RZ ;  /* 0x0000000a2924a210 */ /* 0x002fe20007f1e0ff */
[----:B------:R-:W-:-:S03]  /*1800*/  @!P3 IMAD R47, R14, R23, R37 ;  /* 0x000000170e2fb224 */ /* 0x000fc600078e0225 */
[----:B------:R1:W4:Y:S01]  /*1810*/  @!P1 LDG.E R9, desc[UR10][R28.64] ;  /* 0x0000000a1c099981 */ /* 0x000322000c1e1900 */
[----:B------:R-:W2:Y:S01]  /*1820*/  @!P5 LDC.64 R12, c[0x0][0x3f8] ;  /* 0x0000fe00ff0cdb82 */ /* 0x000ea20000000a00 */
[----:B------:R-:W-:Y:S02]  /*1830*/  @!P2 IADD3.X R37, PT, PT, R38, R11, RZ, P0, !PT ;  /* 0x0000000b2625a210 */ /* 0x000fe400007fe4ff */
[----:B------:R-:W-:Y:S02]  /*1840*/  @!P2 IADD3 R34, P0, PT, R41, R34, RZ ;  /* 0x000000222922a210 */ /* 0x000fe40007f1e0ff */
[----:B------:R-:W-:-:S03]  /*1850*/  CS2R R48, SRZ ;  /* 0x0000000000307805 */ /* 0x000fc6000001ff00 */
[----:B0-----:R-:W0:Y:S01]  /*1860*/  @!P5 LDC.64 R30, c[0x0][0x398] ;  /* 0x0000e600ff1edb82 */ /* 0x001e220000000a00 */
[----:B-1----:R-:W-:Y:S02]  /*1870*/  @!P3 MOV R28, R16 ;  /* 0x00000010001cb202 */ /* 0x002fe40000000f00 */
[----:B------:R-:W4:Y:S01]  /*1880*/  @!P2 LDG.E R49, desc[UR10][R36.64] ;  /* 0x0000000a2431a981 */ /* 0x000f22000c1e1900 */
[----:B------:R-:W-:Y:S02]  /*1890*/  @!P3 MOV R29, R19 ;  /* 0x00000013001db202 */ /* 0x000fe40000000f00 */
[----:B------:R-:W-:Y:S01]  /*18a0*/  @!P2 IADD3.X R35, PT, PT, R38, R35, RZ, P0, !PT ;  /* 0x000000232623a210 */ /* 0x000fe200007fe4ff */
[----:B------:R-:W-:Y:S01]  /*18b0*/  @!P3 IMAD.WIDE.U32 R22, R14, R22, R28 ;  /* 0x000000160e16b225 */ /* 0x000fe200078e001c */
[----:B------:R-:W-:Y:S02]  /*18c0*/  ISETP.NE.AND P0, PT, RZ, UR6, PT ;  /* 0x00000006ff007c0c */ /* 0x000fe4000bf05270 */
[----:B------:R-:W1:Y:S01]  /*18d0*/  @!P5 LDC.64 R28, c[0x0][0x3a0] ;  /* 0x0000e800ff1cdb82 */ /* 0x000e620000000a00 */
[----:B------:R-:W-:-:S02]  /*18e0*/  MOV R10, RZ ;  /* 0x000000ff000a7202 */ /* 0x000fc40000000f00 */
[----:B------:R-:W-:Y:S02]  /*18f0*/  @!P3 IADD3 R11, PT, PT, R23, R47, RZ ;  /* 0x0000002f170bb210 */ /* 0x000fe40007ffe0ff */
[C---:B------:R-:W-:Y:S02]  /*1900*/  @!P3 SHF.L.U32 R23, R22.reuse, 0x1, RZ ;  /* 0x000000011617b819 */ /* 0x040fe400000006ff */
[----:B------:R2:W4:Y:S01]  /*1910*/  @!P4 LDG.E R10, desc[UR10][R26.64] ;  /* 0x0000000a1a0ac981 */ /* 0x000522000c1e1900 */
[----:B------:R-:W-:Y:S02]  /*1920*/  @!P3 SHF.L.U64.HI R22, R22, 0x1, R11 ;  /* 0x000000011616b819 */ /* 0x000fe4000001020b */
[C---:B--2---:R-:W-:Y:S02]  /*1930*/  @!P3 IADD3 R20, P1, PT, R23.reuse, R20, RZ ;  /* 0x000000141714b210 */ /* 0x044fe40007f3e0ff */
[----:B------:R-:W-:Y:S02]  /*1940*/  @!P3 IADD3 R32, P4, PT, R23, R32, RZ ;  /* 0x000000201720b210 */ /* 0x000fe40007f9e0ff */
[----:B------:R-:W-:-:S02]  /*1950*/  @!P3 IADD3.X R21, PT, PT, R22, R21, RZ, P1, !PT ;  /* 0x000000151615b210 */ /* 0x000fc40000ffe4ff */
[----:B------:R-:W-:Y:S01]  /*1960*/  @!P3 IADD3.X R33, PT, PT, R22, R33, RZ, P4, !PT ;  /* 0x000000211621b210 */ /* 0x000fe200027fe4ff */
[----:B------:R-:W2:Y:S01]  /*1970*/  LDC.64 R26, c[0x0][0x3a8] ;  /* 0x0000ea00ff1a7b82 */ /* 0x000ea20000000a00 */
[----:B------:R-:W-:Y:S01]  /*1980*/  @!P5 MOV R36, R16 ;  /* 0x000000100024d202 */ /* 0x000fe20000000f00 */
[----:B------:R-:W-:Y:S01]  /*1990*/  @!P5 IMAD R39, R39, R12, RZ ;  /* 0x0000000c2727d224 */ /* 0x000fe200078e02ff */
[----:B------:R-:W-:Y:S01]  /*19a0*/  @!P5 MOV R37, R19 ;  /* 0x000000130025d202 */ /* 0x000fe20000000f00 */
[----:B------:R-:W4:Y:S04]  /*19b0*/  @!P3 LDG.E R48, desc[UR10][R20.64] ;  /* 0x0000000a1430b981 */ /* 0x000f28000c1e1900 */
[----:B------:R-:W2:Y:S01]  /*19c0*/  @P0 LDC.64 R22, c[0x0][0x3b0] ;  /* 0x0000ec00ff160b82 */ /* 0x000ea20000000a00 */
[----:B------:R-:W-:-:S02]  /*19d0*/  @!P5 IMAD R13, R0, R13, R39 ;  /* 0x0000000d000dd224 */ /* 0x000fc400078e0227 */
[----:B------:R-:W-:Y:S01]  /*19e0*/  @!P5 IMAD.WIDE.U32 R36, R0, R12, R36 ;  /* 0x0000000c0024d225 */ /* 0x000fe200078e0024 */
[----:B------:R-:W-:Y:S02]  /*19f0*/  MOV R11, RZ ;  /* 0x000000ff000b7202 */ /* 0x000fe40000000f00 */
[----:B------:R-:W-:Y:S02]  /*1a00*/  LOP3.LUT R91, R93, 0xffff, RZ, 0xc0, !PT ;  /* 0x0000ffff5d5b7812 */ /* 0x000fe400078ec0ff */
[----:B------:R-:W-:Y:S02]  /*1a10*/  @!P5 IADD3 R37, PT, PT, R37, R13, RZ ;  /* 0x0000000d2525d210 */ /* 0x000fe40007ffe0ff */
[C---:B------:R-:W-:Y:S01]  /*1a20*/  @!P5 SHF.L.U32 R13, R36.reuse, 0x1, RZ ;  /* 0x00000001240dd819 */ /* 0x040fe200000006ff */
[----:B------:R0:W4:Y:S01]  /*1a30*/  @!P2 LDG.E R11, desc[UR10][R34.64] ;  /* 0x0000000a220ba981 */ /* 0x000122000c1e1900 */
[----:B------:R-:W-:Y:S02]  /*1a40*/  MOV R12, RZ ;  /* 0x000000ff000c7202 */ /* 0x000fe40000000f00 */
[----:B------:R-:W-:-:S02]  /*1a50*/  @!P5 SHF.L.U64.HI R36, R36, 0x1, R37 ;  /* 0x000000012424d819 */ /* 0x000fc40000010225 */
[C---:B-1----:R-:W-:Y:S02]  /*1a60*/  @!P5 IADD3 R28, P1, PT, R13.reuse, R28, RZ ;  /* 0x0000001c0d1cd210 */ /* 0x042fe40007f3e0ff */
[----:B0-----:R-:W-:Y:S01]  /*1a70*/  @!P5 IADD3 R30, P2, PT, R13, R30, RZ ;  /* 0x0000001e0d1ed210 */ /* 0x001fe20007f5e0ff */
[----:B------:R2:W4:Y:S01]  /*1a80*/  @!P3 LDG.E R12, desc[UR10][R32.64] ;  /* 0x0000000a200cb981 */ /* 0x000522000c1e1900 */
[----:B------:R-:W-:Y:S01]  /*1a90*/  MOV R47, RZ ;  /* 0x000000ff002f7202 */ /* 0x000fe20000000f00 */
[----:B------:R-:W-:Y:S01]  /*1aa0*/  IMAD R35, R62, 0x28, R91 ;  /* 0x000000283e237824 */ /* 0x000fe200078e025b */
[----:B------:R-:W-:Y:S02]  /*1ab0*/  MOV R13, RZ ;  /* 0x000000ff000d7202 */ /* 0x000fe40000000f00 */
[C---:B------:R-:W-:Y:S02]  /*1ac0*/  @!P5 IADD3.X R29, PT, PT, R36.reuse, R29, RZ, P1, !PT ;  /* 0x0000001d241dd210 */ /* 0x040fe40000ffe4ff */
[----:B------:R-:W-:Y:S01]  /*1ad0*/  @!P5 IADD3.X R31, PT, PT, R36, R31, RZ, P2, !PT ;  /* 0x0000001f241fd210 */ /* 0x000fe200017fe4ff */
[----:B--2---:R-:W-:-:S02]  /*1ae0*/  @P0 IMAD.WIDE R32, R35, 0x4, R22 ;  /* 0x0000000423200825 */ /* 0x004fc400078e0216 */
[----:B------:R-:W2:Y:S02]  /*1af0*/  @!P5 LDG.E R47, desc[UR10][R28.64] ;  /* 0x0000000a1c2fd981 */ /* 0x000ea4000c1e1900 */
[----:B------:R-:W-:Y:S02]  /*1b00*/  IMAD.WIDE R22, R35, 0x4, R26 ;  /* 0x0000000423167825 */ /* 0x000fe400078e021a */
[----:B------:R-:W2:Y:S04]  /*1b10*/  @!P5 LDG.E R13, desc[UR10][R30.64] ;  /* 0x0000000a1e0dd981 */ /* 0x000ea8000c1e1900 */
[----:B------:R-:W5:Y:S01]  /*1b20*/  LDG.E.64 R22, desc[UR10][R22.64] ;  /* 0x0000000a16167981 */ /* 0x000f62000c1e1b00 */
[----:B------:R-:W-:-:S06]  /*1b30*/  CS2R R20, SRZ ;  /* 0x0000000000147805 */ /* 0x000fcc000001ff00 */
[----:B------:R0:W5:Y:S01]  /*1b40*/  @P0 LDG.E.64 R20, desc[UR10][R32.64] ;  /* 0x0000000a20140981 */ /* 0x000162000c1e1b00 */
[----:B------:R-:W-:Y:S01]  /*1b50*/  UISETP.NE.AND UP1, UPT, UR6, URZ, UPT ;  /* 0x000000ff0600728c */ /* 0x000fe2000bf25270 */
[----:B------:R-:W-:Y:S02]  /*1b60*/  PRMT R14, R4, 0x7632, R14 ;  /* 0x00007632040e7816 */ /* 0x000fe4000000000e */
[----:B------:R-:W-:Y:S02]  /*1b70*/  PRMT R73, R61, 0x7632, R73 ;  /* 0x000076323d497816 */ /* 0x000fe40000000049 */
[----:B------:R-:W-:Y:S02]  /*1b80*/  PRMT R27, R5, 0x7632, R27 ;  /* 0x00007632051b7816 */ /* 0x000fe4000000001b */
[----:B------:R-:W-:Y:S02]  /*1b90*/  PRMT R78, R60, 0x7632, R78 ;  /* 0x000076323c4e7816 */ /* 0x000fe4000000004e */
[----:B------:R-:W-:-:S02]  /*1ba0*/  PRMT R77, R59, 0x7632, R77 ;  /* 0x000076323b4d7816 */ /* 0x000fc4000000004d */
[----:B------:R-:W-:Y:S02]  /*1bb0*/  PRMT R76, R46, 0x7632, R76 ;  /* 0x000076322e4c7816 */ /* 0x000fe4000000004c */
[----:B------:R-:W-:Y:S02]  /*1bc0*/  PRMT R84, R58, 0x7632, R84 ;  /* 0x000076323a547816 */ /* 0x000fe40000000054 */
[----:B------:R-:W-:Y:S02]  /*1bd0*/  PRMT R75, R45, 0x7632, R75 ;  /* 0x000076322d4b7816 */ /* 0x000fe4000000004b */
[----:B------:R-:W-:Y:S02]  /*1be0*/  PRMT R83, R57, 0x7632, R83 ;  /* 0x0000763239537816 */ /* 0x000fe40000000053 */
[----:B------:R-:W-:Y:S02]  /*1bf0*/  PRMT R74, R44, 0x7632, R74 ;  /* 0x000076322c4a7816 */ /* 0x000fe4000000004a */
[----:B------:R-:W-:-:S02]  /*1c00*/  PRMT R90, R56, 0x7632, R90 ;  /* 0x00007632385a7816 */ /* 0x000fc4000000005a */
[----:B------:R-:W-:Y:S02]  /*1c10*/  PRMT R72, R43, 0x7632, R72 ;  /* 0x000076322b487816 */ /* 0x000fe40000000048 */
[----:B------:R-:W-:Y:S01]  /*1c20*/  PRMT R89, R55, 0x7632, R89 ;  /* 0x0000763237597816 */ /* 0x000fe20000000059 */
[----:B------:R-:W-:Y:S01]  /*1c30*/  UMOV UR13, 0x3f800000 ;  /* 0x3f800000000d7882 */ /* 0x000fe20000000000 */
[----:B---3--:R-:W-:Y:S02]  /*1c40*/  PRMT R71, R42, 0x7632, R71 ;  /* 0x000076322a477816 */ /* 0x008fe40000000047 */
[----:B----4-:R-:W-:-:S13]  /*1c50*/  R2UR UR12, R24 ;  /* 0x00000000180c72ca */ /* 0x010fda00000e0000 */
[----:B------:R-:W-:-:S05]  /*1c60*/  MOV R0, UR12 ;  /* 0x0000000c00007c02 */ /* 0x000fca0008000f00 */
[----:B------:R-:W-:-:S05]  /*1c70*/  FFMA.FTZ R25, -R0, UR12, R25 ;  /* 0x0000000c00197c23 */ /* 0x000fca0008010119 */
[----:B------:R-:W-:-:S13]  /*1c80*/  FSETP.GTU.FTZ.AND P0, PT, R25, RZ, PT ;  /* 0x000000ff1900720b */ /* 0x000fda0003f1c000 */
[----:B------:R-:W-:-:S05]  /*1c90*/  VOTEU.ANY UP0, P0 ;  /* 0x0000000000ff7886 */ /* 0x000fca0000000100 */
[----:B------:R-:W1:Y:S01]  /*1ca0*/  @UP0 LDCU UR5, c[0x0][0x3c0] ;  /* 0x00007800ff0507ac */ /* 0x000e620008000800 */
[----:B------:R-:W-:-:S13]  /*1cb0*/  PLOP3.LUT P0, PT, PT, PT, UP0, 0x80, 0x8 ;  /* 0x000000000008781c */ /* 0x000fda0003f0f008 */
[----:B-1----:R-:W-:-:S06]  /*1cc0*/  @P0 FADD.FTZ R0, R25, UR5 ;  /* 0x0000000519000e21 */ /* 0x002fcc0008010000 */
[----:B------:R-:W1:Y:S01]  /*1cd0*/  @P0 MUFU.RSQ R0, R0 ;  /* 0x0000000000000308 */ /* 0x000e620000001400 */
[----:B------:R-:W-:Y:S02]  /*1ce0*/  PRMT R25, R3, 0x7632, R25 ;  /* 0x0000763203197816 */ /* 0x000fe40000000019 */
[----:B------:R-:W-:Y:S02]  /*1cf0*/  PRMT R24, R6, 0x7632, R24 ;  /* 0x0000763206187816 */ /* 0x000fe40000000018 */
[----:B------:R-:W-:Y:S02]  /*1d00*/  PRMT R88, R54, 0x7632, R88 ;  /* 0x0000763236587816 */ /* 0x000fe40000000058 */
[----:B------:R-:W-:Y:S02]  /*1d10*/  PRMT R70, R15, 0x7632, R70 ;  /* 0x000076320f467816 */ /* 0x000fe40000000046 */
[----:B-1----:R-:W-:Y:S02]  /*1d20*/  @P0 R2UR UR5, R0 ;  /* 0x00000000000502ca */ /* 0x002fe400000e0000 */
        /* <DEDUP_REMOVED lines=9> */
[----:B------:R-:W-:Y:S01]  /*1dc0*/  @UP0 UMOV UR13, UR5 ;  /* 0x00000005000d0c82 */ /* 0x000fe20008000000 */
[----:B------:R-:W-:Y:S02]  /*1dd0*/  PRMT R80, R48, 0x7632, R80 ;  /* 0x0000763230507816 */ /* 0x000fe40000000050 */
[----:B------:R-:W-:Y:S02]  /*1de0*/  PRMT R65, R11, 0x7632, R65 ;  /* 0x000076320b417816 */ /* 0x000fe40000000041 */
[----:B------:R-:W-:Y:S02]  /*1df0*/  PRMT R64, R12, 0x7632, R64 ;  /* 0x000076320c407816 */ /* 0x000fe40000000040 */
[----:B--2---:R-:W-:-:S02]  /*1e00*/  PRMT R79, R47, 0x7632, R79 ;  /* 0x000076322f4f7816 */ /* 0x004fc4000000004f */
[----:B------:R-:W-:Y:S01]  /*1e10*/  PRMT R63, R13, 0x7632, R63 ;  /* 0x000076320d3f7816 */ /* 0x000fe2000000003f */
[----:B0-----:R-:W-:Y:S06]  /*1e20*/  BRA.U UP1, `(.L_x_131) ;  /* 0x0000001101847547 */ /* 0x001fec000b800000 */
[----:B------:R-:W-:Y:S02]  /*1e30*/  SHF.L.U32 R26, R3, 0x10, RZ ;  /* 0x00000010031a7819 */ /* 0x000fe400000006ff */
[----:B------:R-:W-:Y:S02]  /*1e40*/  SHF.L.U32 R28, R25, 0x10, RZ ;  /* 0x00000010191c7819 */ /* 0x000fe400000006ff */
[----:B------:R-:W-:Y:S02]  /*1e50*/  SHF.L.U32 R25, R4, 0x10, RZ ;  /* 0x0000001004197819 */ /* 0x000fe400000006ff */
[----:B------:R-:W-:Y:S01]  /*1e60*/  SHF.L.U32 R0, R14, 0x10, RZ ;  /* 0x000000100e007819 */ /* 0x000fe200000006ff */
[----:B------:R-:W-:Y:S01]  /*1e70*/  FADD.FTZ R14, R26, -UR12 ;  /* 0x8000000c1a0e7e21 */ /* 0x000fe20008010000 */
[----:B------:R-:W-:Y:S01]  /*1e80*/  FADD.FTZ R28, R28, -UR12 ;  /* 0x8000000c1c1c7e21 */ /* 0x000fe20008010000 */
[----:B-----5:R-:W-:Y:S01]  /*1e90*/  FMUL.FTZ R31, R22, R25 ;  /* 0x00000019161f7220 */ /* 0x020fe20000410000 */
[----:B------:R-:W-:Y:S01]  /*1ea0*/  SHF.L.U32 R26, R61, 0x10, RZ ;  /* 0x000000103d1a7819 */ /* 0x000fe200000006ff */
[----:B------:R-:W-:Y:S01]  /*1eb0*/  FMUL.FTZ R14, R14, UR13 ;  /* 0x0000000d0e0e7c20 */ /* 0x000fe20008410000 */
[----:B------:R-:W-:Y:S01]  /*1ec0*/  FMUL.FTZ R29, R28, UR13 ;  /* 0x0000000d1c1d7c20 */ /* 0x000fe20008410000 */
[----:B------:R-:W-:Y:S01]  /*1ed0*/  FMUL.FTZ R30, R23, R0 ;  /* 0x00000000171e7220 */ /* 0x000fe20000410000 */
[----:B------:R-:W-:Y:S01]  /*1ee0*/  FADD.FTZ R33, RZ, R31 ;  /* 0x0000001fff217221 */ /* 0x000fe20000010000 */
[----:B------:R-:W-:Y:S01]  /*1ef0*/  FFMA.FTZ R28, R14, R31, RZ ;  /* 0x0000001f0e1c7223 */ /* 0x000fe200000100ff */
[----:B------:R-:W-:Y:S01]  /*1f00*/  FADD.FTZ R32, R26, -UR12 ;  /* 0x8000000c1a207e21 */ /* 0x000fe20008010000 */
[----:B------:R-:W-:Y:S01]  /*1f10*/  SHF.L.U32 R31, R5, 0x10, RZ ;  /* 0x00000010051f7819 */ /* 0x000fe200000006ff */
[----:B------:R-:W-:Y:S01]  /*1f20*/  FADD.FTZ R26, R30, R33 ;  /* 0x000000211e1a7221 */ /* 0x000fe20000010000 */
[----:B------:R-:W-:Y:S01]  /*1f30*/  FFMA.FTZ R28, R29, R30, R28 ;  /* 0x0000001e1d1c7223 */ /* 0x000fe2000001001c */
[----:B------:R-:W-:Y:S01]  /*1f40*/  SHF.L.U32 R30, R73, 0x10, RZ ;  /* 0x00000010491e7819 */ /* 0x000fe200000006ff */
[----:B------:R-:W-:Y:S01]  /*1f50*/  FFMA.FTZ R34, R25, R14, RZ ;  /* 0x0000000e19227223 */ /* 0x000fe200000100ff */
[----:B------:R-:W-:Y:S01]  /*1f60*/  FMUL.FTZ R35, R32, UR13 ;  /* 0x0000000d20237c20 */ /* 0x000fe20008410000 */
[----:B------:R-:W-:Y:S01]  /*1f70*/  FADD.FTZ R14, RZ, R25 ;  /* 0x00000019ff0e7221 */ /* 0x000fe20000010000 */
[----:B------:R-:W-:Y:S01]  /*1f80*/  FMUL.FTZ R33, R22, R31 ;  /* 0x0000001f16217220 */ /* 0x000fe20000410000 */
[----:B------:R-:W-:Y:S01]  /*1f90*/  FADD.FTZ R30, R30, -UR12 ;  /* 0x8000000c1e1e7e21 */ /* 0x000fe20008010000 */
[C---:B------:R-:W-:Y:S01]  /*1fa0*/  FFMA.FTZ R25, R31.reuse, R35, R34 ;  /* 0x000000231f197223 */ /* 0x040fe20000010022 */
[----:B------:R-:W-:Y:S01]  /*1fb0*/  FADD.FTZ R14, R31, R14 ;  /* 0x0000000e1f0e7221 */ /* 0x000fe20000010000 */
[----:B------:R-:W-:Y:S01]  /*1fc0*/  SHF.L.U32 R32, R27, 0x10, RZ ;  /* 0x000000101b207819 */ /* 0x000fe200000006ff */
[----:B------:R-:W-:Y:S01]  /*1fd0*/  FFMA.FTZ R29, R0, R29, RZ ;  /* 0x0000001d001d7223 */ /* 0x000fe200000100ff */
[----:B------:R-:W-:Y:S01]  /*1fe0*/  SHF.L.U32 R34, R60, 0x10, RZ ;  /* 0x000000103c227819 */ /* 0x000fe200000006ff */
[----:B------:R-:W-:Y:S01]  /*1ff0*/  FADD.FTZ R31, RZ, R0 ;  /* 0x00000000ff1f7221 */ /* 0x000fe20000010000 */
[----:B------:R-:W-:Y:S01]  /*2000*/  FMUL.FTZ R27, R30, UR13 ;  /* 0x0000000d1e1b7c20 */ /* 0x000fe20008410000 */
[----:B------:R-:W-:Y:S01]  /*2010*/  FFMA.FTZ R28, R35, R33, R28 ;  /* 0x00000021231c7223 */ /* 0x000fe2000001001c */
[----:B------:R-:W-:Y:S01]  /*2020*/  FADD.FTZ R33, R26, R33 ;  /* 0x000000211a217221 */ /* 0x000fe20000010000 */
[----:B------:R-:W-:Y:S01]  /*2030*/  FMUL.FTZ R30, R23, R32 ;  /* 0x00000020171e7220 */ /* 0x000fe20000410000 */
[C---:B------:R-:W-:Y:S01]  /*2040*/  FADD.FTZ R0, R32.reuse, R31 ;  /* 0x0000001f20007221 */ /* 0x040fe20000010000 */
[----:B------:R-:W-:Y:S01]  /*2050*/  FFMA.FTZ R26, R32, R27, R29 ;  /* 0x0000001b201a7223 */ /* 0x000fe2000001001d */
[----:B------:R-:W-:Y:S01]  /*2060*/  FADD.FTZ R34, R34, -UR12 ;  /* 0x8000000c22227e21 */ /* 0x000fe20008010000 */
[----:B------:R-:W-:Y:S01]  /*2070*/  SHF.L.U32 R32, R6, 0x10, RZ ;  /* 0x0000001006207819 */ /* 0x000fe200000006ff */
[----:B------:R-:W-:Y:S01]  /*2080*/  FADD.FTZ R33, R30, R33 ;  /* 0x000000211e217221 */ /* 0x000fe20000010000 */
[----:B------:R-:W-:Y:S01]  /*2090*/  FFMA.FTZ R28, R27, R30, R28 ;  /* 0x0000001e1b1c7223 */ /* 0x000fe2000001001c */
[----:B------:R-:W-:Y:S01]  /*20a0*/  FMUL.FTZ R31, R34, UR13 ;  /* 0x0000000d221f7c20 */ /* 0x000fe20008410000 */
[----:B------:R-:W-:Y:S01]  /*20b0*/  SHF.L.U32 R29, R78, 0x10, RZ ;  /* 0x000000104e1d7819 */ /* 0x000fe200000006ff */
[----:B------:R-:W-:Y:S01]  /*20c0*/  FMUL.FTZ R30, R22, R32 ;  /* 0x00000020161e7220 */ /* 0x000fe20000410000 */
[----:B------:R-:W-:Y:S01]  /*20d0*/  FADD.FTZ R14, R14, R32 ;  /* 0x000000200e0e7221 */ /* 0x000fe20000010000 */
[----:B------:R-:W-:Y:S01]  /*20e0*/  FFMA.FTZ R25, R32, R31, R25 ;  /* 0x0000001f20197223 */ /* 0x000fe20000010019 */
[----:B------:R-:W-:Y:S01]  /*20f0*/  SHF.L.U32 R32, R59, 0x10, RZ ;  /* 0x000000103b207819 */ /* 0x000fe200000006ff */
[----:B------:R-:W-:Y:S01]  /*2100*/  FFMA.FTZ R28, R31, R30, R28 ;  /* 0x0000001e1f1c7223 */ /* 0x000fe2000001001c */
[----:B------:R-:W-:Y:S01]  /*2110*/  FADD.FTZ R29, R29, -UR12 ;  /* 0x8000000c1d1d7e21 */ /* 0x000fe20008010000 */
[----:B------:R-:W-:Y:S01]  /*2120*/  SHF.L.U32 R31, R24, 0x10, RZ ;  /* 0x00000010181f7819 */ /* 0x000fe200000006ff */
[----:B------:R-:W-:Y:S01]  /*2130*/  FADD.FTZ R27, R33, R30 ;  /* 0x0000001e211b7221 */ /* 0x000fe20000010000 */
[----:B------:R-:W-:Y:S01]  /*2140*/  FADD.FTZ R24, R32, -UR12 ;  /* 0x8000000c20187e21 */ /* 0x000fe20008010000 */
[----:B------:R-:W-:Y:S01]  /*2150*/  FMUL.FTZ R33, R29, UR13 ;  /* 0x0000000d1d217c20 */ /* 0x000fe20008410000 */
[----:B------:R-:W-:Y:S01]  /*2160*/  SHF.L.U32 R29, R77, 0x10, RZ ;  /* 0x000000104d1d7819 */ /* 0x000fe200000006ff */
[----:B------:R-:W-:Y:S01]  /*2170*/  FMUL.FTZ R30, R23, R31 ;  /* 0x0000001f171e7220 */ /* 0x000fe20000410000 */
[----:B------:R-:W-:Y:S01]  /*2180*/  SHF.L.U32 R32, R46, 0x10, RZ ;  /* 0x000000102e207819 */ /* 0x000fe200000006ff */
[----:B------:R-:W-:Y:S01]  /*2190*/  FMUL.FTZ R24, R24, UR13 ;  /* 0x0000000d18187c20 */ /* 0x000fe20008410000 */
[----:B------:R-:W-:Y:S01]  /*21a0*/  FFMA.FTZ R26, R31, R33, R26 ;  /* 0x000000211f1a7223 */ /* 0x000fe2000001001a */
[----:B------:R-:W-:Y:S01]  /*21b0*/  FFMA.FTZ R33, R33, R30, R28 ;  /* 0x0000001e21217223 */ /* 0x000fe2000001001c */
[----:B------:R-:W-:Y:S01]  /*21c0*/  FADD.FTZ R28, R29, -UR12 ;  /* 0x8000000c1d1c7e21 */ /* 0x000fe20008010000 */
[----:B------:R-:W-:Y:S01]  /*21d0*/  FADD.FTZ R14, R14, R32 ;  /* 0x000000200e0e7221 */ /* 0x000fe20000010000 */
[----:B------:R-:W-:Y:S01]  /*21e0*/  FFMA.FTZ R25, R32, R24, R25 ;  /* 0x0000001820197223 */ /* 0x000fe20000010019 */
[----:B------:R-:W-:Y:S01]  /*21f0*/  FMUL.FTZ R32, R22, R32 ;  /* 0x0000002016207220 */ /* 0x000fe20000410000 */
[----:B------:R-:W-:Y:S01]  /*2200*/  FADD.FTZ R27, R30, R27 ;  /* 0x0000001b1e1b7221 */ /* 0x000fe20000010000 */
[----:B------:R-:W-:Y:S01]  /*2210*/  SHF.L.U32 R29, R76, 0x10, RZ ;  /* 0x000000104c1d7819 */ /* 0x000fe200000006ff */
[----:B------:R-:W-:Y:S01]  /*2220*/  FADD.FTZ R0, R0, R31 ;  /* 0x0000001f00007221 */ /* 0x000fe20000010000 */
[----:B------:R-:W-:Y:S01]  /*2230*/  FMUL.FTZ R28, R28, UR13 ;  /* 0x0000000d1c1c7c20 */ /* 0x000fe20008410000 */
[----:B------:R-:W-:Y:S01]  /*2240*/  FADD.FTZ R30, R27, R32 ;  /* 0x000000201b1e7221 */ /* 0x000fe20000010000 */
[----:B------:R-:W-:Y:S01]  /*2250*/  FFMA.FTZ R33, R24, R32, R33 ;  /* 0x0000002018217223 */ /* 0x000fe20000010021 */
[----:B------:R-:W-:Y:S01]  /*2260*/  FMUL.FTZ R27, R23, R29 ;  /* 0x0000001d171b7220 */ /* 0x000fe20000410000 */
[----:B------:R-:W-:Y:S01]  /*2270*/  SHF.L.U32 R31, R58, 0x10, RZ ;  /* 0x000000103a1f7819 */ /* 0x000fe200000006ff */
[----:B------:R-:W-:Y:S01]  /*2280*/  FADD.FTZ R0, R0, R29 ;  /* 0x0000001d00007221 */ /* 0x000fe20000010000 */
[----:B------:R-:W-:Y:S01]  /*2290*/  FFMA.FTZ R26, R29, R28, R26 ;  /* 0x0000001c1d1a7223 */ /* 0x000fe2000001001a */
[----:B------:R-:W-:Y:S01]  /*22a0*/  SHF.L.U32 R29, R84, 0x10, RZ ;  /* 0x00000010541d7819 */ /* 0x000fe200000006ff */
[----:B------:R-:W-:Y:S01]  /*22b0*/  FADD.FTZ R24, R27, R30 ;  /* 0x0000001e1b187221 */ /* 0x000fe20000010000 */
[----:B------:R-:W-:Y:S01]  /*22c0*/  FFMA.FTZ R27, R28, R27, R33 ;  /* 0x0000001b1c1b7223 */ /* 0x000fe20000010021 */
[----:B------:R-:W-:Y:S01]  /*22d0*/  FADD.FTZ R28, R31, -UR12 ;  /* 0x8000000c1f1c7e21 */ /* 0x000fe20008010000 */
[----:B------:R-:W-:Y:S01]  /*22e0*/  SHF.L.U32 R30, R45, 0x10, RZ ;  /* 0x000000102d1e7819 */ /* 0x000fe200000006ff */
[----:B------:R-:W-:Y:S01]  /*22f0*/  FADD.FTZ R29, R29, -UR12 ;  /* 0x8000000c1d1d7e21 */ /* 0x000fe20008010000 */
[----:B------:R-:W-:Y:S01]  /*2300*/  SHF.L.U32 R31, R75, 0x10, RZ ;  /* 0x000000104b1f7819 */ /* 0x000fe200000006ff */
[----:B------:R-:W-:Y:S01]  /*2310*/  FMUL.FTZ R32, R28, UR13 ;  /* 0x0000000d1c207c20 */ /* 0x000fe20008410000 */
[----:B------:R-:W-:Y:S01]  /*2320*/  SHF.L.U32 R28, R57, 0x10, RZ ;  /* 0x00000010391c7819 */ /* 0x000fe200000006ff */
[----:B------:R-:W-:Y:S01]  /*2330*/  FMUL.FTZ R29, R29, UR13 ;  /* 0x0000000d1d1d7c20 */ /* 0x000fe20008410000 */
        /* <DEDUP_REMOVED lines=15> */
[----:B------:R-:W-:Y:S01]  /*2430*/  SHF.L.U32 R31, R74, 0x10, RZ ;  /* 0x000000104a1f7819 */ /* 0x000fe200000006ff */
[----:B------:R-:W-:Y:S01]  /*2440*/  FFMA.FTZ R25, R34, R30, R25 ;  /* 0x0000001e22197223 */ /* 0x000fe20000010019 */
[----:B------:R-:W-:Y:S01]  /*2450*/  SHF.L.U32 R32, R56, 0x10, RZ ;  /* 0x0000001038207819 */ /* 0x000fe200000006ff */
[----:B------:R-:W-:Y:S01]  /*2460*/  FADD.FTZ R28, R28, -UR12 ;  /* 0x8000000c1c1c7e21 */ /* 0x000fe20008010000 */
[----:B------:R-:W-:Y:S01]  /*2470*/  FFMA.FTZ R27, R30, R29, R27 ;  /* 0x0000001d1e1b7223 */ /* 0x000fe2000001001b */
[----:B------:R-:W-:Y:S01]  /*2480*/  FADD.FTZ R24, R24, R29 ;  /* 0x0000001d18187221 */ /* 0x000fe20000010000 */
[----:B------:R-:W-:Y:S01]  /*2490*/  FADD.FTZ R0, R0, R31 ;  /* 0x0000001f00007221 */ /* 0x000fe20000010000 */
[----:B------:R-:W-:Y:S01]  /*24a0*/  FMUL.FTZ R30, R28, UR13 ;  /* 0x0000000d1c1e7c20 */ /* 0x000fe20008410000 */
[----:B------:R-:W-:Y:S01]  /*24b0*/  SHF.L.U32 R29, R90, 0x10, RZ ;  /* 0x000000105a1d7819 */ /* 0x000fe200000006ff */
[----:B------:R-:W-:Y:S01]  /*24c0*/  FADD.FTZ R33, R32, -UR12 ;  /* 0x8000000c20217e21 */ /* 0x000fe20008010000 */
[----:B------:R-:W-:Y:S01]  /*24d0*/  SHF.L.U32 R32, R43, 0x10, RZ ;  /* 0x000000102b207819 */ /* 0x000fe200000006ff */
[----:B------:R-:W-:Y:S01]  /*24e0*/  FFMA.FTZ R26, R31, R30, R26 ;  /* 0x0000001e1f1a7223 */ /* 0x000fe2000001001a */
[----:B------:R-:W-:Y:S01]  /*24f0*/  FMUL.FTZ R31, R23, R31 ;  /* 0x0000001f171f7220 */ /* 0x000fe20000410000 */
[----:B------:R-:W-:Y:S01]  /*2500*/  FMUL.FTZ R28, R33, UR13 ;  /* 0x0000000d211c7c20 */ /* 0x000fe20008410000 */
[----:B------:R-:W-:Y:S01]  /*2510*/  FADD.FTZ R14, R14, R34 ;  /* 0x000000220e0e7221 */ /* 0x000fe20000010000 */
[----:B------:R-:W-:Y:S01]  /*2520*/  FMUL.FTZ R33, R22, R32 ;  /* 0x0000002016217220 */ /* 0x000fe20000410000 */
[----:B------:R-:W-:Y:S01]  /*2530*/  FFMA.FTZ R27, R30, R31, R27 ;  /* 0x0000001f1e1b7223 */ /* 0x000fe2000001001b */
[----:B------:R-:W-:Y:S01]  /*2540*/  FADD.FTZ R30, R29, -UR12 ;  /* 0x8000000c1d1e7e21 */ /* 0x000fe20008010000 */
[----:B------:R-:W-:Y:S01]  /*2550*/  FADD.FTZ R24, R31, R24 ;  /* 0x000000181f187221 */ /* 0x000fe20000010000 */
[----:B------:R-:W-:Y:S01]  /*2560*/  SHF.L.U32 R29, R72, 0x10, RZ ;  /* 0x00000010481d7819 */ /* 0x000fe200000006ff */
[----:B------:R-:W-:Y:S01]  /*2570*/  FFMA.FTZ R25, R32, R28, R25 ;  /* 0x0000001c20197223 */ /* 0x000fe20000010019 */
[----:B------:R-:W-:Y:S01]  /*2580*/  FMUL.FTZ R30, R30, UR13 ;  /* 0x0000000d1e1e7c20 */ /* 0x000fe20008410000 */
[----:B------:R-:W-:Y:S01]  /*2590*/  FADD.FTZ R24, R24, R33 ;  /* 0x0000002118187221 */ /* 0x000fe20000010000 */
[----:B------:R-:W-:Y:S01]  /*25a0*/  FFMA.FTZ R33, R28, R33, R27 ;  /* 0x000000211c217223 */ /* 0x000fe2000001001b */
[----:B------:R-:W-:Y:S01]  /*25b0*/  SHF.L.U32 R28, R55, 0x10, RZ ;  /* 0x00000010371c7819 */ /* 0x000fe200000006ff */
[----:B------:R-:W-:Y:S01]  /*25c0*/  FMUL.FTZ R27, R23, R29 ;  /* 0x0000001d171b7220 */ /* 0x000fe20000410000 */
        /* <DEDUP_REMOVED lines=8> */
[----:B------:R-:W-:Y:S01]  /*2650*/  FADD.FTZ R14, R14, R32 ;  /* 0x000000200e0e7221 */ /* 0x000fe20000010000 */
[----:B------:R-:W-:Y:S01]  /*2660*/  SHF.L.U32 R31, R71, 0x10, RZ ;  /* 0x00000010471f7819 */ /* 0x000fe200000006ff */
[----:B------:R-:W-:Y:S01]  /*2670*/  FMUL.FTZ R32, R28, UR13 ;  /* 0x0000000d1c207c20 */ /* 0x000fe20008410000 */
[----:B------:R-:W-:Y:S01]  /*2680*/  FMUL.FTZ R29, R29, UR13 ;  /* 0x0000000d1d1d7c20 */ /* 0x000fe20008410000 */
        /* <DEDUP_REMOVED lines=108> */
[----:B------:R-:W-:Y:S01]  /*2d50*/  FMUL.FTZ R33, R22, R30 ;  /* 0x0000001e16217220 */ /* 0x000fe20000410000 */
[----:B------:R-:W-:Y:S01]  /*2d60*/  FADD.FTZ R14, R14, R30 ;  /* 0x0000001e0e0e7221 */ /* 0x000fe20000010000 */
[----:B------:R-:W-:Y:S01]  /*2d70*/  FFMA.FTZ R25, R30, R28, R25 ;  /* 0x0000001c1e197223 */ /* 0x000fe20000010019 */
[----:B------:R-:W-:Y:S01]  /*2d80*/  FADD.FTZ R0, R0, R31 ;  /* 0x0000001f00007221 */ /* 0x000fe20000010000 */
[----:B------:R-:W-:Y:S01]  /*2d90*/  FFMA.FTZ R26, R31, R29, R26 ;  /* 0x0000001d1f1a7223 */ /* 0x000fe2000001001a */
[----:B------:R-:W-:Y:S01]  /*2da0*/  FMUL.FTZ R30, R23, R31 ;  /* 0x0000001f171e7220 */ /* 0x000fe20000410000 */
[----:B------:R-:W-:Y:S01]  /*2db0*/  SHF.L.U32 R32, R48, 0x10, RZ ;  /* 0x0000001030207819 */ /* 0x000fe200000006ff */
[----:B------:R-:W-:Y:S01]  /*2dc0*/  FADD.FTZ R31, R24, R33 ;  /* 0x00000021181f7221 */ /* 0x000fe20000010000 */
[----:B------:R-:W-:Y:S01]  /*2dd0*/  FFMA.FTZ R24, R28, R33, R27 ;  /* 0x000000211c187223 */ /* 0x000fe2000001001b */
[----:B------:R-:W-:-:S02]  /*2de0*/  SHF.L.U32 R27, R12, 0x10, RZ ;  /* 0x000000100c1b7819 */ /* 0x000fc400000006ff */
[----:B------:R-:W-:Y:S01]  /*2df0*/  FADD.FTZ R32, R32, -UR12 ;  /* 0x8000000c20207e21 */ /* 0x000fe20008010000 */
[----:B------:R-:W-:Y:S01]  /*2e00*/  FADD.FTZ R31, R30, R31 ;  /* 0x0000001f1e1f7221 */ /* 0x000fe20000010000 */
[----:B------:R-:W-:Y:S01]  /*2e10*/  FFMA.FTZ R29, R29, R30, R24 ;  /* 0x0000001e1d1d7223 */ /* 0x000fe20000010018 */
[----:B------:R-:W-:Y:S01]  /*2e20*/  SHF.L.U32 R30, R80, 0x10, RZ ;  /* 0x00000010501e7819 */ /* 0x000fe200000006ff */
[----:B------:R-:W-:Y:S01]  /*2e30*/  FADD.FTZ R24, R14, R27 ;  /* 0x0000001b0e187221 */ /* 0x000fe20000010000 */
[----:B------:R-:W-:Y:S01]  /*2e40*/  FMUL.FTZ R28, R32, UR13 ;  /* 0x0000000d201c7c20 */ /* 0x000fe20008410000 */
[----:B------:R-:W-:Y:S01]  /*2e50*/  FMUL.FTZ R14, R22, R27 ;  /* 0x0000001b160e7220 */ /* 0x000fe20000410000 */
[----:B------:R-:W-:Y:S01]  /*2e60*/  SHF.L.U32 R33, R47, 0x10, RZ ;  /* 0x000000102f217819 */ /* 0x000fe200000006ff */
[----:B------:R-:W-:Y:S01]  /*2e70*/  FADD.FTZ R30, R30, -UR12 ;  /* 0x8000000c1e1e7e21 */ /* 0x000fe20008010000 */
[----:B------:R-:W-:Y:S01]  /*2e80*/  FFMA.FTZ R25, R27, R28, R25 ;  /* 0x0000001c1b197223 */ /* 0x000fe20000010019 */
[----:B------:R-:W-:Y:S01]  /*2e90*/  FADD.FTZ R32, R31, R14 ;  /* 0x0000000e1f207221 */ /* 0x000fe20000010000 */
[----:B------:R-:W-:Y:S01]  /*2ea0*/  SHF.L.U32 R27, R64, 0x10, RZ ;  /* 0x00000010401b7819 */ /* 0x000fe200000006ff */
[----:B------:R-:W-:Y:S01]  /*2eb0*/  FFMA.FTZ R31, R28, R14, R29 ;  /* 0x0000000e1c1f7223 */ /* 0x000fe2000001001d */
[----:B------:R-:W-:Y:S01]  /*2ec0*/  FMUL.FTZ R14, R30, UR13 ;  /* 0x0000000d1e0e7c20 */ /* 0x000fe20008410000 */
[----:B------:R-:W-:Y:S01]  /*2ed0*/  SHF.L.U32 R30, R13, 0x10, RZ ;  /* 0x000000100d1e7819 */ /* 0x000fe200000006ff */
[----:B------:R-:W-:Y:S01]  /*2ee0*/  FADD.FTZ R33, R33, -UR12 ;  /* 0x8000000c21217e21 */ /* 0x000fe20008010000 */
[----:B------:R-:W-:Y:S01]  /*2ef0*/  FMUL.FTZ R29, R23, R27 ;  /* 0x0000001b171d7220 */ /* 0x000fe20000410000 */
[----:B------:R-:W-:Y:S01]  /*2f00*/  FFMA.FTZ R28, R27, R14, R26 ;  /* 0x0000000e1b1c7223 */ /* 0x000fe2000001001a */
[----:B------:R-:W-:Y:S01]  /*2f10*/  SHF.L.U32 R26, R79, 0x10, RZ ;  /* 0x000000104f1a7819 */ /* 0x000fe200000006ff */
[----:B------:R-:W-:Y:S01]  /*2f20*/  FMUL.FTZ R35, R22, R30 ;  /* 0x0000001e16237220 */ /* 0x000fe20000410000 */
[----:B------:R-:W-:Y:S01]  /*2f30*/  FADD.FTZ R32, R29, R32 ;  /* 0x000000201d207221 */ /* 0x000fe20000010000 */
[----:B------:R-:W-:Y:S01]  /*2f40*/  FFMA.FTZ R14, R14, R29, R31 ;  /* 0x0000001d0e0e7223 */ /* 0x000fe2000001001f */
[----:B------:R-:W-:Y:S01]  /*2f50*/  SHF.L.U32 R29, R63, 0x10, RZ ;  /* 0x000000103f1d7819 */ /* 0x000fe200000006ff */
[----:B------:R-:W-:Y:S01]  /*2f60*/  FMUL.FTZ R31, R33, UR13 ;  /* 0x0000000d211f7c20 */ /* 0x000fe20008410000 */
[----:B------:R-:W-:Y:S01]  /*2f70*/  FADD.FTZ R26, R26, -UR12 ;  /* 0x8000000c1a1a7e21 */ /* 0x000fe20008010000 */
[----:B------:R-:W-:Y:S01]  /*2f80*/  FADD.FTZ R37, R32, R35 ;  /* 0x0000002320257221 */ /* 0x000fe20000010000 */
[----:B------:R-:W-:Y:S01]  /*2f90*/  FADD.FTZ R32, R0, R27 ;  /* 0x0000001b00207221 */ /* 0x000fe20000010000 */
[----:B------:R-:W-:Y:S01]  /*2fa0*/  FFMA.FTZ R36, R31, R35, R14 ;  /* 0x000000231f247223 */ /* 0x000fe2000001000e */
[----:B------:R-:W-:Y:S01]  /*2fb0*/  FMUL.FTZ R34, R23, R29 ;  /* 0x0000001d17227220 */ /* 0x000fe20000410000 */
[----:B------:R-:W-:Y:S01]  /*2fc0*/  FMUL.FTZ R33, R26, UR13 ;  /* 0x0000000d1a217c20 */ /* 0x000fe20008410000 */
[----:B------:R-:W-:Y:S01]  /*2fd0*/  FADD.FTZ R26, R24, R30 ;  /* 0x0000001e181a7221 */ /* 0x000fe20000010000 */
[----:B------:R-:W-:Y:S01]  /*2fe0*/  FFMA.FTZ R24, R30, R31, R25 ;  /* 0x0000001f1e187223 */ /* 0x000fe20000010019 */
[----:B------:R-:W-:Y:S01]  /*2ff0*/  FADD.FTZ R14, R34, R37 ;  /* 0x00000025220e7221 */ /* 0x000fe20000010000 */
[----:B------:R-:W-:Y:S01]  /*3000*/  FFMA.FTZ R0, R33, R34, R36 ;  /* 0x0000002221007223 */ /* 0x000fe20000010024 */
[----:B------:R-:W-:Y:S01]  /*3010*/  FADD.FTZ R27, R32, R29 ;  /* 0x0000001d201b7221 */ /* 0x000fe20000010000 */
[----:B------:R-:W-:Y:S01]  /*3020*/  FFMA.FTZ R25, R29, R33, R28 ;  /* 0x000000211d197223 */ /* 0x000fe2000001001c */
[----:B------:R-:W-:Y:S06]  /*3030*/  BRA `(.L_x_132) ;  /* 0x0000002400007947 */ /* 0x000fec0003800000 */
.L_x_131:
[----:B------:R-:W-:Y:S02]  /*3040*/  SHF.L.U32 R25, R25, 0x10, RZ ;  /* 0x0000001019197819 */ /* 0x000fe400000006ff */
[----:B------:R-:W-:Y:S02]  /*3050*/  SHF.L.U32 R29, R73, 0x10, RZ ;  /* 0x00000010491d7819 */ /* 0x000fe400000006ff */
[----:B------:R-:W-:Y:S01]  /*3060*/  SHF.L.U32 R31, R14, 0x10, RZ ;  /* 0x000000100e1f7819 */ /* 0x000fe200000006ff */
[----:B------:R-:W-:Y:S01]  /*3070*/  FADD.FTZ R0, R25, -UR12 ;  /* 0x8000000c19007e21 */ /* 0x000fe20008010000 */
[----:B------:R-:W-:Y:S01]  /*3080*/  SHF.L.U32 R35, R61, 0x10, RZ ;  /* 0x000000103d237819 */ /* 0x000fe200000006ff */
[----:B------:R-:W-:Y:S01]  /*3090*/  FADD.FTZ R29, R29, -UR12 ;  /* 0x8000000c1d1d7e21 */ /* 0x000fe20008010000 */
[----:B------:R-:W-:Y:S01]  /*30a0*/  SHF.L.U32 R27, R27, 0x10, RZ ;  /* 0x000000101b1b7819 */ /* 0x000fe200000006ff */
[----:B------:R-:W-:Y:S01]  /*30b0*/  FMUL.FTZ R0, R0, UR13 ;  /* 0x0000000d00007c20 */ /* 0x000fe20008410000 */
[----:B------:R-:W-:Y:S01]  /*30c0*/  SHF.L.U32 R40, R4, 0x10, RZ ;  /* 0x0000001004287819 */ /* 0x000fe200000006ff */
[----:B------:R-:W-:Y:S01]  /*30d0*/  FMUL.FTZ R30, R29, UR13 ;  /* 0x0000000d1d1e7c20 */ /* 0x000fe20008410000 */
[----:B------:R-:W-:Y:S01]  /*30e0*/  SHF.L.U32 R29, R3, 0x10, RZ ;  /* 0x00000010031d7819 */ /* 0x000fe200000006ff */
[--C-:B-----5:R-:W-:Y:S01]  /*30f0*/  FFMA.FTZ R34, R23, R0, R21.reuse ;  /* 0x0000000017227223 */ /* 0x120fe20000010015 */
[----:B------:R-:W-:Y:S01]  /*3100*/  FADD.FTZ R35, R35, -UR12 ;  /* 0x8000000c23237e21 */ /* 0x000fe20008010000 */
[----:B------:R-:W-:-:S02]  /*3110*/  FFMA.FTZ R32, R23, R30, R21 ;  /* 0x0000001e17207223 */ /* 0x000fc40000010015 */
[----:B------:R-:W-:Y:S01]  /*3120*/  FMUL.FTZ R25, R34, -1.4426950216293334961 ;  /* 0xbfb8aa3b22197820 */ /* 0x000fe20000410000 */
[----:B------:R-:W-:Y:S01]  /*3130*/  FADD.FTZ R29, R29, -UR12 ;  /* 0x8000000c1d1d7e21 */ /* 0x000fe20008010000 */
[----:B------:R-:W-:Y:S01]  /*3140*/  FMUL.FTZ R33, R32, -1.4426950216293334961 ;  /* 0xbfb8aa3b20217820 */ /* 0x000fe20000410000 */
[----:B------:R-:W-:-:S03]  /*3150*/  FMUL.FTZ R41, R35, UR13 ;  /* 0x0000000d23297c20 */ /* 0x000fc60008410000 */
[----:B------:R-:W0:Y:S01]  /*3160*/  MUFU.EX2 R25, R25 ;  /* 0x0000001900197308 */ /* 0x000e220000000800 */
[----:B------:R-:W-:Y:S01]  /*3170*/  FFMA.FTZ R14, R22, R41, R20 ;  /* 0x00000029160e7223 */ /* 0x000fe20000010014 */
[----:B0-----:R-:W-:Y:S01]  /*3180*/  FADD.FTZ R26, R25, 1 ;  /* 0x3f800000191a7421 */ /* 0x001fe20000010000 */
[----:B------:R-:W-:-:S03]  /*3190*/  FMUL.FTZ R25, R29, UR13 ;  /* 0x0000000d1d197c20 */ /* 0x000fc60008410000 */
[----:B------:R0:W1:Y:S08]  /*31a0*/  MUFU.RCP R28, R26 ;  /* 0x0000001a001c7308 */ /* 0x0000700000001000 */
[----:B0-----:R-:W0:Y:S01]  /*31b0*/  MUFU.EX2 R26, R33 ;  /* 0x00000021001a7308 */ /* 0x001e220000000800 */
[----:B-1----:R-:W-:Y:S01]  /*31c0*/  FMUL.FTZ R29, R31, R28 ;  /* 0x0000001c1f1d7220 */ /* 0x002fe20000410000 */
[----:B------:R-:W-:Y:S01]  /*31d0*/  FADD.FTZ R31, -R28, 1 ;  /* 0x3f8000001c1f7421 */ /* 0x000fe20000010100 */
[----:B------:R-:W-:-:S03]  /*31e0*/  FFMA.FTZ R28, R22, R25, R20 ;  /* 0x00000019161c7223 */ /* 0x000fc60000010014 */
[----:B------:R-:W-:Y:S01]  /*31f0*/  FFMA.FTZ R34, R34, R31, 1 ;  /* 0x3f80000022227423 */ /* 0x000fe2000001001f */
[----:B------:R-:W-:Y:S01]  /*3200*/  FMUL.FTZ R35, R28, -1.4426950216293334961 ;  /* 0xbfb8aa3b1c237820 */ /* 0x000fe20000410000 */
[----:B------:R-:W-:Y:S01]  /*3210*/  FMUL.FTZ R31, R14, -1.4426950216293334961 ;  /* 0xbfb8aa3b0e1f7820 */ /* 0x000fe20000410000 */
[----:B0-----:R-:W-:Y:S01]  /*3220*/  FADD.FTZ R36, R26, 1 ;  /* 0x3f8000001a247421 */ /* 0x001fe20000010000 */
[----:B------:R-:W-:Y:S01]  /*3230*/  SHF.L.U32 R26, R60, 0x10, RZ ;  /* 0x000000103c1a7819 */ /* 0x000fe200000006ff */
[----:B------:R-:W-:Y:S01]  /*3240*/  FMUL.FTZ R29, R29, R34 ;  /* 0x000000221d1d7220 */ /* 0x000fe20000410000 */
[----:B------:R-:W-:Y:S01]  /*3250*/  SHF.L.U32 R34, R78, 0x10, RZ ;  /* 0x000000104e227819 */ /* 0x000fe200000006ff */
[----:B------:R-:W0:Y:S02]  /*3260*/  MUFU.EX2 R35, R35 ;  /* 0x0000002300237308 */ /* 0x000e240000000800 */
[----:B------:R-:W-:Y:S02]  /*3270*/  FADD.FTZ R26, R26, -UR12 ;  /* 0x8000000c1a1a7e21 */ /* 0x000fe40008010000 */
[----:B------:R-:W1:Y:S02]  /*3280*/  MUFU.EX2 R31, R31 ;  /* 0x0000001f001f7308 */ /* 0x000e640000000800 */
[----:B------:R-:W-:-:S02]  /*3290*/  FMUL.FTZ R39, R26, UR13 ;  /* 0x0000000d1a277c20 */ /* 0x000fc40008410000 */
[----:B------:R-:W2:Y:S02]  /*32a0*/  MUFU.RCP R36, R36 ;  /* 0x0000002400247308 */ /* 0x000ea40000001000 */
[----:B------:R-:W-:Y:S01]  /*32b0*/  FFMA.FTZ R26, R22, R39, R20 ;  /* 0x00000027161a7223 */ /* 0x000fe20000010014 */
[----:B0-----:R-:W-:-:S03]  /*32c0*/  FADD.FTZ R33, R35, 1 ;  /* 0x3f80000023217421 */ /* 0x001fc60000010000 */
[----:B------:R-:W-:Y:S01]  /*32d0*/  FMUL.FTZ R38, R26, -1.4426950216293334961 ;  /* 0xbfb8aa3b1a267820 */ /* 0x000fe20000410000 */
[----:B-1----:R-:W-:-:S03]  /*32e0*/  FADD.FTZ R31, R31, 1 ;  /* 0x3f8000001f1f7421 */ /* 0x002fc60000010000 */
[----:B------:R-:W0:Y:S04]  /*32f0*/  MUFU.EX2 R35, R38 ;  /* 0x0000002600237308 */ /* 0x000e280000000800 */
[----:B------:R-:W1:Y:S01]  /*3300*/  MUFU.RCP R33, R33 ;  /* 0x0000002100217308 */ /* 0x000e620000001000 */
[----:B--2---:R-:W-:Y:S01]  /*3310*/  FADD.FTZ R37, -R36, 1 ;  /* 0x3f80000024257421 */ /* 0x004fe20000010100 */
[----:B------:R-:W-:-:S03]  /*3320*/  FMUL.FTZ R27, R27, R36 ;  /* 0x000000241b1b7220 */ /* 0x000fc60000410000 */
[----:B------:R-:W-:-:S03]  /*3330*/  FFMA.FTZ R32, R32, R37, 1 ;  /* 0x3f80000020207423 */ /* 0x000fc60000010025 */
[----:B------:R-:W2:Y:S01]  /*3340*/  MUFU.RCP R31, R31 ;  /* 0x0000001f001f7308 */ /* 0x000ea20000001000 */
[----:B0-----:R-:W-:Y:S01]  /*3350*/  FADD.FTZ R36, R35, 1 ;  /* 0x3f80000023247421 */ /* 0x001fe20000010000 */
[----:B------:R-:W-:Y:S01]  /*3360*/  FMUL.FTZ R32, R27, R32 ;  /* 0x000000201b207220 */ /* 0x000fe20000410000 */
[----:B------:R-:W-:-:S05]  /*3370*/  SHF.L.U32 R27, R59, 0x10, RZ ;  /* 0x000000103b1b7819 */ /* 0x000fca00000006ff */
[----:B------:R-:W-:Y:S01]  /*3380*/  FADD.FTZ R27, R27, -UR12 ;  /* 0x8000000c1b1b7e21 */ /* 0x000fe20008010000 */
[----:B-1----:R-:W-:Y:S01]  /*3390*/  FADD.FTZ R37, -R33, 1 ;  /* 0x3f80000021257421 */ /* 0x002fe20000010100 */
[----:B------:R-:W-:Y:S02]  /*33a0*/  FMUL.FTZ R35, R40, R33 ;  /* 0x0000002128237220 */ /* 0x000fe40000410000 */
[----:B------:R0:W1:Y:S01]  /*33b0*/  MUFU.RCP R33, R36 ;  /* 0x0000002400217308 */ /* 0x0000620000001000 */
[----:B------:R-:W-:-:S04]  /*33c0*/  FFMA.FTZ R28, R28, R37, 1 ;  /* 0x3f8000001c1c7423 */ /* 0x000fc80000010025 */
[----:B------:R-:W-:Y:S01]  /*33d0*/  FMUL.FTZ R28, R35, R28 ;  /* 0x0000001c231c7220 */ /* 0x000fe20000410000 */
[----:B--2---:R-:W-:Y:S01]  /*33e0*/  FADD.FTZ R35, -R31, 1 ;  /* 0x3f8000001f237421 */ /* 0x004fe20000010100 */
[----:B0-----:R-:W-:-:S03]  /*33f0*/  SHF.L.U32 R36, R24, 0x10, RZ ;  /* 0x0000001018247819 */ /* 0x001fc600000006ff */
[----:B------:R-:W-:Y:S01]  /*3400*/  FFMA.FTZ R38, R14, R35, 1 ;  /* 0x3f8000000e267423 */ /* 0x000fe20000010023 */
[----:B------:R-:W-:-:S05]  /*3410*/  SHF.L.U32 R14, R5, 0x10, RZ ;  /* 0x00000010050e7819 */ /* 0x000fca00000006ff */
[----:B------:R-:W-:Y:S01]  /*3420*/  FMUL.FTZ R31, R14, R31 ;  /* 0x0000001f0e1f7220 */ /* 0x000fe20000410000 */
[----:B------:R-:W-:Y:S01]  /*3430*/  FADD.FTZ R14, R34, -UR12 ;  /* 0x8000000c220e7e21 */ /* 0x000fe20008010000 */
[----:B------:R-:W-:Y:S01]  /*3440*/  SHF.L.U32 R34, R6, 0x10, RZ ;  /* 0x0000001006227819 */ /* 0x000fe200000006ff */
[----:B-1----:R-:W-:Y:S01]  /*3450*/  FADD.FTZ R35, -R33, 1 ;  /* 0x3f80000021237421 */ /* 0x002fe20000010100 */
[----:B------:R-:W-:Y:S01]  /*3460*/  FMUL.FTZ R38, R31, R38 ;  /* 0x000000261f267220 */ /* 0x000fe20000410000 */
[----:B------:R-:W-:Y:S02]  /*3470*/  FMUL.FTZ R14, R14, UR13 ;  /* 0x0000000d0e0e7c20 */ /* 0x000fe40008410000 */
[----:B------:R-:W-:Y:S01]  /*3480*/  FMUL.FTZ R33, R34, R33 ;  /* 0x0000002122217220 */ /* 0x000fe20000410000 */
[----:B------:R-:W-:Y:S01]  /*3490*/  FFMA.FTZ R26, R26, R35, 1 ;  /* 0x3f8000001a1a7423 */ /* 0x000fe20000010023 */
[----:B------:R-:W-:-:S03]  /*34a0*/  FFMA.FTZ R34, R23, R14, R21 ;  /* 0x0000000e17227223 */ /* 0x000fc60000010015 */
[----:B------:R-:W-:Y:S01]  /*34b0*/  FMUL.FTZ R26, R33, R26 ;  /* 0x0000001a211a7220 */ /* 0x000fe20000410000 */
[----:B------:R-:W-:Y:S01]  /*34c0*/  FMUL.FTZ R35, R34, -1.4426950216293334961 ;  /* 0xbfb8aa3b22237820 */ /* 0x000fe20000410000 */
[----:B------:R-:W-:-:S04]  /*34d0*/  FADD.FTZ R33, RZ, R28 ;  /* 0x0000001cff217221 */ /* 0x000fc80000010000 */
[----:B------:R-:W-:Y:S01]  /*34e0*/  FADD.FTZ R33, R33, R38 ;  /* 0x0000002621217221 */ /* 0x000fe20000010000 */
[----:B------:R-:W0:Y:S03]  /*34f0*/  MUFU.EX2 R35, R35 ;  /* 0x0000002300237308 */ /* 0x000e260000000800 */
[----:B------:R-:W-:Y:S01]  /*3500*/  FADD.FTZ R33, R33, R26 ;  /* 0x0000001a21217221 */ /* 0x000fe20000010000 */
[----:B0-----:R-:W-:Y:S01]  /*3510*/  FADD.FTZ R37, R35, 1 ;  /* 0x3f80000023257421 */ /* 0x001fe20000010000 */
[----:B------:R-:W-:-:S05]  /*3520*/  FMUL.FTZ R35, R27, UR13 ;  /* 0x0000000d1b237c20 */ /* 0x000fca0008410000 */
[----:B------:R-:W0:Y:S02]  /*3530*/  MUFU.RCP R37, R37 ;  /* 0x0000002500257308 */ /* 0x000e240000001000 */
[----:B0-----:R-:W-:Y:S01]  /*3540*/  FADD.FTZ R24, -R37, 1 ;  /* 0x3f80000025187421 */ /* 0x001fe20000010100 */
[----:B------:R-:W-:Y:S01]  /*3550*/  FMUL.FTZ R36, R36, R37 ;  /* 0x0000002524247220 */ /* 0x000fe20000410000 */
[----:B------:R-:W-:Y:S02]  /*3560*/  FMUL.FTZ R37, R23, R29 ;  /* 0x0000001d17257220 */ /* 0x000fe40000410000 */
[----:B------:R-:W-:Y:S01]  /*3570*/  FFMA.FTZ R24, R34, R24, 1 ;  /* 0x3f80000022187423 */ /* 0x000fe20000010018 */
[----:B------:R-:W-:-:S03]  /*3580*/  FFMA.FTZ R34, R25, R28, RZ ;  /* 0x0000001c19227223 */ /* 0x000fc600000100ff */
[----:B------:R-:W-:Y:S01]  /*3590*/  FMUL.FTZ R36, R36, R24 ;  /* 0x0000001824247220 */ /* 0x000fe20000410000 */
[----:B------:R-:W-:Y:S01]  /*35a0*/  FMUL.FTZ R24, R22, R28 ;  /* 0x0000001c16187220 */ /* 0x000fe20000410000 */
[-C--:B------:R-:W-:Y:S01]  /*35b0*/  FFMA.FTZ R28, R41, R38.reuse, R34 ;  /* 0x00000026291c7223 */ /* 0x080fe20000010022 */
[----:B------:R-:W-:Y:S01]  /*35c0*/  SHF.L.U32 R34, R46, 0x10, RZ ;  /* 0x000000102e227819 */ /* 0x000fe200000006ff */
[----:B------:R-:W-:Y:S01]  /*35d0*/  FMUL.FTZ R38, R22, R38 ;  /* 0x0000002616267220 */ /* 0x000fe20000410000 */
[----:B------:R-:W-:Y:S01]  /*35e0*/  FFMA.FTZ R31, R25, R24, RZ ;  /* 0x00000018191f7223 */ /* 0x000fe200000100ff */
[----:B------:R-:W-:Y:S01]  /*35f0*/  FADD.FTZ R24, RZ, R24 ;  /* 0x00000018ff187221 */ /* 0x000fe20000010000 */
[----:B------:R-:W-:Y:S02]  /*3600*/  FFMA.FTZ R28, R39, R26, R28 ;  /* 0x0000001a271c7223 */ /* 0x000fe4000001001c */
[----:B------:R-:W-:Y:S01]  /*3610*/  FFMA.FTZ R31, R0, R37, R31 ;  /* 0x00000025001f7223 */ /* 0x000fe2000001001f */
[----:B------:R-:W-:Y:S01]  /*3620*/  FADD.FTZ R37, R37, R24 ;  /* 0x0000001825257221 */ /* 0x000fe20000010000 */
[----:B------:R-:W-:Y:S01]  /*3630*/  FFMA.FTZ R24, R22, R35, R20 ;  /* 0x0000002316187223 */ /* 0x000fe20000010014 */
[----:B------:R-:W-:Y:S01]  /*3640*/  FFMA.FTZ R0, R0, R29, RZ ;  /* 0x0000001d00007223 */ /* 0x000fe200000100ff */
[----:B------:R-:W-:Y:S01]  /*3650*/  FFMA.FTZ R41, R41, R38, R31 ;  /* 0x0000002629297223 */ /* 0x000fe2000001001f */
[----:B------:R-:W-:Y:S01]  /*3660*/  FADD.FTZ R37, R37, R38 ;  /* 0x0000002625257221 */ /* 0x000fe20000010000 */
[----:B------:R-:W-:Y:S01]  /*3670*/  FMUL.FTZ R40, R24, -1.4426950216293334961 ;  /* 0xbfb8aa3b18287820 */ /* 0x000fe20000410000 */
[----:B------:R-:W-:Y:S01]  /*3680*/  FADD.FTZ R31, RZ, R29 ;  /* 0x0000001dff1f7221 */ /* 0x000fe20000010000 */
[-C--:B------:R-:W-:Y:S01]  /*3690*/  FFMA.FTZ R29, R30, R32.reuse, R0 ;  /* 0x000000201e1d7223 */ /* 0x080fe20000010000 */
[----:B------:R-:W-:-:S02]  /*36a0*/  FMUL.FTZ R0, R23, R32 ;  /* 0x0000002017007220 */ /* 0x000fc40000410000 */
[----:B------:R-:W-:Y:S01]  /*36b0*/  FADD.FTZ R31, R31, R32 ;  /* 0x000000201f1f7221 */ /* 0x000fe20000010000 */
[----:B------:R-:W0:Y:S01]  /*36c0*/  MUFU.EX2 R40, R40 ;  /* 0x0000002800287308 */ /* 0x000e220000000800 */
[----:B------:R-:W-:Y:S01]  /*36d0*/  SHF.L.U32 R32, R76, 0x10, RZ ;  /* 0x000000104c207819 */ /* 0x000fe200000006ff */
[----:B------:R-:W-:Y:S01]  /*36e0*/  FFMA.FTZ R41, R30, R0, R41 ;  /* 0x000000001e297223 */ /* 0x000fe20000010029 */
[----:B------:R-:W-:Y:S01]  /*36f0*/  FADD.FTZ R37, R0, R37 ;  /* 0x0000002500257221 */ /* 0x000fe20000010000 */
[----:B------:R-:W-:Y:S01]  /*3700*/  FMUL.FTZ R0, R22, R26 ;  /* 0x0000001a16007220 */ /* 0x000fe20000410000 */
[----:B------:R-:W-:Y:S01]  /*3710*/  FADD.FTZ R31, R31, R36 ;  /* 0x000000241f1f7221 */ /* 0x000fe20000010000 */
[----:B------:R-:W-:Y:S02]  /*3720*/  FFMA.FTZ R29, R14, R36, R29 ;  /* 0x000000240e1d7223 */ /* 0x000fe4000001001d */
[----:B------:R-:W-:Y:S01]  /*3730*/  FADD.FTZ R37, R37, R0 ;  /* 0x0000000025257221 */ /* 0x000fe20000010000 */
[----:B0-----:R-:W-:Y:S01]  /*3740*/  FADD.FTZ R27, R40, 1 ;  /* 0x3f800000281b7421 */ /* 0x001fe20000010000 */
[----:B------:R-:W-:Y:S01]  /*3750*/  FFMA.FTZ R40, R39, R0, R41 ;  /* 0x0000000027287223 */ /* 0x000fe20000010029 */
[----:B------:R-:W-:-:S04]  /*3760*/  SHF.L.U32 R39, R45, 0x10, RZ ;  /* 0x000000102d277819 */ /* 0x000fc800000006ff */
[----:B------:R-:W0:Y:S02]  /*3770*/  MUFU.RCP R27, R27 ;  /* 0x0000001b001b7308 */ /* 0x000e240000001000 */
[----:B0-----:R-:W-:Y:S01]  /*3780*/  FADD.FTZ R25, -R27, 1 ;  /* 0x3f8000001b197421 */ /* 0x001fe20000010100 */
[----:B------:R-:W-:-:S03]  /*3790*/  FMUL.FTZ R34, R34, R27 ;  /* 0x0000001b22227220 */ /* 0x000fc60000410000 */
[----:B------:R-:W-:Y:S01]  /*37a0*/  FFMA.FTZ R25, R24, R25, 1 ;  /* 0x3f80000018197423 */ /* 0x000fe20000010019 */
[----:B------:R-:W-:-:S03]  /*37b0*/  SHF.L.U32 R24, R77, 0x10, RZ ;  /* 0x000000104d187819 */ /* 0x000fc600000006ff */
[----:B------:R-:W-:Y:S02]  /*37c0*/  FMUL.FTZ R34, R34, R25 ;  /* 0x0000001922227220 */ /* 0x000fe40000410000 */
[----:B------:R-:W-:Y:S02]  /*37d0*/  FADD.FTZ R24, R24, -UR12 ;  /* 0x8000000c18187e21 */ /* 0x000fe40008010000 */
[----:B------:R-:W-:Y:S01]  /*37e0*/  FADD.FTZ R33, R33, R34 ;  /* 0x0000002221217221 */ /* 0x000fe20000010000 */
[-C--:B------:R-:W-:Y:S01]  /*37f0*/  FFMA.FTZ R28, R35, R34.reuse, R28 ;  /* 0x00000022231c7223 */ /* 0x080fe2000001001c */
[----:B------:R-:W-:Y:S01]  /*3800*/  FMUL.FTZ R24, R24, UR13 ;  /* 0x0000000d18187c20 */ /* 0x000fe20008410000 */
[----:B------:R-:W-:-:S03]  /*3810*/  FMUL.FTZ R34, R22, R34 ;  /* 0x0000002216227220 */ /* 0x000fc60000410000 */
[----:B------:R-:W-:-:S04]  /*3820*/  FFMA.FTZ R25, R23, R24, R21 ;  /* 0x0000001817197223 */ /* 0x000fc80000010015 */
[----:B------:R-:W-:-:S06]  /*3830*/  FMUL.FTZ R38, R25, -1.4426950216293334961 ;  /* 0xbfb8aa3b19267820 */ /* 0x000fcc0000410000 */
[----:B------:R-:W0:Y:S02]  /*3840*/  MUFU.EX2 R38, R38 ;  /* 0x0000002600267308 */ /* 0x000e240000000800 */
[----:B0-----:R-:W-:-:S06]  /*3850*/  FADD.FTZ R27, R38, 1 ;  /* 0x3f800000261b7421 */ /* 0x001fcc0000010000 */
[----:B------:R-:W0:Y:S02]  /*3860*/  MUFU.RCP R27, R27 ;  /* 0x0000001b001b7308 */ /* 0x000e240000001000 */
[----:B0-----:R-:W-:Y:S01]  /*3870*/  FMUL.FTZ R32, R32, R27 ;  /* 0x0000001b20207220 */ /* 0x001fe20000410000 */
[----:B------:R-:W-:Y:S01]  /*3880*/  FADD.FTZ R30, -R27, 1 ;  /* 0x3f8000001b1e7421 */ /* 0x000fe20000010100 */
[----:B------:R-:W-:-:S03]  /*3890*/  SHF.L.U32 R27, R58, 0x10, RZ ;  /* 0x000000103a1b7819 */ /* 0x000fc600000006ff */
[----:B------:R-:W-:Y:S02]  /*38a0*/  FFMA.FTZ R25, R25, R30, 1 ;  /* 0x3f80000019197423 */ /* 0x000fe4000001001e */
[----:B------:R-:W-:Y:S02]  /*38b0*/  FADD.FTZ R27, R27, -UR12 ;  /* 0x8000000c1b1b7e21 */ /* 0x000fe40008010000 */
[----:B------:R-:W-:Y:S02]  /*38c0*/  FMUL.FTZ R32, R32, R25 ;  /* 0x0000001920207220 */ /* 0x000fe40000410000 */
[----:B------:R-:W-:Y:S02]  /*38d0*/  FMUL.FTZ R27, R27, UR13 ;  /* 0x0000000d1b1b7c20 */ /* 0x000fe40008410000 */
[----:B------:R-:W-:Y:S01]  /*38e0*/  FADD.FTZ R31, R31, R32 ;  /* 0x000000201f1f7221 */ /* 0x000fe20000010000 */
[-C--:B------:R-:W-:Y:S01]  /*38f0*/  FFMA.FTZ R29, R24, R32.reuse, R29 ;  /* 0x00000020181d7223 */ /* 0x080fe2000001001d */
[----:B------:R-:W-:Y:S01]  /*3900*/  FFMA.FTZ R25, R22, R27, R20 ;  /* 0x0000001b16197223 */ /* 0x000fe20000010014 */
[----:B------:R-:W-:-:S03]  /*3910*/  FMUL.FTZ R32, R23, R32 ;  /* 0x0000002017207220 */ /* 0x000fc60000410000 */
[----:B------:R-:W-:-:S06]  /*3920*/  FMUL.FTZ R38, R25, -1.4426950216293334961 ;  /* 0xbfb8aa3b19267820 */ /* 0x000fcc0000410000 */
[----:B------:R-:W0:Y:S02]  /*3930*/  MUFU.EX2 R38, R38 ;  /* 0x0000002600267308 */ /* 0x000e240000000800 */
[----:B0-----:R-:W-:-:S06]  /*3940*/  FADD.FTZ R30, R38, 1 ;  /* 0x3f800000261e7421 */ /* 0x001fcc0000010000 */
[----:B------:R-:W0:Y:S02]  /*3950*/  MUFU.RCP R30, R30 ;  /* 0x0000001e001e7308 */ /* 0x000e240000001000 */
[----:B0-----:R-:W-:Y:S01]  /*3960*/  FMUL.FTZ R26, R39, R30 ;  /* 0x0000001e271a7220 */ /* 0x001fe20000410000 */
[----:B------:R-:W-:-:S04]  /*3970*/  FADD.FTZ R39, -R30, 1 ;  /* 0x3f8000001e277421 */ /* 0x000fc80000010100 */
[----:B------:R-:W-:Y:S01]  /*3980*/  FFMA.FTZ R39, R25, R39, 1 ;  /* 0x3f80000019277423 */ /* 0x000fe20000010027 */
[----:B------:R-:W-:-:S03]  /*3990*/  SHF.L.U32 R25, R84, 0x10, RZ ;  /* 0x0000001054197819 */ /* 0x000fc600000006ff */
[----:B------:R-:W-:Y:S02]  /*39a0*/  FMUL.FTZ R26, R26, R39 ;  /* 0x000000271a1a7220 */ /* 0x000fe40000410000 */
[----:B------:R-:W-:Y:S02]  /*39b0*/  FADD.FTZ R25, R25, -UR12 ;  /* 0x8000000c19197e21 */ /* 0x000fe40008010000 */
[----:B------:R-:W-:Y:S01]  /*39c0*/  FADD.FTZ R33, R33, R26 ;  /* 0x0000001a21217221 */ /* 0x000fe20000010000 */
[----:B------:R-:W-:Y:S01]  /*39d0*/  FFMA.FTZ R28, R27, R26, R28 ;  /* 0x0000001a1b1c7223 */ /* 0x000fe2000001001c */
[----:B------:R-:W-:Y:S01]  /*39e0*/  FMUL.FTZ R30, R25, UR13 ;  /* 0x0000000d191e7c20 */ /* 0x000fe20008410000 */
[C---:B------:R-:W-:Y:S01]  /*39f0*/  FMUL.FTZ R25, R23.reuse, R36 ;  /* 0x0000002417197220 */ /* 0x040fe20000410000 */
[----:B------:R-:W-:Y:S02]  /*3a00*/  FMUL.FTZ R26, R22, R26 ;  /* 0x0000001a161a7220 */ /* 0x000fe40000410000 */
[----:B------:R-:W-:Y:S01]  /*3a10*/  FFMA.FTZ R0, R23, R30, R21 ;  /* 0x0000001e17007223 */ /* 0x000fe20000010015 */
[----:B------:R-:W-:Y:S01]  /*3a20*/  FFMA.FTZ R39, R14, R25, R40 ;  /* 0x000000190e277223 */ /* 0x000fe20000010028 */
[----:B------:R-:W-:Y:S01]  /*3a30*/  SHF.L.U32 R14, R75, 0x10, RZ ;  /* 0x000000104b0e7819 */ /* 0x000fe200000006ff */
[----:B------:R-:W-:Y:S01]  /*3a40*/  FADD.FTZ R37, R25, R37 ;  /* 0x0000002519257221 */ /* 0x000fe20000010000 */
[----:B------:R-:W-:Y:S01]  /*3a50*/  FMUL.FTZ R41, R0, -1.4426950216293334961 ;  /* 0xbfb8aa3b00297820 */ /* 0x000fe20000410000 */
[----:B------:R-:W-:-:S02]  /*3a60*/  FFMA.FTZ R35, R35, R34, R39 ;  /* 0x0000002223237223 */ /* 0x000fc40000010027 */
[----:B------:R-:W-:Y:S02]  /*3a70*/  FADD.FTZ R37, R37, R34 ;  /* 0x0000002225257221 */ /* 0x000fe40000010000 */
[----:B------:R-:W-:Y:S01]  /*3a80*/  FFMA.FTZ R35, R24, R32, R35 ;  /* 0x0000002018237223 */ /* 0x000fe20000010023 */
[----:B------:R-:W0:Y:S01]  /*3a90*/  MUFU.EX2 R41, R41 ;  /* 0x0000002900297308 */ /* 0x000e220000000800 */
[----:B------:R-:W-:Y:S02]  /*3aa0*/  FADD.FTZ R37, R32, R37 ;  /* 0x0000002520257221 */ /* 0x000fe40000010000 */
[----:B------:R-:W-:Y:S01]  /*3ab0*/  FFMA.FTZ R27, R27, R26, R35 ;  /* 0x0000001a1b1b7223 */ /* 0x000fe20000010023 */
[----:B------:R-:W-:Y:S01]  /*3ac0*/  SHF.L.U32 R35, R43, 0x10, RZ ;  /* 0x000000102b237819 */ /* 0x000fe200000006ff */
[----:B------:R-:W-:Y:S01]  /*3ad0*/  FADD.FTZ R37, R37, R26 ;  /* 0x0000001a25257221 */ /* 0x000fe20000010000 */
[----:B0-----:R-:W-:-:S06]  /*3ae0*/  FADD.FTZ R38, R41, 1 ;  /* 0x3f80000029267421 */ /* 0x001fcc0000010000 */
        /* <DEDUP_REMOVED lines=10> */
[----:B------:R-:W-:Y:S01]  /*3b90*/  SHF.L.U32 R36, R44, 0x10, RZ ;  /* 0x000000102c247819 */ /* 0x000fe200000006ff */
[----:B------:R-:W-:Y:S02]  /*3ba0*/  FMUL.FTZ R0, R23, R0 ;  /* 0x0000000017007220 */ /* 0x000fe40000410000 */
[----:B------:R-:W-:-:S02]  /*3bb0*/  FFMA.FTZ R14, R22, R41, R20 ;  /* 0x00000029160e7223 */ /* 0x000fc40000010014 */
[----:B------:R-:W-:Y:S01]  /*3bc0*/  FFMA.FTZ R27, R30, R0, R27 ;  /* 0x000000001e1b7223 */ /* 0x000fe2000001001b */
[----:B------:R-:W-:Y:S01]  /*3bd0*/  FADD.FTZ R37, R0, R37 ;  /* 0x0000002500257221 */ /* 0x000fe20000010000 */
[----:B------:R-:W-:Y:S01]  /*3be0*/  FMUL.FTZ R38, R14, -1.4426950216293334961 ;  /* 0xbfb8aa3b0e267820 */ /* 0x000fe20000410000 */
[----:B------:R-:W-:-:S05]  /*3bf0*/  SHF.L.U32 R30, R72, 0x10, RZ ;  /* 0x00000010481e7819 */ /* 0x000fca00000006ff */
[----:B------:R-:W0:Y:S02]  /*3c00*/  MUFU.EX2 R38, R38 ;  /* 0x0000002600267308 */ /* 0x000e240000000800 */
[----:B0-----:R-:W-:-:S06]  /*3c10*/  FADD.FTZ R25, R38, 1 ;  /* 0x3f80000026197421 */ /* 0x001fcc0000010000 */
[----:B------:R-:W0:Y:S02]  /*3c20*/  MUFU.RCP R25, R25 ;  /* 0x0000001900197308 */ /* 0x000e240000001000 */
[----:B0-----:R-:W-:Y:S01]  /*3c30*/  FADD.FTZ R39, -R25, 1 ;  /* 0x3f80000019277421 */ /* 0x001fe20000010100 */
[----:B------:R-:W-:-:S03]  /*3c40*/  FMUL.FTZ R36, R36, R25 ;  /* 0x0000001924247220 */ /* 0x000fc60000410000 */
[----:B------:R-:W-:Y:S01]  /*3c50*/  FFMA.FTZ R39, R14, R39, 1 ;  /* 0x3f8000000e277423 */ /* 0x000fe20000010027 */
[----:B------:R-:W-:-:S05]  /*3c60*/  SHF.L.U32 R14, R83, 0x10, RZ ;  /* 0x00000010530e7819 */ /* 0x000fca00000006ff */
[----:B------:R-:W-:Y:S01]  /*3c70*/  FADD.FTZ R38, R14, -UR12 ;  /* 0x8000000c0e267e21 */ /* 0x000fe20008010000 */
[----:B------:R-:W-:Y:S01]  /*3c80*/  FMUL.FTZ R14, R36, R39 ;  /* 0x00000027240e7220 */ /* 0x000fe20000410000 */
[----:B------:R-:W-:Y:S02]  /*3c90*/  SHF.L.U32 R39, R74, 0x10, RZ ;  /* 0x000000104a277819 */ /* 0x000fe400000006ff */
[----:B------:R-:W-:Y:S01]  /*3ca0*/  FMUL.FTZ R36, R38, UR13 ;  /* 0x0000000d26247c20 */ /* 0x000fe20008410000 */
[----:B------:R-:W-:-:S03]  /*3cb0*/  FFMA.FTZ R28, R41, R14, R28 ;  /* 0x0000000e291c7223 */ /* 0x000fc6000001001c */
[----:B------:R-:W-:-:S04]  /*3cc0*/  FFMA.FTZ R25, R23, R36, R21 ;  /* 0x0000002417197223 */ /* 0x000fc80000010015 */
[----:B------:R-:W-:-:S06]  /*3cd0*/  FMUL.FTZ R38, R25, -1.4426950216293334961 ;  /* 0xbfb8aa3b19267820 */ /* 0x000fcc0000410000 */
[----:B------:R-:W0:Y:S02]  /*3ce0*/  MUFU.EX2 R38, R38 ;  /* 0x0000002600267308 */ /* 0x000e240000000800 */
[----:B0-----:R-:W-:Y:S01]  /*3cf0*/  FADD.FTZ R34, R38, 1 ;  /* 0x3f80000026227421 */ /* 0x001fe20000010000 */
[----:B------:R-:W-:-:S05]  /*3d00*/  SHF.L.U32 R38, R56, 0x10, RZ ;  /* 0x0000001038267819 */ /* 0x000fca00000006ff */
[----:B------:R-:W0:Y:S01]  /*3d10*/  MUFU.RCP R34, R34 ;  /* 0x0000002200227308 */ /* 0x000e220000001000 */
[----:B------:R-:W-:Y:S01]  /*3d20*/  FADD.FTZ R38, R38, -UR12 ;  /* 0x8000000c26267e21 */ /* 0x000fe20008010000 */
[----:B0-----:R-:W-:Y:S01]  /*3d30*/  FADD.FTZ R40, -R34, 1 ;  /* 0x3f80000022287421 */ /* 0x001fe20000010100 */
[----:B------:R-:W-:Y:S02]  /*3d40*/  FMUL.FTZ R24, R39, R34 ;  /* 0x0000002227187220 */ /* 0x000fe40000410000 */
[----:B------:R-:W-:Y:S01]  /*3d50*/  FMUL.FTZ R39, R38, UR13 ;  /* 0x0000000d26277c20 */ /* 0x000fe20008410000 */
[----:B------:R-:W-:-:S04]  /*3d60*/  FFMA.FTZ R25, R25, R40, 1 ;  /* 0x3f80000019197423 */ /* 0x000fc80000010028 */
[----:B------:R-:W-:Y:S01]  /*3d70*/  FMUL.FTZ R24, R24, R25 ;  /* 0x0000001918187220 */ /* 0x000fe20000410000 */
[----:B------:R-:W-:-:S03]  /*3d80*/  FFMA.FTZ R25, R22, R39, R20 ;  /* 0x0000002716197223 */ /* 0x000fc60000010014 */
[----:B------:R-:W-:Y:S01]  /*3d90*/  FADD.FTZ R31, R31, R24 ;  /* 0x000000181f1f7221 */ /* 0x000fe20000010000 */
[----:B------:R-:W-:Y:S01]  /*3da0*/  FMUL.FTZ R38, R25, -1.4426950216293334961 ;  /* 0xbfb8aa3b19267820 */ /* 0x000fe20000410000 */
[-C--:B------:R-:W-:Y:S01]  /*3db0*/  FFMA.FTZ R29, R36, R24.reuse, R29 ;  /* 0x00000018241d7223 */ /* 0x080fe2000001001d */
[----:B------:R-:W-:-:S04]  /*3dc0*/  FMUL.FTZ R24, R23, R24 ;  /* 0x0000001817187220 */ /* 0x000fc80000410000 */
[----:B------:R-:W0:Y:S02]  /*3dd0*/  MUFU.EX2 R38, R38 ;  /* 0x0000002600267308 */ /* 0x000e240000000800 */
[----:B0-----:R-:W-:-:S06]  /*3de0*/  FADD.FTZ R32, R38, 1 ;  /* 0x3f80000026207421 */ /* 0x001fcc0000010000 */
[----:B------:R-:W0:Y:S02]  /*3df0*/  MUFU.RCP R32, R32 ;  /* 0x0000002000207308 */ /* 0x000e240000001000 */
[----:B0-----:R-:W-:Y:S01]  /*3e00*/  FMUL.FTZ R34, R35, R32 ;  /* 0x0000002023227220 */ /* 0x001fe20000410000 */
[----:B------:R-:W-:Y:S01]  /*3e10*/  SHF.L.U32 R35, R90, 0x10, RZ ;  /* 0x000000105a237819 */ /* 0x000fe200000006ff */
[----:B------:R-:W-:-:S04]  /*3e20*/  FADD.FTZ R40, -R32, 1 ;  /* 0x3f80000020287421 */ /* 0x000fc80000010100 */
[----:B------:R-:W-:Y:S01]  /*3e30*/  FADD.FTZ R35, R35, -UR12 ;  /* 0x8000000c23237e21 */ /* 0x000fe20008010000 */
[----:B------:R-:W-:Y:S01]  /*3e40*/  FFMA.FTZ R25, R25, R40, 1 ;  /* 0x3f80000019197423 */ /* 0x000fe20000010028 */
[----:B------:R-:W-:Y:S02]  /*3e50*/  SHF.L.U32 R40, R42, 0x10, RZ ;  /* 0x000000102a287819 */ /* 0x000fe400000006ff */
[----:B------:R-:W-:Y:S01]  /*3e60*/  FMUL.FTZ R32, R35, UR13 ;  /* 0x0000000d23207c20 */ /* 0x000fe20008410000 */
[----:B------:R-:W-:-:S03]  /*3e70*/  FMUL.FTZ R34, R34, R25 ;  /* 0x0000001922227220 */ /* 0x000fc60000410000 */
[----:B------:R-:W-:Y:S01]  /*3e80*/  FFMA.FTZ R25, R23, R32, R21 ;  /* 0x0000002017197223 */ /* 0x000fe20000010015 */
[----:B------:R-:W-:-:S03]  /*3e90*/  FFMA.FTZ R28, R39, R34, R28 ;  /* 0x00000022271c7223 */ /* 0x000fc6000001001c */
[----:B------:R-:W-:-:S06]  /*3ea0*/  FMUL.FTZ R35, R25, -1.4426950216293334961 ;  /* 0xbfb8aa3b19237820 */ /* 0x000fcc0000410000 */
[----:B------:R-:W0:Y:S02]  /*3eb0*/  MUFU.EX2 R35, R35 ;  /* 0x0000002300237308 */ /* 0x000e240000000800 */
[----:B0-----:R-:W-:Y:S01]  /*3ec0*/  FADD.FTZ R26, R35, 1 ;  /* 0x3f800000231a7421 */ /* 0x001fe20000010000 */
[----:B------:R-:W-:-:S05]  /*3ed0*/  SHF.L.U32 R35, R55, 0x10, RZ ;  /* 0x0000001037237819 */ /* 0x000fca00000006ff */
[----:B------:R-:W0:Y:S01]  /*3ee0*/  MUFU.RCP R26, R26 ;  /* 0x0000001a001a7308 */ /* 0x000e220000001000 */
[----:B------:R-:W-:-:S04]  /*3ef0*/  FADD.FTZ R35, R35, -UR12 ;  /* 0x8000000c23237e21 */ /* 0x000fc80008010000 */
[----:B------:R-:W-:-:S04]  /*3f00*/  FMUL.FTZ R35, R35, UR13 ;  /* 0x0000000d23237c20 */ /* 0x000fc80008410000 */
[----:B------:R-:W-:Y:S01]  /*3f10*/  FFMA.FTZ R0, R22, R35, R20 ;  /* 0x0000002316007223 */ /* 0x000fe20000010014 */
[----:B0-----:R-:W-:Y:S01]  /*3f20*/  FADD.FTZ R38, -R26, 1 ;  /* 0x3f8000001a267421 */ /* 0x001fe20000010100 */
[----:B------:R-:W-:Y:S01]  /*3f30*/  FMUL.FTZ R30, R30, R26 ;  /* 0x0000001a1e1e7220 */ /* 0x000fe20000410000 */
[----:B------:R-:W-:Y:S01]  /*3f40*/  FADD.FTZ R26, R33, R14 ;  /* 0x0000000e211a7221 */ /* 0x000fe20000010000 */
[----:B------:R-:W-:Y:S01]  /*3f50*/  FMUL.FTZ R14, R22, R14 ;  /* 0x0000000e160e7220 */ /* 0x000fe20000410000 */
[----:B------:R-:W-:Y:S01]  /*3f60*/  FFMA.FTZ R25, R25, R38, 1 ;  /* 0x3f80000019197423 */ /* 0x000fe20000010026 */
[----:B------:R-:W-:Y:S01]  /*3f70*/  FMUL.FTZ R38, R0, -1.4426950216293334961 ;  /* 0xbfb8aa3b00267820 */ /* 0x000fe20000410000 */
[----:B------:R-:W-:Y:S01]  /*3f80*/  FADD.FTZ R26, R26, R34 ;  /* 0x000000221a1a7221 */ /* 0x000fe20000010000 */
[----:B------:R-:W-:Y:S01]  /*3f90*/  FFMA.FTZ R41, R41, R14, R27 ;  /* 0x0000000e29297223 */ /* 0x000fe2000001001b */
[----:B------:R-:W-:Y:S01]  /*3fa0*/  FMUL.FTZ R30, R30, R25 ;  /* 0x000000191e1e7220 */ /* 0x000fe20000410000 */
[----:B------:R-:W-:Y:S01]  /*3fb0*/  FADD.FTZ R37, R37, R14 ;  /* 0x0000000e25257221 */ /* 0x000fe20000010000 */
[----:B------:R-:W-:Y:S01]  /*3fc0*/  FMUL.FTZ R34, R22, R34 ;  /* 0x0000002216227220 */ /* 0x000fe20000410000 */
[----:B------:R-:W0:Y:S01]  /*3fd0*/  MUFU.EX2 R38, R38 ;  /* 0x0000002600267308 */ /* 0x000e220000000800 */
[----:B------:R-:W-:Y:S01]  /*3fe0*/  FFMA.FTZ R41, R36, R24, R41 ;  /* 0x0000001824297223 */ /* 0x000fe20000010029 */
[----:B------:R-:W-:Y:S01]  /*3ff0*/  SHF.L.U32 R36, R71, 0x10, RZ ;  /* 0x0000001047247819 */ /* 0x000fe200000006ff */
[----:B------:R-:W-:Y:S01]  /*4000*/  FADD.FTZ R37, R24, R37 ;  /* 0x0000002518257221 */ /* 0x000fe20000010000 */
[----:B------:R-:W-:Y:S01]  /*4010*/  FADD.FTZ R31, R31, R30 ;  /* 0x0000001e1f1f7221 */ /* 0x000fe20000010000 */
[----:B------:R-:W-:Y:S01]  /*4020*/  FFMA.FTZ R39, R39, R34, R41 ;  /* 0x0000002227277223 */ /* 0x000fe20000010029 */
[-C--:B------:R-:W-:Y:S01]  /*4030*/  FFMA.FTZ R29, R32, R30.reuse, R29 ;  /* 0x0000001e201d7223 */ /* 0x080fe2000001001d */
[----:B------:R-:W-:Y:S01]  /*4040*/  FADD.FTZ R37, R37, R34 ;  /* 0x0000002225257221 */ /* 0x000fe20000010000 */
[----:B------:R-:W-:-:S04]  /*4050*/  FMUL.FTZ R30, R23, R30 ;  /* 0x0000001e171e7220 */ /* 0x000fc80000410000 */
[----:B------:R-:W-:Y:S01]  /*4060*/  FFMA.FTZ R32, R32, R30, R39 ;  /* 0x0000001e20207223 */ /* 0x000fe20000010027 */
[----:B------:R-:W-:Y:S01]  /*4070*/  SHF.L.U32 R39, R70, 0x10, RZ ;  /* 0x0000001046277819 */ /* 0x000fe200000006ff */
[----:B0-----:R-:W-:Y:S01]  /*4080*/  FADD.FTZ R25, R38, 1 ;  /* 0x3f80000026197421 */ /* 0x001fe20000010000 */
[----:B------:R-:W-:-:S05]  /*4090*/  FADD.FTZ R37, R30, R37 ;  /* 0x000000251e257221 */ /* 0x000fca0000010000 */
        /* <DEDUP_REMOVED lines=11> */
[----:B------:R-:W-:Y:S01]  /*4150*/  FFMA.FTZ R14, R23, R0, R21 ;  /* 0x00000000170e7223 */ /* 0x000fe20000010015 */
[----:B------:R-:W-:Y:S01]  /*4160*/  FFMA.FTZ R35, R35, R27, R32 ;  /* 0x0000001b23237223 */ /* 0x000fe20000010020 */
[----:B------:R-:W-:Y:S02]  /*4170*/  FADD.FTZ R37, R37, R27 ;  /* 0x0000001b25257221 */ /* 0x000fe40000010000 */
        /* <DEDUP_REMOVED lines=17> */
[----:B------:R-:W-:Y:S01]  /*4290*/  SHF.L.U32 R35, R69, 0x10, RZ ;  /* 0x0000001045237819 */ /* 0x000fe200000006ff */
[----:B------:R-:W-:Y:S01]  /*42a0*/  FMUL.FTZ R38, R24, -1.4426950216293334961 ;  /* 0xbfb8aa3b18267820 */ /* 0x000fe20000410000 */
[----:B------:R-:W-:-:S05]  /*42b0*/  FADD.FTZ R37, R14, R37 ;  /* 0x000000250e257221 */ /* 0x000fca0000010000 */
[----:B------:R-:W0:Y:S02]  /*42c0*/  MUFU.EX2 R38, R38 ;  /* 0x0000002600267308 */ /* 0x000e240000000800 */
[----:B0-----:R-:W-:-:S06]  /*42d0*/  FADD.FTZ R25, R38, 1 ;  /* 0x3f80000026197421 */ /* 0x001fcc0000010000 */
[----:B------:R-:W0:Y:S02]  /*42e0*/  MUFU.RCP R25, R25 ;  /* 0x0000001900197308 */ /* 0x000e240000001000 */
[----:B0-----:R-:W-:Y:S01]  /*42f0*/  FADD.FTZ R41, -R25, 1 ;  /* 0x3f80000019297421 */ /* 0x001fe20000010100 */
[----:B------:R-:W-:-:S03]  /*4300*/  FMUL.FTZ R36, R36, R25 ;  /* 0x0000001924247220 */ /* 0x000fc60000410000 */
[----:B------:R-:W-:Y:S01]  /*4310*/  FFMA.FTZ R41, R24, R41, 1 ;  /* 0x3f80000018297423 */ /* 0x000fe20000010029 */
[----:B------:R-:W-:-:S03]  /*4320*/  SHF.L.U32 R24, R88, 0x10, RZ ;  /* 0x0000001058187819 */ /* 0x000fc600000006ff */
[----:B------:R-:W-:Y:S01]  /*4330*/  FMUL.FTZ R25, R36, R41 ;  /* 0x0000002924197220 */ /* 0x000fe20000410000 */
[----:B------:R-:W-:Y:S01]  /*4340*/  SHF.L.U32 R41, R7, 0x10, RZ ;  /* 0x0000001007297819 */ /* 0x000fe200000006ff */
[----:B------:R-:W-:Y:S02]  /*4350*/  FADD.FTZ R24, R24, -UR12 ;  /* 0x8000000c18187e21 */ /* 0x000fe40008010000 */
[----:B------:R-:W-:Y:S02]  /*4360*/  FFMA.FTZ R28, R33, R25, R28 ;  /* 0x00000019211c7223 */ /* 0x000fe4000001001c */
[----:B------:R-:W-:-:S04]  /*4370*/  FMUL.FTZ R24, R24, UR13 ;  /* 0x0000000d18187c20 */ /* 0x000fc80008410000 */
[----:B------:R-:W-:-:S04]  /*4380*/  FFMA.FTZ R34, R23, R24, R21 ;  /* 0x0000001817227223 */ /* 0x000fc80000010015 */
[----:B------:R-:W-:-:S06]  /*4390*/  FMUL.FTZ R40, R34, -1.4426950216293334961 ;  /* 0xbfb8aa3b22287820 */ /* 0x000fcc0000410000 */
[----:B------:R-:W0:Y:S02]  /*43a0*/  MUFU.EX2 R40, R40 ;  /* 0x0000002800287308 */ /* 0x000e240000000800 */
[----:B0-----:R-:W-:-:S06]  /*43b0*/  FADD.FTZ R36, R40, 1 ;  /* 0x3f80000028247421 */ /* 0x001fcc0000010000 */
[----:B------:R-:W0:Y:S02]  /*43c0*/  MUFU.RCP R36, R36 ;  /* 0x0000002400247308 */ /* 0x000e240000001000 */
[----:B0-----:R-:W-:Y:S01]  /*43d0*/  FMUL.FTZ R38, R39, R36 ;  /* 0x0000002427267220 */ /* 0x001fe20000410000 */
[----:B------:R-:W-:-:S04]  /*43e0*/  FADD.FTZ R39, -R36, 1 ;  /* 0x3f80000024277421 */ /* 0x000fc80000010100 */
[----:B------:R-:W-:Y:S01]  /*43f0*/  FFMA.FTZ R39, R34, R39, 1 ;  /* 0x3f80000022277423 */ /* 0x000fe20000010027 */
[----:B------:R-:W-:-:S05]  /*4400*/  SHF.L.U32 R34, R53, 0x10, RZ ;  /* 0x0000001035227819 */ /* 0x000fca00000006ff */
[----:B------:R-:W-:Y:S01]  /*4410*/  FADD.FTZ R40, R34, -UR12 ;  /* 0x8000000c22287e21 */ /* 0x000fe20008010000 */
[----:B------:R-:W-:-:S03]  /*4420*/  FMUL.FTZ R34, R38, R39 ;  /* 0x0000002726227220 */ /* 0x000fc60000410000 */
[----:B------:R-:W-:Y:S01]  /*4430*/  FMUL.FTZ R39, R40, UR13 ;  /* 0x0000000d28277c20 */ /* 0x000fe20008410000 */
[----:B------:R-:W-:-:S03]  /*4440*/  FFMA.FTZ R29, R24, R34, R29 ;  /* 0x00000022181d7223 */ /* 0x000fc6000001001d */
        /* <DEDUP_REMOVED lines=9> */
[----:B------:R-:W-:Y:S01]  /*44e0*/  FMUL.FTZ R32, R32, R41 ;  /* 0x0000002920207220 */ /* 0x000fe20000410000 */
[----:B------:R-:W-:Y:S01]  /*44f0*/  FADD.FTZ R41, R26, R25 ;  /* 0x000000191a297221 */ /* 0x000fe20000010000 */
[----:B------:R-:W-:Y:S01]  /*4500*/  FADD.FTZ R36, R36, -UR12 ;  /* 0x8000000c24247e21 */ /* 0x000fe20008010000 */
[----:B------:R-:W-:Y:S01]  /*4510*/  FMUL.FTZ R25, R22, R25 ;  /* 0x0000001916197220 */ /* 0x000fe20000410000 */
[----:B------:R-:W-:Y:S01]  /*4520*/  FFMA.FTZ R28, R39, R32, R28 ;  /* 0x00000020271c7223 */ /* 0x000fe2000001001c */
[----:B------:R-:W-:Y:S01]  /*4530*/  FADD.FTZ R41, R41, R32 ;  /* 0x0000002029297221 */ /* 0x000fe20000010000 */
[----:B------:R-:W-:Y:S01]  /*4540*/  FMUL.FTZ R30, R36, UR13 ;  /* 0x0000000d241e7c20 */ /* 0x000fe20008410000 */
[----:B------:R-:W-:Y:S01]  /*4550*/  FFMA.FTZ R33, R33, R25, R0 ;  /* 0x0000001921217223 */ /* 0x000fe20000010000 */
[----:B------:R-:W-:Y:S01]  /*4560*/  SHF.L.U32 R0, R8, 0x10, RZ ;  /* 0x0000001008007819 */ /* 0x000fe200000006ff */
[----:B------:R-:W-:Y:S01]  /*4570*/  FADD.FTZ R37, R37, R25 ;  /* 0x0000001925257221 */ /* 0x000fe20000010000 */
[----:B------:R-:W-:Y:S01]  /*4580*/  FFMA.FTZ R27, R23, R30, R21 ;  /* 0x0000001e171b7223 */ /* 0x000fe20000010015 */
[----:B------:R-:W-:-:S03]  /*4590*/  FMUL.FTZ R32, R22, R32 ;  /* 0x0000002016207220 */ /* 0x000fc60000410000 */
[----:B------:R-:W-:-:S06]  /*45a0*/  FMUL.FTZ R38, R27, -1.4426950216293334961 ;  /* 0xbfb8aa3b1b267820 */ /* 0x000fcc0000410000 */
        /* <DEDUP_REMOVED lines=22> */
[----:B------:R-:W-:Y:S01]  /*4710*/  FFMA.FTZ R28, R35, R14, R28 ;  /* 0x0000000e231c7223 */ /* 0x000fe2000001001c */
[----:B------:R-:W-:Y:S01]  /*4720*/  FADD.FTZ R41, R41, R14 ;  /* 0x0000000e29297221 */ /* 0x000fe20000010000 */
[----:B------:R-:W-:Y:S01]  /*4730*/  FMUL.FTZ R0, R36, UR13 ;  /* 0x0000000d24007c20 */ /* 0x000fe20008410000 */
[----:B------:R-:W-:Y:S01]  /*4740*/  FADD.FTZ R36, R31, R34 ;  /* 0x000000221f247221 */ /* 0x000fe20000010000 */
[----:B------:R-:W-:Y:S01]  /*4750*/  SHF.L.U32 R31, R68, 0x10, RZ ;  /* 0x00000010441f7819 */ /* 0x000fe200000006ff */
[C---:B------:R-:W-:Y:S01]  /*4760*/  FMUL.FTZ R34, R23.reuse, R34 ;  /* 0x0000002217227220 */ /* 0x040fe20000410000 */
[----:B------:R-:W-:Y:S01]  /*4770*/  FFMA.FTZ R25, R23, R0, R21 ;  /* 0x0000000017197223 */ /* 0x000fe20000010015 */
[----:B------:R-:W-:-:S02]  /*4780*/  FADD.FTZ R36, R36, R27 ;  /* 0x0000001b24247221 */ /* 0x000fc40000010000 */
[----:B------:R-:W-:Y:S01]  /*4790*/  FFMA.FTZ R24, R24, R34, R33 ;  /* 0x0000002218187223 */ /* 0x000fe20000010021 */
[----:B------:R-:W-:Y:S01]  /*47a0*/  FMUL.FTZ R38, R25, -1.4426950216293334961 ;  /* 0xbfb8aa3b19267820 */ /* 0x000fe20000410000 */
[----:B------:R-:W-:Y:S02]  /*47b0*/  FADD.FTZ R37, R34, R37 ;  /* 0x0000002522257221 */ /* 0x000fe40000010000 */
[----:B------:R-:W-:Y:S01]  /*47c0*/  FFMA.FTZ R39, R39, R32, R24 ;  /* 0x0000002027277223 */ /* 0x000fe20000010018 */
[----:B------:R-:W-:Y:S01]  /*47d0*/  SHF.L.U32 R24, R9, 0x10, RZ ;  /* 0x0000001009187819 */ /* 0x000fe200000006ff */
[----:B------:R-:W-:Y:S01]  /*47e0*/  FADD.FTZ R37, R37, R32 ;  /* 0x0000002025257221 */ /* 0x000fe20000010000 */
        /* <DEDUP_REMOVED lines=10> */
[----:B------:R-:W-:Y:S01]  /*4890*/  FFMA.FTZ R29, R0, R25, R29 ;  /* 0x00000019001d7223 */ /* 0x000fe2000001001d */
[----:B------:R-:W-:Y:S02]  /*48a0*/  FADD.FTZ R36, R36, R25 ;  /* 0x0000001924247221 */ /* 0x000fe40000010000 */
        /* <DEDUP_REMOVED lines=10> */
[----:B------:R-:W-:Y:S01]  /*4950*/  FMUL.FTZ R34, R23, R27 ;  /* 0x0000001b17227220 */ /* 0x000fe20000410000 */
[----:B------:R-:W-:Y:S01]  /*4960*/  FFMA.FTZ R33, R33, R38, 1 ;  /* 0x3f80000021217423 */ /* 0x000fe20000010026 */
[----:B------:R-:W-:Y:S02]  /*4970*/  SHF.L.U32 R27, R67, 0x10, RZ ;  /* 0x00000010431b7819 */ /* 0x000fe400000006ff */
[----:B------:R-:W-:Y:S01]  /*4980*/  FFMA.FTZ R30, R30, R34, R39 ;  /* 0x000000221e1e7223 */ /* 0x000fe20000010027 */
[----:B------:R-:W-:Y:S01]  /*4990*/  FMUL.FTZ R24, R24, R33 ;  /* 0x0000002118187220 */ /* 0x000fe20000410000 */
[----:B------:R-:W-:Y:S01]  /*49a0*/  FFMA.FTZ R33, R23, R26, R21 ;  /* 0x0000001a17217223 */ /* 0x000fe20000010015 */
[----:B------:R-:W-:Y:S01]  /*49b0*/  FADD.FTZ R37, R34, R37 ;  /* 0x0000002522257221 */ /* 0x000fe20000010000 */
[----:B------:R-:W-:Y:S01]  /*49c0*/  FMUL.FTZ R39, R22, R14 ;  /* 0x0000000e16277220 */ /* 0x000fe20000410000 */
[----:B------:R-:W-:Y:S01]  /*49d0*/  SHF.L.U32 R14, R10, 0x10, RZ ;  /* 0x000000100a0e7819 */ /* 0x000fe200000006ff */
[----:B------:R-:W-:Y:S01]  /*49e0*/  FMUL.FTZ R38, R33, -1.4426950216293334961 ;  /* 0xbfb8aa3b21267820 */ /* 0x000fe20000410000 */
[----:B------:R-:W-:Y:S01]  /*49f0*/  FFMA.FTZ R28, R31, R24, R28 ;  /* 0x000000181f1c7223 */ /* 0x000fe2000001001c */
[----:B------:R-:W-:Y:S01]  /*4a00*/  FFMA.FTZ R35, R35, R39, R30 ;  /* 0x0000002723237223 */ /* 0x000fe2000001001e */
[----:B------:R-:W-:Y:S01]  /*4a10*/  FADD.FTZ R37, R37, R39 ;  /* 0x0000002725257221 */ /* 0x000fe20000010000 */
[----:B------:R-:W-:-:S02]  /*4a20*/  FADD.FTZ R41, R41, R24 ;  /* 0x0000001829297221 */ /* 0x000fc40000010000 */
        /* <DEDUP_REMOVED lines=11> */
[----:B------:R-:W-:-:S04]  /*4ae0*/  FMUL.FTZ R33, R33, UR13 ;  /* 0x0000000d21217c20 */ /* 0x000fc80008410000 */
[----:B------:R-:W-:-:S04]  /*4af0*/  FFMA.FTZ R34, R22, R33, R20 ;  /* 0x0000002116227223 */ /* 0x000fc80000010014 */
[----:B------:R-:W-:-:S06]  /*4b00*/  FMUL.FTZ R38, R34, -1.4426950216293334961 ;  /* 0xbfb8aa3b22267820 */ /* 0x000fcc0000410000 */
[----:B------:R-:W0:Y:S02]  /*4b10*/  MUFU.EX2 R38, R38 ;  /* 0x0000002600267308 */ /* 0x000e240000000800 */
[----:B0-----:R-:W-:Y:S01]  /*4b20*/  FADD.FTZ R32, R38, 1 ;  /* 0x3f80000026207421 */ /* 0x001fe20000010000 */
[----:B------:R-:W-:Y:S01]  /*4b30*/  FMUL.FTZ R38, R23, R25 ;  /* 0x0000001917267220 */ /* 0x000fe20000410000 */
[----:B------:R-:W-:-:S03]  /*4b40*/  SHF.L.U32 R25, R66, 0x10, RZ ;  /* 0x0000001042197819 */ /* 0x000fc600000006ff */
[----:B------:R-:W-:Y:S01]  /*4b50*/  FFMA.FTZ R0, R0, R38, R35 ;  /* 0x0000002600007223 */ /* 0x000fe20000010023 */
[----:B------:R-:W0:Y:S01]  /*4b60*/  MUFU.RCP R32, R32 ;  /* 0x0000002000207308 */ /* 0x000e220000001000 */
[----:B------:R-:W-:Y:S01]  /*4b70*/  FADD.FTZ R37, R38, R37 ;  /* 0x0000002526257221 */ /* 0x000fe20000010000 */
[----:B0-----:R-:W-:Y:S01]  /*4b80*/  FADD.FTZ R30, -R32, 1 ;  /* 0x3f800000201e7421 */ /* 0x001fe20000010100 */
[----:B------:R-:W-:-:S03]  /*4b90*/  FMUL.FTZ R14, R14, R32 ;  /* 0x000000200e0e7220 */ /* 0x000fc60000410000 */
[----:B------:R-:W-:Y:S01]  /*4ba0*/  FFMA.FTZ R30, R34, R30, 1 ;  /* 0x3f800000221e7423 */ /* 0x000fe2000001001e */
[----:B------:R-:W-:-:S03]  /*4bb0*/  SHF.L.U32 R34, R82, 0x10, RZ ;  /* 0x0000001052227819 */ /* 0x000fc600000006ff */
[----:B------:R-:W-:Y:S02]  /*4bc0*/  FMUL.FTZ R14, R14, R30 ;  /* 0x0000001e0e0e7220 */ /* 0x000fe40000410000 */
[----:B------:R-:W-:Y:S02]  /*4bd0*/  FADD.FTZ R34, R34, -UR12 ;  /* 0x8000000c22227e21 */ /* 0x000fe40008010000 */
[----:B------:R-:W-:Y:S01]  /*4be0*/  FADD.FTZ R41, R41, R14 ;  /* 0x0000000e29297221 */ /* 0x000fe20000010000 */
[----:B------:R-:W-:Y:S01]  /*4bf0*/  FFMA.FTZ R28, R33, R14, R28 ;  /* 0x0000000e211c7223 */ /* 0x000fe2000001001c */
        /* <DEDUP_REMOVED lines=41> */
[----:B------:R-:W-:-:S04]  /*4e90*/  FMUL.FTZ R39, R22, R14 ;  /* 0x0000000e16277220 */ /* 0x000fc80000410000 */
[----:B------:R-:W-:Y:S01]  /*4ea0*/  FFMA.FTZ R33, R33, R39, R26 ;  /* 0x0000002721217223 */ /* 0x000fe2000001001a */
[----:B------:R-:W0:Y:S01]  /*4eb0*/  MUFU.RCP R34, R34 ;  /* 0x0000002200227308 */ /* 0x000e220000001000 */
[----:B------:R-:W-:Y:S01]  /*4ec0*/  SHF.L.U32 R26, R12, 0x10, RZ ;  /* 0x000000100c1a7819 */ /* 0x000fe200000006ff */
[----:B------:R-:W-:Y:S01]  /*4ed0*/  FADD.FTZ R37, R37, R39 ;  /* 0x0000002725257221 */ /* 0x000fe20000010000 */
[----:B0-----:R-:W-:Y:S01]  /*4ee0*/  FADD.FTZ R31, -R34, 1 ;  /* 0x3f800000221f7421 */ /* 0x001fe20000010100 */
[----:B------:R-:W-:-:S03]  /*4ef0*/  FMUL.FTZ R27, R27, R34 ;  /* 0x000000221b1b7220 */ /* 0x000fc60000410000 */
[----:B------:R-:W-:Y:S01]  /*4f00*/  FFMA.FTZ R32, R32, R31, 1 ;  /* 0x3f80000020207423 */ /* 0x000fe2000001001f */
[----:B------:R-:W-:-:S03]  /*4f10*/  SHF.L.U32 R31, R48, 0x10, RZ ;  /* 0x00000010301f7819 */ /* 0x000fc600000006ff */
[----:B------:R-:W-:Y:S02]  /*4f20*/  FMUL.FTZ R27, R27, R32 ;  /* 0x000000201b1b7220 */ /* 0x000fe40000410000 */
[----:B------:R-:W-:Y:S02]  /*4f30*/  FADD.FTZ R31, R31, -UR12 ;  /* 0x8000000c1f1f7e21 */ /* 0x000fe40008010000 */
[----:B------:R-:W-:Y:S02]  /*4f40*/  FFMA.FTZ R29, R0, R27, R29 ;  /* 0x0000001b001d7223 */ /* 0x000fe4000001001d */
        /* <DEDUP_REMOVED lines=27> */
[----:B------:R-:W-:Y:S01]  /*5100*/  FADD.FTZ R39, R36, R27 ;  /* 0x0000001b24277221 */ /* 0x000fe20000010000 */
[----:B------:R-:W-:Y:S01]  /*5110*/  FMUL.FTZ R36, R23, R27 ;  /* 0x0000001b17247220 */ /* 0x000fe20000410000 */
[----:B------:R-:W-:-:S03]  /*5120*/  SHF.L.U32 R27, R63, 0x10, RZ ;  /* 0x000000103f1b7819 */ /* 0x000fc600000006ff */
[----:B------:R-:W-:Y:S01]  /*5130*/  FFMA.FTZ R0, R0, R36, R35 ;  /* 0x0000002400007223 */ /* 0x000fe20000010023 */
        /* <DEDUP_REMOVED lines=19> */
[----:B------:R-:W-:-:S04]  /*5270*/  FADD.FTZ R34, R34, -UR12 ;  /* 0x8000000c22227e21 */ /* 0x000fc80008010000 */
        /* <DEDUP_REMOVED lines=9> */
[----:B------:R-:W-:-:S03]  /*5310*/  FMUL.FTZ R35, R22, R26 ;  /* 0x0000001a16237220 */ /* 0x000fc60000410000 */
[----:B------:R-:W-:Y:S01]  /*5320*/  FMUL.FTZ R27, R27, R34 ;  /* 0x000000221b1b7220 */ /* 0x000fe20000410000 */
[----:B------:R-:W-:Y:S01]  /*5330*/  FFMA.FTZ R0, R31, R35, R0 ;  /* 0x000000231f007223 */ /* 0x000fe20000010000 */
[----:B------:R-:W-:Y:S01]  /*5340*/  FADD.FTZ R24, R37, R35 ;  /* 0x0000002325187221 */ /* 0x000fe20000010000 */
[----:B------:R-:W-:Y:S01]  /*5350*/  FMUL.FTZ R31, R23, R32 ;  /* 0x00000020171f7220 */ /* 0x000fe20000410000 */
[----:B------:R-:W-:Y:S01]  /*5360*/  FADD.FTZ R34, R41, R26 ;  /* 0x0000001a29227221 */ /* 0x000fe20000010000 */
[----:B------:R-:W-:Y:S02]  /*5370*/  FADD.FTZ R32, R39, R32 ;  /* 0x0000002027207221 */ /* 0x000fe40000010000 */
[----:B------:R-:W-:Y:S01]  /*5380*/  FFMA.FTZ R0, R14, R31, R0 ;  /* 0x0000001f0e007223 */ /* 0x000fe20000010000 */
[----:B------:R-:W-:Y:S01]  /*5390*/  FADD.FTZ R24, R31, R24 ;  /* 0x000000181f187221 */ /* 0x000fe20000010000 */
[----:B------:R-:W-:Y:S01]  /*53a0*/  FMUL.FTZ R31, R22, R33 ;  /* 0x00000021161f7220 */ /* 0x000fe20000410000 */
[----:B------:R-:W-:-:S03]  /*53b0*/  FADD.FTZ R26, R34, R33 ;  /* 0x00000021221a7221 */ /* 0x000fc60000010000 */
[----:B------:R-:W-:Y:S01]  /*53c0*/  FFMA.FTZ R35, R25, R31, R0 ;  /* 0x0000001f19237223 */ /* 0x000fe20000010000 */
[----:B------:R-:W-:Y:S01]  /*53d0*/  FADD.FTZ R24, R24, R31 ;  /* 0x0000001f18187221 */ /* 0x000fe20000010000 */
[----:B------:R-:W-:-:S04]  /*53e0*/  FMUL.FTZ R31, R23, R27 ;  /* 0x0000001b171f7220 */ /* 0x000fc80000410000 */
[----:B------:R-:W-:Y:S01]  /*53f0*/  FADD.FTZ R14, R31, R24 ;  /* 0x000000181f0e7221 */ /* 0x000fe20000010000 */
[----:B------:R-:W-:Y:S01]  /*5400*/  FFMA.FTZ R24, R25, R33, R28 ;  /* 0x0000002119187223 */ /* 0x000fe2000001001c */
[C---:B------:R-:W-:Y:S01]  /*5410*/  FFMA.FTZ R25, R30.reuse, R27, R29 ;  /* 0x0000001b1e197223 */ /* 0x040fe2000001001d */
[----:B------:R-:W-:Y:S01]  /*5420*/  FFMA.FTZ R0, R30, R31, R35 ;  /* 0x0000001f1e007223 */ /* 0x000fe20000010023 */
[----:B------:R-:W-:-:S07]  /*5430*/  FADD.FTZ R27, R32, R27 ;  /* 0x0000001b201b7221 */ /* 0x000fce0000010000 */
.L_x_132:
[----:B------:R-:W0:Y:S01]  /*5440*/  S2R R33, SR_LANEID ;  /* 0x0000000000217919 */ /* 0x000e220000000000 */
[----:B------:R-:W-:Y:S01]  /*5450*/  MOV R29, R0 ;  /* 0x00000000001d7202 */ /* 0x000fe20000000f00 */
[----:B------:R-:W1:Y:S01]  /*5460*/  S2UR UR7, SR_CgaCtaId ;  /* 0x00000000000779c3 */ /* 0x000e620000008800 */
[----:B------:R-:W-:Y:S01]  /*5470*/  MOV R41, R14 ;  /* 0x0000000e00297202 */ /* 0x000fe20000000f00 */
[----:B------:R-:W-:Y:S01]  /*5480*/  UMOV UR6, 0x400 ;  /* 0x0000040000067882 */ /* 0x000fe20000000000 */
[----:B------:R-:W-:Y:S01]  /*5490*/  BSSY.RECONVERGENT B0, `(.L_x_133) ;  /* 0x000002a000007945 */ /* 0x000fe20003800200 */
[----:B------:R-:W2:Y:S01]  /*54a0*/  SHFL.DOWN PT, R0, R29, 0x1, 0x1f ;  /* 0x08201f001d007f89 */ /* 0x000ea200000e0000 */
[----:B------:R-:W-:-:S03]  /*54b0*/  UIADD3 UR5, UPT, UPT, UR6, 0xd0, URZ ;  /* 0x000000d006057890 */ /* 0x000fc6000fffe0ff */
[----:B------:R-:W3:Y:S01]  /*54c0*/  SHFL.DOWN PT, R14, R41, 0x1, 0x1f ;  /* 0x08201f00290e7f89 */ /* 0x000ee200000e0000 */
[----:B-1----:R-:W-:Y:S01]  /*54d0*/  ULEA UR5, UR7, UR5, 0x18 ;  /* 0x0000000507057291 */ /* 0x002fe2000f8ec0ff */
[C---:B0-----:R-:W-:Y:S02]  /*54e0*/  ISETP.GT.AND P0, PT, R33.reuse, 0x1e, PT ;  /* 0x0000001e2100780c */ /* 0x041fe40003f04270 */
[C---:B------:R-:W-:Y:S02]  /*54f0*/  ISETP.GT.AND P2, PT, R33.reuse, 0xf, PT ;  /* 0x0000000f2100780c */ /* 0x040fe40003f44270 */
[----:B------:R-:W-:-:S09]  /*5500*/  ISETP.GT.AND P1, PT, R33, 0x17, PT ;  /* 0x000000172100780c */ /* 0x000fd20003f24270 */
[----:B--2---:R-:W-:Y:S01]  /*5510*/  @!P0 FADD.FTZ R29, R0, R29 ;  /* 0x0000001d001d8221 */ /* 0x004fe20000010000 */
[----:B---3--:R-:W-:Y:S01]  /*5520*/  @!P0 FADD.FTZ R41, R14, R41 ;  /* 0x000000290e298221 */ /* 0x008fe20000010000 */
[----:B------:R-:W-:-:S03]  /*5530*/  ISETP.GT.AND P0, PT, R33, 0x1d, PT ;  /* 0x0000001d2100780c */ /* 0x000fc60003f04270 */
[----:B------:R-:W0:Y:S04]  /*5540*/  SHFL.DOWN PT, R0, R29, 0x2, 0x1f ;  /* 0x08401f001d007f89 */ /* 0x000e2800000e0000 */
[----:B------:R-:W1:Y:S06]  /*5550*/  SHFL.DOWN PT, R14, R41, 0x2, 0x1f ;  /* 0x08401f00290e7f89 */ /* 0x000e6c00000e0000 */
[----:B0-----:R-:W-:-:S02]  /*5560*/  @!P0 FADD.FTZ R29, R29, R0 ;  /* 0x000000001d1d8221 */ /* 0x001fc40000010000 */
[----:B------:R-:W0:Y:S01]  /*5570*/  S2R R0, SR_TID.X ;  /* 0x0000000000007919 */ /* 0x000e220000002100 */
[----:B-1----:R-:W-:Y:S01]  /*5580*/  @!P0 FADD.FTZ R41, R41, R14 ;  /* 0x0000000e29298221 */ /* 0x002fe20000010000 */
[----:B------:R-:W-:Y:S01]  /*5590*/  ISETP.GT.AND P0, PT, R33, 0x1b, PT ;  /* 0x0000001b2100780c */ /* 0x000fe20003f04270 */
[----:B------:R-:W1:Y:S04]  /*55a0*/  SHFL.DOWN PT, R14, R29, 0x4, 0x1f ;  /* 0x08801f001d0e7f89 */ /* 0x000e6800000e0000 */
[----:B------:R-:W2:Y:S08]  /*55b0*/  SHFL.DOWN PT, R28, R41, 0x4, 0x1f ;  /* 0x08801f00291c7f89 */ /* 0x000eb000000e0000 */
[----:B-1----:R-:W-:Y:S01]  /*55c0*/  @!P0 FADD.FTZ R29, R29, R14 ;  /* 0x0000000e1d1d8221 */ /* 0x002fe20000010000 */
[----:B--2---:R-:W-:-:S04]  /*55d0*/  @!P0 FADD.FTZ R41, R41, R28 ;  /* 0x0000001c29298221 */ /* 0x004fc80000010000 */
[----:B------:R-:W1:Y:S01]  /*55e0*/  SHFL.DOWN PT, R14, R29, 0x8, 0x1f ;  /* 0x09001f001d0e7f89 */ /* 0x000e6200000e0000 */
[C---:B0-----:R-:W-:Y:S02]  /*55f0*/  ISETP.NE.AND P0, PT, R0.reuse, RZ, PT ;  /* 0x000000ff0000720c */ /* 0x041fe40003f05270 */
[C---:B------:R-:W-:Y:S01]  /*5600*/  ISETP.GT.U32.AND P3, PT, R0.reuse, 0x13, PT ;  /* 0x000000130000780c */ /* 0x040fe20003f64070 */
[----:B------:R-:W0:Y:S01]  /*5610*/  SHFL.DOWN PT, R28, R41, 0x8, 0x1f ;  /* 0x09001f00291c7f89 */ /* 0x000e2200000e0000 */
[----:B-1----:R-:W-:Y:S01]  /*5620*/  FADD.FTZ R30, R29, R14 ;  /* 0x0000000e1d1e7221 */ /* 0x002fe20000010000 */
[----:B------:R-:W-:Y:S01]  /*5630*/  LEA R14, R0, UR5, 0x4 ;  /* 0x00000005000e7c11 */ /* 0x000fe2000f8e20ff */
[----:B0-----:R-:W-:-:S03]  /*5640*/  FADD.FTZ R32, R41, R28 ;  /* 0x0000001c29207221 */ /* 0x001fc60000010000 */
[----:B------:R-:W-:Y:S01]  /*5650*/  FSEL R40, R29, R30, P1 ;  /* 0x0000001e1d287208 */ /* 0x000fe20000800000 */
[----:B------:R0:W-:Y:S01]  /*5660*/  STS.128 [R14], R24 ;  /* 0x000000180e007388 */ /* 0x0001e20000000c00 */
        /* <DEDUP_REMOVED lines=12> */
.L_x_134:
[----:B------:R-:W-:Y:S05]  /*5730*/  BSYNC.RECONVERGENT B0 ;  /* 0x0000000000007941 */ /* 0x000fea0003800200 */
.L_x_133:
[----:B------:R-:W-:Y:S06]  /*5740*/  BAR.SYNC.DEFER_BLOCKING 0x0 ;  /* 0x0000000000007b1d */ /* 0x000fec0000010000 */
[----:B------:R-:W-:Y:S04]  /*5750*/  BSSY.RECONVERGENT B0, `(.L_x_135) ;  /* 0x0000033000007945 */ /* 0x000fe80003800200 */
[----:B------:R-:W-:Y:S05]  /*5760*/  @P0 BRA `(.L_x_136) ;  /* 0x0000000000c40947 */ /* 0x000fea0003800000 */
[----:B------:R-:W-:-:S09]  /*5770*/  ULEA UR5, UR7, UR6, 0x18 ;  /* 0x0000000607057291 */ /* 0x000fd2000f8ec0ff */
[----:B------:R-:W4:Y:S04]  /*5780*/  LDS.128 R32, [UR5+0x20] ;  /* 0x00002005ff207984 */ /* 0x000f280008000c00 */
[----:B-123--:R-:W1:Y:S01]  /*5790*/  LDS.128 R28, [UR5+0x30] ;  /* 0x00003005ff1c7984 */ /* 0x00ee620008000c00 */
[----:B----4-:R-:W-:Y:S01]  /*57a0*/  FADD.FTZ R37, R40, R32 ;  /* 0x0000002028257221 */ /* 0x010fe20000010000 */
[----:B------:R-:W-:Y:S02]  /*57b0*/  FADD.FTZ R32, R41, R33 ;  /* 0x0000002129207221 */ /* 0x000fe40000010000 */
[----:B0-----:R-:W-:Y:S01]  /*57c0*/  LDS.64 R40, [UR5+0xb0] ;  /* 0x0000b005ff287984 */ /* 0x001fe20008000a00 */
[----:B------:R-:W-:Y:S01]  /*57d0*/  FADD.FTZ R37, R37, R34 ;  /* 0x0000002225257221 */ /* 0x000fe20000010000 */
[----:B------:R-:W-:-:S03]  /*57e0*/  FADD.FTZ R32, R32, R35 ;  /* 0x0000002320207221 */ /* 0x000fc60000010000 */
[----:B-1----:R-:W-:Y:S01]  /*57f0*/  FADD.FTZ R33, R37, R28 ;  /* 0x0000001c25217221 */ /* 0x002fe20000010000 */
[----:B------:R-:W-:Y:S01]  /*5800*/  FADD.FTZ R28, R32, R29 ;  /* 0x0000001d201c7221 */ /* 0x000fe20000010000 */
[----:B------:R-:W0:Y:S02]  /*5810*/  LDS.128 R36, [UR5+0x40] ;  /* 0x00004005ff247984 */ /* 0x000e240008000c00 */
[----:B------:R-:W-:Y:S01]  /*5820*/  FADD.FTZ R29, R33, R30 ;  /* 0x0000001e211d7221 */ /* 0x000fe20000010000 */
[----:B------:R-:W-:Y:S01]  /*5830*/  FADD.FTZ R28, R28, R31 ;  /* 0x0000001f1c1c7221 */ /* 0x000fe20000010000 */
[----:B------:R-:W1:Y:S02]  /*5840*/  LDS.128 R32, [UR5+0x50] ;  /* 0x00005005ff207984 */ /* 0x000e640008000c00 */
        /* <DEDUP_REMOVED lines=8> */
[----:B------:R-:W-:Y:S01]  /*58d0*/  FADD.FTZ R32, R32, R35 ;  /* 0x0000002320207221 */ /* 0x000fe20000010000 */
[----:B------:R-:W1:Y:S02]  /*58e0*/  LDS.128 R28, [UR5+0x70] ;  /* 0x00007005ff1c7984 */ /* 0x000e640008000c00 */
[----:B0-----:R-:W-:Y:S01]  /*58f0*/  FADD.FTZ R33, R33, R36 ;  /* 0x0000002421217221 */ /* 0x001fe20000010000 */
[----:B------:R-:W-:-:S03]  /*5900*/  FADD.FTZ R32, R32, R37 ;  /* 0x0000002520207221 */ /* 0x000fc60000010000 */
[----:B------:R-:W-:Y:S01]  /*5910*/  FADD.FTZ R33, R33, R38 ;  /* 0x0000002621217221 */ /* 0x000fe20000010000 */
[----:B------:R-:W-:-:S03]  /*5920*/  FADD.FTZ R32, R32, R39 ;  /* 0x0000002720207221 */ /* 0x000fc60000010000 */
[----:B-1----:R-:W-:Y:S01]  /*5930*/  FADD.FTZ R37, R33, R28 ;  /* 0x0000001c21257221 */ /* 0x002fe20000010000 */
[----:B------:R-:W-:Y:S02]  /*5940*/  FADD.FTZ R28, R32, R29 ;  /* 0x0000001d201c7221 */ /* 0x000fe40000010000 */
[----:B------:R-:W0:Y:S01]  /*5950*/  LDS.128 R32, [UR5+0x80] ;  /* 0x00008005ff207984 */ /* 0x000e220008000c00 */
[----:B------:R-:W-:Y:S01]  /*5960*/  FADD.FTZ R29, R37, R30 ;  /* 0x0000001e251d7221 */ /* 0x000fe20000010000 */
[----:B------:R-:W-:Y:S02]  /*5970*/  FADD.FTZ R28, R28, R31 ;  /* 0x0000001f1c1c7221 */ /* 0x000fe40000010000 */
[----:B------:R-:W1:Y:S01]  /*5980*/  LDS.128 R36, [UR5+0x90] ;  /* 0x00009005ff247984 */ /* 0x000e620008000c00 */
[----:B0-----:R-:W-:Y:S01]  /*5990*/  FADD.FTZ R29, R29, R32 ;  /* 0x000000201d1d7221 */ /* 0x001fe20000010000 */
[----:B------:R-:W-:-:S03]  /*59a0*/  FADD.FTZ R28, R28, R33 ;  /* 0x000000211c1c7221 */ /* 0x000fc60000010000 */
[----:B------:R-:W-:Y:S01]  /*59b0*/  FADD.FTZ R29, R29, R34 ;  /* 0x000000221d1d7221 */ /* 0x000fe20000010000 */
[----:B------:R-:W-:-:S03]  /*59c0*/  FADD.FTZ R32, R28, R35 ;  /* 0x000000231c207221 */ /* 0x000fc60000010000 */
[----:B-1----:R-:W-:Y:S01]  /*59d0*/  FADD.FTZ R33, R29, R36 ;  /* 0x000000241d217221 */ /* 0x002fe20000010000 */
[----:B------:R-:W-:Y:S01]  /*59e0*/  FADD.FTZ R32, R32, R37 ;  /* 0x0000002520207221 */ /* 0x000fe20000010000 */
[----:B------:R-:W0:Y:S02]  /*59f0*/  LDS.128 R28, [UR5+0xa0] ;  /* 0x0000a005ff1c7984 */ /* 0x000e240008000c00 */
[----:B------:R-:W-:Y:S01]  /*5a00*/  FADD.FTZ R33, R33, R38 ;  /* 0x0000002621217221 */ /* 0x000fe20000010000 */
[----:B------:R-:W-:-:S03]  /*5a10*/  FADD.FTZ R32, R32, R39 ;  /* 0x0000002720207221 */ /* 0x000fc60000010000 */
[----:B0-----:R-:W-:Y:S01]  /*5a20*/  FADD.FTZ R33, R33, R28 ;  /* 0x0000001c21217221 */ /* 0x001fe20000010000 */
[----:B------:R-:W-:-:S03]  /*5a30*/  FADD.FTZ R32, R32, R29 ;  /* 0x0000001d20207221 */ /* 0x000fc60000010000 */
[----:B------:R-:W-:Y:S01]  /*5a40*/  FADD.FTZ R33, R33, R30 ;  /* 0x0000001e21217221 */ /* 0x000fe20000010000 */
[----:B------:R-:W-:-:S03]  /*5a50*/  FADD.FTZ R32, R32, R31 ;  /* 0x0000001f20207221 */ /* 0x000fc60000010000 */
[----:B------:R-:W-:Y:S01]  /*5a60*/  FADD.FTZ R40, R33, R40 ;  /* 0x0000002821287221 */ /* 0x000fe20000010000 */
[----:B------:R-:W-:-:S07]  /*5a70*/  FADD.FTZ R41, R32, R41 ;  /* 0x0000002920297221 */ /* 0x000fce0000010000 */
.L_x_136:
[----:B------:R-:W-:Y:S05]  /*5a80*/  BSYNC.RECONVERGENT B0 ;  /* 0x0000000000007941 */ /* 0x000fea0003800200 */
.L_x_135:
[----:B------:R-:W-:Y:S06]  /*5a90*/  BAR.SYNC.DEFER_BLOCKING 0x0 ;  /* 0x0000000000007b1d */ /* 0x000fec0000010000 */
[----:B------:R-:W-:Y:S04]  /*5aa0*/  BSSY.RECONVERGENT B0, `(.L_x_137) ;  /* 0x000009d000007945 */ /* 0x000fe80003800200 */
[----:B------:R-:W-:Y:S05]  /*5ab0*/  @P3 BRA `(.L_x_138) ;  /* 0x00000008006c3947 */ /* 0x000fea0003800000 */
[----:B-123--:R-:W1:Y:S04]  /*5ac0*/  LDS.128 R28, [R14+0x140] ;  /* 0x000140000e1c7984 */ /* 0x00ee680000000c00 */
[----:B------:R-:W2:Y:S04]  /*5ad0*/  LDS.128 R32, [R14+0x280] ;  /* 0x000280000e207984 */ /* 0x000ea80000000c00 */
[----:B------:R-:W3:Y:S01]  /*5ae0*/  LDS.128 R36, [R14+0x3c0] ;  /* 0x0003c0000e247984 */ /* 0x000ee20000000c00 */
[----:B-1----:R-:W-:Y:S01]  /*5af0*/  FADD.FTZ R28, R24, R28 ;  /* 0x0000001c181c7221 */ /* 0x002fe20000010000 */
[----:B0-----:R-:W-:Y:S01]  /*5b00*/  FADD.FTZ R24, R25, R29 ;  /* 0x0000001d19187221 */ /* 0x001fe20000010000 */
[----:B------:R-:W-:Y:S01]  /*5b10*/  FADD.FTZ R25, R26, R30 ;  /* 0x0000001e1a197221 */ /* 0x000fe20000010000 */
[----:B------:R-:W-:Y:S01]  /*5b20*/  FADD.FTZ R26, R27, R31 ;  /* 0x0000001f1b1a7221 */ /* 0x000fe20000010000 */
[----:B--2---:R-:W-:Y:S01]  /*5b30*/  FADD.FTZ R27, R28, R32 ;  /* 0x000000201c1b7221 */ /* 0x004fe20000010000 */
[----:B------:R-:W-:Y:S01]  /*5b40*/  FADD.FTZ R24, R24, R33 ;  /* 0x0000002118187221 */ /* 0x000fe20000010000 */
[----:B------:R-:W-:Y:S01]  /*5b50*/  FADD.FTZ R25, R25, R34 ;  /* 0x0000002219197221 */ /* 0x000fe20000010000 */
[----:B------:R-:W0:Y:S01]  /*5b60*/  LDS.128 R28, [R14+0x500] ;  /* 0x000500000e1c7984 */ /* 0x000e220000000c00 */
[----:B------:R-:W-:Y:S01]  /*5b70*/  FADD.FTZ R32, R26, R35 ;  /* 0x000000231a207221 */ /* 0x000fe20000010000 */
[----:B---3--:R-:W-:Y:S01]  /*5b80*/  FADD.FTZ R33, R27, R36 ;  /* 0x000000241b217221 */ /* 0x008fe20000010000 */
[----:B------:R-:W-:Y:S01]  /*5b90*/  FADD.FTZ R34, R24, R37 ;  /* 0x0000002518227221 */ /* 0x000fe20000010000 */
[----:B------:R-:W-:Y:S01]  /*5ba0*/  FADD.FTZ R35, R25, R38 ;  /* 0x0000002619237221 */ /* 0x000fe20000010000 */
[----:B------:R-:W-:Y:S01]  /*5bb0*/  FADD.FTZ R32, R32, R39 ;  /* 0x0000002720207221 */ /* 0x000fe20000010000 */
[----:B------:R-:W1:Y:S01]  /*5bc0*/  LDS.128 R24, [R14+0x640] ;  /* 0x000640000e187984 */ /* 0x000e620000000c00 */
[----:B0-----:R-:W-:Y:S01]  /*5bd0*/  FADD.FTZ R33, R33, R28 ;  /* 0x0000001c21217221 */ /* 0x001fe20000010000 */
[----:B------:R-:W-:Y:S01]  /*5be0*/  FADD.FTZ R34, R34, R29 ;  /* 0x0000001d22227221 */ /* 0x000fe20000010000 */
[----:B------:R-:W-:Y:S01]  /*5bf0*/  FADD.FTZ R35, R35, R30 ;  /* 0x0000001e23237221 */ /* 0x000fe20000010000 */
[----:B------:R-:W-:-:S02]  /*5c00*/  FADD.FTZ R36, R32, R31 ;  /* 0x0000001f20247221 */ /* 0x000fc40000010000 */
[----:B------:R-:W-:Y:S01]  /*5c10*/  LDS.128 R28, [R14+0x8c0] ;  /* 0x0008c0000e1c7984 */ /* 0x000fe20000000c00 */
[----:B-1----:R-:W-:Y:S01]  /*5c20*/  FADD.FTZ R37, R33, R24 ;  /* 0x0000001821257221 */ /* 0x002fe20000010000 */
[----:B------:R-:W-:Y:S01]  /*5c30*/  FADD.FTZ R24, R34, R25 ;  /* 0x0000001922187221 */ /* 0x000fe20000010000 */
[----:B------:R-:W-:Y:S01]  /*5c40*/  FADD.FTZ R25, R35, R26 ;  /* 0x0000001a23197221 */ /* 0x000fe20000010000 */
[----:B------:R-:W-:Y:S01]  /*5c50*/  FADD.FTZ R36, R36, R27 ;  /* 0x0000001b24247221 */ /* 0x000fe20000010000 */
[----:B------:R-:W0:Y:S02]  /*5c60*/  LDS.128 R32, [R14+0x780] ;  /* 0x000780000e207984 */ /* 0x000e240000000c00 */
[----:B0-----:R-:W-:Y:S01]  /*5c70*/  FADD.FTZ R37, R37, R32 ;  /* 0x0000002025257221 */ /* 0x001fe20000010000 */
[----:B------:R-:W-:Y:S01]  /*5c80*/  FADD.FTZ R24, R24, R33 ;  /* 0x0000002118187221 */ /* 0x000fe20000010000 */
[----:B------:R-:W-:Y:S01]  /*5c90*/  FADD.FTZ R25, R25, R34 ;  /* 0x0000002219197221 */ /* 0x000fe20000010000 */
[----:B------:R-:W-:Y:S01]  /*5ca0*/  FADD.FTZ R36, R36, R35 ;  /* 0x0000002324247221 */ /* 0x000fe20000010000 */
[----:B------:R-:W-:Y:S01]  /*5cb0*/  FADD.FTZ R37, R37, R28 ;  /* 0x0000001c25257221 */ /* 0x000fe20000010000 */
[----:B------:R-:W0:Y:S01]  /*5cc0*/  LDS.128 R32, [R14+0xa00] ;  /* 0x000a00000e207984 */ /* 0x000e220000000c00 */
[----:B------:R-:W-:Y:S01]  /*5cd0*/  FADD.FTZ R28, R24, R29 ;  /* 0x0000001d181c7221 */ /* 0x000fe20000010000 */
[----:B------:R-:W-:Y:S01]  /*5ce0*/  FADD.FTZ R29, R25, R30 ;  /* 0x0000001e191d7221 */ /* 0x000fe20000010000 */
[----:B------:R-:W-:Y:S01]  /*5cf0*/  FADD.FTZ R36, R36, R31 ;  /* 0x0000001f24247221 */ /* 0x000fe20000010000 */
[----:B------:R-:W1:Y:S01]  /*5d00*/  LDS.128 R24, [R14+0xb40] ;  /* 0x000b40000e187984 */ /* 0x000e620000000c00 */
[----:B0-----:R-:W-:Y:S01]  /*5d10*/  FADD.FTZ R37, R37, R32 ;  /* 0x0000002025257221 */ /* 0x001fe20000010000 */
[----:B------:R-:W-:Y:S01]  /*5d20*/  FADD.FTZ R28, R28, R33 ;  /* 0x000000211c1c7221 */ /* 0x000fe20000010000 */
[----:B------:R-:W-:Y:S01]  /*5d30*/  FADD.FTZ R29, R29, R34 ;  /* 0x000000221d1d7221 */ /* 0x000fe20000010000 */
[----:B------:R-:W-:Y:S01]  /*5d40*/  FADD.FTZ R36, R36, R35 ;  /* 0x0000002324247221 */ /* 0x000fe20000010000 */
[----:B-1----:R-:W-:Y:S01]  /*5d50*/  FADD.FTZ R37, R37, R24 ;  /* 0x0000001825257221 */ /* 0x002fe20000010000 */
        /* <DEDUP_REMOVED lines=90> */
[----:B------:R-:W-:Y:S01]  /*6300*/  FADD.FTZ R28, R24, R29 ;  /* 0x0000001d181c7221 */ /* 0x000fe20000010000 */
[----:B------:R-:W-:Y:S01]  /*6310*/  FADD.FTZ R29, R25, R30 ;  /* 0x0000001e191d7221 */ /* 0x000fe20000010000 */
[----:B------:R-:W-:Y:S01]  /*6320*/  LDS.128 R32, [R14+0x2440] ;  /* 0x002440000e207984 */ /* 0x000fe20000000c00 */
[----:B------:R-:W-:-:S03]  /*6330*/  FADD.FTZ R36, R36, R31 ;  /* 0x0000001f24247221 */ /* 0x000fc60000010000 */
        /* <DEDUP_REMOVED lines=18> */
[----:B------:R-:W-:-:S07]  /*6460*/  FADD.FTZ R27, R36, R31 ;  /* 0x0000001f241b7221 */ /* 0x000fce0000010000 */
.L_x_138:
[----:B------:R-:W-:Y:S05]  /*6470*/  BSYNC.RECONVERGENT B0 ;  /* 0x0000000000007941 */ /* 0x000fea0003800200 */
.L_x_137:
[----:B0-----:R-:W0:Y:S01]  /*6480*/  LDC R14, c[0x0][0x370] ;  /* 0x0000dc00ff0e7b82 */ /* 0x001e220000000800 */
[----:B------:R-:W-:Y:S01]  /*6490*/  BSSY.RECONVERGENT B0, `(.L_x_139) ;  /* 0x000001e000007945 */ /* 0x000fe20003800200 */
[----:B0-----:R-:W-:-:S03]  /*64a0*/  ISETP.GE.U32.AND P1, PT, R14, 0x2, PT ;  /* 0x000000020e00780c */ /* 0x001fc60003f26070 */
[----:B------:R-:W-:Y:S10]  /*64b0*/  @P3 BRA `(.L_x_140) ;  /* 0x00000000006c3947 */ /* 0x000ff40003800000 */
[----:B-1-3--:R-:W2:Y:S08]  /*64c0*/  LDC.64 R28, c[0x0][0x3f8] ;  /* 0x0000fe00ff1c7b82 */ /* 0x00aeb00000000a00 */
[----:B------:R-:W0:Y:S01]  /*64d0*/  LDC.64 R32, c[0x0][0x3d8] ;  /* 0x0000f600ff207b82 */ /* 0x000e220000000a00 */
[----:B--2---:R-:W-:Y:S01]  /*64e0*/  IMAD.WIDE.U32 R30, R28, 0x3, RZ ;  /* 0x000000031c1e7825 */ /* 0x004fe200078e00ff */
[----:B------:R-:W-:-:S02]  /*64f0*/  LEA R35, R29, R29, 0x1 ;  /* 0x0000001d1d237211 */ /* 0x000fc400078e08ff */
[----:B------:R-:W-:Y:S02]  /*6500*/  LEA.HI R39, P2, R29, R28, RZ, 0x1 ;  /* 0x0000001c1d277211 */ /* 0x000fe400078508ff */
[----:B------:R-:W-:Y:S01]  /*6510*/  IADD3 R35, PT, PT, R31, R35, RZ ;  /* 0x000000231f237210 */ /* 0x000fe20007ffe0ff */
[----:B------:R-:W-:-:S03]  /*6520*/  IMAD R31, R62, 0x14, R0 ;  /* 0x000000143e1f7824 */ /* 0x000fc600078e0200 */
[----:B------:R-:W-:Y:S01]  /*6530*/  LEA.HI R34, P3, R35, R30, RZ, 0x1 ;  /* 0x0000001e23227211 */ /* 0x000fe200078708ff */
[----:B0-----:R-:W-:Y:S01]  /*6540*/  IMAD.WIDE R30, R31, 0x4, R32 ;  /* 0x000000041f1e7825 */ /* 0x001fe200078e0220 */
[----:B------:R-:W-:Y:S02]  /*6550*/  IADD3.X R32, PT, PT, RZ, R29, RZ, P2, !PT ;  /* 0x0000001dff207210 */ /* 0x000fe400017fe4ff */
[----:B------:R-:W-:Y:S02]  /*6560*/  IADD3.X R37, PT, PT, RZ, R35, RZ, P3, !PT ;  /* 0x00000023ff257210 */ /* 0x000fe40001ffe4ff */
[C---:B------:R-:W-:Y:S01]  /*6570*/  SHF.L.U64.HI R33, R39.reuse, 0x1, R32 ;  /* 0x0000000127217819 */ /* 0x040fe20000010220 */
[----:B------:R0:W-:Y:S01]  /*6580*/  REDG.E.ADD.F32.FTZ.RN.STRONG.GPU desc[UR10][R30.64], R24 ;  /* 0x000000181e0079a6 */ /* 0x0001e2000c12f30a */
[----:B------:R-:W-:Y:S02]  /*6590*/  SHF.L.U32 R39, R39, 0x1, RZ ;  /* 0x0000000127277819 */ /* 0x000fe400000006ff */
[----:B------:R-:W-:-:S02]  /*65a0*/  SHF.L.U32 R35, R34, 0x1, RZ ;  /* 0x0000000122237819 */ /* 0x000fc400000006ff */
[----:B------:R-:W-:Y:S02]  /*65b0*/  LOP3.LUT R39, R39, 0xfffffffc, RZ, 0xc0, !PT ;  /* 0xfffffffc27277812 */ /* 0x000fe400078ec0ff */
[----:B------:R-:W-:Y:S02]  /*65c0*/  LOP3.LUT R35, R35, 0xfffffffc, RZ, 0xc0, !PT ;  /* 0xfffffffc23237812 */ /* 0x000fe400078ec0ff */
[----:B------:R-:W-:Y:S02]  /*65d0*/  IADD3 R32, P2, PT, R30, R39, RZ ;  /* 0x000000271e207210 */ /* 0x000fe40007f5e0ff */
[----:B------:R-:W-:Y:S02]  /*65e0*/  SHF.L.U64.HI R37, R34, 0x1, R37 ;  /* 0x0000000122257819 */ /* 0x000fe40000010225 */
[----:B------:R-:W-:Y:S02]  /*65f0*/  IADD3.X R33, PT, PT, R31, R33, RZ, P2, !PT ;  /* 0x000000211f217210 */ /* 0x000fe400017fe4ff */
[----:B------:R-:W-:-:S02]  /*6600*/  LEA R34, P2, R28, R30, 0x2 ;  /* 0x0000001e1c227211 */ /* 0x000fc400078410ff */
[----:B------:R-:W-:Y:S01]  /*6610*/  IADD3 R36, P3, PT, R30, R35, RZ ;  /* 0x000000231e247210 */ /* 0x000fe20007f7e0ff */
[----:B------:R0:W-:Y:S01]  /*6620*/  REDG.E.ADD.F32.FTZ.RN.STRONG.GPU desc[UR10][R32.64], R25 ;  /* 0x00000019200079a6 */ /* 0x0001e2000c12f30a */
[----:B------:R-:W-:Y:S02]  /*6630*/  LEA.HI.X R35, R28, R31, R29, 0x2, P2 ;  /* 0x0000001f1c237211 */ /* 0x000fe400010f141d */
[----:B------:R-:W-:-:S03]  /*6640*/  IADD3.X R37, PT, PT, R31, R37, RZ, P3, !PT ;  /* 0x000000251f257210 */ /* 0x000fc60001ffe4ff */
[----:B------:R0:W-:Y:S04]  /*6650*/  REDG.E.ADD.F32.FTZ.RN.STRONG.GPU desc[UR10][R34.64], R26 ;  /* 0x0000001a220079a6 */ /* 0x0001e8000c12f30a */
[----:B------:R0:W-:Y:S02]  /*6660*/  REDG.E.ADD.F32.FTZ.RN.STRONG.GPU desc[UR10][R36.64], R27 ;  /* 0x0000001b240079a6 */ /* 0x0001e4000c12f30a */
.L_x_140:
[----:B------:R-:W-:Y:S05]  /*6670*/  BSYNC.RECONVERGENT B0 ;  /* 0x0000000000007941 */ /* 0x000fea0003800200 */
.L_x_139:
[----:B------:R-:W-:Y:S05]  /*6680*/  @!P1 BRA `(.L_x_141) ;  /* 0x0000001400089947 */ /* 0x000fea0003800000 */
[----:B------:R-:W-:Y:S05]  /*6690*/  @P0 BRA `(.L_x_142) ;  /* 0x0000000000880947 */ /* 0x000fea0003800000 */
[----:B0-----:R-:W0:Y:S01]  /*66a0*/  LDC R32, c[0x0][0x374] ;  /* 0x0000dd00ff207b82 */ /* 0x001e220000000800 */
[----:B------:R-:W4:Y:S01]  /*66b0*/  S2R R33, SR_CTAID.Y ;  /* 0x0000000000217919 */ /* 0x000f220000002600 */
[----:B-1----:R-:W-:-:S06]  /*66c0*/  LOP3.LUT R29, R2, 0x1, RZ, 0xc0, !PT ;  /* 0x00000001021d7812 */ /* 0x002fcc00078ec0ff */
[----:B---3--:R-:W1:Y:S08]  /*66d0*/  LDC R28, c[0x0][0x370] ;  /* 0x0000dc00ff1c7b82 */ /* 0x008e700000000800 */
[----:B------:R-:W3:Y:S08]  /*66e0*/  LDC.64 R24, c[0x0][0x3c8] ;  /* 0x0000f200ff187b82 */ /* 0x000ef00000000a00 */
[----:B------:R-:W5:Y:S01]  /*66f0*/  LDC.64 R26, c[0x0][0x3d0] ;  /* 0x0000f400ff1a7b82 */ /* 0x000f620000000a00 */
[----:B0-----:R-:W-:-:S04]  /*6700*/  IMAD R29, R29, R32, RZ ;  /* 0x000000201d1d7224 */ /* 0x001fc800078e02ff */
[C---:B-1----:R-:W-:Y:S01]  /*6710*/  IMAD R30, R29.reuse, R28, RZ ;  /* 0x0000001c1d1e7224 */ /* 0x042fe200078e02ff */
[----:B----4-:R-:W-:-:S04]  /*6720*/  IADD3 R29, PT, PT, R29, R33, RZ ;  /* 0x000000211d1d7210 */ /* 0x010fc80007ffe0ff */
[----:B--2---:R-:W-:Y:S02]  /*6730*/  SHF.L.U32 R31, R30, 0x1, RZ ;  /* 0x000000011e1f7819 */ /* 0x004fe400000006ff */
[----:B------:R-:W-:Y:S01]  /*6740*/  LOP3.LUT P0, R30, R2, 0x2, RZ, 0xc0, !PT ;  /* 0x00000002021e7812 */ /* 0x000fe2000780c0ff */
[----:B---3--:R-:W-:-:S03]  /*6750*/  IMAD.WIDE.U32 R24, R29, 0x4, R24 ;  /* 0x000000041d187825 */ /* 0x008fc600078e0018 */
[----:B------:R-:W-:-:S04]  /*6760*/  SEL R29, R28, RZ, !P0 ;  /* 0x000000ff1c1d7207 */ /* 0x000fc80004000000 */
[----:B------:R-:W-:Y:S01]  /*6770*/  ISETP.NE.AND P0, PT, R29, -0x1, PT ;  /* 0xffffffff1d00780c */ /* 0x000fe20003f05270 */
[----:B-----5:R-:W-:-:S04]  /*6780*/  IMAD.WIDE R26, R31, 0x4, R26 ;  /* 0x000000041f1a7825 */ /* 0x020fc800078e021a */
[----:B------:R-:W-:-:S04]  /*6790*/  IMAD R31, R32, UR8, R33 ;  /* 0x00000008201f7c24 */ /* 0x000fc8000f8e0221 */
        /* <DEDUP_REMOVED lines=8> */
[----:B------:R-:W0:Y:S01]  /*6820*/  LDC R30, c[0x0][0x2f8] ;  /* 0x0000be00ff1e7b82 */ /* 0x000e220000000800 */
[----:B----4-:R-:W-:-:S07]  /*6830*/  MOV R26, 0xffffffff ;  /* 0xffffffff001a7802 */ /* 0x010fce0000000f00 */
.L_x_143:
[----:B------:R-:W2:Y:S04]  /*6840*/  LDG.E.STRONG.GPU R28, desc[UR10][R24.64] ;  /* 0x0000000a181c7981 */ /* 0x000ea8000c1ef900 */
[----:B--2---:R-:W-:Y:S01]  /*6850*/  CCTL.IVALL ;  /* 0x00000000ff00798f */ /* 0x004fe20002000000 */
[----:B0-----:R-:W-:Y:S01]  /*6860*/  IADD3 R27, PT, PT, R30, -R30, RZ ;  /* 0x8000001e1e1b7210 */ /* 0x001fe20007ffe0ff */
[----:B------:R-:W-:Y:S05]  /*6870*/  YIELD ;  /* 0x0000000000007946 */ /* 0x000fea0003800000 */
[----:B------:R-:W-:-:S13]  /*6880*/  ISETP.EQ.AND P0, PT, R27, RZ, PT ;  /* 0x000000ff1b00720c */ /* 0x000fda0003f02270 */
[----:B------:R-:W-:-:S04]  /*6890*/  @P0 MOV R26, R28 ;  /* 0x0000001c001a0202 */ /* 0x000fc80000000f00 */
[----:B------:R-:W-:-:S13]  /*68a0*/  ISETP.NE.AND P0, PT, R26, R29, PT ;  /* 0x0000001d1a00720c */ /* 0x000fda0003f05270 */
[----:B------:R-:W-:Y:S05]  /*68b0*/  @P0 BRA `(.L_x_143) ;  /* 0xfffffffc00e00947 */ /* 0x000fea000383ffff */
.L_x_142:
[----:B------:R-:W-:Y:S05]  /*68c0*/  WARPSYNC.ALL ;  /* 0x0000000000007948 */ /* 0x000fea0003800000 */
[----:B------:R-:W-:Y:S01]  /*68d0*/  ISETP.GE.U32.AND P0, PT, R14, 0x8, PT ;  /* 0x000000080e00780c */ /* 0x000fe20003f06070 */
[----:B------:R-:W-:Y:S01]  /*68e0*/  BAR.SYNC.DEFER_BLOCKING 0x0 ;  /* 0x0000000000007b1d */ /* 0x000fe20000010000 */
[----:B------:R-:W-:-:S11]  /*68f0*/  HFMA2 R14, -RZ, RZ, 0, 0 ;  /* 0x00000000ff0e7431 */ /* 0x000fd600000001ff */
[----:B------:R-:W-:Y:S05]  /*6900*/  @!P0 BRA `(.L_x_144) ;  /* 0x0000000800788947 */ /* 0x000fea0003800000 */
[----:B------:R-:W5:Y:S01]  /*6910*/  S2UR UR5, SR_CTAID.Y ;  /* 0x00000000000579c3 */ /* 0x000f620000002600 */
[----:B0-----:R-:W0:Y:S01]  /*6920*/  S2R R37, SR_TID.X ;  /* 0x0000000000257919 */ /* 0x001e220000002100 */
[----:B------:R-:W5:Y:S01]  /*6930*/  LDCU UR6, c[0x0][0x374] ;  /* 0x00006e80ff0677ac */ /* 0x000f620008000800 */
[----:B------:R-:W-:Y:S01]  /*6940*/  MOV R14, RZ ;  /* 0x000000ff000e7202 */ /* 0x000fe20000000f00 */
[----:B------:R-:W-:-:S04]  /*6950*/  UIADD3 UR20, UPT, UPT, -UR8, URZ, URZ ;  /* 0x000000ff08147290 */ /* 0x000fc8000fffe1ff */
[----:B------:R-:W0:Y:S01]  /*6960*/  S2UR UR9, SR_CTAID.X ;  /* 0x00000000000979c3 */ /* 0x000e220000002500 */
[----:B-----5:R-:W-:Y:S02]  /*6970*/  UIMAD UR14, UR6, 0x3, UR5 ;  /* 0x00000003060e78a4 */ /* 0x020fe4000f8e0205 */
[----:B------:R-:W-:Y:S02]  /*6980*/  ULEA UR15, UR6, UR5, 0x1 ;  /* 0x00000005060f7291 */ /* 0x000fe4000f8e08ff */
[----:B------:R-:W-:Y:S02]  /*6990*/  UIMAD UR16, UR6, 0x6, UR5 ;  /* 0x00000006061078a4 */ /* 0x000fe4000f8e0205 */
[----:B------:R-:W-:Y:S02]  /*69a0*/  ULEA UR17, UR6, UR5, 0x2 ;  /* 0x0000000506117291 */ /* 0x000fe4000f8e10ff */
[----:B------:R-:W-:Y:S02]  /*69b0*/  UIMAD UR18, UR6, 0x7, UR5 ;  /* 0x00000007061278a4 */ /* 0x000fe4000f8e0205 */
[----:B------:R-:W-:-:S02]  /*69c0*/  UIMAD UR19, UR6, 0x5, UR5 ;  /* 0x00000005061378a4 */ /* 0x000fc4000f8e0205 */
[----:B0-----:R-:W-:-:S12]  /*69d0*/  UIADD3 UR6, UPT, UPT, UR5, UR6, URZ ;  /* 0x0000000605067290 */ /* 0x001fd8000fffe0ff */
.L_x_145:
[----:B------:R-:W-:Y:S01]  /*69e0*/  ISETP.NE.AND P5, PT, RZ, UR20, PT ;  /* 0x00000014ff007c0c */ /* 0x000fe2000bfa5270 */
[----:B------:R-:W-:-:S03]  /*69f0*/  UMOV UR8, UR9 ;  /* 0x0000000900087c82 */ /* 0x000fc60008000000 */
[----:B------:R-:W-:Y:S02]  /*6a00*/  ISETP.NE.OR P5, PT, R0, RZ, !P5 ;  /* 0x000000ff0000720c */ /* 0x000fe40006fa5670 */
[----:B------:R-:W-:-:S04]  /*6a10*/  IADD3 R0, PT, PT, R14, 0x1, RZ ;  /* 0x000000010e007810 */ /* 0x000fc80007ffe0ff */
[----:B------:R-:W-:Y:S02]  /*6a20*/  ISETP.NE.AND P6, PT, R0, UR8, PT ;  /* 0x0000000800007c0c */ /* 0x000fe4000bfc5270 */
[----:B------:R-:W-:-:S04]  /*6a30*/  MOV R0, R37 ;  /* 0x0000002500007202 */ /* 0x000fc80000000f00 */
[----:B------:R-:W-:Y:S01]  /*6a40*/  ISETP.NE.OR P6, PT, R0, RZ, !P6 ;  /* 0x000000ff0000720c */ /* 0x000fe200077c5670 */
[----:B----4-:R-:W0:Y:S01]  /*6a50*/  @!P5 LDC R26, c[0x0][0x374] ;  /* 0x0000dd00ff1adb82 */ /* 0x010e220000000800 */
[----:B------:R-:W-:-:S07]  /*6a60*/  @!P5 LOP3.LUT R27, R2, 0x1, RZ, 0xc0, !PT ;  /* 0x00000001021bd812 */ /* 0x000fce00078ec0ff */
[----:B-1----:R-:W1:Y:S04]  /*6a70*/  @!P5 LDC R29, c[0x0][0x370] ;  /* 0x0000dc00ff1ddb82 */ /* 0x002e680000000800 */
[----:B------:R-:W-:-:S04]  /*6a80*/  @!P6 LOP3.LUT R30, R2, 0x1, RZ, 0xc0, !PT ;  /* 0x00000001021ee812 */ /* 0x000fc800078ec0ff */
[----:B------:R-:W4:Y:S08]  /*6a90*/  @!P5 LDC.64 R24, c[0x0][0x3d0] ;  /* 0x0000f400ff18db82 */ /* 0x000f300000000a00 */
[----:B--2---:R-:W2:Y:S01]  /*6aa0*/  @!P6 LDC R31, c[0x0][0x374] ;  /* 0x0000dd00ff1feb82 */ /* 0x004ea20000000800 */
[----:B0-----:R-:W-:-:S07]  /*6ab0*/  @!P5 IMAD R26, R27, R26, RZ ;  /* 0x0000001a1b1ad224 */ /* 0x001fce00078e02ff */
[----:B---3--:R-:W0:Y:S01]  /*6ac0*/  @!P6 LDC R28, c[0x0][0x370] ;  /* 0x0000dc00ff1ceb82 */ /* 0x008e220000000800 */
[----:B-1----:R-:W-:-:S05]  /*6ad0*/  @!P5 IMAD R29, R26, R29, RZ ;  /* 0x0000001d1a1dd224 */ /* 0x002fca00078e02ff */
[----:B------:R-:W-:Y:S02]  /*6ae0*/  @!P5 SHF.L.U32 R29, R29, 0x1, RZ ;  /* 0x000000011d1dd819 */ /* 0x000fe400000006ff */
[----:B------:R-:W1:Y:S03]  /*6af0*/  @!P6 LDC.64 R26, c[0x0][0x3d0] ;  /* 0x0000f400ff1aeb82 */ /* 0x000e660000000a00 */
[----:B----4-:R-:W-:Y:S01]  /*6b00*/  @!P5 IMAD.WIDE R24, R29, 0x4, R24 ;  /* 0x000000041d18d825 */ /* 0x010fe200078e0218 */
[----:B------:R-:W-:-:S03]  /*6b10*/  MOV R29, UR5 ;  /* 0x00000005001d7c02 */ /* 0x000fc60008000f00 */
[----:B--2---:R-:W-:Y:S02]  /*6b20*/  @!P6 IMAD R31, R30, R31, RZ ;  /* 0x0000001f1e1fe224 */ /* 0x004fe400078e02ff */
[----:B------:R-:W-:-:S04]  /*6b30*/  @!P5 IMAD.WIDE.U32 R24, R29, 0x8, R24 ;  /* 0x000000081d18d825 */ /* 0x000fc800078e0018 */
[----:B0-----:R-:W-:Y:S02]  /*6b40*/  @!P6 IMAD R28, R31, R28, RZ ;  /* 0x0000001c1f1ce224 */ /* 0x001fe400078e02ff */
[----:B------:R-:W2:Y:S03]  /*6b50*/  @!P5 LDG.E.64 R24, desc[UR10][R24.64] ;  /* 0x0000000a1818d981 */ /* 0x000ea6000c1e1b00 */
[----:B------:R-:W-:-:S05]  /*6b60*/  @!P6 SHF.L.U32 R29, R28, 0x1, RZ ;  /* 0x000000011c1de819 */ /* 0x000fca00000006ff */
[----:B-1----:R-:W-:Y:S01]  /*6b70*/  @!P6 IMAD.WIDE R26, R29, 0x4, R26 ;  /* 0x000000041d1ae825 */ /* 0x002fe200078e021a */
[----:B------:R-:W-:-:S05]  /*6b80*/  MOV R29, UR6 ;  /* 0x00000006001d7c02 */ /* 0x000fca0008000f00 */
[----:B------:R-:W-:-:S06]  /*6b90*/  @!P6 IMAD.WIDE.U32 R26, R29, 0x8, R26 ;  /* 0x000000081d1ae825 */ /* 0x000fcc00078e001a */
[----:B------:R-:W3:Y:S01]  /*6ba0*/  @!P6 LDG.E.64 R26, desc[UR10][R26.64] ;  /* 0x0000000a1a1ae981 */ /* 0x000ee2000c1e1b00 */
[----:B------:R-:W-:-:S04]  /*6bb0*/  IADD3 R28, PT, PT, R14, 0x2, RZ ;  /* 0x000000020e1c7810 */ /* 0x000fc80007ffe0ff */
[----:B------:R-:W-:-:S04]  /*6bc0*/  ISETP.NE.AND P4, PT, R28, UR8, PT ;  /* 0x000000081c007c0c */ /* 0x000fc8000bf85270 */
[----:B------:R-:W-:Y:S02]  /*6bd0*/  ISETP.NE.OR P4, PT, R0, RZ, !P4 ;  /* 0x000000ff0000720c */ /* 0x000fe40006785670 */
[----:B------:R-:W-:-:S04]  /*6be0*/  IADD3 R28, PT, PT, R14, 0x3, RZ ;  /* 0x000000030e1c7810 */ /* 0x000fc80007ffe0ff */
[----:B------:R-:W-:Y:S02]  /*6bf0*/  ISETP.NE.AND P3, PT, R28, UR8, PT ;  /* 0x000000081c007c0c */ /* 0x000fe4000bf65270 */
[----:B------:R-:W-:Y:S02]  /*6c00*/  IADD3 R28, PT, PT, R14, 0x4, RZ ;  /* 0x000000040e1c7810 */ /* 0x000fe40007ffe0ff */
[----:B------:R-:W-:-:S03]  /*6c10*/  ISETP.NE.OR P3, PT, R0, RZ, !P3 ;  /* 0x000000ff0000720c */ /* 0x000fc60005f65670 */
[----:B------:R-:W0:Y:S01]  /*6c20*/  @!P4 LDC R35, c[0x0][0x374] ;  /* 0x0000dd00ff23cb82 */ /* 0x000e220000000800 */
[----:B------:R-:W-:Y:S02]  /*6c30*/  IADD3 R31, PT, PT, R14, 0x5, RZ ;  /* 0x000000050e1f7810 */ /* 0x000fe40007ffe0ff */
[----:B------:R-:W-:Y:S02]  /*6c40*/  ISETP.NE.AND P2, PT, R28, UR8, PT ;  /* 0x000000081c007c0c */ /* 0x000fe4000bf45270 */
[----:B------:R-:W-:Y:S02]  /*6c50*/  ISETP.NE.AND P1, PT, R31, UR8, PT ;  /* 0x000000081f007c0c */ /* 0x000fe4000bf25270 */
[C---:B------:R-:W-:Y:S01]  /*6c60*/  ISETP.NE.OR P2, PT, R0.reuse, RZ, !P2 ;  /* 0x000000ff0000720c */ /* 0x040fe20005745670 */
[----:B------:R-:W1:Y:S01]  /*6c70*/  @!P4 LDC R30, c[0x0][0x370] ;  /* 0x0000dc00ff1ecb82 */ /* 0x000e620000000800 */
[----:B------:R-:W-:Y:S02]  /*6c80*/  ISETP.NE.OR P1, PT, R0, RZ, !P1 ;  /* 0x000000ff0000720c */ /* 0x000fe40004f25670 */
[----:B------:R-:W-:-:S05]  /*6c90*/  @!P4 LOP3.LUT R28, R2, 0x1, RZ, 0xc0, !PT ;  /* 0x00000001021cc812 */ /* 0x000fca00078ec0ff */
[----:B------:R-:W4:Y:S01]  /*6ca0*/  @!P3 LDC R29, c[0x0][0x374] ;  /* 0x0000dd00ff1dbb82 */ /* 0x000f220000000800 */
[----:B------:R-:W-:-:S07]  /*6cb0*/  IADD3 R36, PT, PT, R14, 0x6, RZ ;  /* 0x000000060e247810 */ /* 0x000fce0007ffe0ff */
[----:B------:R-:W5:Y:S01]  /*6cc0*/  @!P3 LDC R33, c[0x0][0x370] ;  /* 0x0000dc00ff21bb82 */ /* 0x000f620000000800 */
[----:B0-----:R-:W-:-:S07]  /*6cd0*/  @!P4 IMAD R35, R28, R35, RZ ;  /* 0x000000231c23c224 */ /* 0x001fce00078e02ff */
[----:B------:R-:W0:Y:S08]  /*6ce0*/  @!P2 LDC R32, c[0x0][0x374] ;  /* 0x0000dd00ff20ab82 */ /* 0x000e300000000800 */
[----:B------:R-:W5:Y:S01]  /*6cf0*/  @!P2 LDC R28, c[0x0][0x370] ;  /* 0x0000dc00ff1cab82 */ /* 0x000f620000000800 */
[----:B------:R-:W-:-:S07]  /*6d00*/  @!P3 LOP3.LUT R34, R2, 0x1, RZ, 0xc0, !PT ;  /* 0x000000010222b812 */ /* 0x000fce00078ec0ff */
[----:B------:R-:W2:Y:S01]  /*6d10*/  @!P1 LDC R31, c[0x0][0x374] ;  /* 0x0000dd00ff1f9b82 */ /* 0x000ea20000000800 */
[----:B------:R-:W-:Y:S01]  /*6d20*/  ISETP.NE.AND P0, PT, R36, UR8, PT ;  /* 0x0000000824007c0c */ /* 0x000fe2000bf05270 */
[----:B----4-:R-:W-:-:S03]  /*6d30*/  @!P3 IMAD R34, R34, R29, RZ ;  /* 0x0000001d2222b224 */ /* 0x010fc600078e02ff */
[----:B------:R-:W-:-:S03]  /*6d40*/  ISETP.NE.OR P0, PT, R0, RZ, !P0 ;  /* 0x000000ff0000720c */ /* 0x000fc60004705670 */
[----:B------:R-:W4:Y:S01]  /*6d50*/  @!P1 LDC R29, c[0x0][0x370] ;  /* 0x0000dc00ff1d9b82 */ /* 0x000f220000000800 */
[----:B-1----:R-:W-:Y:S01]  /*6d60*/  @!P4 IMAD R30, R35, R30, RZ ;  /* 0x0000001e231ec224 */ /* 0x002fe200078e02ff */
[----:B------:R-:W-:-:S05]  /*6d70*/  @!P2 LOP3.LUT R35, R2, 0x1, RZ, 0xc0, !PT ;  /* 0x000000010223a812 */ /* 0x000fca00078ec0ff */
[----:B0-----:R-:W-:-:S04]  /*6d80*/  @!P2 IMAD R35, R35, R32, RZ ;  /* 0x000000202323a224 */ /* 0x001fc800078e02ff */
[----:B-----5:R-:W-:Y:S02]  /*6d90*/  @!P2 IMAD R28, R35, R28, RZ ;  /* 0x0000001c231ca224 */ /* 0x020fe400078e02ff */
[----:B------:R-:W-:-:S05]  /*6da0*/  @!P3 IMAD R33, R34, R33, RZ ;  /* 0x000000212221b224 */ /* 0x000fca00078e02ff */
[----:B------:R-:W-:Y:S02]  /*6db0*/  @!P3 SHF.L.U32 R33, R33, 0x1, RZ ;  /* 0x000000012121b819 */ /* 0x000fe400000006ff */
[----:B------:R-:W-:Y:S01]  /*6dc0*/  @!P2 SHF.L.U32 R39, R28, 0x1, RZ ;  /* 0x000000011c27a819 */ /* 0x000fe200000006ff */
[----:B--2---:R-:W-:Y:S01]  /*6dd0*/  @!P5 FADD.FTZ R40, R40, R24 ;  /* 0x000000182828d221 */ /* 0x004fe20000010000 */
[----:B------:R-:W-:-:S05]  /*6de0*/  @!P1 LOP3.LUT R24, R2, 0x1, RZ, 0xc0, !PT ;  /* 0x0000000102189812 */ /* 0x000fca00078ec0ff */
[----:B------:R-:W-:Y:S02]  /*6df0*/  @!P1 IMAD R24, R24, R31, RZ ;  /* 0x0000001f18189224 */ /* 0x000fe400078e02ff */
[----:B------:R-:W0:Y:S01]  /*6e00*/  @!P0 LDC R31, c[0x0][0x374] ;  /* 0x0000dd00ff1f8b82 */ /* 0x000e220000000800 */
[----:B------:R-:W-:Y:S01]  /*6e10*/  @!P5 FADD.FTZ R41, R41, R25 ;  /* 0x000000192929d221 */ /* 0x000fe20000010000 */
[----:B----4-:R-:W-:-:S06]  /*6e20*/  @!P1 IMAD R29, R24, R29, RZ ;  /* 0x0000001d181d9224 */ /* 0x010fcc00078e02ff */
[----:B------:R-:W1:Y:S01]  /*6e30*/  @!P4 LDC.64 R24, c[0x0][0x3d0] ;  /* 0x0000f400ff18cb82 */ /* 0x000e620000000a00 */
[----:B---3--:R-:W-:Y:S01]  /*6e40*/  @!P6 FADD.FTZ R40, R40, R26 ;  /* 0x0000001a2828e221 */ /* 0x008fe20000010000 */
[----:B------:R-:W-:-:S06]  /*6e50*/  IADD3 R26, PT, PT, R14, 0x7, RZ ;  /* 0x000000070e1a7810 */ /* 0x000fcc0007ffe0ff */
[----:B------:R-:W2:Y:S01]  /*6e60*/  @!P0 LDC R32, c[0x0][0x370] ;  /* 0x0000dc00ff208b82 */ /* 0x000ea20000000800 */
[----:B------:R-:W-:Y:S02]  /*6e70*/  ISETP.NE.AND P5, PT, R26, UR8, PT ;  /* 0x000000081a007c0c */ /* 0x000fe4000bfa5270 */
[----:B------:R-:W-:Y:S01]  /*6e80*/  @!P0 LOP3.LUT R26, R2, 0x1, RZ, 0xc0, !PT ;  /* 0x00000001021a8812 */ /* 0x000fe200078ec0ff */
[----:B------:R-:W-:Y:S01]  /*6e90*/  @!P6 FADD.FTZ R41, R41, R27 ;  /* 0x0000001b2929e221 */ /* 0x000fe20000010000 */
[----:B------:R-:W-:-:S03]  /*6ea0*/  ISETP.NE.OR P5, PT, R0, RZ, !P5 ;  /* 0x000000ff0000720c */ /* 0x000fc60006fa5670 */
[----:B0-----:R-:W-:Y:S02]  /*6eb0*/  @!P0 IMAD R35, R26, R31, RZ ;  /* 0x0000001f1a238224 */ /* 0x001fe400078e02ff */
[----:B------:R-:W0:Y:S01]  /*6ec0*/  @!P3 LDC.64 R26, c[0x0][0x3d0] ;  /* 0x0000f400ff1abb82 */ /* 0x000e220000000a00 */
[----:B------:R-:W-:-:S05]  /*6ed0*/  @!P4 SHF.L.U32 R31, R30, 0x1, RZ ;  /* 0x000000011e1fc819 */ /* 0x000fca00000006ff */
[----:B-1----:R-:W-:Y:S01]  /*6ee0*/  @!P4 IMAD.WIDE R24, R31, 0x4, R24 ;  /* 0x000000041f18c825 */ /* 0x002fe200078e0218 */
[----:B------:R-:W-:Y:S01]  /*6ef0*/  MOV R31, UR15 ;  /* 0x0000000f001f7c02 */ /* 0x000fe20008000f00 */
[----:B------:R-:W1:Y:S04]  /*6f00*/  @!P5 LDC R36, c[0x0][0x374] ;  /* 0x0000dd00ff24db82 */ /* 0x000e680000000800 */
[----:B------:R-:W-:-:S04]  /*6f10*/  @!P4 IMAD.WIDE.U32 R24, R31, 0x8, R24 ;  /* 0x000000081f18c825 */ /* 0x000fc800078e0018 */
[----:B--2---:R-:W-:Y:S01]  /*6f20*/  @!P0 IMAD R32, R35, R32, RZ ;  /* 0x0000002023208224 */ /* 0x004fe200078e02ff */
[----:B------:R-:W2:Y:S01]  /*6f30*/  @!P2 LDC.64 R30, c[0x0][0x3d0] ;  /* 0x0000f400ff1eab82 */ /* 0x000ea20000000a00 */
[----:B------:R-:W-:Y:S01]  /*6f40*/  @!P1 SHF.L.U32 R29, R29, 0x1, RZ ;  /* 0x000000011d1d9819 */ /* 0x000fe200000006ff */
[----:B------:R-:W3:Y:S06]  /*6f50*/  @!P4 LDG.E.64 R24, desc[UR10][R24.64] ;  /* 0x0000000a1818c981 */ /* 0x000eec000c1e1b00 */
[----:B------:R-:W4:Y:S01]  /*6f60*/  @!P1 LDC.64 R34, c[0x0][0x3d0] ;  /* 0x0000f400ff229b82 */ /* 0x000f220000000a00 */
[----:B0-----:R-:W-:Y:S01]  /*6f70*/  @!P3 IMAD.WIDE R26, R33, 0x4, R26 ;  /* 0x00000004211ab825 */ /* 0x001fe200078e021a */
[----:B------:R-:W-:-:S05]  /*6f80*/  MOV R33, UR14 ;  /* 0x0000000e00217c02 */ /* 0x000fca0008000f00 */
[----:B------:R-:W-:Y:S01]  /*6f90*/  @!P3 IMAD.WIDE.U32 R26, R33, 0x8, R26 ;  /* 0x00000008211ab825 */ /* 0x000fe200078e001a */
[----:B------:R-:W-:-:S05]  /*6fa0*/  @!P5 LOP3.LUT R33, R2, 0x1, RZ, 0xc0, !PT ;  /* 0x000000010221d812 */ /* 0x000fca00078ec0ff */
[----:B-1----:R-:W-:Y:S01]  /*6fb0*/  @!P5 IMAD R33, R33, R36, RZ ;  /* 0x000000242121d224 */ /* 0x002fe200078e02ff */
[----:B------:R-:W5:Y:S01]  /*6fc0*/  @!P3 LDG.E.64 R26, desc[UR10][R26.64] ;  /* 0x0000000a1a1ab981 */ /* 0x000f62000c1e1b00 */
[----:B------:R-:W0:Y:S01]  /*6fd0*/  @!P5 LDC R36, c[0x0][0x370] ;  /* 0x0000dc00ff24db82 */ /* 0x000e220000000800 */
[----:B--2---:R-:W-:-:S04]  /*6fe0*/  @!P2 IMAD.WIDE R30, R39, 0x4, R30 ;  /* 0x00000004271ea825 */ /* 0x004fc800078e021e */
[----:B----4-:R-:W-:Y:S01]  /*6ff0*/  @!P1 IMAD.WIDE R34, R29, 0x4, R34 ;  /* 0x000000041d229825 */ /* 0x010fe200078e0222 */
[----:B------:R-:W-:-:S05]  /*7000*/  MOV R29, UR17 ;  /* 0x00000011001d7c02 */ /* 0x000fca0008000f00 */
[----:B------:R-:W-:Y:S02]  /*7010*/  @!P2 IMAD.WIDE.U32 R30, R29, 0x8, R30 ;  /* 0x000000081d1ea825 */ /* 0x000fe400078e001e */
[----:B------:R-:W1:Y:S01]  /*7020*/  @!P0 LDC.64 R28, c[0x0][0x3d0] ;  /* 0x0000f400ff1c8b82 */ /* 0x000e620000000a00 */
[----:B------:R-:W-:-:S03]  /*7030*/  MOV R39, UR19 ;  /* 0x0000001300277c02 */ /* 0x000fc60008000f00 */
[----:B------:R-:W2:Y:S02]  /*7040*/  @!P2 LDG.E.64 R30, desc[UR10][R30.64] ;  /* 0x0000000a1e1ea981 */ /* 0x000ea4000c1e1b00 */
[----:B------:R-:W-:Y:S01]  /*7050*/  @!P1 IMAD.WIDE.U32 R34, R39, 0x8, R34 ;  /* 0x0000000827229825 */ /* 0x000fe200078e0022 */
[----:B------:R-:W-:-:S03]  /*7060*/  @!P0 SHF.L.U32 R39, R32, 0x1, RZ ;  /* 0x0000000120278819 */ /* 0x000fc600000006ff */
[----:B0-----:R-:W-:Y:S02]  /*7070*/  @!P5 IMAD R36, R33, R36, RZ ;  /* 0x000000242124d224 */ /* 0x001fe400078e02ff */
[----:B------:R-:W0:Y:S01]  /*7080*/  @!P5 LDC.64 R32, c[0x0][0x3d0] ;  /* 0x0000f400ff20db82 */ /* 0x000e220000000a00 */
[----:B------:R-:W4:Y:S01]  /*7090*/  @!P1 LDG.E.64 R34, desc[UR10][R34.64] ;  /* 0x0000000a22229981 */ /* 0x000f22000c1e1b00 */
[----:B-1----:R-:W-:Y:S01]  /*70a0*/  @!P0 IMAD.WIDE R28, R39, 0x4, R28 ;  /* 0x00000004271c8825 */ /* 0x002fe200078e021c */
[----:B------:R-:W-:-:S05]  /*70b0*/  MOV R39, UR16 ;  /* 0x0000001000277c02 */ /* 0x000fca0008000f00 */
[----:B------:R-:W-:Y:S01]  /*70c0*/  @!P0 IMAD.WIDE.U32 R28, R39, 0x8, R28 ;  /* 0x00000008271c8825 */ /* 0x000fe200078e001c */
[----:B------:R-:W-:-:S05]  /*70d0*/  @!P5 SHF.L.U32 R39, R36, 0x1, RZ ;  /* 0x000000012427d819 */ /* 0x000fca00000006ff */
[----:B0-----:R-:W-:Y:S01]  /*70e0*/  @!P5 IMAD.WIDE R32, R39, 0x4, R32 ;  /* 0x000000042720d825 */ /* 0x001fe200078e0220 */
[----:B------:R-:W-:Y:S01]  /*70f0*/  MOV R39, UR18 ;  /* 0x0000001200277c02 */ /* 0x000fe20008000f00 */
[----:B------:R-:W4:Y:S04]  /*7100*/  @!P0 LDG.E.64 R28, desc[UR10][R28.64] ;  /* 0x0000000a1c1c8981 */ /* 0x000f28000c1e1b00 */
[----:B------:R-:W-:-:S06]  /*7110*/  @!P5 IMAD.WIDE.U32 R32, R39, 0x8, R32 ;  /* 0x000000082720d825 */ /* 0x000fcc00078e0020 */
[----:B------:R-:W4:Y:S01]  /*7120*/  @!P5 LDG.E.64 R32, desc[UR10][R32.64] ;  /* 0x0000000a2020d981 */ /* 0x000f22000c1e1b00 */
[----:B------:R-:W0:Y:S01]  /*7130*/  LDCU UR7, c[0x0][0x374] ;  /* 0x00006e80ff0777ac */ /* 0x000e220008000800 */
[----:B------:R-:W1:Y:S01]  /*7140*/  LDC R36, c[0x0][0x370] ;  /* 0x0000dc00ff247b82 */ /* 0x000e620000000800 */
[----:B------:R-:W-:Y:S01]  /*7150*/  IADD3 R14, PT, PT, R14, 0x8, RZ ;  /* 0x000000080e0e7810 */ /* 0x000fe20007ffe0ff */
[----:B------:R-:W-:Y:S02]  /*7160*/  UIADD3 UR20, UPT, UPT, UR20, 0x8, URZ ;  /* 0x0000000814147890 */ /* 0x000fe4000fffe0ff */
[----:B0-----:R-:W-:Y:S02]  /*7170*/  ULEA UR18, UR7, UR18, 0x3 ;  /* 0x0000001207127291 */ /* 0x001fe4000f8e18ff */
[----:B------:R-:W-:Y:S02]  /*7180*/  ULEA UR16, UR7, UR16, 0x3 ;  /* 0x0000001007107291 */ /* 0x000fe4000f8e18ff */
[----:B------:R-:W-:-:S02]  /*7190*/  ULEA UR19, UR7, UR19, 0x3 ;  /* 0x0000001307137291 */ /* 0x000fc4000f8e18ff */
[----:B------:R-:W-:Y:S02]  /*71a0*/  ULEA UR17, UR7, UR17, 0x3 ;  /* 0x0000001107117291 */ /* 0x000fe4000f8e18ff */
[----:B------:R-:W-:Y:S02]  /*71b0*/  ULEA UR14, UR7, UR14, 0x3 ;  /* 0x0000000e070e7291 */ /* 0x000fe4000f8e18ff */
[----:B------:R-:W-:Y:S02]  /*71c0*/  ULEA UR15, UR7, UR15, 0x3 ;  /* 0x0000000f070f7291 */ /* 0x000fe4000f8e18ff */
[----:B------:R-:W-:Y:S02]  /*71d0*/  ULEA UR6, UR7, UR6, 0x3 ;  /* 0x0000000607067291 */ /* 0x000fe4000f8e18ff */
[----:B------:R-:W-:Y:S01]  /*71e0*/  ULEA UR5, UR7, UR5, 0x3 ;  /* 0x0000000507057291 */ /* 0x000fe2000f8e18ff */
[----:B---3--:R-:W-:Y:S01]  /*71f0*/  @!P4 FADD.FTZ R40, R40, R24 ;  /* 0x000000182828c221 */ /* 0x008fe20000010000 */
[----:B------:R-:W-:Y:S01]  /*7200*/  @!P4 FADD.FTZ R41, R41, R25 ;  /* 0x000000192929c221 */ /* 0x000fe20000010000 */
[----:B-1----:R-:W-:-:S02]  /*7210*/  LOP3.LUT R25, R36, 0x7ffffff8, RZ, 0xc0, !PT ;  /* 0x7ffffff824197812 */ /* 0x002fc400078ec0ff */
[----:B-----5:R-:W-:Y:S01]  /*7220*/  @!P3 FADD.FTZ R40, R40, R26 ;  /* 0x0000001a2828b221 */ /* 0x020fe20000010000 */
[----:B------:R-:W-:-:S03]  /*7230*/  @!P3 FADD.FTZ R41, R41, R27 ;  /* 0x0000001b2929b221 */ /* 0x000fc60000010000 */
[----:B--2---:R-:W-:Y:S01]  /*7240*/  @!P2 FADD.FTZ R40, R40, R30 ;  /* 0x0000001e2828a221 */ /* 0x004fe20000010000 */
[----:B------:R-:W-:-:S03]  /*7250*/  @!P2 FADD.FTZ R41, R41, R31 ;  /* 0x0000001f2929a221 */ /* 0x000fc60000010000 */
[----:B----4-:R-:W-:Y:S01]  /*7260*/  @!P1 FADD.FTZ R40, R40, R34 ;  /* 0x0000002228289221 */ /* 0x010fe20000010000 */
[----:B------:R-:W-:Y:S01]  /*7270*/  @!P1 FADD.FTZ R41, R41, R35 ;  /* 0x0000002329299221 */ /* 0x000fe20000010000 */
[----:B------:R-:W-:Y:S02]  /*7280*/  ISETP.NE.AND P1, PT, R14, R25, PT ;  /* 0x000000190e00720c */ /* 0x000fe40003f25270 */
[----:B------:R-:W-:Y:S01]  /*7290*/  @!P0 FADD.FTZ R40, R40, R28 ;  /* 0x0000001c28288221 */ /* 0x000fe20000010000 */
[----:B------:R-:W-:-:S03]  /*72a0*/  @!P0 FADD.FTZ R41, R41, R29 ;  /* 0x0000001d29298221 */ /* 0x000fc60000010000 */
[----:B------:R-:W-:Y:S01]  /*72b0*/  @!P5 FADD.FTZ R40, R40, R32 ;  /* 0x000000202828d221 */ /* 0x000fe20000010000 */
[----:B------:R-:W-:-:S06]  /*72c0*/  @!P5 FADD.FTZ R41, R41, R33 ;  /* 0x000000212929d221 */ /* 0x000fcc0000010000 */
[----:B------:R-:W-:Y:S05]  /*72d0*/  @P1 BRA `(.L_x_145) ;  /* 0xfffffff400c01947 */ /* 0x000fea000383ffff */
[----:B------:R-:W-:-:S07]  /*72e0*/  MOV R14, R25 ;  /* 0x00000019000e7202 */ /* 0x000fce0000000f00 */
.L_x_144:
[----:B0-----:R-:W4:Y:S02]  /*72f0*/  LDC R32, c[0x0][0x370] ;  /* 0x0000dc00ff207b82 */ /* 0x001f240000000800 */
[----:B----4-:R-:W-:-:S13]  /*7300*/  LOP3.LUT P0, R24, R32, 0x7, RZ, 0xc0, !PT ;  /* 0x0000000720187812 */ /* 0x010fda000780c0ff */
[----:B------:R-:W-:Y:S05]  /*7310*/  @!P0 BRA `(.L_x_141) ;  /* 0x0000000400e48947 */ /* 0x000fea0003800000 */
[----:B------:R-:W-:Y:S02]  /*7320*/  IADD3 R24, PT, PT, R24, -0x1, RZ ;  /* 0xffffffff18187810 */ /* 0x000fe40007ffe0ff */
[----:B------:R-:W-:Y:S02]  /*7330*/  LOP3.LUT P4, R33, R32, 0x3, RZ, 0xc0, !PT ;  /* 0x0000000320217812 */ /* 0x000fe4000788c0ff */
[----:B------:R-:W-:-:S13]  /*7340*/  ISETP.GE.U32.AND P0, PT, R24, 0x3, PT ;  /* 0x000000031800780c */ /* 0x000fda0003f06070 */
[----:B------:R-:W-:Y:S05]  /*7350*/  @!P0 BRA `(.L_x_146) ;  /* 0x0000000000f88947 */ /* 0x000fea0003800000 */
[----:B------:R-:W-:Y:S02]  /*7360*/  ISETP.NE.AND P0, PT, R0, RZ, PT ;  /* 0x000000ff0000720c */ /* 0x000fe40003f05270 */
[C---:B------:R-:W-:Y:S02]  /*7370*/  IADD3 R26, PT, PT, R14.reuse, 0x1, RZ ;  /* 0x000000010e1a7810 */ /* 0x040fe40007ffe0ff */
[C---:B------:R-:W-:Y:S02]  /*7380*/  ISETP.EQ.OR P1, PT, R14.reuse, UR8, P0 ;  /* 0x000000080e007c0c */ /* 0x040fe40008722670 */
[----:B------:R-:W-:Y:S02]  /*7390*/  IADD3 R35, PT, PT, R14, 0x2, RZ ;  /* 0x000000020e237810 */ /* 0x000fe40007ffe0ff */
[----:B------:R-:W-:Y:S02]  /*73a0*/  ISETP.EQ.OR P2, PT, R26, UR8, P0 ;  /* 0x000000081a007c0c */ /* 0x000fe40008742670 */
[----:B------:R-:W-:-:S02]  /*73b0*/  ISETP.EQ.OR P3, PT, R35, UR8, P0 ;  /* 0x0000000823007c0c */ /* 0x000fc40008762670 */
[----:B------:R-:W-:-:S04]  /*73c0*/  IADD3 R34, PT, PT, R14, 0x3, RZ ;  /* 0x000000030e227810 */ /* 0x000fc80007ffe0ff */
[----:B------:R-:W-:Y:S01]  /*73d0*/  ISETP.EQ.OR P0, PT, R34, UR8, P0 ;  /* 0x0000000822007c0c */ /* 0x000fe20008702670 */
[----:B-1----:R-:W0:Y:S01]  /*73e0*/  @!P1 LDC R29, c[0x0][0x374] ;  /* 0x0000dd00ff1d9b82 */ /* 0x002e220000000800 */
[----:B------:R-:W1:Y:S01]  /*73f0*/  @!P1 S2R R30, SR_CTAID.Y ;  /* 0x00000000001e9919 */ /* 0x000e620000002600 */
[C---:B------:R-:W-:Y:S02]  /*7400*/  @!P1 LOP3.LUT R26, R2.reuse, 0x1, RZ, 0xc0, !PT ;  /* 0x00000001021a9812 */ /* 0x040fe400078ec0ff */
[----:B------:R-:W-:Y:S01]  /*7410*/  @!P2 LOP3.LUT R38, R2, 0x1, RZ, 0xc0, !PT ;  /* 0x000000010226a812 */ /* 0x000fe200078ec0ff */
[----:B------:R-:W4:Y:S03]  /*7420*/  @!P2 S2R R36, SR_CTAID.Y ;  /* 0x000000000024a919 */ /* 0x000f260000002600 */
[----:B------:R-:W5:Y:S01]  /*7430*/  @!P1 LDC.64 R24, c[0x0][0x3d0] ;  /* 0x0000f400ff189b82 */ /* 0x000f620000000a00 */
[----:B0-----:R-:W-:-:S02]  /*7440*/  @!P1 IMAD R27, R26, R29, RZ ;  /* 0x0000001d1a1b9224 */ /* 0x001fc400078e02ff */
[----:B------:R-:W0:Y:S02]  /*7450*/  @!P3 S2R R26, SR_CTAID.Y ;  /* 0x00000000001ab919 */ /* 0x000e240000002600 */
[----:B---3--:R-:W-:-:S03]  /*7460*/  @!P1 IMAD R28, R27, R32, RZ ;  /* 0x000000201b1c9224 */ /* 0x008fc600078e02ff */
[----:B------:R-:W3:Y:S02]  /*7470*/  @!P2 LDC R27, c[0x0][0x374] ;  /* 0x0000dd00ff1bab82 */ /* 0x000ee40000000800 */
[----:B--2---:R-:W-:Y:S01]  /*7480*/  @!P1 SHF.L.U32 R31, R28, 0x1, RZ ;  /* 0x000000011c1f9819 */ /* 0x004fe200000006ff */
[----:B-1----:R-:W-:-:S04]  /*7490*/  @!P1 IMAD R29, R14, R29, R30 ;  /* 0x0000001d0e1d9224 */ /* 0x002fc800078e021e */
[----:B-----5:R-:W-:Y:S01]  /*74a0*/  @!P1 IMAD.WIDE R24, R31, 0x4, R24 ;  /* 0x000000041f189825 */ /* 0x020fe200078e0218 */
[----:B------:R-:W0:Y:S03]  /*74b0*/  @!P3 LDC R30, c[0x0][0x374] ;  /* 0x0000dd00ff1ebb82 */ /* 0x000e260000000800 */
[----:B------:R-:W-:-:S05]  /*74c0*/  @!P1 IMAD.WIDE.U32 R28, R29, 0x8, R24 ;  /* 0x000000081d1c9825 */ /* 0x000fca00078e0018 */
[----:B------:R-:W1:Y:S01]  /*74d0*/  @!P2 LDC.64 R24, c[0x0][0x3d0] ;  /* 0x0000f400ff18ab82 */ /* 0x000e620000000a00 */
[----:B------:R-:W2:Y:S01]  /*74e0*/  @!P1 LDG.E.64 R28, desc[UR10][R28.64] ;  /* 0x0000000a1c1c9981 */ /* 0x000ea2000c1e1b00 */
[-C--:B---3--:R-:W-:Y:S02]  /*74f0*/  @!P2 IMAD R37, R38, R27.reuse, RZ ;  /* 0x0000001b2625a224 */ /* 0x088fe400078e02ff */
[----:B------:R-:W-:Y:S02]  /*7500*/  @!P2 IMAD R31, R14, R27, R27 ;  /* 0x0000001b0e1fa224 */ /* 0x000fe400078e021b */
[----:B------:R-:W3:Y:S01]  /*7510*/  @!P0 S2R R27, SR_CTAID.Y ;  /* 0x00000000001b8919 */ /* 0x000ee20000002600 */
[----:B------:R-:W-:Y:S02]  /*7520*/  @!P2 IMAD R37, R37, R32, RZ ;  /* 0x000000202525a224 */ /* 0x000fe400078e02ff */
[----:B----4-:R-:W-:Y:S01]  /*7530*/  @!P2 IADD3 R36, PT, PT, R31, R36, RZ ;  /* 0x000000241f24a210 */ /* 0x010fe20007ffe0ff */
[----:B0-----:R-:W-:-:S02]  /*7540*/  @!P3 IMAD R35, R35, R30, R26 ;  /* 0x0000001e2323b224 */ /* 0x001fc400078e021a */
[----:B------:R-:W-:Y:S01]  /*7550*/  @!P2 SHF.L.U32 R31, R37, 0x1, RZ ;  /* 0x00000001251fa819 */ /* 0x000fe200000006ff */
[----:B------:R-:W3:Y:S01]  /*7560*/  @!P0 LDC R26, c[0x0][0x374] ;  /* 0x0000dd00ff1a8b82 */ /* 0x000ee20000000800 */
[----:B------:R-:W-:-:S05]  /*7570*/  @!P3 LOP3.LUT R37, R2, 0x1, RZ, 0xc0, !PT ;  /* 0x000000010225b812 */ /* 0x000fca00078ec0ff */
[----:B------:R-:W-:Y:S02]  /*7580*/  @!P3 IMAD R37, R37, R30, RZ ;  /* 0x0000001e2525b224 */ /* 0x000fe400078e02ff */
[----:B-1----:R-:W-:Y:S02]  /*7590*/  @!P2 IMAD.WIDE R24, R31, 0x4, R24 ;  /* 0x000000041f18a825 */ /* 0x002fe400078e0218 */
[----:B------:R-:W0:Y:S02]  /*75a0*/  @!P3 LDC.64 R30, c[0x0][0x3d0] ;  /* 0x0000f400ff1ebb82 */ /* 0x000e240000000a00 */
[----:B------:R-:W-:Y:S02]  /*75b0*/  @!P3 IMAD R37, R37, R32, RZ ;  /* 0x000000202525b224 */ /* 0x000fe400078e02ff */
[----:B------:R-:W-:-:S06]  /*75c0*/  @!P2 IMAD.WIDE.U32 R24, R36, 0x8, R24 ;  /* 0x000000082418a825 */ /* 0x000fcc00078e0018 */
[----:B------:R-:W4:Y:S01]  /*75d0*/  @!P2 LDG.E.64 R24, desc[UR10][R24.64] ;  /* 0x0000000a1818a981 */ /* 0x000f22000c1e1b00 */
[----:B---3--:R-:W-:Y:S01]  /*75e0*/  @!P0 IMAD R34, R34, R26, R27 ;  /* 0x0000001a22228224 */ /* 0x008fe200078e021b */
[----:B------:R-:W-:Y:S02]  /*75f0*/  @!P3 SHF.L.U32 R27, R37, 0x1, RZ ;  /* 0x00000001251bb819 */ /* 0x000fe400000006ff */
[----:B------:R-:W-:-:S05]  /*7600*/  @!P0 LOP3.LUT R37, R2, 0x1, RZ, 0xc0, !PT ;  /* 0x0000000102258812 */ /* 0x000fca00078ec0ff */
[----:B------:R-:W-:Y:S02]  /*7610*/  @!P0 IMAD R37, R37, R26, RZ ;  /* 0x0000001a25258224 */ /* 0x000fe400078e02ff */
[----:B0-----:R-:W-:Y:S02]  /*7620*/  @!P3 IMAD.WIDE R30, R27, 0x4, R30 ;  /* 0x000000041b1eb825 */ /* 0x001fe400078e021e */
[----:B------:R-:W0:Y:S02]  /*7630*/  @!P0 LDC.64 R26, c[0x0][0x3d0] ;  /* 0x0000f400ff1a8b82 */ /* 0x000e240000000a00 */
[----:B------:R-:W-:-:S05]  /*7640*/  @!P0 IMAD R37, R37, R32, RZ ;  /* 0x0000002025258224 */ /* 0x000fca00078e02ff */
[----:B------:R-:W-:Y:S01]  /*7650*/  @!P0 SHF.L.U32 R37, R37, 0x1, RZ ;  /* 0x0000000125258819 */ /* 0x000fe200000006ff */
[----:B------:R-:W-:-:S06]  /*7660*/  @!P3 IMAD.WIDE.U32 R30, R35, 0x8, R30 ;  /* 0x00000008231eb825 */ /* 0x000fcc00078e001e */
[----:B------:R-:W3:Y:S01]  /*7670*/  @!P3 LDG.E.64 R30, desc[UR10][R30.64] ;  /* 0x0000000a1e1eb981 */ /* 0x000ee2000c1e1b00 */
[----:B0-----:R-:W-:-:S04]  /*7680*/  @!P0 IMAD.WIDE R26, R37, 0x4, R26 ;  /* 0x00000004251a8825 */ /* 0x001fc800078e021a */
[----:B------:R-:W-:-:S06]  /*7690*/  @!P0 IMAD.WIDE.U32 R26, R34, 0x8, R26 ;  /* 0x00000008221a8825 */ /* 0x000fcc00078e001a */
[----:B------:R-:W5:Y:S01]  /*76a0*/  @!P0 LDG.E.64 R26, desc[UR10][R26.64] ;  /* 0x0000000a1a1a8981 */ /* 0x000f62000c1e1b00 */
[----:B------:R-:W-:Y:S01]  /*76b0*/  IADD3 R14, PT, PT, R14, 0x4, RZ ;  /* 0x000000040e0e7810 */ /* 0x000fe20007ffe0ff */
[----:B--2---:R-:W-:Y:S01]  /*76c0*/  @!P1 FADD.FTZ R40, R40, R28 ;  /* 0x0000001c28289221 */ /* 0x004fe20000010000 */
[----:B------:R-:W-:-:S03]  /*76d0*/  @!P1 FADD.FTZ R41, R41, R29 ;  /* 0x0000001d29299221 */ /* 0x000fc60000010000 */
[----:B----4-:R-:W-:Y:S01]  /*76e0*/  @!P2 FADD.FTZ R40, R40, R24 ;  /* 0x000000182828a221 */ /* 0x010fe20000010000 */
[----:B------:R-:W-:-:S03]  /*76f0*/  @!P2 FADD.FTZ R41, R41, R25 ;  /* 0x000000192929a221 */ /* 0x000fc60000010000 */
[----:B---3--:R-:W-:Y:S01]  /*7700*/  @!P3 FADD.FTZ R40, R40, R30 ;  /* 0x0000001e2828b221 */ /* 0x008fe20000010000 */
[----:B------:R-:W-:-:S03]  /*7710*/  @!P3 FADD.FTZ R41, R41, R31 ;  /* 0x0000001f2929b221 */ /* 0x000fc60000010000 */
[----:B-----5:R-:W-:Y:S01]  /*7720*/  @!P0 FADD.FTZ R40, R40, R26 ;  /* 0x0000001a28288221 */ /* 0x020fe20000010000 */
[----:B------:R-:W-:-:S07]  /*7730*/  @!P0 FADD.FTZ R41, R41, R27 ;  /* 0x0000001b29298221 */ /* 0x000fce0000010000 */
.L_x_146:
[----:B------:R-:W-:Y:S05]  /*7740*/  @!P4 BRA `(.L_x_141) ;  /* 0x0000000000d8c947 */ /* 0x000fea0003800000 */
[----:B------:R-:W-:-:S13]  /*7750*/  ISETP.NE.AND P0, PT, R33, 0x1, PT ;  /* 0x000000012100780c */ /* 0x000fda0003f05270 */
[----:B------:R-:W-:Y:S05]  /*7760*/  @!P0 BRA `(.L_x_147) ;  /* 0x0000000000808947 */ /* 0x000fea0003800000 */
[----:B------:R-:W-:Y:S02]  /*7770*/  ISETP.NE.AND P0, PT, R0, RZ, PT ;  /* 0x000000ff0000720c */ /* 0x000fe40003f05270 */
[C---:B------:R-:W-:Y:S02]  /*7780*/  IADD3 R24, PT, PT, R14.reuse, 0x1, RZ ;  /* 0x000000010e187810 */ /* 0x040fe40007ffe0ff */
[----:B------:R-:W-:Y:S02]  /*7790*/  ISETP.EQ.OR P1, PT, R14, UR8, P0 ;  /* 0x000000080e007c0c */ /* 0x000fe40008722670 */
[----:B------:R-:W-:-:S11]  /*77a0*/  ISETP.EQ.OR P0, PT, R24, UR8, P0 ;  /* 0x0000000818007c0c */ /* 0x000fd60008702670 */
[----:B------:R-:W0:Y:S01]  /*77b0*/  @!P1 LDC R30, c[0x0][0x374] ;  /* 0x0000dd00ff1e9b82 */ /* 0x000e220000000800 */
[----:B-1----:R-:W1:Y:S01]  /*77c0*/  @!P1 S2R R29, SR_CTAID.Y ;  /* 0x00000000001d9919 */ /* 0x002e620000002600 */
[C---:B------:R-:W-:Y:S02]  /*77d0*/  @!P1 LOP3.LUT R33, R2.reuse, 0x1, RZ, 0xc0, !PT ;  /* 0x0000000102219812 */ /* 0x040fe400078ec0ff */
[----:B------:R-:W-:Y:S01]  /*77e0*/  @!P0 LOP3.LUT R34, R2, 0x1, RZ, 0xc0, !PT ;  /* 0x0000000102228812 */ /* 0x000fe200078ec0ff */
[----:B---3--:R-:W3:Y:S03]  /*77f0*/  @!P0 S2R R28, SR_CTAID.Y ;  /* 0x00000000001c8919 */ /* 0x008ee60000002600 */
[----:B--2---:R-:W2:Y:S08]  /*7800*/  @!P0 LDC R31, c[0x0][0x374] ;  /* 0x0000dd00ff1f8b82 */ /* 0x004eb00000000800 */
[----:B------:R-:W4:Y:S08]  /*7810*/  @!P1 LDC.64 R26, c[0x0][0x3d0] ;  /* 0x0000f400ff1a9b82 */ /* 0x000f300000000a00 */
[----:B------:R-:W5:Y:S01]  /*7820*/  @!P0 LDC.64 R24, c[0x0][0x3d0] ;  /* 0x0000f400ff188b82 */ /* 0x000f620000000a00 */
[----:B0-----:R-:W-:-:S04]  /*7830*/  @!P1 IMAD R33, R33, R30, RZ ;  /* 0x0000001e21219224 */ /* 0x001fc800078e02ff */
[----:B------:R-:W-:Y:S02]  /*7840*/  @!P1 IMAD R33, R33, R32, RZ ;  /* 0x0000002021219224 */ /* 0x000fe400078e02ff */
[----:B--2---:R-:W-:-:S03]  /*7850*/  @!P0 IMAD R35, R34, R31, RZ ;  /* 0x0000001f22238224 */ /* 0x004fc600078e02ff */
[----:B------:R-:W-:Y:S01]  /*7860*/  @!P1 SHF.L.U32 R33, R33, 0x1, RZ ;  /* 0x0000000121219819 */ /* 0x000fe200000006ff */
[C---:B------:R-:W-:Y:S02]  /*7870*/  @!P0 IMAD R31, R14.reuse, R31, R31 ;  /* 0x0000001f0e1f8224 */ /* 0x040fe400078e021f */
[----:B------:R-:W-:Y:S02]  /*7880*/  @!P0 IMAD R35, R35, R32, RZ ;  /* 0x0000002023238224 */ /* 0x000fe400078e02ff */
[----:B-1----:R-:W-:Y:S01]  /*7890*/  @!P1 IMAD R29, R14, R30, R29 ;  /* 0x0000001e0e1d9224 */ /* 0x002fe200078e021d */
[----:B---3--:R-:W-:Y:S01]  /*78a0*/  @!P0 IADD3 R31, PT, PT, R31, R28, RZ ;  /* 0x0000001c1f1f8210 */ /* 0x008fe20007ffe0ff */
[----:B----4-:R-:W-:Y:S01]  /*78b0*/  @!P1 IMAD.WIDE R26, R33, 0x4, R26 ;  /* 0x00000004211a9825 */ /* 0x010fe200078e021a */
[----:B------:R-:W-:-:S03]  /*78c0*/  @!P0 SHF.L.U32 R35, R35, 0x1, RZ ;  /* 0x0000000123238819 */ /* 0x000fc600000006ff */
[----:B------:R-:W-:-:S04]  /*78d0*/  @!P1 IMAD.WIDE.U32 R26, R29, 0x8, R26 ;  /* 0x000000081d1a9825 */ /* 0x000fc800078e001a */
[----:B-----5:R-:W-:Y:S02]  /*78e0*/  @!P0 IMAD.WIDE R24, R35, 0x4, R24 ;  /* 0x0000000423188825 */ /* 0x020fe400078e0218 */
[----:B------:R-:W2:Y:S02]  /*78f0*/  @!P1 LDG.E.64 R26, desc[UR10][R26.64] ;  /* 0x0000000a1a1a9981 */ /* 0x000ea4000c1e1b00 */
[----:B------:R-:W-:-:S06]  /*7900*/  @!P0 IMAD.WIDE.U32 R24, R31, 0x8, R24 ;  /* 0x000000081f188825 */ /* 0x000fcc00078e0018 */
[----:B------:R-:W3:Y:S01]  /*7910*/  @!P0 LDG.E.64 R24, desc[UR10][R24.64] ;  /* 0x0000000a18188981 */ /* 0x000ee2000c1e1b00 */
[----:B------:R-:W-:Y:S01]  /*7920*/  IADD3 R14, PT, PT, R14, 0x2, RZ ;  /* 0x000000020e0e7810 */ /* 0x000fe20007ffe0ff */
[----:B--2---:R-:W-:Y:S01]  /*7930*/  @!P1 FADD.FTZ R40, R40, R26 ;  /* 0x0000001a28289221 */ /* 0x004fe20000010000 */
[----:B------:R-:W-:-:S03]  /*7940*/  @!P1 FADD.FTZ R41, R41, R27 ;  /* 0x0000001b29299221 */ /* 0x000fc60000010000 */
[----:B---3--:R-:W-:Y:S01]  /*7950*/  @!P0 FADD.FTZ R40, R40, R24 ;  /* 0x0000001828288221 */ /* 0x008fe20000010000 */
[----:B------:R-:W-:-:S07]  /*7960*/  @!P0 FADD.FTZ R41, R41, R25 ;  /* 0x0000001929298221 */ /* 0x000fce0000010000 */
.L_x_147:
[----:B------:R-:W-:Y:S01]  /*7970*/  ISETP.NE.AND P0, PT, R14, UR8, PT ;  /* 0x000000080e007c0c */ /* 0x000fe2000bf05270 */
[----:B------:R-:W-:Y:S01]  /*7980*/  BSSY.RECONVERGENT B0, `(.L_x_141) ;  /* 0x0000012000007945 */ /* 0x000fe20003800200 */
[----:B------:R-:W-:Y:S02]  /*7990*/  LOP3.LUT R24, R32, 0x1, RZ, 0xc0, !PT ;  /* 0x0000000120187812 */ /* 0x000fe400078ec0ff */
[----:B------:R-:W-:-:S04]  /*79a0*/  ISETP.NE.OR P0, PT, R0, RZ, !P0 ;  /* 0x000000ff0000720c */ /* 0x000fc80004705670 */
[----:B------:R-:W-:-:S13]  /*79b0*/  ISETP.NE.U32.OR P0, PT, R24, 0x1, P0 ;  /* 0x000000011800780c */ /* 0x000fda0000705470 */
[----:B------:R-:W-:Y:S05]  /*79c0*/  @P0 BRA `(.L_x_148) ;  /* 0x0000000000340947 */ /* 0x000fea0003800000 */
[----:B------:R-:W0:Y:S01]  /*79d0*/  LDCU UR5, c[0x0][0x374] ;  /* 0x00006e80ff0577ac */ /* 0x000e220008000800 */
[----:B-1----:R-:W1:Y:S01]  /*79e0*/  S2R R29, SR_CTAID.Y ;  /* 0x00000000001d7919 */ /* 0x002e620000002600 */
[----:B------:R-:W4:Y:S01]  /*79f0*/  LDC.64 R24, c[0x0][0x3d0] ;  /* 0x0000f400ff187b82 */ /* 0x000f220000000a00 */
[----:B------:R-:W-:-:S05]  /*7a00*/  LOP3.LUT R27, R2, 0x1, RZ, 0xc0, !PT ;  /* 0x00000001021b7812 */ /* 0x000fca00078ec0ff */
[----:B0-----:R-:W-:-:S04]  /*7a10*/  IMAD R27, R27, UR5, RZ ;  /* 0x000000051b1b7c24 */ /* 0x001fc8000f8e02ff */
[----:B------:R-:W-:-:S05]  /*7a20*/  IMAD R27, R27, R32, RZ ;  /* 0x000000201b1b7224 */ /* 0x000fca00078e02ff */
[----:B------:R-:W-:-:S05]  /*7a30*/  SHF.L.U32 R27, R27, 0x1, RZ ;  /* 0x000000011b1b7819 */ /* 0x000fca00000006ff */
[----:B----4-:R-:W-:-:S04]  /*7a40*/  IMAD.WIDE R24, R27, 0x4, R24 ;  /* 0x000000041b187825 */ /* 0x010fc800078e0218 */
[----:B-1----:R-:W-:-:S04]  /*7a50*/  IMAD R27, R14, UR5, R29 ;  /* 0x000000050e1b7c24 */ /* 0x002fc8000f8e021d */
[----:B------:R-:W-:-:S06]  /*7a60*/  IMAD.WIDE.U32 R24, R27, 0x8, R24 ;  /* 0x000000081b187825 */ /* 0x000fcc00078e0018 */
[----:B------:R-:W3:Y:S02]  /*7a70*/  LDG.E.64 R24, desc[UR10][R24.64] ;  /* 0x0000000a18187981 */ /* 0x000ee4000c1e1b00 */
[----:B---3--:R-:W-:Y:S01]  /*7a80*/  FADD.FTZ R40, R40, R24 ;  /* 0x0000001828287221 */ /* 0x008fe20000010000 */
[----:B------:R-:W-:-:S07]  /*7a90*/  FADD.FTZ R41, R41, R25 ;  /* 0x0000001929297221 */ /* 0x000fce0000010000 */
.L_x_148:
[----:B------:R-:W-:Y:S05]  /*7aa0*/  BSYNC.RECONVERGENT B0 ;  /* 0x0000000000007941 */ /* 0x000fea0003800200 */
.L_x_141:
[----:B------:R-:W4:Y:S01]  /*7ab0*/  S2UR UR6, SR_CgaCtaId ;  /* 0x00000000000679c3 */ /* 0x000f220000008800 */
[----:B------:R-:W-:Y:S01]  /*7ac0*/  ISETP.NE.AND P0, PT, R0, RZ, PT ;  /* 0x000000ff0000720c */ /* 0x000fe20003f05270 */
[----:B------:R-:W-:Y:S01]  /*7ad0*/  UMOV UR5, 0x400 ;  /* 0x0000040000057882 */ /* 0x000fe20000000000 */
[----:B------:R-:W5:Y:S01]  /*7ae0*/  LDCU UR9, c[0x0][0x42c] ;  /* 0x00008580ff0977ac */ /* 0x000f620008000800 */
[C---:B0-----:R-:W-:Y:S02]  /*7af0*/  PRMT R26, R4.reuse, 0x7632, R26 ;  /* 0x00007632041a7816 */ /* 0x041fe4000000001a */
[----:B------:R-:W-:Y:S01]  /*7b00*/  SHF.L.U32 R30, R4, 0x10, RZ ;  /* 0x00000010041e7819 */ /* 0x000fe200000006ff */
[----:B------:R-:W0:Y:S01]  /*7b10*/  LDCU.U8 UR14, c[0x0][0x414] ;  /* 0x00008280ff0e77ac */ /* 0x000e220008000000 */
[----:B------:R-:W3:Y:S01]  /*7b20*/  LDC R27, c[0x0][0x41c] ;  /* 0x00010700ff1b7b82 */ /* 0x000ee20000000800 */
[----:B------:R-:W-:Y:S01]  /*7b30*/  SHF.L.U32 R61, R61, 0x10, RZ ;  /* 0x000000103d3d7819 */ /* 0x000fe200000006ff */
[----:B----4-:R-:W-:Y:S01]  /*7b40*/  ULEA UR5, UR6, UR5, 0x18 ;  /* 0x0000000506057291 */ /* 0x010fe2000f8ec0ff */
[----:B------:R-:W4:Y:S01]  /*7b50*/  LDCU.64 UR6, c[0x0][0x400] ;  /* 0x00008000ff0677ac */ /* 0x000f220008000a00 */
[----:B0-----:R-:W-:Y:S01]  /*7b60*/  UISETP.NE.AND UP0, UPT, UR14, URZ, UPT ;  /* 0x000000ff0e00728c */ /* 0x001fe2000bf05270 */
[----:B---3--:R-:W-:-:S06]  /*7b70*/  IMAD R28, R27, UR8, R92 ;  /* 0x000000081b1c7c24 */ /* 0x008fcc000f8e025c */
[----:B------:R-:W-:Y:S01]  /*7b80*/  @!P0 STS.64 [UR5+0xc0], R40 ;  /* 0x0000c028ff008988 */ /* 0x000fe20008000a05 */
[----:B------:R-:W-:Y:S01]  /*7b90*/  BAR.SYNC.DEFER_BLOCKING 0x0 ;  /* 0x0000000000007b1d */ /* 0x000fe20000010000 */
[----:B------:R-:W-:Y:S02]  /*7ba0*/  SHF.R.S32.HI R4, RZ, 0x1f, R28 ;  /* 0x0000001fff047819 */ /* 0x000fe4000001141c */
[----:B----4-:R-:W-:-:S04]  /*7bb0*/  ISETP.GE.U32.AND P0, PT, R28, UR6, PT ;  /* 0x000000061c007c0c */ /* 0x010fc8000bf06070 */
[----:B------:R-:W-:Y:S01]  /*7bc0*/  ISETP.GE.AND.EX P0, PT, R4, UR7, PT, P0 ;  /* 0x0000000704007c0c */ /* 0x000fe2000bf06300 */
[----:B------:R-:W5:Y:S02]  /*7bd0*/  LDS.64 R24, [UR5+0xc0] ;  /* 0x0000c005ff187984 */ /* 0x000f640008000a00 */
[----:B-----5:R-:W-:Y:S01]  /*7be0*/  FMUL.FTZ R24, R24, UR9 ;  /* 0x0000000918187c20 */ /* 0x020fe20008410000 */
[----:B------:R-:W-:Y:S01]  /*7bf0*/  FMUL.FTZ R14, R25, UR9 ;  /* 0x00000009190e7c20 */ /* 0x000fe20008410000 */
[----:B------:R-:W-:-:S03]  /*7c00*/  PRMT R25, R3, 0x7632, R25 ;  /* 0x0000763203197816 */ /* 0x000fc60000000019 */
[----:B------:R-:W-:Y:S02]  /*7c10*/  R2UR UR5, R24 ;  /* 0x00000000180572ca */ /* 0x000fe400000e0000 */
[----:B------:R-:W-:Y:S02]  /*7c20*/  SHF.L.U32 R24, R3, 0x10, RZ ;  /* 0x0000001003187819 */ /* 0x000fe400000006ff */
[----:B------:R-:W-:Y:S02]  /*7c30*/  SHF.L.U32 R25, R25, 0x10, RZ ;  /* 0x0000001019197819 */ /* 0x000fe400000006ff */
[----:B------:R-:W-:Y:S01]  /*7c40*/  IADD3 R3, PT, PT, R28, 0x20, RZ ;  /* 0x000000201c037810 */ /* 0x000fe20007ffe0ff */
[----:B------:R-:W-:Y:S02]  /*7c50*/  FADD.FTZ R24, R24, -UR12 ;  /* 0x8000000c18187e21 */ /* 0x000fe40008010000 */
[----:B------:R-:W-:Y:S01]  /*7c60*/  FADD.FTZ R25, R25, -UR12 ;  /* 0x8000000c19197e21 */ /* 0x000fe20008010000 */
[----:B------:R-:W-:Y:S01]  /*7c70*/  ISETP.GE.U32.AND P1, PT, R3, UR6, PT ;  /* 0x0000000603007c0c */ /* 0x000fe2000bf26070 */
[----:B-1----:R-:W-:Y:S01]  /*7c80*/  FMUL.FTZ R29, R24, UR13 ;  /* 0x0000000d181d7c20 */ /* 0x002fe20008410000 */
[----:B------:R-:W-:Y:S01]  /*7c90*/  SHF.L.U32 R24, R26, 0x10, RZ ;  /* 0x000000101a187819 */ /* 0x000fe200000006ff */
[----:B------:R-:W-:-:S02]  /*7ca0*/  FMUL.FTZ R25, R25, UR13 ;  /* 0x0000000d19197c20 */ /* 0x000fc40008410000 */
[----:B------:R-:W-:Y:S01]  /*7cb0*/  FFMA.FTZ R27, R29, UR5, R14 ;  /* 0x000000051d1b7c23 */ /* 0x000fe2000801000e */
[----:B------:R-:W-:Y:S07]  /*7cc0*/  BRA.U !UP0, `(.L_x_149) ;  /* 0x0000000108487547 */ /* 0x000fee000b800000 */
[----:B------:R-:W-:Y:S01]  /*7cd0*/  FFMA.FTZ R26, R23, R25, R21 ;  /* 0x00000019171a7223 */ /* 0x000fe20000010015 */
[----:B------:R-:W-:-:S03]  /*7ce0*/  FFMA.FTZ R29, R22, R29, R20 ;  /* 0x0000001d161d7223 */ /* 0x000fc60000010014 */
[----:B------:R-:W-:Y:S01]  /*7cf0*/  FMUL.FTZ R34, R26, -1.4426950216293334961 ;  /* 0xbfb8aa3b1a227820 */ /* 0x000fe20000410000 */
[----:B--2---:R-:W-:-:S05]  /*7d00*/  FMUL.FTZ R31, R29, -1.4426950216293334961 ;  /* 0xbfb8aa3b1d1f7820 */ /* 0x004fca0000410000 */
[----:B------:R-:W0:Y:S04]  /*7d10*/  MUFU.EX2 R34, R34 ;  /* 0x0000002200227308 */ /* 0x000e280000000800 */
[----:B------:R-:W1:Y:S01]  /*7d20*/  MUFU.EX2 R31, R31 ;  /* 0x0000001f001f7308 */ /* 0x000e620000000800 */
[----:B0-----:R-:W-:Y:S01]  /*7d30*/  FADD.FTZ R35, R34, 1 ;  /* 0x3f80000022237421 */ /* 0x001fe20000010000 */
[----:B-1----:R-:W-:-:S05]  /*7d40*/  FADD.FTZ R32, R31, 1 ;  /* 0x3f8000001f207421 */ /* 0x002fca0000010000 */
[----:B------:R-:W0:Y:S08]  /*7d50*/  MUFU.RCP R35, R35 ;  /* 0x0000002300237308 */ /* 0x000e300000001000 */
[----:B------:R-:W1:Y:S01]  /*7d60*/  MUFU.RCP R33, R32 ;  /* 0x0000002000217308 */ /* 0x000e620000001000 */
[----:B0-----:R-:W-:Y:S01]  /*7d70*/  FMUL.FTZ R24, R24, R35 ;  /* 0x0000002318187220 */ /* 0x001fe20000410000 */
[----:B-1----:R-:W-:Y:S01]  /*7d80*/  FMUL.FTZ R30, R30, R33 ;  /* 0x000000211e1e7220 */ /* 0x002fe20000410000 */
[----:B------:R-:W-:Y:S01]  /*7d90*/  FADD.FTZ R36, -R33, 1 ;  /* 0x3f80000021247421 */ /* 0x000fe20000010100 */
[----:B------:R-:W-:-:S03]  /*7da0*/  FADD.FTZ R33, -R35, 1 ;  /* 0x3f80000023217421 */ /* 0x000fc60000010100 */
[----:B------:R-:W-:Y:S01]  /*7db0*/  FFMA.FTZ R29, R29, R36, 1 ;  /* 0x3f8000001d1d7423 */ /* 0x000fe20000010024 */
[----:B------:R-:W-:-:S03]  /*7dc0*/  FFMA.FTZ R33, R26, R33, 1 ;  /* 0x3f8000001a217423 */ /* 0x000fc60000010021 */
[----:B------:R-:W-:Y:S01]  /*7dd0*/  FMUL.FTZ R30, R30, R29 ;  /* 0x0000001d1e1e7220 */ /* 0x000fe20000410000 */
[----:B------:R-:W-:-:S07]  /*7de0*/  FMUL.FTZ R24, R24, R33 ;  /* 0x0000002118187220 */ /* 0x000fce0000410000 */
.L_x_149:
[----:B------:R-:W-:Y:S01]  /*7df0*/  FFMA.FTZ R26, R25, UR5, R14 ;  /* 0x00000005191a7c23 */ /* 0x000fe2000801000e */
[----:B------:R-:W-:Y:S01]  /*7e00*/  BSSY.RECONVERGENT B0, `(.L_x_150) ;  /* 0x0000015000007945 */ /* 0x000fe20003800200 */
[----:B------:R-:W-:Y:S01]  /*7e10*/  FFMA.FTZ R27, R22, R30, -R27 ;  /* 0x0000001e161b7223 */ /* 0x000fe2000001081b */
[----:B------:R-:W-:Y:S01]  /*7e20*/  SHF.L.U32 R73, R73, 0x10, RZ ;  /* 0x0000001049497819 */ /* 0x000fe200000006ff */
[----:B------:R-:W-:Y:S01]  /*7e30*/  FADD.FTZ R61, R61, -UR12 ;  /* 0x8000000c3d3d7e21 */ /* 0x000fe20008010000 */
[----:B------:R-:W-:Y:S01]  /*7e40*/  SHF.R.S32.HI R29, RZ, 0x1f, R3 ;  /* 0x0000001fff1d7819 */ /* 0x000fe20000011403 */
[----:B------:R-:W-:Y:S01]  /*7e50*/  FFMA.FTZ R26, R23, R24, -R26 ;  /* 0x00000018171a7223 */ /* 0x000fe2000001081a */
[----:B------:R-:W-:Y:S06]  /*7e60*/  @P0 BRA `(.L_x_151) ;  /* 0x0000000000380947 */ /* 0x000fec0003800000 */
[----:B------:R-:W2:Y:S01]  /*7e70*/  LDCU.64 UR14, c[0x0][0x3f8] ;  /* 0x00007f00ff0e77ac */ /* 0x000ea20008000a00 */
[----:B------:R-:W-:Y:S02]  /*7e80*/  MOV R24, R16 ;  /* 0x0000001000187202 */ /* 0x000fe40000000f00 */
[----:B------:R-:W-:Y:S01]  /*7e90*/  MOV R25, R19 ;  /* 0x0000001300197202 */ /* 0x000fe20000000f00 */
[----:B------:R-:W0:Y:S01]  /*7ea0*/  LDCU.64 UR8, c[0x0][0x380] ;  /* 0x00007000ff0877ac */ /* 0x000e220008000a00 */
[----:B--2---:R-:W-:Y:S02]  /*7eb0*/  IMAD R31, R4, UR14, RZ ;  /* 0x0000000e041f7c24 */ /* 0x004fe4000f8e02ff */
[----:B------:R-:W-:Y:S01]  /*7ec0*/  FMUL.FTZ R4, R26, UR13 ;  /* 0x0000000d1a047c20 */ /* 0x000fe20008410000 */
[----:B------:R-:W-:-:S04]  /*7ed0*/  IMAD.WIDE.U32 R24, R28, UR14, R24 ;  /* 0x0000000e1c187c25 */ /* 0x000fc8000f8e0018 */
[----:B------:R-:W-:Y:S02]  /*7ee0*/  IMAD R33, R28, UR15, R31 ;  /* 0x0000000f1c217c24 */ /* 0x000fe4000f8e021f */
[----:B------:R-:W-:Y:S01]  /*7ef0*/  FMUL.FTZ R31, R27, UR13 ;  /* 0x0000000d1b1f7c20 */ /* 0x000fe20008410000 */
[----:B0-----:R-:W-:Y:S02]  /*7f00*/  LEA R26, P0, R24, UR8, 0x1 ;  /* 0x00000008181a7c11 */ /* 0x001fe4000f8008ff */
[----:B------:R-:W-:Y:S02]  /*7f10*/  IADD3 R33, PT, PT, R25, R33, RZ ;  /* 0x0000002119217210 */ /* 0x000fe40007ffe0ff */
[----:B------:R-:W-:Y:S02]  /*7f20*/  F2FP.BF16.F32.PACK_AB R25, R4, R31 ;  /* 0x0000001f0419723e */ /* 0x000fe400000010ff */
[----:B------:R-:W-:-:S05]  /*7f30*/  LEA.HI.X R27, R24, UR9, R33, 0x1, P0 ;  /* 0x00000009181b7c11 */ /* 0x000fca00080f0c21 */
[----:B------:R0:W-:Y:S02]  /*7f40*/  STG.E desc[UR10][R26.64], R25 ;  /* 0x000000191a007986 */ /* 0x0001e4000c10190a */
.L_x_151:
[----:B------:R-:W-:Y:S05]  /*7f50*/  BSYNC.RECONVERGENT B0 ;  /* 0x0000000000007941 */ /* 0x000fea0003800200 */
.L_x_150:
[----:B------:R-:W-:Y:S01]  /*7f60*/  PRMT R4, R5, 0x7632, R4 ;  /* 0x0000763205047816 */ /* 0x000fe20000000004 */
[----:B------:R-:W-:Y:S01]  /*7f70*/  FMUL.FTZ R61, R61, UR13 ;  /* 0x0000000d3d3d7c20 */ /* 0x000fe20008410000 */
[----:B0-----:R-:W-:Y:S01]  /*7f80*/  FADD.FTZ R25, R73, -UR12 ;  /* 0x8000000c49197e21 */ /* 0x001fe20008010000 */
[----:B------:R-:W-:Y:S02]  /*7f90*/  SHF.L.U32 R24, R5, 0x10, RZ ;  /* 0x0000001005187819 */ /* 0x000fe400000006ff */
[----:B------:R-:W-:Y:S01]  /*7fa0*/  ISETP.GE.AND.EX P1, PT, R29, UR7, PT, P1 ;  /* 0x000000071d007c0c */ /* 0x000fe2000bf26310 */
[----:B------:R-:W-:Y:S01]  /*7fb0*/  FFMA.FTZ R5, R61, UR5, R14 ;  /* 0x000000053d057c23 */ /* 0x000fe2000801000e */
[----:B------:R-:W-:Y:S01]  /*7fc0*/  SHF.L.U32 R4, R4, 0x10, RZ ;  /* 0x0000001004047819 */ /* 0x000fe200000006ff */
[----:B------:R-:W-:Y:S01]  /*7fd0*/  FMUL.FTZ R25, R25, UR13 ;  /* 0x0000000d19197c20 */ /* 0x000fe20008410000 */
[----:B------:R-:W-:Y:S09]  /*7fe0*/  BRA.U !UP0, `(.L_x_152) ;  /* 0x0000000108487547 */ /* 0x000ff2000b800000 */
[----:B------:R-:W-:Y:S01]  /*7ff0*/  FFMA.FTZ R26, R22, R61, R20 ;  /* 0x0000003d161a7223 */ /* 0x000fe20000010014 */
[----:B------:R-:W-:-:S03]  /*8000*/  FFMA.FTZ R27, R23, R25, R21 ;  /* 0x00000019171b7223 */ /* 0x000fc60000010015 */
[----:B------:R-:W-:Y:S01]  /*8010*/  FMUL.FTZ R30, R26, -1.4426950216293334961 ;  /* 0xbfb8aa3b1a1e7820 */ /* 0x000fe20000410000 */
[----:B------:R-:W-:-:S05]  /*8020*/  FMUL.FTZ R32, R27, -1.4426950216293334961 ;  /* 0xbfb8aa3b1b207820 */ /* 0x000fca0000410000 */
        /* <DEDUP_REMOVED lines=14> */
.L_x_152:
[----:B------:R-:W-:Y:S01]  /*8110*/  FFMA.FTZ R26, R25, UR5, R14 ;  /* 0x00000005191a7c23 */ /* 0x000fe2000801000e */
[----:B------:R-:W-:Y:S01]  /*8120*/  BSSY.RECONVERGENT B0, `(.L_x_153) ;  /* 0x0000014000007945 */ /* 0x000fe20003800200 */
[----:B------:R-:W-:Y:S01]  /*8130*/  FFMA.FTZ R24, R22, R24, -R5 ;  /* 0x0000001816187223 */ /* 0x000fe20000010805 */
[C---:B--2---:R-:W-:Y:S01]  /*8140*/  IADD3 R31, PT, PT, R28.reuse, 0x40, RZ ;  /* 0x000000401c1f7810 */ /* 0x044fe20007ffe0ff */
[----:B------:R-:W-:Y:S01]  /*8150*/  FFMA.FTZ R25, R23, R4, -R26 ;  /* 0x0000000417197223 */ /* 0x000fe2000001081a */
[----:B------:R-:W-:Y:S01]  /*8160*/  IADD3 R27, PT, PT, R28, 0x60, RZ ;  /* 0x000000601c1b7810 */ /* 0x000fe20007ffe0ff */
[----:B------:R-:W-:Y:S06]  /*8170*/  @P1 BRA `(.L_x_154) ;  /* 0x0000000000381947 */ /* 0x000fec0003800000 */
[----:B------:R-:W0:Y:S01]  /*8180*/  LDCU.64 UR8, c[0x0][0x3f8] ;  /* 0x00007f00ff0877ac */ /* 0x000e220008000a00 */
[----:B------:R-:W-:Y:S02]  /*8190*/  MOV R4, R16 ;  /* 0x0000001000047202 */ /* 0x000fe40000000f00 */
[----:B------:R-:W-:Y:S01]  /*81a0*/  MOV R5, R19 ;  /* 0x0000001300057202 */ /* 0x000fe20000000f00 */
[----:B------:R-:W1:Y:S01]  /*81b0*/  LDCU.64 UR14, c[0x0][0x380] ;  /* 0x00007000ff0e77ac */ /* 0x000e620008000a00 */
[----:B0-----:R-:W-:Y:S02]  /*81c0*/  IMAD R26, R29, UR8, RZ ;  /* 0x000000081d1a7c24 */ /* 0x001fe4000f8e02ff */
[----:B------:R-:W-:-:S04]  /*81d0*/  IMAD.WIDE.U32 R4, R3, UR8, R4 ;  /* 0x0000000803047c25 */ /* 0x000fc8000f8e0004 */
[----:B------:R-:W-:Y:S02]  /*81e0*/  IMAD R29, R3, UR9, R26 ;  /* 0x00000009031d7c24 */ /* 0x000fe4000f8e021a */
[----:B------:R-:W-:Y:S01]  /*81f0*/  FMUL.FTZ R26, R24, UR13 ;  /* 0x0000000d181a7c20 */ /* 0x000fe20008410000 */
[----:B------:R-:W-:Y:S01]  /*8200*/  FMUL.FTZ R3, R25, UR13 ;  /* 0x0000000d19037c20 */ /* 0x000fe20008410000 */
[C---:B-1----:R-:W-:Y:S02]  /*8210*/  LEA R24, P0, R4.reuse, UR14, 0x1 ;  /* 0x0000000e04187c11 */ /* 0x042fe4000f8008ff */
[----:B------:R-:W-:Y:S02]  /*8220*/  IADD3 R29, PT, PT, R5, R29, RZ ;  /* 0x0000001d051d7210 */ /* 0x000fe40007ffe0ff */
[----:B------:R-:W-:Y:S02]  /*8230*/  F2FP.BF16.F32.PACK_AB R3, R3, R26 ;  /* 0x0000001a0303723e */ /* 0x000fe400000010ff */
[----:B------:R-:W-:-:S05]  /*8240*/  LEA.HI.X R25, R4, UR15, R29, 0x1, P0 ;  /* 0x0000000f04197c11 */ /* 0x000fca00080f0c1d */
[----:B------:R0:W-:Y:S02]  /*8250*/  STG.E desc[UR10][R24.64], R3 ;  /* 0x0000000318007986 */ /* 0x0001e4000c10190a */
.L_x_154:
[----:B------:R-:W-:Y:S05]  /*8260*/  BSYNC.RECONVERGENT B0 ;  /* 0x0000000000007941 */ /* 0x000fea0003800200 */
.L_x_153:
[----:B------:R-:W-:Y:S02]  /*8270*/  SHF.L.U32 R60, R60, 0x10, RZ ;  /* 0x000000103c3c7819 */ /* 0x000fe400000006ff */
[----:B------:R-:W-:Y:S02]  /*8280*/  SHF.L.U32 R78, R78, 0x10, RZ ;  /* 0x000000104e4e7819 */ /* 0x000fe400000006ff */
[----:B------:R-:W-:Y:S01]  /*8290*/  ISETP.GE.U32.AND P0, PT, R31, UR6, PT ;  /* 0x000000061f007c0c */ /* 0x000fe2000bf06070 */
[----:B------:R-:W-:Y:S01]  /*82a0*/  FADD.FTZ R60, R60, -UR12 ;  /* 0x8000000c3c3c7e21 */ /* 0x000fe20008010000 */
[----:B------:R-:W-:Y:S01]  /*82b0*/  ISETP.GE.U32.AND P1, PT, R27, UR6, PT ;  /* 0x000000061b007c0c */ /* 0x000fe2000bf26070 */
[----:B------:R-:W-:Y:S01]  /*82c0*/  FADD.FTZ R78, R78, -UR12 ;  /* 0x8000000c4e4e7e21 */ /* 0x000fe20008010000 */
[----:B------:R-:W-:Y:S01]  /*82d0*/  SHF.R.S32.HI R4, RZ, 0x1f, R31 ;  /* 0x0000001fff047819 */ /* 0x000fe2000001141f */
[----:B------:R-:W-:Y:S01]  /*82e0*/  FMUL.FTZ R29, R60, UR13 ;  /* 0x0000000d3c1d7c20 */ /* 0x000fe20008410000 */
[----:B0-----:R-:W-:Y:S01]  /*82f0*/  SHF.R.S32.HI R3, RZ, 0x1f, R27 ;  /* 0x0000001fff037819 */ /* 0x001fe2000001141b */
[----:B------:R-:W-:Y:S01]  /*8300*/  FMUL.FTZ R39, R78, UR13 ;  /* 0x0000000d4e277c20 */ /* 0x000fe20008410000 */
[C---:B------:R-:W-:Y:S01]  /*8310*/  PRMT R24, R6.reuse, 0x7632, R24 ;  /* 0x0000763206187816 */ /* 0x040fe20000000018 */
[----:B------:R-:W-:Y:S01]  /*8320*/  FFMA.FTZ R25, R29, UR5, R14 ;  /* 0x000000051d197c23 */ /* 0x000fe2000801000e */
[----:B------:R-:W-:-:S02]  /*8330*/  SHF.L.U32 R5, R6, 0x10, RZ ;  /* 0x0000001006057819 */ /* 0x000fc400000006ff */
[----:B------:R-:W-:Y:S02]  /*8340*/  ISETP.GE.AND.EX P0, PT, R4, UR7, PT, P0 ;  /* 0x0000000704007c0c */ /* 0x000fe4000bf06300 */
        /* <DEDUP_REMOVED lines=22> */
.L_x_155:
[----:B------:R-:W-:Y:S01]  /*84b0*/  FFMA.FTZ R24, R39, UR5, R14 ;  /* 0x0000000527187c23 */ /* 0x000fe2000801000e */
[----:B------:R-:W-:Y:S01]  /*84c0*/  BSSY.RECONVERGENT B0, `(.L_x_156) ;  /* 0x0000014000007945 */ /* 0x000fe20003800200 */
[----:B------:R-:W-:Y:S01]  /*84d0*/  FFMA.FTZ R25, R22, R5, -R25 ;  /* 0x0000000516197223 */ /* 0x000fe20000010819 */
[----:B------:R-:W-:Y:S01]  /*84e0*/  SHF.L.U32 R77, R77, 0x10, RZ ;  /* 0x000000104d4d7819 */ /* 0x000fe200000006ff */
[----:B------:R-:W-:Y:S01]  /*84f0*/  FADD.FTZ R59, R59, -UR12 ;  /* 0x8000000c3b3b7e21 */ /* 0x000fe20008010000 */
[----:B------:R-:W-:Y:S01]  /*8500*/  FFMA.FTZ R6, R23, R6, -R24 ;  /* 0x0000000617067223 */ /* 0x000fe20000010818 */
[----:B------:R-:W-:Y:S06]  /*8510*/  @P0 BRA `(.L_x_157) ;  /* 0x0000000000380947 */ /* 0x000fec0003800000 */
[----:B------:R-:W0:Y:S01]  /*8520*/  LDCU.64 UR8, c[0x0][0x3f8] ;  /* 0x00007f00ff0877ac */ /* 0x000e220008000a00 */
[----:B------:R-:W-:Y:S01]  /*8530*/  MOV R5, R19 ;  /* 0x0000001300057202 */ /* 0x000fe20000000f00 */
[----:B------:R-:W-:Y:S01]  /*8540*/  FMUL.FTZ R29, R25, UR13 ;  /* 0x0000000d191d7c20 */ /* 0x000fe20008410000 */
[----:B------:R-:W-:Y:S01]  /*8550*/  FMUL.FTZ R6, R6, UR13 ;  /* 0x0000000d06067c20 */ /* 0x000fe20008410000 */
[----:B------:R-:W1:Y:S01]  /*8560*/  LDCU.64 UR14, c[0x0][0x380] ;  /* 0x00007000ff0e77ac */ /* 0x000e620008000a00 */
[----:B0-----:R-:W-:Y:S01]  /*8570*/  IMAD R24, R4, UR8, RZ ;  /* 0x0000000804187c24 */ /* 0x001fe2000f8e02ff */
[----:B------:R-:W-:-:S05]  /*8580*/  MOV R4, R16 ;  /* 0x0000001000047202 */ /* 0x000fca0000000f00 */
[----:B------:R-:W-:-:S04]  /*8590*/  IMAD.WIDE.U32 R4, R31, UR8, R4 ;  /* 0x000000081f047c25 */ /* 0x000fc8000f8e0004 */
[----:B------:R-:W-:Y:S01]  /*85a0*/  IMAD R31, R31, UR9, R24 ;  /* 0x000000091f1f7c24 */ /* 0x000fe2000f8e0218 */
[----:B-1----:R-:W-:-:S04]  /*85b0*/  LEA R24, P0, R4, UR14, 0x1 ;  /* 0x0000000e04187c11 */ /* 0x002fc8000f8008ff */
[----:B------:R-:W-:Y:S02]  /*85c0*/  IADD3 R31, PT, PT, R5, R31, RZ ;  /* 0x0000001f051f7210 */ /* 0x000fe40007ffe0ff */
[----:B------:R-:W-:Y:S02]  /*85d0*/  F2FP.BF16.F32.PACK_AB R5, R6, R29 ;  /* 0x0000001d0605723e */ /* 0x000fe400000010ff */
[----:B------:R-:W-:-:S05]  /*85e0*/  LEA.HI.X R25, R4, UR15, R31, 0x1, P0 ;  /* 0x0000000f04197c11 */ /* 0x000fca00080f0c1f */
[----:B------:R0:W-:Y:S02]  /*85f0*/  STG.E desc[UR10][R24.64], R5 ;  /* 0x0000000518007986 */ /* 0x0001e4000c10190a */
.L_x_157:
[----:B------:R-:W-:Y:S05]  /*8600*/  BSYNC.RECONVERGENT B0 ;  /* 0x0000000000007941 */ /* 0x000fea0003800200 */
.L_x_156:
[----:B------:R-:W-:Y:S01]  /*8610*/  FMUL.FTZ R59, R59, UR13 ;  /* 0x0000000d3b3b7c20 */ /* 0x000fe20008410000 */
[----:B------:R-:W-:Y:S01]  /*8620*/  FADD.FTZ R77, R77, -UR12 ;  /* 0x8000000c4d4d7e21 */ /* 0x000fe20008010000 */
[----:B0-----:R-:W-:Y:S02]  /*8630*/  SHF.L.U32 R5, R46, 0x10, RZ ;  /* 0x000000102e057819 */ /* 0x001fe400000006ff */
[----:B------:R-:W-:Y:S01]  /*8640*/  SHF.L.U32 R76, R76, 0x10, RZ ;  /* 0x000000104c4c7819 */ /* 0x000fe200000006ff */
[----:B------:R-:W-:Y:S01]  /*8650*/  FFMA.FTZ R37, R59, UR5, R14 ;  /* 0x000000053b257c23 */ /* 0x000fe2000801000e */
[----:B------:R-:W-:Y:S01]  /*8660*/  FMUL.FTZ R77, R77, UR13 ;  /* 0x0000000d4d4d7c20 */ /* 0x000fe20008410000 */
        /* <DEDUP_REMOVED lines=19> */
.L_x_158:
[----:B------:R-:W-:Y:S01]  /*87a0*/  FFMA.FTZ R4, R77, UR5, R14 ;  /* 0x000000054d047c23 */ /* 0x000fe2000801000e */
[----:B------:R-:W-:Y:S01]  /*87b0*/  BSSY.RECONVERGENT B0, `(.L_x_159) ;  /* 0x0000014000007945 */ /* 0x000fe20003800200 */
[----:B------:R-:W-:Y:S01]  /*87c0*/  FFMA.FTZ R37, R22, R5, -R37 ;  /* 0x0000000516257223 */ /* 0x000fe20000010825 */
[C---:B------:R-:W-:Y:S01]  /*87d0*/  IADD3 R31, PT, PT, R28.reuse, 0x80, RZ ;  /* 0x000000801c1f7810 */ /* 0x040fe20007ffe0ff */
        /* <DEDUP_REMOVED lines=8> */
[----:B------:R-:W-:Y:S01]  /*8860*/  FMUL.FTZ R3, R76, UR13 ;  /* 0x0000000d4c037c20 */ /* 0x000fe20008410000 */
[----:B------:R-:W-:-:S04]  /*8870*/  IMAD.WIDE.U32 R4, R27, UR8, R4 ;  /* 0x000000081b047c25 */ /* 0x000fc8000f8e0004 */
[----:B------:R-:W-:Y:S02]  /*8880*/  IMAD R27, R27, UR9, R6 ;  /* 0x000000091b1b7c24 */ /* 0x000fe4000f8e0206 */
[----:B------:R-:W-:Y:S01]  /*8890*/  FMUL.FTZ R6, R37, UR13 ;  /* 0x0000000d25067c20 */ /* 0x000fe20008410000 */
[C---:B-1----:R-:W-:Y:S02]  /*88a0*/  LEA R24, P0, R4.reuse, UR14, 0x1 ;  /* 0x0000000e04187c11 */ /* 0x042fe4000f8008ff */
[----:B------:R-:W-:Y:S02]  /*88b0*/  IADD3 R27, PT, PT, R5, R27, RZ ;  /* 0x0000001b051b7210 */ /* 0x000fe40007ffe0ff */
[----:B------:R-:W-:Y:S02]  /*88c0*/  F2FP.BF16.F32.PACK_AB R3, R3, R6 ;  /* 0x000000060303723e */ /* 0x000fe400000010ff */
[----:B------:R-:W-:-:S05]  /*88d0*/  LEA.HI.X R25, R4, UR15, R27, 0x1, P0 ;  /* 0x0000000f04197c11 */ /* 0x000fca00080f0c1b */
[----:B------:R0:W-:Y:S02]  /*88e0*/  STG.E desc[UR10][R24.64], R3 ;  /* 0x0000000318007986 */ /* 0x0001e4000c10190a */
.L_x_160:
[----:B------:R-:W-:Y:S05]  /*88f0*/  BSYNC.RECONVERGENT B0 ;  /* 0x0000000000007941 */ /* 0x000fea0003800200 */
.L_x_159:
        /* <DEDUP_REMOVED lines=10> */
[----:B------:R-:W-:Y:S01]  /*89a0*/  ISETP.GE.AND.EX P0, PT, R4, UR7, PT, P0 ;  /* 0x0000000704007c0c */ /* 0x000fe2000bf06300 */
[----:B------:R-:W-:Y:S01]  /*89b0*/  FFMA.FTZ R37, R5, UR5, R14 ;  /* 0x0000000505257c23 */ /* 0x000fe2000801000e */
[----:B------:R-:W-:-:S02]  /*89c0*/  ISETP.GE.AND.EX P1, PT, R3, UR7, PT, P1 ;  /* 0x0000000703007c0c */ /* 0x000fc4000bf26310 */
[----:B------:R-:W-:Y:S02]  /*89d0*/  SHF.L.U32 R45, R45, 0x10, RZ ;  /* 0x000000102d2d7819 */ /* 0x000fe400000006ff */
[----:B------:R-:W-:Y:S02]  /*89e0*/  SHF.L.U32 R6, R75, 0x10, RZ ;  /* 0x000000104b067819 */ /* 0x000fe400000006ff */
        /* <DEDUP_REMOVED lines=20> */
.L_x_161:
        /* <DEDUP_REMOVED lines=21> */
.L_x_163:
[----:B------:R-:W-:Y:S05]  /*8c80*/  BSYNC.RECONVERGENT B0 ;  /* 0x0000000000007941 */ /* 0x000fea0003800200 */
.L_x_162:
        /* <DEDUP_REMOVED lines=25> */
.L_x_164:
        /* <DEDUP_REMOVED lines=21> */
.L_x_166:
[----:B------:R-:W-:Y:S05]  /*8f70*/  BSYNC.RECONVERGENT B0 ;  /* 0x0000000000007941 */ /* 0x000fea0003800200 */
.L_x_165:
        /* <DEDUP_REMOVED lines=35> */
.L_x_167:
        /* <DEDUP_REMOVED lines=10> */
[----:B------:R-:W-:Y:S01]  /*9250*/  MOV R5, R19 ;  /* 0x0000001300057202 */ /* 0x000fe20000000f00 */
[----:B------:R-:W1:Y:S01]  /*9260*/  LDCU.64 UR14, c[0x0][0x380] ;  /* 0x00007000ff0e77ac */ /* 0x000e620008000a00 */
[----:B------:R-:W-:Y:S01]  /*9270*/  FMUL.FTZ R6, R6, UR13 ;  /* 0x0000000d06067c20 */ /* 0x000fe20008410000 */
        /* <DEDUP_REMOVED lines=8> */
.L_x_169:
[----:B------:R-:W-:Y:S05]  /*9300*/  BSYNC.RECONVERGENT B0 ;  /* 0x0000000000007941 */ /* 0x000fea0003800200 */
.L_x_168:
        /* <DEDUP_REMOVED lines=25> */
.L_x_170:
        /* <DEDUP_REMOVED lines=21> */
.L_x_172:
[----:B------:R-:W-:Y:S05]  /*95f0*/  BSYNC.RECONVERGENT B0 ;  /* 0x0000000000007941 */ /* 0x000fea0003800200 */
.L_x_171:
        /* <DEDUP_REMOVED lines=35> */
.L_x_173:
        /* <DEDUP_REMOVED lines=12> */
[----:B0-----:R-:W-:Y:S02]  /*98f0*/  IMAD R25, R34, UR8, RZ ;  /* 0x0000000822197c24 */ /* 0x001fe4000f8e02ff */
        /* <DEDUP_REMOVED lines=8> */
.L_x_175:
[----:B------:R-:W-:Y:S05]  /*9980*/  BSYNC.RECONVERGENT B0 ;  /* 0x0000000000007941 */ /* 0x000fea0003800200 */
.L_x_174:
[----:B------:R-:W-:Y:S01]  /*9990*/  FMUL.FTZ R53, R53, UR13 ;  /* 0x0000000d35357c20 */ /* 0x000fe20008410000 */
[----:B------:R-:W-:Y:S01]  /*99a0*/  FADD.FTZ R87, R87, -UR12 ;  /* 0x8000000c57577e21 */ /* 0x000fe20008010000 */
[----:B------:R-:W-:Y:S02]  /*99b0*/  SHF.L.U32 R7, R7, 0x10, RZ ;  /* 0x0000001007077819 */ /* 0x000fe400000006ff */
[----:B0-----:R-:W-:Y:S01]  /*99c0*/  SHF.L.U32 R24, R69, 0x10, RZ ;  /* 0x0000001045187819 */ /* 0x001fe200000006ff */
        /* <DEDUP_REMOVED lines=21> */
.L_x_176:
        /* <DEDUP_REMOVED lines=21> */
.L_x_178:
[----:B------:R-:W-:Y:S05]  /*9c70*/  BSYNC.RECONVERGENT B0 ;  /* 0x0000000000007941 */ /* 0x000fea0003800200 */
.L_x_177:
        /* <DEDUP_REMOVED lines=35> */
.L_x_179:
        /* <DEDUP_REMOVED lines=21> */
.L_x_181:
[----:B------:R-:W-:Y:S05]  /*a000*/  BSYNC.RECONVERGENT B0 ;  /* 0x0000000000007941 */ /* 0x000fea0003800200 */
.L_x_180:
        /* <DEDUP_REMOVED lines=25> */
.L_x_182:
[----:B------:R-:W-:Y:S01]  /*a1a0*/  FFMA.FTZ R8, R85, UR5, R14 ;  /* 0x0000000555087c23 */ /* 0x000fe2000801000e */
[----:B------:R-:W-:Y:S01]  /*a1b0*/  BSSY.RECONVERGENT B0, `(.L_x_183) ;  /* 0x0000014000007945 */ /* 0x000fe20003800200 */
[----:B------:R-:W-:Y:S01]  /*a1c0*/  FFMA.FTZ R29, R22, R9, -R29 ;  /* 0x00000009161d7223 */ /* 0x000fe2000001081d */
[----:B------:R-:W-:Y:S01]  /*a1d0*/  SHF.L.U32 R50, R50, 0x10, RZ ;  /* 0x0000001032327819 */ /* 0x000fe200000006ff */
        /* <DEDUP_REMOVED lines=17> */
.L_x_184:
[----:B------:R-:W-:Y:S05]  /*a2f0*/  BSYNC.RECONVERGENT B0 ;  /* 0x0000000000007941 */ /* 0x000fea0003800200 */
.L_x_183:
[----:B------:R-:W-:Y:S01]  /*a300*/  SHF.L.U32 R82, R82, 0x10, RZ ;  /* 0x0000001052527819 */ /* 0x000fe200000006ff */
[----:B------:R-:W-:Y:S01]  /*a310*/  FADD.FTZ R50, R50, -UR12 ;  /* 0x8000000c32327e21 */ /* 0x000fe20008010000 */
[C---:B0-----:R-:W-:Y:S02]  /*a320*/  IADD3 R4, PT, PT, R28.reuse, 0x1a0, RZ ;  /* 0x000001a01c047810 */ /* 0x041fe40007ffe0ff */
[----:B------:R-:W-:Y:S01]  /*a330*/  IADD3 R3, PT, PT, R28, 0x1c0, RZ ;  /* 0x000001c01c037810 */ /* 0x000fe20007ffe0ff */
[----:B------:R-:W-:Y:S01]  /*a340*/  FADD.FTZ R82, R82, -UR12 ;  /* 0x8000000c52527e21 */ /* 0x000fe20008010000 */
[----:B------:R-:W-:Y:S01]  /*a350*/  ISETP.GE.U32.AND P0, PT, R35, UR6, PT ;  /* 0x0000000623007c0c */ /* 0x000fe2000bf06070 */
[----:B------:R-:W-:Y:S01]  /*a360*/  FMUL.FTZ R31, R50, UR13 ;  /* 0x0000000d321f7c20 */ /* 0x000fe20008410000 */
[----:B------:R-:W-:Y:S01]  /*a370*/  ISETP.GE.U32.AND P1, PT, R4, UR6, PT ;  /* 0x0000000604007c0c */ /* 0x000fe2000bf26070 */
[----:B------:R-:W-:Y:S01]  /*a380*/  FMUL.FTZ R33, R82, UR13 ;  /* 0x0000000d52217c20 */ /* 0x000fe20008410000 */
[----:B------:R-:W-:-:S02]  /*a390*/  SHF.R.S32.HI R26, RZ, 0x1f, R35 ;  /* 0x0000001fff1a7819 */ /* 0x000fc40000011423 */
[----:B------:R-:W-:Y:S02]  /*a3a0*/  SHF.R.S32.HI R5, RZ, 0x1f, R4 ;  /* 0x0000001fff057819 */ /* 0x000fe40000011404 */
[----:B------:R-:W-:Y:S02]  /*a3b0*/  SHF.L.U32 R7, R10, 0x10, RZ ;  /* 0x000000100a077819 */ /* 0x000fe400000006ff */
[----:B------:R-:W-:Y:S02]  /*a3c0*/  ISETP.GE.U32.AND P2, PT, R3, UR6, PT ;  /* 0x0000000603007c0c */ /* 0x000fe4000bf46070 */
[----:B------:R-:W-:Y:S02]  /*a3d0*/  ISETP.GE.AND.EX P0, PT, R26, UR7, PT, P0 ;  /* 0x000000071a007c0c */ /* 0x000fe4000bf06300 */
[----:B------:R-:W-:Y:S02]  /*a3e0*/  ISETP.GE.AND.EX P1, PT, R5, UR7, PT, P1 ;  /* 0x0000000705007c0c */ /* 0x000fe4000bf26310 */
[----:B------:R-:W-:-:S02]  /*a3f0*/  SHF.L.U32 R66, R66, 0x10, RZ ;  /* 0x0000001042427819 */ /* 0x000fc400000006ff */
        /* <DEDUP_REMOVED lines=21> */
.L_x_185:
[--C-:B------:R-:W-:Y:S01]  /*a550*/  FFMA.FTZ R9, R31, UR5, R14.reuse ;  /* 0x000000051f097c23 */ /* 0x100fe2000801000e */
[----:B------:R-:W-:Y:S01]  /*a560*/  FADD.FTZ R49, R49, -UR12 ;  /* 0x8000000c31317e21 */ /* 0x000fe20008010000 */
[----:B------:R-:W-:Y:S01]  /*a570*/  FADD.FTZ R81, R81, -UR12 ;  /* 0x8000000c51517e21 */ /* 0x000fe20008010000 */
[----:B------:R-:W-:Y:S01]  /*a580*/  FFMA.FTZ R6, R33, UR5, R14 ;  /* 0x0000000521067c23 */ /* 0x000fe2000801000e */
[----:B------:R-:W-:Y:S01]  /*a590*/  BSSY.RECONVERGENT B0, `(.L_x_186) ;  /* 0x0000014000007945 */ /* 0x000fe20003800200 */
[----:B------:R-:W-:Y:S01]  /*a5a0*/  FFMA.FTZ R10, R22, R7, -R9 ;  /* 0x00000007160a7223 */ /* 0x000fe20000010809 */
[----:B------:R-:W-:Y:S01]  /*a5b0*/  FMUL.FTZ R49, R49, UR13 ;  /* 0x0000000d31317c20 */ /* 0x000fe20008410000 */
[----:B------:R-:W-:Y:S01]  /*a5c0*/  FMUL.FTZ R81, R81, UR13 ;  /* 0x0000000d51517c20 */ /* 0x000fe20008410000 */
        /* <DEDUP_REMOVED lines=16> */
.L_x_187:
[----:B------:R-:W-:Y:S05]  /*a6d0*/  BSYNC.RECONVERGENT B0 ;  /* 0x0000000000007941 */ /* 0x000fea0003800200 */
.L_x_186:
[----:B------:R-:W-:Y:S01]  /*a6e0*/  SHF.L.U32 R11, R11, 0x10, RZ ;  /* 0x000000100b0b7819 */ /* 0x000fe200000006ff */
[--C-:B------:R-:W-:Y:S01]  /*a6f0*/  FFMA.FTZ R29, R49, UR5, R14.reuse ;  /* 0x00000005311d7c23 */ /* 0x100fe2000801000e */
[----:B------:R-:W-:Y:S01]  /*a700*/  FFMA.FTZ R30, R81, UR5, R14 ;  /* 0x00000005511e7c23 */ /* 0x000fe2000801000e */
[----:B0-----:R-:W-:Y:S01]  /*a710*/  SHF.L.U32 R6, R65, 0x10, RZ ;  /* 0x0000001041067819 */ /* 0x001fe200000006ff */
        /* <DEDUP_REMOVED lines=19> */
.L_x_188:
[----:B------:R-:W-:Y:S01]  /*a850*/  BSSY.RECONVERGENT B0, `(.L_x_189) ;  /* 0x0000013000007945 */ /* 0x000fe20003800200 */
[----:B------:R-:W-:Y:S01]  /*a860*/  FFMA.FTZ R29, R22, R11, -R29 ;  /* 0x0000000b161d7223 */ /* 0x000fe2000001081d */
[----:B------:R-:W-:Y:S01]  /*a870*/  SHF.L.U32 R48, R48, 0x10, RZ ;  /* 0x0000001030307819 */ /* 0x000fe200000006ff */
        /* <DEDUP_REMOVED lines=16> */
.L_x_190:
[----:B------:R-:W-:Y:S05]  /*a980*/  BSYNC.RECONVERGENT B0 ;  /* 0x0000000000007941 */ /* 0x000fea0003800200 */
.L_x_189:
[----:B------:R-:W-:Y:S01]  /*a990*/  SHF.L.U32 R80, R80, 0x10, RZ ;  /* 0x0000001050507819 */ /* 0x000fe200000006ff */
[----:B------:R-:W-:Y:S01]  /*a9a0*/  FADD.FTZ R48, R48, -UR12 ;  /* 0x8000000c30307e21 */ /* 0x000fe20008010000 */
[----:B------:R-:W-:Y:S02]  /*a9b0*/  SHF.R.S32.HI R24, RZ, 0x1f, R3 ;  /* 0x0000001fff187819 */ /* 0x000fe40000011403 */
[----:B0-----:R-:W-:Y:S01]  /*a9c0*/  SHF.L.U32 R5, R12, 0x10, RZ ;  /* 0x000000100c057819 */ /* 0x001fe200000006ff */
[----:B------:R-:W-:Y:S01]  /*a9d0*/  FMUL.FTZ R7, R48, UR13 ;  /* 0x0000000d30077c20 */ /* 0x000fe20008410000 */
[----:B------:R-:W-:Y:S01]  /*a9e0*/  FADD.FTZ R80, R80, -UR12 ;  /* 0x8000000c50507e21 */ /* 0x000fe20008010000 */
[----:B------:R-:W-:Y:S02]  /*a9f0*/  ISETP.GE.AND.EX P2, PT, R24, UR7, PT, P2 ;  /* 0x0000000718007c0c */ /* 0x000fe4000bf46320 */
[----:B------:R-:W-:Y:S01]  /*aa00*/  SHF.L.U32 R64, R64, 0x10, RZ ;  /* 0x0000001040407819 */ /* 0x000fe200000006ff */
[----:B------:R-:W-:Y:S01]  /*aa10*/  FFMA.FTZ R27, R7, UR5, R14 ;  /* 0x00000005071b7c23 */ /* 0x000fe2000801000e */
[----:B------:R-:W-:Y:S01]  /*aa20*/  SHF.L.U32 R47, R47, 0x10, RZ ;  /* 0x000000102f2f7819 */ /* 0x000fe200000006ff */
[----:B------:R-:W-:Y:S01]  /*aa30*/  FMUL.FTZ R29, R80, UR13 ;  /* 0x0000000d501d7c20 */ /* 0x000fe20008410000 */
        /* <DEDUP_REMOVED lines=20> */
.L_x_191:
[----:B------:R-:W-:Y:S01]  /*ab80*/  FFMA.FTZ R4, R29, UR5, R14 ;  /* 0x000000051d047c23 */ /* 0x000fe2000801000e */
[----:B------:R-:W-:Y:S01]  /*ab90*/  BSSY.RECONVERGENT B0, `(.L_x_192) ;  /* 0x0000015000007945 */ /* 0x000fe20003800200 */
[----:B------:R-:W-:Y:S01]  /*aba0*/  FFMA.FTZ R27, R22, R5, -R27 ;  /* 0x00000005161b7223 */ /* 0x000fe2000001081b */
[----:B------:R-:W-:Y:S01]  /*abb0*/  FADD.FTZ R47, R47, -UR12 ;  /* 0x8000000c2f2f7e21 */ /* 0x000fe20008010000 */
[----:B------:R-:W-:Y:S01]  /*abc0*/  FADD.FTZ R79, R79, -UR12 ;  /* 0x8000000c4f4f7e21 */ /* 0x000fe20008010000 */
[----:B------:R-:W-:Y:S01]  /*abd0*/  IADD3 R25, PT, PT, R28, 0x1e0, RZ ;  /* 0x000001e01c197810 */ /* 0x000fe20007ffe0ff */
        /* <DEDUP_REMOVED lines=16> */
.L_x_193:
[----:B------:R-:W-:Y:S05]  /*ace0*/  BSYNC.RECONVERGENT B0 ;  /* 0x0000000000007941 */ /* 0x000fea0003800200 */
.L_x_192:
[----:B------:R-:W-:Y:S01]  /*acf0*/  FMUL.FTZ R47, R47, UR13 ;  /* 0x0000000d2f2f7c20 */ /* 0x000fe20008410000 */
[----:B------:R-:W-:Y:S01]  /*ad00*/  FMUL.FTZ R79, R79, UR13 ;  /* 0x0000000d4f4f7c20 */ /* 0x000fe20008410000 */
[----:B------:R-:W-:Y:S02]  /*ad10*/  ISETP.GE.U32.AND P0, PT, R25, UR6, PT ;  /* 0x0000000619007c0c */ /* 0x000fe4000bf06070 */
[--C-:B------:R-:W-:Y:S01]  /*ad20*/  FFMA.FTZ R15, R47, UR5, R14.reuse ;  /* 0x000000052f0f7c23 */ /* 0x100fe2000801000e */
[----:B------:R-:W-:Y:S01]  /*ad30*/  SHF.L.U32 R13, R13, 0x10, RZ ;  /* 0x000000100d0d7819 */ /* 0x000fe200000006ff */
[----:B------:R-:W-:Y:S01]  /*ad40*/  FFMA.FTZ R14, R79, UR5, R14 ;  /* 0x000000054f0e7c23 */ /* 0x000fe2000801000e */
[----:B------:R-:W-:Y:S02]  /*ad50*/  SHF.R.S32.HI R12, RZ, 0x1f, R25 ;  /* 0x0000001fff0c7819 */ /* 0x000fe40000011419 */
        /* <DEDUP_REMOVED lines=20> */
.L_x_194:
[----:B------:R-:W-:Y:S01]  /*aea0*/  ISETP.GE.AND.EX P0, PT, R12, UR7, PT, P0 ;  /* 0x000000070c007c0c */ /* 0x000fe2000bf06300 */
[----:B------:R-:W-:Y:S01]  /*aeb0*/  FFMA.FTZ R15, R22, R13, -R15 ;  /* 0x0000000d160f7223 */ /* 0x000fe2000001080f */
[----:B------:R-:W-:Y:S01]  /*aec0*/  FFMA.FTZ R14, R23, R4, -R14 ;  /* 0x00000004170e7223 */ /* 0x000fe2000001080e */
[----:B------:R-:W-:Y:S02]  /*aed0*/  BSSY.RECONVERGENT B0, `(.L_x_195) ;  /* 0x000000f000007945 */ /* 0x000fe40003800200 */
[----:B------:R-:W-:Y:S01]  /*aee0*/  FMUL.FTZ R3, R15, UR13 ;  /* 0x0000000d0f037c20 */ /* 0x000fe20008410000 */
[----:B------:R-:W-:-:S07]  /*aef0*/  FMUL.FTZ R14, R14, UR13 ;  /* 0x0000000d0e0e7c20 */ /* 0x000fce0008410000 */
[----:B------:R-:W-:Y:S05]  /*af00*/  @P0 BRA `(.L_x_196) ;  /* 0x00000000002c0947 */ /* 0x000fea0003800000 */
[----:B------:R-:W0:Y:S01]  /*af10*/  LDCU.64 UR6, c[0x0][0x3f8] ;  /* 0x00007f00ff0677ac */ /* 0x000e220008000a00 */
[----:B------:R-:W-:Y:S02]  /*af20*/  MOV R17, R19 ;  /* 0x0000001300117202 */ /* 0x000fe40000000f00 */
[----:B------:R-:W-:Y:S01]  /*af30*/  F2FP.BF16.F32.PACK_AB R3, R14, R3 ;  /* 0x000000030e03723e */ /* 0x000fe200000010ff */
[----:B------:R-:W1:Y:S01]  /*af40*/  LDCU.64 UR8, c[0x0][0x380] ;  /* 0x00007000ff0877ac */ /* 0x000e620008000a00 */
[----:B0-----:R-:W-:Y:S02]  /*af50*/  IMAD R12, R12, UR6, RZ ;  /* 0x000000060c0c7c24 */ /* 0x001fe4000f8e02ff */
[----:B------:R-:W-:-:S04]  /*af60*/  IMAD.WIDE.U32 R16, R25, UR6, R16 ;  /* 0x0000000619107c25 */ /* 0x000fc8000f8e0010 */
[----:B------:R-:W-:Y:S01]  /*af70*/  IMAD R25, R25, UR7, R12 ;  /* 0x0000000719197c24 */ /* 0x000fe2000f8e020c */
[----:B-1----:R-:W-:-:S04]  /*af80*/  LEA R4, P0, R16, UR8, 0x1 ;  /* 0x0000000810047c11 */ /* 0x002fc8000f8008ff */
[----:B------:R-:W-:-:S04]  /*af90*/  IADD3 R25, PT, PT, R17, R25, RZ ;  /* 0x0000001911197210 */ /* 0x000fc80007ffe0ff */
[----:B------:R-:W-:-:S05]  /*afa0*/  LEA.HI.X R5, R16, UR9, R25, 0x1, P0 ;  /* 0x0000000910057c11 */ /* 0x000fca00080f0c19 */
[----:B------:R0:W-:Y:S02]  /*afb0*/  STG.E desc[UR10][R4.64], R3 ;  /* 0x0000000304007986 */ /* 0x0001e4000c10190a */
.L_x_196:
[----:B------:R-:W-:Y:S05]  /*afc0*/  BSYNC.RECONVERGENT B0 ;  /* 0x0000000000007941 */ /* 0x000fea0003800200 */
.L_x_195:
[----:B------:R-:W1:Y:S01]  /*afd0*/  LDCU UR5, c[0x0][0x374] ;  /* 0x00006e80ff0577ac */ /* 0x000e620008000800 */
[----:B------:R-:W-:Y:S01]  /*afe0*/  IADD3 R2, PT, PT, R2, 0x1, RZ ;  /* 0x0000000102027810 */ /* 0x000fe20007ffe0ff */
[----:B------:R-:W2:Y:S01]  /*aff0*/  LDCU UR6, c[0x0][0x410] ;  /* 0x00008200ff0677ac */ /* 0x000ea20008000800 */
[----:B------:R-:W2:Y:S01]  /*b000*/  LDCU UR7, c[0x0][0x3e0] ;  /* 0x00007c00ff0777ac */ /* 0x000ea20008000800 */
[----:B-1----:R-:W-:Y:S02]  /*b010*/  UIADD3 UR4, UPT, UPT, UR5, UR4, URZ ;  /* 0x0000000405047290 */ /* 0x002fe4000fffe0ff */
[----:B--2---:R-:W-:-:S04]  /*b020*/  UIMAD UR6, UR6, UR7, URZ ;  /* 0x00000007060672a4 */ /* 0x004fc8000f8e02ff */
[----:B------:R-:W-:-:S09]  /*b030*/  UISETP.GE.AND UP0, UPT, UR4, UR6, UPT ;  /* 0x000000060400728c */ /* 0x000fd2000bf06270 */
[----:B------:R-:W-:Y:S05]  /*b040*/  BRA.U !UP0, `(.L_x_197) ;  /* 0xffffff5108407547 */ /* 0x000fea000b83ffff */
.L_x_130:
[----:B------:R-:W1:Y:S01]  /*b050*/  LDC R6, c[0x0][0x370] ;  /* 0x0000dc00ff067b82 */ /* 0x000e620000000800 */
[----:B------:R-:W-:Y:S01]  /*b060*/  ISETP.NE.AND P1, PT, R0, RZ, PT ;  /* 0x000000ff0000720c */ /* 0x000fe20003f25270 */
[----:B------:R-:W-:Y:S06]  /*b070*/  BSSY.RECONVERGENT B0, `(.L_x_198) ;  /* 0x000000d000007945 */ /* 0x000fec0003800200 */
[----:B------:R-:W2:Y:S08]  /*b080*/  LDC R7, c[0x0][0x374] ;  /* 0x0000dd00ff077b82 */ /* 0x000eb00000000800 */
[----:B0-----:R-:W0:Y:S01]  /*b090*/  LDC.64 R2, c[0x0][0x3c8] ;  /* 0x0000f200ff027b82 */ /* 0x001e220000000a00 */
[----:B-1----:R-:W-:-:S02]  /*b0a0*/  ISETP.NE.AND P0, PT, R6, 0x1, PT ;  /* 0x000000010600780c */ /* 0x002fc40003f05270 */
[----:B--2---:R-:W-:-:S04]  /*b0b0*/  SHF.L.U32 R4, R7, 0x1, RZ ;  /* 0x0000000107047819 */ /* 0x004fc800000006ff */
[----:B------:R-:W-:-:S05]  /*b0c0*/  SEL R5, R4, RZ, P0 ;  /* 0x000000ff04057207 */ /* 0x000fca0000000000 */
[----:B0-----:R-:W-:Y:S01]  /*b0d0*/  IMAD.WIDE.U32 R2, R5, 0x4, R2 ;  /* 0x0000000405027825 */ /* 0x001fe200078e0002 */
[----:B------:R-:W-:Y:S06]  /*b0e0*/  @P1 BRA `(.L_x_199) ;  /* 0x0000000000141947 */ /* 0x000fec0003800000 */
[----:B------:R-:W-:Y:S01]  /*b0f0*/  HFMA2 R5, -RZ, RZ, 0, 5.9604644775390625e-08 ;  /* 0x00000001ff057431 */ /* 0x000fe200000001ff */
[----:B------:R-:W-:Y:S06]  /*b100*/  MEMBAR.ALL.GPU ;  /* 0x0000000000007992 */ /* 0x000fec000000a000 */
[----:B------:R-:W-:-:S00]  /*b110*/  ERRBAR ;  /* 0x00000000000079ab */ /* 0x000fc00000000000 */
[----:B------:R-:W-:Y:S06]  /*b120*/  CGAERRBAR ;  /* 0x00000000000075ab */ /* 0x000fec0000000000 */
[----:B------:R0:W-:Y:S02]  /*b130*/  REDG.E.ADD.S32.STRONG.GPU desc[UR10][R2.64], R5 ;  /* 0x000000050200798e */ /* 0x0001e4000c12e30a */
.L_x_199:
[----:B------:R-:W-:Y:S05]  /*b140*/  BSYNC.RECONVERGENT B0 ;  /* 0x0000000000007941 */ /* 0x000fea0003800200 */
.L_x_198:
        /* <DEDUP_REMOVED lines=11> */
.L_x_201:
[----:B------:R-:W2:Y:S04]  /*b200*/  LDG.E.STRONG.GPU R5, desc[UR10][R2.64] ;  /* 0x0000000a02057981 */ /* 0x000ea8000c1ef900 */
[----:B--2---:R-:W-:Y:S01]  /*b210*/  CCTL.IVALL ;  /* 0x00000000ff00798f */ /* 0x004fe20002000000 */
[----:B------:R-:W-:Y:S05]  /*b220*/  YIELD ;  /* 0x0000000000007946 */ /* 0x000fea0003800000 */
[----:B------:R-:W-:-:S13]  /*b230*/  ISETP.NE.AND P0, PT, R5, R4, PT ;  /* 0x000000040500720c */ /* 0x000fda0003f05270 */
[----:B------:R-:W-:Y:S05]  /*b240*/  @P0 BRA `(.L_x_201) ;  /* 0xfffffffc00ec0947 */ /* 0x000fea000383ffff */
.L_x_200:
        /* <DEDUP_REMOVED lines=73> */
.L_x_204:
        /* <DEDUP_REMOVED lines=29> */
.L_x_203:
[----:B------:R-:W-:Y:S05]  /*b8b0*/  BSYNC.RECONVERGENT B0 ;  /* 0x0000000000007941 */ /* 0x000fea0003800200 */
.L_x_202:
        /* <DEDUP_REMOVED lines=10> */
.L_x_205:
        /* <DEDUP_REMOVED lines=82> */
.L_x_206:
        /* <DEDUP_REMOVED lines=16> */
.L_x_3410:


//--------------------- .text._Z35group_norm_nhwc_bwd_one_pass_kernelI11Bf16IOBf16WLi64ELi40ELi640EEv26Group_norm_nhwc_bwd_params --------------------------
	.section	.text._Z35group_norm_nhwc_bwd_one_pass_kernelI11Bf16IOBf16WLi64ELi40ELi640EEv26Group_norm_nhwc_bwd_params,"ax",@progbits
	.align	128
        .global         _Z35group_norm_nhwc_bwd_one_pass_kernelI11Bf16IOBf16WLi64ELi40ELi640EEv26Group_norm_nhwc_bwd_params
        .type           _Z35group_norm_nhwc_bwd_one_pass_kernelI11Bf16IOBf16WLi64ELi40ELi640EEv26Group_norm_nhwc_bwd_params,@function
        .size           _Z35group_norm_nhwc_bwd_one_pass_kernelI11Bf16IOBf16WLi64ELi40ELi640EEv26Group_norm_nhwc_bwd_params,(.L_x_3411 - _Z35group_norm_nhwc_bwd_one_pass_kernelI11Bf16IOBf16WLi64ELi40ELi640EEv26Group_norm_nhwc_bwd_params)
        .other          _Z35group_norm_nhwc_bwd_one_pass_kernelI11Bf16IOBf16WLi64ELi40ELi640EEv26Group_norm_nhwc_bwd_params,@"STO_CUDA_ENTRY STV_DEFAULT"
_Z35group_norm_nhwc_bwd_one_pass_kernelI11Bf16IOBf16WLi64ELi40ELi640EEv26Group_norm_nhwc_bwd_params:
.text._Z35group_norm_nhwc_bwd_one_pass_kernelI11Bf16IOBf16WLi64ELi40ELi640EEv26Group_norm_nhwc_bwd_params:
        /* <DEDUP_REMOVED lines=24> */
.L_x_232:
[----:B0-----:R-:W2:Y:S01]  /*0180*/  LDC R17, c[0x0][0x410] ;  /* 0x00010400ff117b82 */ /* 0x001ea20000000800 */
[----:B------:R-:W-:Y:S01]  /*0190*/  IABS R12, R26 ;  /* 0x0000001a000c7213 */ /* 0x000fe20000000000 */
[----:B------:R-:W3:Y:S01]  /*01a0*/  LDCU.128 UR12, c[0x0][0x400] ;  /* 0x00008000ff0c77ac */ /* 0x000ee20008000c00 */
[----:B------:R-:W-:Y:S01]  /*01b0*/  ISETP.GE.AND P1, PT, R26, RZ, PT ;  /* 0x000000ff1a00720c */ /* 0x000fe20003f26270 */
[----:B------:R-:W4:Y:S04]  /*01c0*/  LDCU.U8 UR4, c[0x0][0x414] ;  /* 0x00008280ff0477ac */ /* 0x000f280008000000 */
[----:B------:R-:W5:Y:S01]  /*01d0*/  LDC R14, c[0x0][0x41c] ;  /* 0x00010700ff0e7b82 */ /* 0x000f620000000800 */
[----:B-12---:R-:W-:-:S04]  /*01e0*/  IABS R9, R17 ;  /* 0x0000001100097213 */ /* 0x006fc80000000000 */
[----:B------:R-:W2:Y:S01]  /*01f0*/  I2F.RP R8, R9 ;  /* 0x0000000900087306 */ /* 0x000ea20000209400 */
[----:B-----5:R-:W-:-:S05]  /*0200*/  IMAD R13, R14, UR9, R29 ;  /* 0x000000090e0d7c24 */ /* 0x020fca000f8e021d */
[C---:B---3--:R-:W-:Y:S02]  /*0210*/  ISETP.GE.U32.AND P0, PT, R13.reuse, UR12, PT ;  /* 0x0000000c0d007c0c */ /* 0x048fe4000bf06070 */
[----:B------:R-:W-:Y:S02]  /*0220*/  SHF.R.S32.HI R15, RZ, 0x1f, R13 ;  /* 0x0000001fff0f7819 */ /* 0x000fe4000001140d */
[----:B------:R-:W-:Y:S01]  /*0230*/  IADD3 R33, PT, PT, R13, 0x20, RZ ;  /* 0x000000200d217810 */ /* 0x000fe20007ffe0ff */
[----:B--2---:R-:W2:Y:S01]  /*0240*/  MUFU.RCP R8, R8 ;  /* 0x0000000800087308 */ /* 0x004ea20000001000 */
[----:B------:R-:W-:-:S13]  /*0250*/  ISETP.GE.AND.EX P0, PT, R15, UR13, PT, P0 ;  /* 0x0000000d0f007c0c */ /* 0x000fda000bf06300 */
[----:B------:R-:W3:Y:S01]  /*0260*/  @!P0 LDC.64 R24, c[0x0][0x3f8] ;  /* 0x0000fe00ff188b82 */ /* 0x000ee20000000a00 */
[----:B--2---:R-:W-:-:S04]  /*0270*/  IADD3 R6, PT, PT, R8, 0xffffffe, RZ ;  /* 0x0ffffffe08067810 */ /* 0x004fc80007ffe0ff */
[----:B------:R2:W5:Y:S03]  /*0280*/  F2I.FTZ.U32.TRUNC.NTZ R7, R6 ;  /* 0x0000000600077305 */ /* 0x000566000021f000 */
[----:B------:R-:W1:Y:S01]  /*0290*/  @!P0 LDC.64 R20, c[0x0][0x3a0] ;  /* 0x0000e800ff148b82 */ /* 0x000e620000000a00 */
[----:B--2---:R-:W-:Y:S02]  /*02a0*/  MOV R6, RZ ;  /* 0x000000ff00067202 */ /* 0x004fe40000000f00 */
[----:B-----5:R-:W-:-:S05]  /*02b0*/  IADD3 R10, PT, PT, RZ, -R7, RZ ;  /* 0x80000007ff0a7210 */ /* 0x020fca0007ffe0ff */
[----:B------:R-:W-:-:S04]  /*02c0*/  IMAD R11, R10, R9, RZ ;  /* 0x000000090a0b7224 */ /* 0x000fc800078e02ff */
[----:B------:R-:W-:Y:S01]  /*02d0*/  IMAD.HI.U32 R7, R7, R11, R6 ;  /* 0x0000000b07077227 */ /* 0x000fe200078e0006 */
[----:B------:R-:W-:-:S04]  /*02e0*/  LOP3.LUT R11, R26, R17, RZ, 0x3c, !PT ;  /* 0x000000111a0b7212 */ /* 0x000fc800078e3cff */
[----:B------:R-:W-:Y:S01]  /*02f0*/  ISETP.GE.AND P2, PT, R11, RZ, PT ;  /* 0x000000ff0b00720c */ /* 0x000fe20003f46270 */
[----:B------:R-:W-:Y:S01]  /*0300*/  IMAD.HI.U32 R10, R7, R12, RZ ;  /* 0x0000000c070a7227 */ /* 0x000fe200078e00ff */
[----:B------:R-:W-:Y:S01]  /*0310*/  LOP3.LUT R11, RZ, R17, RZ, 0x33, !PT ;  /* 0x00000011ff0b7212 */ /* 0x000fe200078e33ff */
[----:B------:R-:W2:Y:S03]  /*0320*/  LDC.64 R6, c[0x0][0x3b8] ;  /* 0x0000ee00ff067b82 */ /* 0x000ea60000000a00 */
[----:B------:R-:W-:-:S05]  /*0330*/  IADD3 R8, PT, PT, -R10, RZ, RZ ;  /* 0x000000ff0a087210 */ /* 0x000fca0007ffe1ff */
[----:B------:R-:W-:-:S05]  /*0340*/  IMAD R8, R9, R8, R12 ;  /* 0x0000000809087224 */ /* 0x000fca00078e020c */
[----:B------:R-:W-:Y:S01]  /*0350*/  ISETP.GT.U32.AND P3, PT, R9, R8, PT ;  /* 0x000000080900720c */ /* 0x000fe20003f64070 */
[----:B--2---:R-:W-:-:S12]  /*0360*/  IMAD.WIDE R6, R26, 0x8, R6 ;  /* 0x000000081a067825 */ /* 0x004fd800078e0206 */
[-C--:B------:R-:W-:Y:S02]  /*0370*/  @!P3 IADD3 R8, PT, PT, R8, -R9.reuse, RZ ;  /* 0x800000090808b210 */ /* 0x080fe40007ffe0ff */
[----:B------:R-:W-:Y:S02]  /*0380*/  @!P3 IADD3 R10, PT, PT, R10, 0x1, RZ ;  /* 0x000000010a0ab810 */ /* 0x000fe40007ffe0ff */
[CC--:B------:R-:W-:Y:S01]  /*0390*/  ISETP.GE.U32.AND P4, PT, R8.reuse, R9.reuse, PT ;  /* 0x000000090800720c */ /* 0x0c0fe20003f86070 */
[----:B------:R-:W2:Y:S01]  /*03a0*/  LDG.E.64 R6, desc[UR6][R6.64] ;  /* 0x0000000606067981 */ /* 0x000ea2000c1e1b00 */
[----:B------:R-:W-:Y:S02]  /*03b0*/  ISETP.GT.U32.AND P5, PT, R9, R8, PT ;  /* 0x000000080900720c */ /* 0x000fe40003fa4070 */
[----:B------:R-:W-:Y:S02]  /*03c0*/  IADD3 R9, PT, PT, R8, -R9, RZ ;  /* 0x8000000908097210 */ /* 0x000fe40007ffe0ff */
[----:B------:R-:W-:-:S02]  /*03d0*/  ISETP.NE.AND P3, PT, R17, RZ, PT ;  /* 0x000000ff1100720c */ /* 0x000fc40003f65270 */
[----:B------:R-:W-:Y:S02]  /*03e0*/  SEL R8, R9, R8, !P5 ;  /* 0x0000000809087207 */ /* 0x000fe40006800000 */
[----:B------:R-:W-:Y:S02]  /*03f0*/  ISETP.GE.U32.AND P5, PT, R33, UR12, PT ;  /* 0x0000000c21007c0c */ /* 0x000fe4000bfa6070 */
[----:B------:R-:W-:Y:S02]  /*0400*/  SHF.R.S32.HI R9, RZ, 0x1f, R33 ;  /* 0x0000001fff097819 */ /* 0x000fe40000011421 */
[----:B------:R-:W-:Y:S02]  /*0410*/  @!P1 IADD3 R8, PT, PT, -R8, RZ, RZ ;  /* 0x000000ff08089210 */ /* 0x000fe40007ffe1ff */
[----:B------:R-:W-:Y:S02]  /*0420*/  ISETP.GE.AND.EX P1, PT, R9, UR13, PT, P5 ;  /* 0x0000000d09007c0c */ /* 0x000fe4000bf26350 */
[----:B------:R-:W-:-:S02]  /*0430*/  @P4 IADD3 R10, PT, PT, R10, 0x1, RZ ;  /* 0x000000010a0a4810 */ /* 0x000fc40007ffe0ff */
[C---:B------:R-:W-:Y:S02]  /*0440*/  SEL R38, R11.reuse, R8, !P3 ;  /* 0x000000080b267207 */ /* 0x040fe40005800000 */
[----:B------:R-:W-:Y:S02]  /*0450*/  @!P2 IADD3 R10, PT, PT, -R10, RZ, RZ ;  /* 0x000000ff0a0aa210 */ /* 0x000fe40007ffe1ff */
[----:B----4-:R-:W-:Y:S01]  /*0460*/  ISETP.NE.AND P2, PT, RZ, UR4, PT ;  /* 0x00000004ff007c0c */ /* 0x010fe2000bf45270 */
[----:B------:R-:W-:Y:S01]  /*0470*/  IMAD R8, R38, 0x28, RZ ;  /* 0x0000002826087824 */ /* 0x000fe200078e02ff */
[----:B------:R-:W-:-:S03]  /*0480*/  SEL R11, R11, R10, !P3 ;  /* 0x0000000a0b0b7207 */ /* 0x000fc60005800000 */
[----:B------:R-:W4:Y:S01]  /*0490*/  @!P1 LDC.64 R18, c[0x0][0x3f8] ;  /* 0x0000fe00ff129b82 */ /* 0x000f220000000a00 */
[C---:B------:R-:W-:Y:S02]  /*04a0*/  IADD3 R40, P3, PT, R8.reuse, R5, RZ ;  /* 0x0000000508287210 */ /* 0x040fe40007f7e0ff */
[----:B------:R-:W-:Y:S02]  /*04b0*/  SHF.R.S32.HI R5, RZ, 0x1f, R11 ;  /* 0x0000001fff057819 */ /* 0x000fe4000001140b */
[----:B------:R-:W-:-:S03]  /*04c0*/  LEA.HI.X.SX32 R41, R8, RZ, 0x1, P3 ;  /* 0x000000ff08297211 */ /* 0x000fc600018f0eff */
[----:B------:R-:W-:Y:S01]  /*04d0*/  IMAD R8, R5, UR14, RZ ;  /* 0x0000000e05087c24 */ /* 0x000fe2000f8e02ff */
[----:B------:R-:W5:Y:S01]  /*04e0*/  @!P1 LDC.64 R16, c[0x0][0x3a0] ;  /* 0x0000e800ff109b82 */ /* 0x000f620000000a00 */
[----:B------:R-:W-:-:S04]  /*04f0*/  IMAD.WIDE.U32 R40, R11, UR14, R40 ;  /* 0x0000000e0b287c25 */ /* 0x000fc8000f8e0028 */
[----:B------:R-:W-:-:S03]  /*0500*/  IMAD R43, R11, UR15, R8 ;  /* 0x0000000f0b2b7c24 */ /* 0x000fc6000f8e0208 */
[----:B------:R-:W0:Y:S01]  /*0510*/  @!P0 LDC.64 R10, c[0x0][0x398] ;  /* 0x0000e600ff0a8b82 */ /* 0x000e220000000a00 */
[----:B---3--:R-:W-:Y:S01]  /*0520*/  @!P0 IMAD R8, R15, R24, RZ ;  /* 0x000000180f088224 */ /* 0x008fe200078e02ff */
[----:B------:R-:W-:Y:S02]  /*0530*/  IADD3 R43, PT, PT, R41, R43, RZ ;  /* 0x0000002b292b7210 */ /* 0x000fe40007ffe0ff */
[----:B------:R-:W-:Y:S01]  /*0540*/  @!P0 MOV R42, R40 ;  /* 0x00000028002a8202 */ /* 0x000fe20000000f00 */
[----:B------:R-:W-:-:S03]  /*0550*/  @!P0 IMAD R31, R13, R25, R8 ;  /* 0x000000190d1f8224 */ /* 0x000fc600078e0208 */
[----:B------:R-:W3:Y:S01]  /*0560*/  @P2 LDC.64 R22, c[0x0][0x3b0] ;  /* 0x0000ec00ff162b82 */ /* 0x000ee20000000a00 */
[----:B------:R-:W-:-:S07]  /*0570*/  @!P0 IMAD.WIDE.U32 R24, R13, R24, R42 ;  /* 0x000000180d188225 */ /* 0x000fce00078e002a */
[----:B------:R-:W3:Y:S01]  /*0580*/  @!P1 LDC.64 R12, c[0x0][0x398] ;  /* 0x0000e600ff0c9b82 */ /* 0x000ee20000000a00 */
[----:B----4-:R-:W-:Y:S01]  /*0590*/  @!P1 IMAD R8, R9, R18, RZ ;  /* 0x0000001209089224 */ /* 0x010fe200078e02ff */
[----:B------:R-:W-:Y:S02]  /*05a0*/  @!P0 IADD3 R25, PT, PT, R25, R31, RZ ;  /* 0x0000001f19198210 */ /* 0x000fe40007ffe0ff */
[----:B------:R-:W-:-:S04]  /*05b0*/  @!P0 SHF.L.U32 R32, R24, 0x1, RZ ;  /* 0x0000000118208819 */ /* 0x000fc800000006ff */
[----:B------:R-:W4:Y:S01]  /*05c0*/  LDC.64 R14, c[0x0][0x3a8] ;  /* 0x0000ea00ff0e7b82 */ /* 0x000f220000000a00 */
[C---:B------:R-:W-:Y:S01]  /*05d0*/  @!P1 IMAD R31, R33.reuse, R19, R8 ;  /* 0x00000013211f9224 */ /* 0x040fe200078e0208 */
[----:B------:R-:W-:Y:S02]  /*05e0*/  @!P1 MOV R8, R40 ;  /* 0x0000002800089202 */ /* 0x000fe40000000f00 */
[----:B------:R-:W-:Y:S02]  /*05f0*/  @!P1 MOV R9, R43 ;  /* 0x0000002b00099202 */ /* 0x000fe40000000f00 */
[----:B------:R-:W-:Y:S02]  /*0600*/  @!P0 SHF.L.U64.HI R24, R24, 0x1, R25 ;  /* 0x0000000118188819 */ /* 0x000fe40000010219 */
[----:B-1----:R-:W-:Y:S01]  /*0610*/  @!P0 IADD3 R20, P3, PT, R32, R20, RZ ;  /* 0x0000001420148210 */ /* 0x002fe20007f7e0ff */
[----:B------:R-:W-:-:S03]  /*0620*/  @!P1 IMAD.WIDE.U32 R18, R33, R18, R8 ;  /* 0x0000001221129225 */ /* 0x000fc600078e0008 */
[----:B------:R-:W-:Y:S02]  /*0630*/  @!P0 IADD3.X R21, PT, PT, R24, R21, RZ, P3, !PT ;  /* 0x0000001518158210 */ /* 0x000fe40001ffe4ff */
[----:B0-----:R-:W-:Y:S02]  /*0640*/  @!P0 IADD3 R10, P3, PT, R32, R10, RZ ;  /* 0x0000000a200a8210 */ /* 0x001fe40007f7e0ff */
[----:B------:R-:W-:Y:S02]  /*0650*/  LOP3.LUT R5, R28, 0xffff, RZ, 0xc0, !PT ;  /* 0x0000ffff1c057812 */ /* 0x000fe400078ec0ff */
[----:B------:R-:W-:Y:S02]  /*0660*/  @!P1 IADD3 R31, PT, PT, R19, R31, RZ ;  /* 0x0000001f131f9210 */ /* 0x000fe40007ffe0ff */
[----:B------:R-:W-:Y:S02]  /*0670*/  @!P0 IADD3.X R11, PT, PT, R24, R11, RZ, P3, !PT ;  /* 0x0000000b180b8210 */ /* 0x000fe40001ffe4ff */
[----:B------:R-:W-:-:S02]  /*0680*/  @!P1 SHF.L.U32 R19, R18, 0x1, RZ ;  /* 0x0000000112139819 */ /* 0x000fc400000006ff */
[----:B------:R-:W-:Y:S01]  /*0690*/  MOV R24, RZ ;  /* 0x000000ff00187202 */ /* 0x000fe20000000f00 */
[----:B------:R-:W-:Y:S01]  /*06a0*/  IMAD R30, R38, 0x28, R5 ;  /* 0x00000028261e7824 */ /* 0x000fe200078e0205 */
[----:B------:R-:W-:Y:S02]  /*06b0*/  @!P1 SHF.L.U64.HI R18, R18, 0x1, R31 ;  /* 0x0000000112129819 */ /* 0x000fe4000001021f */
[C---:B-----5:R-:W-:Y:S02]  /*06c0*/  @!P1 IADD3 R16, P3, PT, R19.reuse, R16, RZ ;  /* 0x0000001013109210 */ /* 0x060fe40007f7e0ff */
[----:B---3--:R-:W-:Y:S01]  /*06d0*/  @!P1 IADD3 R12, P4, PT, R19, R12, RZ ;  /* 0x0000000c130c9210 */ /* 0x008fe20007f9e0ff */
[----:B------:R0:W3:Y:S01]  /*06e0*/  @!P0 LDG.E R24, desc[UR6][R10.64] ;  /* 0x000000060a188981 */ /* 0x0000e2000c1e1900 */
[----:B------:R-:W-:Y:S01]  /*06f0*/  MOV R25, RZ ;  /* 0x000000ff00197202 */ /* 0x000fe20000000f00 */
[----:B------:R-:W-:Y:S01]  /*0700*/  @P2 IMAD.WIDE R22, R30, 0x2, R22 ;  /* 0x000000021e162825 */ /* 0x000fe200078e0216 */
[----:B------:R-:W-:-:S02]  /*0710*/  @!P1 IADD3.X R17, PT, PT, R18, R17, RZ, P3, !PT ;  /* 0x0000001112119210 */ /* 0x000fc40001ffe4ff */
[----:B------:R-:W-:Y:S01]  /*0720*/  @!P1 IADD3.X R13, PT, PT, R18, R13, RZ, P4, !PT ;  /* 0x0000000d120d9210 */ /* 0x000fe200027fe4ff */
[----:B----4-:R-:W-:Y:S01]  /*0730*/  IMAD.WIDE R14, R30, 0x2, R14 ;  /* 0x000000021e0e7825 */ /* 0x010fe200078e020e */
[----:B------:R-:W4:Y:S01]  /*0740*/  @P2 LDG.E.U16 R8, desc[UR6][R22.64] ;  /* 0x0000000616082981 */ /* 0x000f22000c1e1500 */
[----:B0-----:R-:W-:-:S03]  /*0750*/  CS2R R10, SRZ ;  /* 0x00000000000a7805 */ /* 0x001fc6000001ff00 */
[----:B------:R-:W5:Y:S04]  /*0760*/  @P2 LDG.E.U16 R9, desc[UR6][R22.64+0x2] ;  /* 0x0000020616092981 */ /* 0x000f68000c1e1500 */
[----:B------:R-:W5:Y:S04]  /*0770*/  @!P0 LDG.E R25, desc[UR6][R20.64] ;  /* 0x0000000614198981 */ /* 0x000f68000c1e1900 */
[----:B------:R-:W5:Y:S04]  /*0780*/  LDG.E.U16 R30, desc[UR6][R14.64] ;  /* 0x000000060e1e7981 */ /* 0x000f68000c1e1500 */
[----:B------:R-:W5:Y:S04]  /*0790*/  LDG.E.U16 R19, desc[UR6][R14.64+0x2] ;  /* 0x000002060e137981 */ /* 0x000f68000c1e1500 */
[----:B------:R-:W5:Y:S04]  /*07a0*/  @!P1 LDG.E R11, desc[UR6][R16.64] ;  /* 0x00000006100b9981 */ /* 0x000f68000c1e1900 */
[----:B------:R-:W5:Y:S01]  /*07b0*/  @!P1 LDG.E R10, desc[UR6][R12.64] ;  /* 0x000000060c0a9981 */ /* 0x000f62000c1e1900 */
[----:B------:R-:W-:Y:S01]  /*07c0*/  MOV R37, 0x3f800000 ;  /* 0x3f80000000257802 */ /* 0x000fe20000000f00 */
[----:B------:R-:W-:Y:S01]  /*07d0*/  UISETP.NE.AND UP0, UPT, UR4, URZ, UPT ;  /* 0x000000ff0400728c */ /* 0x000fe2000bf05270 */
[----:B------:R-:W-:-:S02]  /*07e0*/  MOV R32, RZ ;  /* 0x000000ff00207202 */ /* 0x000fc40000000f00 */
[----:B------:R-:W-:Y:S01]  /*07f0*/  MOV R31, RZ ;  /* 0x000000ff001f7202 */ /* 0x000fe20000000f00 */
[----:B--2---:R-:W-:-:S05]  /*0800*/  FFMA.FTZ R7, -R6, R6, R7 ;  /* 0x0000000606077223 */ /* 0x004fca0000010107 */
[----:B------:R-:W-:-:S13]  /*0810*/  FSETP.GTU.FTZ.AND P0, PT, R7, RZ, PT ;  /* 0x000000ff0700720b */ /* 0x000fda0003f1c000 */
[----:B------:R-:W0:Y:S02]  /*0820*/  @P0 LDC R18, c[0x0][0x3c0] ;  /* 0x0000f000ff120b82 */ /* 0x000e240000000800 */
[----:B0-----:R-:W-:-:S04]  /*0830*/  @P0 FADD.FTZ R18, R7, R18 ;  /* 0x0000001207120221 */ /* 0x001fc80000010000 */
[----:B------:R0:W1:Y:S01]  /*0840*/  @P0 MUFU.RSQ R37, R18 ;  /* 0x0000001200250308 */ /* 0x0000620000001400 */
[----:B---3--:R-:W-:Y:S02]  /*0850*/  PRMT R36, R24, 0x7632, R36 ;  /* 0x0000763218247816 */ /* 0x008fe40000000024 */
[----:B----4-:R-:W-:Y:S02]  /*0860*/  @P2 SHF.L.U32 R32, R8, 0x10, RZ ;  /* 0x0000001008202819 */ /* 0x010fe400000006ff */
[----:B-----5:R-:W-:Y:S02]  /*0870*/  @P2 SHF.L.U32 R31, R9, 0x10, RZ ;  /* 0x00000010091f2819 */ /* 0x020fe400000006ff */
[----:B------:R-:W-:Y:S02]  /*0880*/  PRMT R35, R25, 0x7632, R35 ;  /* 0x0000763219237816 */ /* 0x000fe40000000023 */
[----:B------:R-:W-:Y:S02]  /*0890*/  SHF.L.U32 R30, R30, 0x10, RZ ;  /* 0x000000101e1e7819 */ /* 0x000fe400000006ff */
[----:B------:R-:W-:-:S02]  /*08a0*/  SHF.L.U32 R7, R19, 0x10, RZ ;  /* 0x0000001013077819 */ /* 0x000fc400000006ff */
[----:B------:R-:W-:Y:S02]  /*08b0*/  PRMT R33, R11, 0x7632, R33 ;  /* 0x000076320b217816 */ /* 0x000fe40000000021 */
[----:B------:R-:W-:Y:S01]  /*08c0*/  PRMT R34, R10, 0x7632, R34 ;  /* 0x000076320a227816 */ /* 0x000fe20000000022 */
        /* <DEDUP_REMOVED lines=8> */
[----:B------:R-:W-:Y:S01]  /*0950*/  FMUL.FTZ R13, R30, R9 ;  /* 0x000000091e0d7220 */ /* 0x000fe20000410000 */
        /* <DEDUP_REMOVED lines=29> */
.L_x_208:
        /* <DEDUP_REMOVED lines=10> */
[--C-:B------:R-:W-:Y:S01]  /*0bd0*/  FFMA.FTZ R12, R30, R9, R32.reuse ;  /* 0x000000091e0c7223 */ /* 0x100fe20000010020 */
        /* <DEDUP_REMOVED lines=61> */
.L_x_209:
        /* <DEDUP_REMOVED lines=43> */
.L_x_211:
[----:B------:R-:W-:Y:S05]  /*1260*/  BSYNC.RECONVERGENT B0 ;  /* 0x0000000000007941 */ /* 0x000fea0003800200 */
.L_x_210:
        /* <DEDUP_REMOVED lines=52> */
.L_x_213:
[----:B------:R-:W-:Y:S05]  /*15b0*/  BSYNC.RECONVERGENT B0 ;  /* 0x0000000000007941 */ /* 0x000fea0003800200 */
.L_x_212:
        /* <DEDUP_REMOVED lines=158> */
.L_x_215:
[----:B------:R-:W-:Y:S05]  /*1fa0*/  BSYNC.RECONVERGENT B0 ;  /* 0x0000000000007941 */ /* 0x000fea0003800200 */
.L_x_214:
        /* <DEDUP_REMOVED lines=31> */
.L_x_217:
[----:B------:R-:W-:Y:S05]  /*21a0*/  BSYNC.RECONVERGENT B0 ;  /* 0x0000000000007941 */ /* 0x000fea0003800200 */
.L_x_216:
        /* <DEDUP_REMOVED lines=24> */
.L_x_220:
[----:B----4-:R-:W2:Y:S04]  /*2330*/  LDG.E.STRONG.GPU R14, desc[UR6][R12.64] ;  /* 0x000000060c0e7981 */ /* 0x010ea8000c1ef900 */
[----:B--2---:R-:W-:Y:S01]  /*2340*/  CCTL.IVALL ;  /* 0x00000000ff00798f */ /* 0x004fe20002000000 */
[----:B------:R-:W-:Y:S05]  /*2350*/  YIELD ;  /* 0x0000000000007946 */ /* 0x000fea0003800000 */
[----:B------:R-:W-:-:S13]  /*2360*/  ISETP.NE.AND P1, PT, R14, R19, PT ;  /* 0x000000130e00720c */ /* 0x000fda0003f25270 */
[----:B------:R-:W-:Y:S05]  /*2370*/  @P1 BRA `(.L_x_220) ;  /* 0xfffffffc00ec1947 */ /* 0x000fea000383ffff */
.L_x_219:
        /* <DEDUP_REMOVED lines=14> */
.L_x_222:
        /* <DEDUP_REMOVED lines=62> */
.L_x_221:
        /* <DEDUP_REMOVED lines=13> */
[C---:B------:R-:W-:Y:S02]  /*2910*/  ISETP.NE.OR P1, PT, R2.reuse, RZ, !P1 ;  /* 0x000000ff0200720c */ /* 0x040fe40004f25670 */
        /* <DEDUP_REMOVED lines=24> */
.L_x_223:
        /* <DEDUP_REMOVED lines=20> */
.L_x_224:
        /* <DEDUP_REMOVED lines=11> */
.L_x_225:
[----:B------:R-:W-:Y:S05]  /*2c90*/  BSYNC.RECONVERGENT B0 ;  /* 0x0000000000007941 */ /* 0x000fea0003800200 */
.L_x_218:
        /* <DEDUP_REMOVED lines=25> */
[----:B------:R-:W-:Y:S01]  /*2e30*/  IADD3 R6, PT, PT, R13, 0x20, RZ ;  /* 0x000000200d067810 */ /* 0x000fe20007ffe0ff */
[----:B-1----:R-:W-:-:S03]  /*2e40*/  UISETP.NE.AND UP0, UPT, UR5, URZ, UPT ;  /* 0x000000ff0500728c */ /* 0x002fc6000bf05270 */
[----:B------:R-:W-:Y:S01]  /*2e50*/  ISETP.GE.U32.AND P1, PT, R6, UR10, PT ;  /* 0x0000000a06007c0c */ /* 0x000fe2000bf26070 */
[----:B------:R-:W0:Y:S01]  /*2e60*/  LDS.64 R8, [UR4+0xc0] ;  /* 0x0000c004ff087984 */ /* 0x000e220008000a00 */
[----:B------:R-:W0:Y:S02]  /*2e70*/  LDCU UR4, c[0x0][0x42c] ;  /* 0x00008580ff0477ac */ /* 0x000e240008000800 */
[----:B0-----:R-:W-:Y:S01]  /*2e80*/  FMUL.FTZ R16, R8, UR4 ;  /* 0x0000000408107c20 */ /* 0x001fe20008410000 */
[----:B------:R-:W-:Y:S01]  /*2e90*/  FMUL.FTZ R17, R9, UR4 ;  /* 0x0000000409117c20 */ /* 0x000fe20008410000 */
[----:B------:R-:W-:-:S03]  /*2ea0*/  SHF.R.S32.HI R8, RZ, 0x1f, R13 ;  /* 0x0000001fff087819 */ /* 0x000fc6000001140d */
[C-C-:B------:R-:W-:Y:S01]  /*2eb0*/  FFMA.FTZ R9, R16.reuse, R19, R17.reuse ;  /* 0x0000001310097223 */ /* 0x140fe20000010011 */
[C-C-:B------:R-:W-:Y:S01]  /*2ec0*/  FFMA.FTZ R12, R16.reuse, R20, R17.reuse ;  /* 0x00000014100c7223 */ /* 0x140fe20000010011 */
[--C-:B------:R-:W-:Y:S01]  /*2ed0*/  FFMA.FTZ R15, R16, R11, R17.reuse ;  /* 0x0000000b100f7223 */ /* 0x100fe20000010011 */
[----:B------:R-:W-:Y:S01]  /*2ee0*/  ISETP.GE.AND.EX P0, PT, R8, UR11, PT, P0 ;  /* 0x0000000b08007c0c */ /* 0x000fe2000bf06300 */
[----:B------:R-:W-:Y:S01]  /*2ef0*/  FFMA.FTZ R16, R16, R14, R17 ;  /* 0x0000000e10107223 */ /* 0x000fe20000010011 */
[----:B------:R-:W-:Y:S11]  /*2f00*/  BRA.U !UP0, `(.L_x_226) ;  /* 0x0000000108487547 */ /* 0x000ff6000b800000 */
        /* <DEDUP_REMOVED lines=18> */
.L_x_226:
[----:B------:R-:W-:Y:S01]  /*3030*/  BSSY.RECONVERGENT B0, `(.L_x_227) ;  /* 0x0000012000007945 */ /* 0x000fe20003800200 */
[----:B------:R-:W-:Y:S01]  /*3040*/  FFMA.FTZ R24, R30, R24, -R9 ;  /* 0x000000181e187223 */ /* 0x000fe20000010809 */
[----:B------:R-:W-:Y:S02]  /*3050*/  FFMA.FTZ R12, R7, R36, -R12 ;  /* 0x00000024070c7223 */ /* 0x000fe4000001080c */
[----:B------:R-:W-:Y:S05]  /*3060*/  @P0 BRA `(.L_x_228) ;  /* 0x0000000000380947 */ /* 0x000fea0003800000 */
[----:B------:R-:W0:Y:S01]  /*3070*/  LDCU.64 UR12, c[0x0][0x3f8] ;  /* 0x00007f00ff0c77ac */ /* 0x000e220008000a00 */
[----:B------:R-:W-:Y:S01]  /*3080*/  MOV R9, R43 ;  /* 0x0000002b00097202 */ /* 0x000fe20000000f00 */
[-C--:B------:R-:W-:Y:S01]  /*3090*/  FMUL.FTZ R24, R24, R37.reuse ;  /* 0x0000002518187220 */ /* 0x080fe20000410000 */
[----:B------:R-:W-:Y:S01]  /*30a0*/  FMUL.FTZ R17, R12, R37 ;  /* 0x000000250c117220 */ /* 0x000fe20000410000 */
[----:B------:R-:W1:Y:S04]  /*30b0*/  LDCU.64 UR4, c[0x0][0x380] ;  /* 0x00007000ff0477ac */ /* 0x000e680008000a00 */
[----:B------:R-:W-:Y:S01]  /*30c0*/  F2FP.BF16.F32.PACK_AB R17, R17, R24 ;  /* 0x000000181111723e */ /* 0x000fe200000010ff */
[----:B0-----:R-:W-:Y:S01]  /*30d0*/  IMAD R18, R8, UR12, RZ ;  /* 0x0000000c08127c24 */ /* 0x001fe2000f8e02ff */
[----:B------:R-:W-:-:S05]  /*30e0*/  MOV R8, R40 ;  /* 0x0000002800087202 */ /* 0x000fca0000000f00 */
[----:B------:R-:W-:-:S04]  /*30f0*/  IMAD.WIDE.U32 R8, R13, UR12, R8 ;  /* 0x0000000c0d087c25 */ /* 0x000fc8000f8e0008 */
[----:B------:R-:W-:Y:S01]  /*3100*/  IMAD R13, R13, UR13, R18 ;  /* 0x0000000d0d0d7c24 */ /* 0x000fe2000f8e0212 */
[----:B-1----:R-:W-:-:S04]  /*3110*/  LEA R12, P0, R8, UR4, 0x1 ;  /* 0x00000004080c7c11 */ /* 0x002fc8000f8008ff */
[----:B------:R-:W-:-:S04]  /*3120*/  IADD3 R13, PT, PT, R9, R13, RZ ;  /* 0x0000000d090d7210 */ /* 0x000fc80007ffe0ff */
[----:B------:R-:W-:-:S05]  /*3130*/  LEA.HI.X R13, R8, UR5, R13, 0x1, P0 ;  /* 0x00000005080d7c11 */ /* 0x000fca00080f0c0d */
[----:B------:R0:W-:Y:S02]  /*3140*/  STG.E desc[UR6][R12.64], R17 ;  /* 0x000000110c007986 */ /* 0x0001e4000c101906 */
.L_x_228:
[----:B------:R-:W-:Y:S05]  /*3150*/  BSYNC.RECONVERGENT B0 ;  /* 0x0000000000007941 */ /* 0x000fea0003800200 */
.L_x_227:
[----:B------:R-:W-:Y:S02]  /*3160*/  SHF.L.U32 R10, R10, 0x10, RZ ;  /* 0x000000100a0a7819 */ /* 0x000fe400000006ff */
[----:B------:R-:W-:Y:S02]  /*3170*/  SHF.R.S32.HI R8, RZ, 0x1f, R6 ;  /* 0x0000001fff087819 */ /* 0x000fe40000011406 */
        /* <DEDUP_REMOVED lines=20> */
.L_x_229:
        /* <DEDUP_REMOVED lines=18> */
.L_x_231:
[----:B------:R-:W-:Y:S05]  /*33e0*/  BSYNC.RECONVERGENT B0 ;  /* 0x0000000000007941 */ /* 0x000fea0003800200 */
.L_x_230:
[----:B------:R-:W2:Y:S01]  /*33f0*/  LDCU UR4, c[0x0][0x410] ;  /* 0x00008200ff0477ac */ /* 0x000ea20008000800 */
[----:B------:R-:W-:Y:S02]  /*3400*/  IADD3 R26, PT, PT, R4, R26, RZ ;  /* 0x0000001a041a7210 */ /* 0x000fe40007ffe0ff */
[----:B------:R-:W-:Y:S01]  /*3410*/  IADD3 R27, PT, PT, R27, 0x1, RZ ;  /* 0x000000011b1b7810 */ /* 0x000fe20007ffe0ff */
[----:B------:R-:W2:Y:S02]  /*3420*/  LDCU UR5, c[0x0][0x3e0] ;  /* 0x00007c00ff0577ac */ /* 0x000ea40008000800 */
[----:B--2---:R-:W-:-:S06]  /*3430*/  UIMAD UR4, UR4, UR5, URZ ;  /* 0x00000005040472a4 */ /* 0x004fcc000f8e02ff */
[----:B------:R-:W-:-:S13]  /*3440*/  ISETP.GE.AND P0, PT, R26, UR4, PT ;  /* 0x000000041a007c0c */ /* 0x000fda000bf06270 */
[----:B------:R-:W-:Y:S05]  /*3450*/  @!P0 BRA `(.L_x_232) ;  /* 0xffffffcc00488947 */ /* 0x000fea000383ffff */
.L_x_207:
[----:B-1----:R-:W1:Y:S01]  /*3460*/  LDC R6, c[0x0][0x370] ;  /* 0x0000dc00ff067b82 */ /* 0x002e620000000800 */
[----:B------:R-:W-:Y:S01]  /*3470*/  ISETP.NE.AND P2, PT, R2, RZ, PT ;  /* 0x000000ff0200720c */ /* 0x000fe20003f45270 */
[----:B------:R-:W-:Y:S06]  /*3480*/  BSSY.RECONVERGENT B0, `(.L_x_233) ;  /* 0x0000011000007945 */ /* 0x000fec0003800200 */
[----:B------:R-:W2:Y:S08]  /*3490*/  LDC R7, c[0x0][0x374] ;  /* 0x0000dd00ff077b82 */ /* 0x000eb00000000800 */
[----:B------:R-:W3:Y:S01]  /*34a0*/  LDC.64 R4, c[0x0][0x3c8] ;  /* 0x0000f200ff047b82 */ /* 0x000ee20000000a00 */
[----:B-1----:R-:W-:-:S02]  /*34b0*/  ISETP.NE.AND P1, PT, R6, 0x1, PT ;  /* 0x000000010600780c */ /* 0x002fc40003f25270 */
[----:B------:R-:W-:Y:S02]  /*34c0*/  IADD3 R8, PT, PT, R6, -0x1, RZ ;  /* 0xffffffff06087810 */ /* 0x000fe40007ffe0ff */
[----:B--2---:R-:W-:-:S04]  /*34d0*/  IADD3 R3, PT, PT, R7, -0x1, RZ ;  /* 0xffffffff07037810 */ /* 0x004fc80007ffe0ff */
[----:B------:R-:W-:Y:S02]  /*34e0*/  ISETP.NE.AND P0, PT, R0, R3, PT ;  /* 0x000000030000720c */ /* 0x000fe40003f05270 */
[----:B------:R-:W-:Y:S02]  /*34f0*/  SHF.L.U32 R0, R7, 0x1, RZ ;  /* 0x0000000107007819 */ /* 0x000fe400000006ff */
[----:B------:R-:W-:Y:S02]  /*3500*/  ISETP.NE.OR P0, PT, R8, UR9, P0 ;  /* 0x0000000908007c0c */ /* 0x000fe40008705670 */
[----:B------:R-:W-:-:S05]  /*3510*/  SEL R3, R0, RZ, P1 ;  /* 0x000000ff00037207 */ /* 0x000fca0000800000 */
[----:B---3--:R-:W-:Y:S01]  /*3520*/  IMAD.WIDE.U32 R4, R3, 0x4, R4 ;  /* 0x0000000403047825 */ /* 0x008fe200078e0004 */
[----:B------:R-:W-:Y:S06]  /*3530*/  @P2 BRA `(.L_x_234) ;  /* 0x0000000000142947 */ /* 0x000fec0003800000 */
[----:B------:R-:W-:Y:S01]  /*3540*/  HFMA2 R3, -RZ, RZ, 0, 5.9604644775390625e-08 ;  /* 0x00000001ff037431 */ /* 0x000fe200000001ff */
[----:B------:R-:W-:Y:S06]  /*3550*/  MEMBAR.ALL.GPU ;  /* 0x0000000000007992 */ /* 0x000fec000000a000 */
[----:B------:R-:W-:-:S00]  /*3560*/  ERRBAR ;  /* 0x00000000000079ab */ /* 0x000fc00000000000 */
[----:B------:R-:W-:Y:S06]  /*3570*/  CGAERRBAR ;  /* 0x00000000000075ab */ /* 0x000fec0000000000 */
[----:B------:R1:W-:Y:S02]  /*3580*/  REDG.E.ADD.S32.STRONG.GPU desc[UR6][R4.64], R3 ;  /* 0x000000030400798e */ /* 0x0003e4000c12e306 */
.L_x_234:
[----:B------:R-:W-:Y:S05]  /*3590*/  BSYNC.RECONVERGENT B0 ;  /* 0x0000000000007941 */ /* 0x000fea0003800200 */
.L_x_233:
[----:B------:R-:W-:Y:S05]  /*35a0*/  @P0 EXIT ;  /* 0x000000000000094d */ /* 0x000fea0003800000 */
[----:B------:R-:W-:Y:S05]  /*35b0*/  @P2 BRA `(.L_x_235) ;  /* 0x0000000000202947 */ /* 0x000fea0003800000 */
[----:B------:R-:W-:-:S05]  /*35c0*/  IMAD R0, R6, R7, RZ ;  /* 0x0000000706007224 */ /* 0x000fca00078e02ff */
[----:B------:R-:W-:-:S13]  /*35d0*/  ISETP.NE.AND P0, PT, R0, -0x1, PT ;  /* 0xffffffff0000780c */ /* 0x000fda0003f05270 */
[----:B------:R-:W-:Y:S05]  /*35e0*/  @!P0 BRA `(.L_x_235) ;  /* 0x0000000000148947 */ /* 0x000fea0003800000 */
.L_x_236:
[----:B-1----:R-:W2:Y:S04]  /*35f0*/  LDG.E.STRONG.GPU R3, desc[UR6][R4.64] ;  /* 0x0000000604037981 */ /* 0x002ea8000c1ef900 */
[----:B--2---:R-:W-:Y:S01]  /*3600*/  CCTL.IVALL ;  /* 0x00000000ff00798f */ /* 0x004fe20002000000 */
[----:B------:R-:W-:Y:S05]  /*3610*/  YIELD ;  /* 0x0000000000007946 */ /* 0x000fea0003800000 */
[----:B------:R-:W-:-:S13]  /*3620*/  ISETP.NE.AND P0, PT, R3, R0, PT ;  /* 0x000000000300720c */ /* 0x000fda0003f05270 */
[----:B------:R-:W-:Y:S05]  /*3630*/  @P0 BRA `(.L_x_236) ;  /* 0xfffffffc00ec0947 */ /* 0x000fea000383ffff */
.L_x_235:
        /* <DEDUP_REMOVED lines=16> */
[----:B0-----:R-:W-:Y:S02]  /*3740*/  SEL R13, R3, R6, P0 ;  /* 0x00000006030d7207 */ /* 0x001fe40000000000 */
        /* <DEDUP_REMOVED lines=40> */
[----:B------:R-:W-:Y:S01]  /*39d0*/  SHF.L.U64.HI R32, R3, 0x2, R0 ;  /* 0x0000000203207819 */ /* 0x000fe20000010200 */
[----:B------:R-:W-:Y:S01]  /*39e0*/  UMOV UR4, URZ ;  /* 0x000000ff00047c82 */ /* 0x000fe20008000000 */
[----:B------:R-:W-:-:S02]  /*39f0*/  SHF.L.U64.HI R28, R16, 0x2, R17 ;  /* 0x00000002101c7819 */ /* 0x000fc40000010211 */
[----:B------:R-:W-:Y:S02]  /*3a00*/  IADD3 R7, PT, PT, R9, UR4, RZ ;  /* 0x0000000409077c10 */ /* 0x000fe4000fffe0ff */
[----:B------:R-:W-:Y:S01]  /*3a10*/  MOV R2, R8 ;  /* 0x0000000800027202 */ /* 0x000fe20000000f00 */
[----:B------:R-:W-:Y:S01]  /*3a20*/  IMAD.WIDE.U32 R8, R4, 0x4, RZ ;  /* 0x0000000404087825 */ /* 0x000fe200078e00ff */
[C---:B0-----:R-:W-:Y:S02]  /*3a30*/  IADD3 R26, P2, PT, R24.reuse, UR10, RZ ;  /* 0x0000000a181a7c10 */ /* 0x041fe4000ff5e0ff */
[----:B-1----:R-:W-:Y:S02]  /*3a40*/  IADD3 R18, P1, PT, R24, UR8, RZ ;  /* 0x0000000818127c10 */ /* 0x002fe4000ff3e0ff */
[C---:B------:R-:W-:Y:S02]  /*3a50*/  IADD3.X R27, PT, PT, R25.reuse, UR11, RZ, P2, !PT ;  /* 0x0000000b191b7c10 */ /* 0x040fe400097fe4ff */
[----:B------:R-:W-:-:S02]  /*3a60*/  IADD3.X R19, PT, PT, R25, UR9, RZ, P1, !PT ;  /* 0x0000000919137c10 */ /* 0x000fc40008ffe4ff */
[----:B------:R-:W-:Y:S02]  /*3a70*/  IADD3 R20, P2, PT, RZ, -R11, RZ ;  /* 0x8000000bff147210 */ /* 0x000fe40007f5e0ff */
[----:B--2---:R-:W-:Y:S02]  /*3a80*/  IADD3 R24, P1, PT, R24, UR12, RZ ;  /* 0x0000000c18187c10 */ /* 0x004fe4000ff3e0ff */
[----:B------:R-:W-:Y:S02]  /*3a90*/  SHF.L.U32 R11, R5, 0x2, RZ ;  /* 0x00000002050b7819 */ /* 0x000fe400000006ff */
[----:B------:R-:W-:Y:S02]  /*3aa0*/  IADD3.X R25, PT, PT, R25, UR13, RZ, P1, !PT ;  /* 0x0000000d19197c10 */ /* 0x000fe40008ffe4ff */
[----:B------:R-:W-:Y:S02]  /*3ab0*/  IADD3 R30, PT, PT, R9, R11, RZ ;  /* 0x0000000b091e7210 */ /* 0x000fe40007ffe0ff */
[----:B------:R-:W-:-:S07]  /*3ac0*/  IADD3.X R22, PT, PT, RZ, -0x1, RZ, P2, !PT ;  /* 0xffffffffff167810 */ /* 0x000fce00017fe4ff */
.L_x_239:
[-C--:B0-----:R-:W-:Y:S01]  /*3ad0*/  LEA R10, P3, R16, R18.reuse, 0x2 ;  /* 0x00000012100a7211 */ /* 0x081fe200078610ff */
[----:B------:R-:W2:Y:S01]  /*3ae0*/  LDG.E R6, desc[UR6][R18.64] ;  /* 0x0000000612067981 */ /* 0x000ea2000c1e1900 */
[----:B------:R-:W-:Y:S02]  /*3af0*/  LEA R14, P1, R3, R18, 0x2 ;  /* 0x00000012030e7211 */ /* 0x000fe400078210ff */
[----:B------:R-:W-:Y:S02]  /*3b00*/  IADD3 R12, P2, PT, R18, R8, RZ ;  /* 0x00000008120c7210 */ /* 0x000fe40007f5e0ff */
[C---:B------:R-:W-:Y:S02]  /*3b10*/  IADD3.X R11, PT, PT, R19.reuse, R28, RZ, P3, !PT ;  /* 0x0000001c130b7210 */ /* 0x040fe40001ffe4ff */
[C---:B------:R-:W-:Y:S02]  /*3b20*/  IADD3.X R15, PT, PT, R19.reuse, R32, RZ, P1, !PT ;  /* 0x00000020130f7210 */ /* 0x040fe40000ffe4ff */
[----:B------:R-:W-:-:S02]  /*3b30*/  IADD3.X R13, PT, PT, R19, R30, RZ, P2, !PT ;  /* 0x0000001e130d7210 */ /* 0x000fc400017fe4ff */
[----:B------:R0:W3:Y:S04]  /*3b40*/  LDG.E R11, desc[UR6][R10.64] ;  /* 0x000000060a0b7981 */ /* 0x0000e8000c1e1900 */
[----:B------:R1:W3:Y:S04]  /*3b50*/  LDG.E R12, desc[UR6][R12.64] ;  /* 0x000000060c0c7981 */ /* 0x0002e8000c1e1900 */
[----:B------:R-:W2:Y:S01]  /*3b60*/  LDG.E R15, desc[UR6][R14.64] ;  /* 0x000000060e0f7981 */ /* 0x000ea2000c1e1900 */
[----:B0-----:R-:W-:Y:S02]  /*3b70*/  MOV R10, R24 ;  /* 0x00000018000a7202 */ /* 0x001fe40000000f00 */
[----:B------:R-:W-:-:S02]  /*3b80*/  IADD3 R20, P1, PT, R20, 0x1, RZ ;  /* 0x0000000114147810 */ /* 0x000fc40007f3e0ff */
[----:B-1----:R-:W-:Y:S02]  /*3b90*/  MOV R13, R27 ;  /* 0x0000001b000d7202 */ /* 0x002fe40000000f00 */
[----:B------:R-:W-:Y:S02]  /*3ba0*/  IADD3.X R22, PT, PT, RZ, R22, RZ, P1, !PT ;  /* 0x00000016ff167210 */ /* 0x000fe40000ffe4ff */
[----:B------:R-:W-:-:S04]  /*3bb0*/  ISETP.NE.U32.AND P1, PT, R20, RZ, PT ;  /* 0x000000ff1400720c */ /* 0x000fc80003f25070 */
[----:B------:R-:W-:Y:S02]  /*3bc0*/  ISETP.NE.AND.EX P1, PT, R22, RZ, PT, P1 ;  /* 0x000000ff1600720c */ /* 0x000fe40003f25310 */
[----:B------:R-:W-:Y:S02]  /*3bd0*/  IADD3 R18, P2, PT, R18, 0xa00, RZ ;  /* 0x00000a0012127810 */ /* 0x000fe40007f5e0ff */
[----:B------:R-:W-:Y:S02]  /*3be0*/  IADD3 R24, P4, PT, R24, 0xa00, RZ ;  /* 0x00000a0018187810 */ /* 0x000fe40007f9e0ff */
[----:B------:R-:W-:Y:S02]  /*3bf0*/  IADD3.X R19, PT, PT, RZ, R19, RZ, P2, !PT ;  /* 0x00000013ff137210 */ /* 0x000fe400017fe4ff */
[----:B---3--:R-:W-:Y:S02]  /*3c00*/  F2FP.BF16.F32.PACK_AB R23, R11, R12 ;  /* 0x0000000c0b17723e */ /* 0x008fe400000010ff */
[----:B------:R-:W-:-:S02]  /*3c10*/  MOV R11, R25 ;  /* 0x00000019000b7202 */ /* 0x000fc40000000f00 */
[----:B--2---:R-:W-:Y:S02]  /*3c20*/  F2FP.BF16.F32.PACK_AB R21, R15, R6 ;  /* 0x000000060f15723e */ /* 0x004fe400000010ff */
[----:B------:R-:W-:-:S03]  /*3c30*/  MOV R12, R26 ;  /* 0x0000001a000c7202 */ /* 0x000fc60000000f00 */
[----:B------:R0:W-:Y:S04]  /*3c40*/  STG.E desc[UR6][R10.64], R21 ;  /* 0x000000150a007986 */ /* 0x0001e8000c101906 */
[----:B------:R0:W-:Y:S01]  /*3c50*/  STG.E desc[UR6][R12.64], R23 ;  /* 0x000000170c007986 */ /* 0x0001e2000c101906 */
[----:B------:R-:W-:Y:S02]  /*3c60*/  IADD3 R26, P3, PT, R26, 0xa00, RZ ;  /* 0x00000a001a1a7810 */ /* 0x000fe40007f7e0ff */
[----:B------:R-:W-:Y:S02]  /*3c70*/  IADD3.X R25, PT, PT, RZ, R25, RZ, P4, !PT ;  /* 0x00000019ff197210 */ /* 0x000fe400027fe4ff */
[----:B------:R-:W-:Y:S01]  /*3c80*/  IADD3.X R27, PT, PT, RZ, R27, RZ, P3, !PT ;  /* 0x0000001bff1b7210 */ /* 0x000fe20001ffe4ff */
[----:B------:R-:W-:Y:S08]  /*3c90*/  @P1 BRA `(.L_x_239) ;  /* 0xfffffffc008c1947 */ /* 0x000ff0000383ffff */
.L_x_238:
[----:B------:R-:W-:Y:S05]  /*3ca0*/  BSYNC.RECONVERGENT B0 ;  /* 0x0000000000007941 */ /* 0x000fea0003800200 */
.L_x_237:
[----:B------:R-:W-:Y:S05]  /*3cb0*/  @!P0 EXIT ;  /* 0x000000000000894d */ /* 0x000fea0003800000 */
[C---:B------:R-:W-:Y:S01]  /*3cc0*/  SHF.L.U64.HI R5, R4.reuse, 0x2, R5 ;  /* 0x0000000204057819 */ /* 0x040fe20000010205 */
[----:B------:R-:W1:Y:S01]  /*3cd0*/  LDCU.64 UR4, c[0x0][0x3d8] ;  /* 0x00007b00ff0477ac */ /* 0x000e620008000a00 */
[----:B------:R-:W-:Y:S02]  /*3ce0*/  SHF.L.U32 R4, R4, 0x2, RZ ;  /* 0x0000000204047819 */ /* 0x000fe400000006ff */
[C---:B------:R-:W-:Y:S01]  /*3cf0*/  SHF.L.U64.HI R6, R16.reuse, 0x2, R17 ;  /* 0x0000000210067819 */ /* 0x040fe20000010211 */
[----:B------:R-:W2:Y:S01]  /*3d00*/  LDCU.64 UR8, c[0x0][0x388] ;  /* 0x00007100ff0877ac */ /* 0x000ea20008000a00 */
[----:B0-----:R-:W-:Y:S02]  /*3d10*/  SHF.L.U32 R10, R16, 0x2, RZ ;  /* 0x00000002100a7819 */ /* 0x001fe400000006ff */
[C---:B------:R-:W-:Y:S01]  /*3d20*/  SHF.L.U64.HI R8, R3.reuse, 0x2, R0 ;  /* 0x0000000203087819 */ /* 0x040fe20000010200 */
[----:B------:R-:W0:Y:S01]  /*3d30*/  LDCU.64 UR10, c[0x0][0x390] ;  /* 0x00007200ff0a77ac */ /* 0x000e220008000a00 */
[----:B------:R-:W-:-:S07]  /*3d40*/  SHF.L.U32 R9, R3, 0x2, RZ ;  /* 0x0000000203097819 */ /* 0x000fce00000006ff */
.L_x_240:
[C---:B---3--:R-:W-:Y:S02]  /*3d50*/  SHF.L.U32 R11, R2.reuse, 0x2, RZ ;  /* 0x00000002020b7819 */ /* 0x048fe400000006ff */
[----:B------:R-:W-:Y:S02]  /*3d60*/  SHF.L.U64.HI R7, R2, 0x2, R7 ;  /* 0x0000000202077819 */ /* 0x000fe40000010207 */
[----:B-1----:R-:W-:-:S04]  /*3d70*/  IADD3 R12, P0, PT, R11, UR4, RZ ;  /* 0x000000040b0c7c10 */ /* 0x002fc8000ff1e0ff */
[----:B------:R-:W-:Y:S02]  /*3d80*/  IADD3.X R13, PT, PT, R7, UR5, RZ, P0, !PT ;  /* 0x00000005070d7c10 */ /* 0x000fe400087fe4ff */
[C---:B------:R-:W-:Y:S02]  /*3d90*/  IADD3 R14, P0, PT, R12.reuse, R9, RZ ;  /* 0x000000090c0e7210 */ /* 0x040fe40007f1e0ff */
[C---:B------:R-:W-:Y:S02]  /*3da0*/  IADD3 R18, P2, PT, R12.reuse, R10, RZ ;  /* 0x0000000a0c127210 */ /* 0x040fe40007f5e0ff */
[C---:B------:R-:W-:Y:S02]  /*3db0*/  IADD3.X R15, PT, PT, R13.reuse, R8, RZ, P0, !PT ;  /* 0x000000080d0f7210 */ /* 0x040fe400007fe4ff */
[----:B------:R-:W-:Y:S02]  /*3dc0*/  IADD3 R16, P1, PT, R12, R4, RZ ;  /* 0x000000040c107210 */ /* 0x000fe40007f3e0ff */
[C---:B------:R-:W-:Y:S01]  /*3dd0*/  IADD3.X R19, PT, PT, R13.reuse, R6, RZ, P2, !PT ;  /* 0x000000060d137210 */ /* 0x040fe200017fe4ff */
[----:B------:R1:W3:Y:S01]  /*3de0*/  LDG.E R12, desc[UR6][R12.64] ;  /* 0x000000060c0c7981 */ /* 0x0002e2000c1e1900 */
[----:B------:R-:W-:-:S03]  /*3df0*/  IADD3.X R17, PT, PT, R13, R5, RZ, P1, !PT ;  /* 0x000000050d117210 */ /* 0x000fc60000ffe4ff */
[----:B------:R-:W3:Y:S04]  /*3e00*/  LDG.E R15, desc[UR6][R14.64] ;  /* 0x000000060e0f7981 */ /* 0x000ee8000c1e1900 */
[----:B------:R-:W4:Y:S04]  /*3e10*/  LDG.E R16, desc[UR6][R16.64] ;  /* 0x0000000610107981 */ /* 0x000f28000c1e1900 */
[----:B------:R-:W4:Y:S01]  /*3e20*/  LDG.E R19, desc[UR6][R18.64] ;  /* 0x0000000612137981 */ /* 0x000f22000c1e1900 */
[----:B------:R-:W-:Y:S02]  /*3e30*/  LOP3.LUT R22, R11, 0xfffffffc, RZ, 0xc0, !PT ;  /* 0xfffffffc0b167812 */ /* 0x000fe400078ec0ff */
[----:B------:R-:W-:-:S02]  /*3e40*/  LOP3.LUT R25, R7, 0x1, RZ, 0xc0, !PT ;  /* 0x0000000107197812 */ /* 0x000fc400078ec0ff */
[C---:B--2---:R-:W-:Y:S02]  /*3e50*/  IADD3 R20, P0, PT, R22.reuse, UR8, RZ ;  /* 0x0000000816147c10 */ /* 0x044fe4000ff1e0ff */
[----:B-1----:R-:W-:Y:S02]  /*3e60*/  LOP3.LUT R13, R7, 0x3, RZ, 0xc0, !PT ;  /* 0x00000003070d7812 */ /* 0x002fe400078ec0ff */
[----:B------:R-:W-:Y:S02]  /*3e70*/  IADD3.X R21, PT, PT, R25, UR9, RZ, P0, !PT ;  /* 0x0000000919157c10 */ /* 0x000fe400087fe4ff */
[----:B0-----:R-:W-:-:S04]  /*3e80*/  IADD3 R24, P0, PT, R22, UR10, RZ ;  /* 0x0000000a16187c10 */ /* 0x001fc8000ff1e0ff */
[----:B------:R-:W-:Y:S02]  /*3e90*/  IADD3.X R25, PT, PT, R25, UR11, RZ, P0, !PT ;  /* 0x0000000b19197c10 */ /* 0x000fe400087fe4ff */
[----:B---3--:R-:W-:Y:S02]  /*3ea0*/  F2FP.BF16.F32.PACK_AB R23, R15, R12 ;  /* 0x0000000c0f17723e */ /* 0x008fe400000010ff */
[----:B------:R-:W-:-:S04]  /*3eb0*/  IADD3 R12, P1, PT, R22, UR4, RZ ;  /* 0x00000004160c7c10 */ /* 0x000fc8000ff3e0ff */
[----:B------:R-:W-:Y:S02]  /*3ec0*/  IADD3.X R13, PT, PT, R13, UR5, RZ, P1, !PT ;  /* 0x000000050d0d7c10 */ /* 0x000fe40008ffe4ff */
[----:B----4-:R-:W-:Y:S02]  /*3ed0*/  F2FP.BF16.F32.PACK_AB R27, R19, R16 ;  /* 0x00000010131b723e */ /* 0x010fe400000010ff */
[C---:B------:R-:W-:Y:S02]  /*3ee0*/  IADD3 R18, P0, PT, R12.reuse, R9, RZ ;  /* 0x000000090c127210 */ /* 0x040fe40007f1e0ff */
[C---:B------:R-:W-:Y:S02]  /*3ef0*/  IADD3 R14, P1, PT, R12.reuse, R4, RZ ;  /* 0x000000040c0e7210 */ /* 0x040fe40007f3e0ff */
[----:B------:R-:W-:Y:S02]  /*3f00*/  IADD3 R16, P2, PT, R12, R10, RZ ;  /* 0x0000000a0c107210 */ /* 0x000fe40007f5e0ff */
[----:B------:R-:W-:-:S02]  /*3f10*/  IADD3.X R19, PT, PT, R13, R8, RZ, P0, !PT ;  /* 0x000000080d137210 */ /* 0x000fc400007fe4ff */
[C---:B------:R-:W-:Y:S02]  /*3f20*/  IADD3.X R15, PT, PT, R13.reuse, R5, RZ, P1, !PT ;  /* 0x000000050d0f7210 */ /* 0x040fe40000ffe4ff */
[----:B------:R-:W-:Y:S01]  /*3f30*/  IADD3.X R17, PT, PT, R13, R6, RZ, P2, !PT ;  /* 0x000000060d117210 */ /* 0x000fe200017fe4ff */
[----:B------:R0:W-:Y:S04]  /*3f40*/  STG.E desc[UR6][R20.64], R23 ;  /* 0x0000001714007986 */ /* 0x0001e8000c101906 */
[----:B------:R1:W-:Y:S04]  /*3f50*/  STG.E desc[UR6][R24.64], R27 ;  /* 0x0000001b18007986 */ /* 0x0003e8000c101906 */
[----:B------:R-:W2:Y:S04]  /*3f60*/  LDG.E R26, desc[UR6][R12.64+0xa00] ;  /* 0x000a00060c1a7981 */ /* 0x000ea8000c1e1900 */
[----:B------:R-:W2:Y:S04]  /*3f70*/  LDG.E R29, desc[UR6][R18.64+0xa00] ;  /* 0x000a0006121d7981 */ /* 0x000ea8000c1e1900 */
[----:B------:R-:W3:Y:S04]  /*3f80*/  LDG.E R28, desc[UR6][R14.64+0xa00] ;  /* 0x000a00060e1c7981 */ /* 0x000ee8000c1e1900 */
[----:B------:R-:W3:Y:S01]  /*3f90*/  LDG.E R31, desc[UR6][R16.64+0xa00] ;  /* 0x000a0006101f7981 */ /* 0x000ee2000c1e1900 */
[----:B0-----:R-:W-:-:S04]  /*3fa0*/  IADD3 R20, P0, PT, R11, 0xa00, RZ ;  /* 0x00000a000b147810 */ /* 0x001fc80007f1e0ff */
[----:B------:R-:W-:Y:S02]  /*3fb0*/  IADD3.X R21, PT, PT, RZ, R7, RZ, P0, !PT ;  /* 0x00000007ff157210 */ /* 0x000fe400007fe4ff */
[----:B------:R-:W-:Y:S02]  /*3fc0*/  LOP3.LUT R20, R20, 0xfffffffc, RZ, 0xc0, !PT ;  /* 0xfffffffc14147812 */ /* 0x000fe400078ec0ff */
[----:B------:R-:W-:Y:S02]  /*3fd0*/  LOP3.LUT R21, R21, 0x1, RZ, 0xc0, !PT ;  /* 0x0000000115157812 */ /* 0x000fe400078ec0ff */
[C---:B------:R-:W-:Y:S02]  /*3fe0*/  IADD3 R22, P0, PT, R20.reuse, UR8, RZ ;  /* 0x0000000814167c10 */ /* 0x040fe4000ff1e0ff */
[----:B------:R-:W-:Y:S02]  /*3ff0*/  IADD3 R20, P1, PT, R20, UR10, RZ ;  /* 0x0000000a14147c10 */ /* 0x000fe4000ff3e0ff */
[----:B------:R-:W-:-:S02]  /*4000*/  IADD3.X R23, PT, PT, R21, UR9, RZ, P0, !PT ;  /* 0x0000000915177c10 */ /* 0x000fc400087fe4ff */
[----:B------:R-:W-:Y:S02]  /*4010*/  IADD3.X R21, PT, PT, R21, UR11, RZ, P1, !PT ;  /* 0x0000000b15157c10 */ /* 0x000fe40008ffe4ff */
[----:B--2---:R-:W-:Y:S02]  /*4020*/  F2FP.BF16.F32.PACK_AB R29, R29, R26 ;  /* 0x0000001a1d1d723e */ /* 0x004fe400000010ff */
[----:B---3--:R-:W-:-:S03]  /*4030*/  F2FP.BF16.F32.PACK_AB R31, R31, R28 ;  /* 0x0000001c1f1f723e */ /* 0x008fc600000010ff */
[----:B------:R0:W-:Y:S04]  /*4040*/  STG.E desc[UR6][R22.64], R29 ;  /* 0x0000001d16007986 */ /* 0x0001e8000c101906 */
[----:B------:R2:W-:Y:S04]  /*4050*/  STG.E desc[UR6][R20.64], R31 ;  /* 0x0000001f14007986 */ /* 0x0005e8000c101906 */
[----:B------:R-:W3:Y:S04]  /*4060*/  LDG.E R26, desc[UR6][R12.64+0x1400] ;  /* 0x001400060c1a7981 */ /* 0x000ee8000c1e1900 */
[----:B-1----:R-:W3:Y:S04]  /*4070*/  LDG.E R27, desc[UR6][R18.64+0x1400] ;  /* 0x00140006121b7981 */ /* 0x002ee8000c1e1900 */
[----:B------:R-:W4:Y:S04]  /*4080*/  LDG.E R28, desc[UR6][R14.64+0x1400] ;  /* 0x001400060e1c7981 */ /* 0x000f28000c1e1900 */
        /* <DEDUP_REMOVED lines=9> */
[----:B---3--:R-:W-:Y:S02]  /*4120*/  F2FP.BF16.F32.PACK_AB R27, R27, R26 ;  /* 0x0000001a1b1b723e */ /* 0x008fe400000010ff */
[----:B----4-:R-:W-:-:S03]  /*4130*/  F2FP.BF16.F32.PACK_AB R33, R33, R28 ;  /* 0x0000001c2121723e */ /* 0x010fc600000010ff */
[----:B------:R0:W-:Y:S04]  /*4140*/  STG.E desc[UR6][R24.64], R27 ;  /* 0x0000001b18007986 */ /* 0x0001e8000c101906 */
[----:B------:R3:W-:Y:S04]  /*4150*/  STG.E desc[UR6][R22.64], R33 ;  /* 0x0000002116007986 */ /* 0x0007e8000c101906 */
[----:B------:R-:W4:Y:S04]  /*4160*/  LDG.E R12, desc[UR6][R12.64+0x1e00] ;  /* 0x001e00060c0c7981 */ /* 0x000f28000c1e1900 */
[----:B------:R-:W4:Y:S04]  /*4170*/  LDG.E R19, desc[UR6][R18.64+0x1e00] ;  /* 0x001e000612137981 */ /* 0x000f28000c1e1900 */
[----:B------:R-:W5:Y:S04]  /*4180*/  LDG.E R14, desc[UR6][R14.64+0x1e00] ;  /* 0x001e00060e0e7981 */ /* 0x000f68000c1e1900 */
[----:B------:R-:W5:Y:S01]  /*4190*/  LDG.E R17, desc[UR6][R16.64+0x1e00] ;  /* 0x001e000610117981 */ /* 0x000f62000c1e1900 */
[----:B------:R-:W-:-:S04]  /*41a0*/  IADD3 R11, P0, PT, R11, 0x1e00, RZ ;  /* 0x00001e000b0b7810 */ /* 0x000fc80007f1e0ff */
[----:B--2---:R-:W-:Y:S02]  /*41b0*/  IADD3.X R20, PT, PT, RZ, R7, RZ, P0, !PT ;  /* 0x00000007ff147210 */ /* 0x004fe400007fe4ff */
        /* <DEDUP_REMOVED lines=10> */
[----:B----4-:R-:W-:Y:S02]  /*4260*/  F2FP.BF16.F32.PACK_AB R19, R19, R12 ;  /* 0x0000000c1313723e */ /* 0x010fe400000010ff */
[----:B-----5:R-:W-:-:S03]  /*4270*/  F2FP.BF16.F32.PACK_AB R11, R17, R14 ;  /* 0x0000000e110b723e */ /* 0x020fc600000010ff */
[----:B------:R3:W-:Y:S04]  /*4280*/  STG.E desc[UR6][R20.64], R19 ;  /* 0x0000001314007986 */ /* 0x0007e8000c101906 */
[----:B------:R3:W-:Y:S02]  /*4290*/  STG.E desc[UR6][R24.64], R11 ;  /* 0x0000000b18007986 */ /* 0x0007e4000c101906 */
[----:B------:R-:W-:Y:S05]  /*42a0*/  @P0 BRA `(.L_x_240) ;  /* 0xfffffff800a80947 */ /* 0x000fea000383ffff */
[----:B------:R-:W-:Y:S05]  /*42b0*/  EXIT ;  /* 0x000000000000794d */ /* 0x000fea0003800000 */
.L_x_241:
        /* <DEDUP_REMOVED lines=12> */
.L_x_3411:


//--------------------- .text._Z35group_norm_nhwc_bwd_one_pass_kernelI11Bf16IOBf16WLi128ELi40ELi640EEv26Group_norm_nhwc_bwd_params --------------------------
	.section	.text._Z35group_norm_nhwc_bwd_one_pass_kernelI11Bf16IOBf16WLi128ELi40ELi640EEv26Group_norm_nhwc_bwd_params,"ax",@progbits
	.align	128
        .global         _Z35group_norm_nhwc_bwd_one_pass_kernelI11Bf16IOBf16WLi128ELi40ELi640EEv26Group_norm_nhwc_bwd_params
        .type           _Z35group_norm_nhwc_bwd_one_pass_kernelI11Bf16IOBf16WLi128ELi40ELi640EEv26Group_norm_nhwc_bwd_params,@function
        .size           _Z35group_norm_nhwc_bwd_one_pass_kernelI11Bf16IOBf16WLi128ELi40ELi640EEv26Group_norm_nhwc_bwd_params,(.L_x_3412 - _Z35group_norm_nhwc_bwd_one_pass_kernelI11Bf16IOBf16WLi128ELi40ELi640EEv26Group_norm_nhwc_bwd_params)
        .other          _Z35group_norm_nhwc_bwd_one_pass_kernelI11Bf16IOBf16WLi128ELi40ELi640EEv26Group_norm_nhwc_bwd_params,@"STO_CUDA_ENTRY STV_DEFAULT"
_Z35group_norm_nhwc_bwd_one_pass_kernelI11Bf16IOBf16WLi128ELi40ELi640EEv26Group_norm_nhwc_bwd_params:
.text._Z35group_norm_nhwc_bwd_one_pass_kernelI11Bf16IOBf16WLi128ELi40ELi640EEv26Group_norm_nhwc_bwd_params:
        /* <DEDUP_REMOVED lines=52> */
.L_x_273:
[----:B0-----:R-:W0:Y:S01]  /*0340*/  LDC R23, c[0x0][0x410] ;  /* 0x00010400ff177b82 */ /* 0x001e220000000800 */
[----:B------:R-:W1:Y:S01]  /*0350*/  LDCU.128 UR12, c[0x0][0x400] ;  /* 0x00008000ff0c77ac */ /* 0x000e620008000c00 */
[----:B------:R-:W-:-:S06]  /*0360*/  ISETP.GE.AND P0, PT, R36, RZ, PT ;  /* 0x000000ff2400720c */ /* 0x000fcc0003f06270 */
[----:B--2---:R-:W2:Y:S01]  /*0370*/  LDC.64 R24, c[0x0][0x3b8] ;  /* 0x0000ee00ff187b82 */ /* 0x004ea20000000a00 */
[----:B-1----:R-:W-:-:S04]  /*0380*/  ISETP.GE.U32.AND P1, PT, R46, UR12, PT ;  /* 0x0000000c2e007c0c */ /* 0x002fc8000bf26070 */
[----:B------:R-:W-:Y:S02]  /*0390*/  ISETP.GE.AND.EX P1, PT, R9, UR13, PT, P1 ;  /* 0x0000000d09007c0c */ /* 0x000fe4000bf26310 */
[----:B0-----:R-:W-:-:S04]  /*03a0*/  IABS R17, R23 ;  /* 0x0000001700117213 */ /* 0x001fc80000000000 */
[----:B------:R-:W0:Y:S07]  /*03b0*/  I2F.RP R8, R17 ;  /* 0x0000001100087306 */ /* 0x000e2e0000209400 */
[----:B------:R-:W1:Y:S01]  /*03c0*/  @!P1 LDC.64 R28, c[0x0][0x3f8] ;  /* 0x0000fe00ff1c9b82 */ /* 0x000e620000000a00 */
[----:B0-----:R-:W0:Y:S02]  /*03d0*/  MUFU.RCP R8, R8 ;  /* 0x0000000800087308 */ /* 0x001e240000001000 */
[----:B0-----:R-:W-:-:S06]  /*03e0*/  IADD3 R14, PT, PT, R8, 0xffffffe, RZ ;  /* 0x0ffffffe080e7810 */ /* 0x001fcc0007ffe0ff */
        /* <DEDUP_REMOVED lines=22> */
[----:B------:R-:W-:Y:S01]  /*0550*/  @!P2 IADD3 R15, PT, PT, -R15, RZ, RZ ;  /* 0x000000ff0f0fa210 */ /* 0x000fe20007ffe1ff */
[----:B------:R-:W0:Y:S01]  /*0560*/  @!P1 LDC.64 R22, c[0x0][0x3a0] ;  /* 0x0000e800ff169b82 */ /* 0x000e220000000a00 */
[----:B------:R-:W-:-:S02]  /*0570*/  SEL R65, R17, R8, !P3 ;  /* 0x0000000811417207 */ /* 0x000fc40005800000 */
[----:B------:R-:W-:Y:S02]  /*0580*/  SEL R15, R17, R15, !P3 ;  /* 0x0000000f110f7207 */ /* 0x000fe40005800000 */
[----:B------:R-:W-:Y:S01]  /*0590*/  ISETP.GE.U32.AND P2, PT, R45, UR12, PT ;  /* 0x0000000c2d007c0c */ /* 0x000fe2000bf46070 */
[----:B------:R-:W-:Y:S01]  /*05a0*/  IMAD R55, R65, 0x28, RZ ;  /* 0x0000002841377824 */ /* 0x000fe200078e02ff */
[----:B------:R-:W-:Y:S02]  /*05b0*/  SHF.R.S32.HI R8, RZ, 0x1f, R15 ;  /* 0x0000001fff087819 */ /* 0x000fe4000001140f */
[----:B------:R-:W-:Y:S02]  /*05c0*/  ISETP.GE.AND.EX P2, PT, R11, UR13, PT, P2 ;  /* 0x0000000d0b007c0c */ /* 0x000fe4000bf46320 */
[----:B------:R-:W-:Y:S01]  /*05d0*/  IADD3 R68, P3, PT, R55, R6, RZ ;  /* 0x0000000637447210 */ /* 0x000fe20007f7e0ff */
[----:B------:R-:W-:Y:S01]  /*05e0*/  IMAD R8, R8, UR14, RZ ;  /* 0x0000000e08087c24 */ /* 0x000fe2000f8e02ff */
[----:B------:R-:W-:-:S02]  /*05f0*/  ISETP.GE.U32.AND P0, PT, R51, UR12, PT ;  /* 0x0000000c33007c0c */ /* 0x000fc4000bf06070 */
[----:B------:R-:W-:Y:S01]  /*0600*/  LEA.HI.X.SX32 R69, R55, RZ, 0x1, P3 ;  /* 0x000000ff37457211 */ /* 0x000fe200018f0eff */
[----:B------:R-:W-:Y:S01]  /*0610*/  IMAD R67, R15, UR15, R8 ;  /* 0x0000000f0f437c24 */ /* 0x000fe2000f8e0208 */
[----:B------:R-:W-:Y:S01]  /*0620*/  ISETP.GE.AND.EX P0, PT, R7, UR13, PT, P0 ;  /* 0x0000000d07007c0c */ /* 0x000fe2000bf06300 */
[----:B-1----:R-:W-:Y:S01]  /*0630*/  @!P1 IMAD R8, R9, R28, RZ ;  /* 0x0000001c09089224 */ /* 0x002fe200078e02ff */
[----:B------:R-:W-:Y:S01]  /*0640*/  ISETP.GE.U32.AND P3, PT, R44, UR12, PT ;  /* 0x0000000c2c007c0c */ /* 0x000fe2000bf66070 */
[----:B------:R-:W-:Y:S02]  /*0650*/  IMAD.WIDE.U32 R68, R15, UR14, R68 ;  /* 0x0000000e0f447c25 */ /* 0x000fe4000f8e0044 */
[----:B------:R-:W1:Y:S01]  /*0660*/  @!P1 LDC.64 R14, c[0x0][0x398] ;  /* 0x0000e600ff0e9b82 */ /* 0x000e620000000a00 */
[----:B------:R-:W-:Y:S01]  /*0670*/  ISETP.GE.AND.EX P3, PT, R13, UR13, PT, P3 ;  /* 0x0000000d0d007c0c */ /* 0x000fe2000bf66330 */
[----:B------:R-:W-:Y:S01]  /*0680*/  @!P1 IMAD R29, R46, R29, R8 ;  /* 0x0000001d2e1d9224 */ /* 0x000fe200078e0208 */
[----:B------:R-:W-:-:S02]  /*0690*/  IADD3 R67, PT, PT, R69, R67, RZ ;  /* 0x0000004345437210 */ /* 0x000fc40007ffe0ff */
[----:B------:R-:W-:Y:S01]  /*06a0*/  @!P1 MOV R66, R68 ;  /* 0x0000004400429202 */ /* 0x000fe20000000f00 */
[----:B--2---:R-:W-:Y:S01]  /*06b0*/  IMAD.WIDE R24, R36, 0x8, R24 ;  /* 0x0000000824187825 */ /* 0x004fe200078e0218 */
[----:B------:R-:W-:Y:S01]  /*06c0*/  MOV R8, RZ ;  /* 0x000000ff00087202 */ /* 0x000fe20000000f00 */
[----:B------:R-:W2:Y:S02]  /*06d0*/  @!P2 LDC.64 R20, c[0x0][0x3f8] ;  /* 0x0000fe00ff14ab82 */ /* 0x000ea40000000a00 */
[----:B------:R-:W-:-:S05]  /*06e0*/  @!P1 IMAD.WIDE.U32 R26, R46, R28, R66 ;  /* 0x0000001c2e1a9225 */ /* 0x000fca00078e0042 */
[----:B------:R-:W-:Y:S01]  /*06f0*/  @!P1 IADD3 R29, PT, PT, R27, R29, RZ ;  /* 0x0000001d1b1d9210 */ /* 0x000fe20007ffe0ff */
[----:B------:R-:W3:Y:S01]  /*0700*/  @!P0 LDC.64 R16, c[0x0][0x3f8] ;  /* 0x0000fe00ff108b82 */ /* 0x000ee20000000a00 */
[C---:B------:R-:W-:Y:S02]  /*0710*/  @!P1 SHF.L.U32 R27, R26.reuse, 0x1, RZ ;  /* 0x000000011a1b9819 */ /* 0x040fe400000006ff */
[----:B------:R-:W-:Y:S02]  /*0720*/  @!P1 SHF.L.U64.HI R10, R26, 0x1, R29 ;  /* 0x000000011a0a9819 */ /* 0x000fe4000001021d */
[C---:B0-----:R-:W-:Y:S02]  /*0730*/  @!P1 IADD3 R26, P4, PT, R27.reuse, R22, RZ ;  /* 0x000000161b1a9210 */ /* 0x041fe40007f9e0ff */
[----:B-1----:R-:W-:Y:S01]  /*0740*/  @!P1 IADD3 R14, P5, PT, R27, R14, RZ ;  /* 0x0000000e1b0e9210 */ /* 0x002fe20007fbe0ff */
[----:B------:R-:W0:Y:S01]  /*0750*/  @!P2 LDC.64 R52, c[0x0][0x3a0] ;  /* 0x0000e800ff34ab82 */ /* 0x000e220000000a00 */
[----:B------:R-:W-:-:S02]  /*0760*/  @!P1 IADD3.X R27, PT, PT, R10, R23, RZ, P4, !PT ;  /* 0x000000170a1b9210 */ /* 0x000fc400027fe4ff */
[----:B------:R-:W-:Y:S02]  /*0770*/  @!P2 MOV R22, R68 ;  /* 0x000000440016a202 */ /* 0x000fe40000000f00 */
[----:B------:R-:W-:Y:S01]  /*0780*/  @!P2 MOV R23, R67 ;  /* 0x000000430017a202 */ /* 0x000fe20000000f00 */
[----:B------:R-:W4:Y:S01]  /*0790*/  @!P1 LDG.E R8, desc[UR8][R26.64] ;  /* 0x000000081a089981 */ /* 0x000f22000c1e1900 */
[-C--:B--2---:R-:W-:Y:S01]  /*07a0*/  @!P2 IMAD R12, R11, R20.reuse, RZ ;  /* 0x000000140b0ca224 */ /* 0x084fe200078e02ff */
[----:B------:R-:W1:Y:S01]  /*07b0*/  @!P2 LDC.64 R32, c[0x0][0x398] ;  /* 0x0000e600ff20ab82 */ /* 0x000e620000000a00 */
[----:B------:R-:W-:-:S04]  /*07c0*/  @!P2 IMAD.WIDE.U32 R22, R45, R20, R22 ;  /* 0x000000142d16a225 */ /* 0x000fc800078e0016 */
[----:B------:R-:W-:Y:S02]  /*07d0*/  @!P2 IMAD R57, R45, R21, R12 ;  /* 0x000000152d39a224 */ /* 0x000fe400078e020c */
[----:B------:R2:W5:Y:S01]  /*07e0*/  LDG.E.64 R20, desc[UR8][R24.64] ;  /* 0x0000000818147981 */ /* 0x000562000c1e1b00 */
[----:B------:R-:W1:Y:S01]  /*07f0*/  @!P3 LDC.64 R30, c[0x0][0x3f8] ;  /* 0x0000fe00ff1ebb82 */ /* 0x000e620000000a00 */
[----:B------:R-:W-:Y:S01]  /*0800*/  @!P1 IADD3.X R15, PT, PT, R10, R15, RZ, P5, !PT ;  /* 0x0000000f0a0f9210 */ /* 0x000fe20002ffe4ff */
[----:B---3--:R-:W-:Y:S01]  /*0810*/  @!P0 IMAD R10, R7, R16, RZ ;  /* 0x00000010070a8224 */ /* 0x008fe200078e02ff */
[----:B------:R-:W-:-:S03]  /*0820*/  ISETP.NE.AND P4, PT, RZ, UR11, PT ;  /* 0x0000000bff007c0c */ /* 0x000fc6000bf85270 */
[----:B------:R-:W-:Y:S02]  /*0830*/  @!P0 IMAD R29, R51, R17, R10 ;  /* 0x00000011331d8224 */ /* 0x000fe400078e020a */
[----:B------:R-:W3:Y:S01]  /*0840*/  @!P0 LDC.64 R34, c[0x0][0x3a0] ;  /* 0x0000e800ff228b82 */ /* 0x000ee20000000a00 */
[----:B--2---:R-:W-:Y:S02]  /*0850*/  @!P0 MOV R24, R68 ;  /* 0x0000004400188202 */ /* 0x004fe40000000f00 */
[----:B------:R-:W-:Y:S02]  /*0860*/  @!P0 MOV R25, R67 ;  /* 0x0000004300198202 */ /* 0x000fe40000000f00 */
[----:B------:R-:W-:Y:S02]  /*0870*/  MOV R10, RZ ;  /* 0x000000ff000a7202 */ /* 0x000fe40000000f00 */
[----:B------:R-:W-:Y:S01]  /*0880*/  @!P2 IADD3 R27, PT, PT, R23, R57, RZ ;  /* 0x00000039171ba210 */ /* 0x000fe20007ffe0ff */
[----:B------:R-:W-:Y:S01]  /*0890*/  @!P0 IMAD.WIDE.U32 R16, R51, R16, R24 ;  /* 0x0000001033108225 */ /* 0x000fe200078e0018 */
[C---:B------:R-:W-:Y:S01]  /*08a0*/  @!P2 SHF.L.U32 R23, R22.reuse, 0x1, RZ ;  /* 0x000000011617a819 */ /* 0x040fe200000006ff */
[----:B------:R-:W2:Y:S01]  /*08b0*/  @!P3 LDC.64 R24, c[0x0][0x3a0] ;  /* 0x0000e800ff18bb82 */ /* 0x000ea20000000a00 */
[----:B------:R1:W4:Y:S01]  /*08c0*/  @!P1 LDG.E R10, desc[UR8][R14.64] ;  /* 0x000000080e0a9981 */ /* 0x000322000c1e1900 */
[----:B------:R-:W-:-:S02]  /*08d0*/  @!P2 SHF.L.U64.HI R18, R22, 0x1, R27 ;  /* 0x000000011612a819 */ /* 0x000fc4000001021b */
[----:B------:R-:W-:Y:S02]  /*08e0*/  @!P0 IADD3 R17, PT, PT, R17, R29, RZ ;  /* 0x0000001d11118210 */ /* 0x000fe40007ffe0ff */
[C---:B0-----:R-:W-:Y:S02]  /*08f0*/  @!P2 IADD3 R52, P1, PT, R23.reuse, R52, RZ ;  /* 0x000000341734a210 */ /* 0x041fe40007f3e0ff */
[----:B------:R-:W0:Y:S01]  /*0900*/  @!P3 LDC.64 R26, c[0x0][0x398] ;  /* 0x0000e600ff1abb82 */ /* 0x000e220000000a00 */
[----:B-1----:R-:W-:Y:S02]  /*0910*/  @!P2 IADD3 R32, P5, PT, R23, R32, RZ ;  /* 0x000000201720a210 */ /* 0x002fe40007fbe0ff */
[----:B------:R-:W-:Y:S02]  /*0920*/  MOV R12, RZ ;  /* 0x000000ff000c7202 */ /* 0x000fe40000000f00 */
[C---:B------:R-:W-:Y:S02]  /*0930*/  @!P0 SHF.L.U32 R59, R16.reuse, 0x1, RZ ;  /* 0x00000001103b8819 */ /* 0x040fe400000006ff */
[----:B------:R-:W-:Y:S01]  /*0940*/  @!P0 SHF.L.U64.HI R54, R16, 0x1, R17 ;  /* 0x0000000110368819 */ /* 0x000fe20000010211 */
[----:B------:R-:W1:Y:S01]  /*0950*/  @!P0 LDC.64 R22, c[0x0][0x398] ;  /* 0x0000e600ff168b82 */ /* 0x000e620000000a00 */
[----:B------:R-:W-:Y:S01]  /*0960*/  @!P2 IADD3.X R53, PT, PT, R18, R53, RZ, P1, !PT ;  /* 0x000000351235a210 */ /* 0x000fe20000ffe4ff */
[----:B------:R-:W-:-:S04]  /*0970*/  @!P3 IMAD R14, R13, R30, RZ ;  /* 0x0000001e0d0eb224 */ /* 0x000fc800078e02ff */
[----:B------:R3:W4:Y:S02]  /*0980*/  @!P2 LDG.E R12, desc[UR8][R52.64] ;  /* 0x00000008340ca981 */ /* 0x000724000c1e1900 */
[----:B------:R-:W1:Y:S01]  /*0990*/  @P4 LDC.64 R16, c[0x0][0x3b0] ;  /* 0x0000ec00ff104b82 */ /* 0x000e620000000a00 */
[----:B------:R-:W-:-:S07]  /*09a0*/  @!P3 IMAD R57, R44, R31, R14 ;  /* 0x0000001f2c39b224 */ /* 0x000fce00078e020e */
[----:B------:R-:W1:Y:S01]  /*09b0*/  LDC.64 R28, c[0x0][0x3a8] ;  /* 0x0000ea00ff1c7b82 */ /* 0x000e620000000a00 */
[----:B---3--:R-:W-:Y:S02]  /*09c0*/  @!P3 MOV R52, R68 ;  /* 0x000000440034b202 */ /* 0x008fe40000000f00 */
[----:B------:R-:W-:Y:S02]  /*09d0*/  @!P3 MOV R53, R67 ;  /* 0x000000430035b202 */ /* 0x000fe40000000f00 */
[----:B------:R-:W-:Y:S01]  /*09e0*/  CS2R R14, SRZ ;  /* 0x00000000000e7805 */ /* 0x000fe2000001ff00 */
[----:B------:R-:W-:Y:S01]  /*09f0*/  @!P3 IMAD.WIDE.U32 R30, R44, R30, R52 ;  /* 0x0000001e2c1eb225 */ /* 0x000fe200078e0034 */
[----:B------:R-:W-:Y:S02]  /*0a00*/  @!P2 IADD3.X R33, PT, PT, R18, R33, RZ, P5, !PT ;  /* 0x000000211221a210 */ /* 0x000fe40002ffe4ff */
[----:B------:R-:W-:Y:S02]  /*0a10*/  @!P0 IADD3 R34, P1, PT, R59, R34, RZ ;  /* 0x000000223b228210 */ /* 0x000fe40007f3e0ff */
[----:B------:R-:W-:Y:S01]  /*0a20*/  @!P3 IADD3 R57, PT, PT, R31, R57, RZ ;  /* 0x000000391f39b210 */ /* 0x000fe20007ffe0ff */
[----:B------:R-:W3:Y:S01]  /*0a30*/  @!P2 LDG.E R14, desc[UR8][R32.64] ;  /* 0x00000008200ea981 */ /* 0x000ee2000c1e1900 */
[----:B------:R-:W-:-:S02]  /*0a40*/  @!P3 SHF.L.U32 R31, R30, 0x1, RZ ;  /* 0x000000011e1fb819 */ /* 0x000fc400000006ff */
[----:B------:R-:W-:Y:S02]  /*0a50*/  IADD3 R55, PT, PT, R55, R6, RZ ;  /* 0x0000000637377210 */ /* 0x000fe40007ffe0ff */
[----:B------:R-:W-:Y:S02]  /*0a60*/  @!P3 SHF.L.U64.HI R18, R30, 0x1, R57 ;  /* 0x000000011e12b819 */ /* 0x000fe40000010239 */
[C---:B--2---:R-:W-:Y:S02]  /*0a70*/  @!P3 IADD3 R24, P2, PT, R31.reuse, R24, RZ ;  /* 0x000000181f18b210 */ /* 0x044fe40007f5e0ff */
[----:B0-----:R-:W-:Y:S02]  /*0a80*/  @!P3 IADD3 R26, P5, PT, R31, R26, RZ ;  /* 0x0000001a1f1ab210 */ /* 0x001fe40007fbe0ff */
[----:B------:R-:W-:Y:S02]  /*0a90*/  @!P0 IADD3.X R35, PT, PT, R54, R35, RZ, P1, !PT ;  /* 0x0000002336238210 */ /* 0x000fe40000ffe4ff */
[----:B-1----:R-:W-:Y:S01]  /*0aa0*/  @!P0 IADD3 R22, P1, PT, R59, R22, RZ ;  /* 0x000000163b168210 */ /* 0x002fe20007f3e0ff */
[----:B------:R-:W-:Y:S01]  /*0ab0*/  @P4 IMAD.WIDE R30, R55, 0x2, R16 ;  /* 0x00000002371e4825 */ /* 0x000fe200078e0210 */
[----:B------:R-:W-:-:S02]  /*0ac0*/  @!P3 IADD3.X R25, PT, PT, R18, R25, RZ, P2, !PT ;  /* 0x000000191219b210 */ /* 0x000fc400017fe4ff */
[----:B------:R-:W-:Y:S02]  /*0ad0*/  CS2R R16, SRZ ;  /* 0x0000000000107805 */ /* 0x000fe4000001ff00 */
[----:B------:R-:W-:Y:S01]  /*0ae0*/  @!P3 IADD3.X R27, PT, PT, R18, R27, RZ, P5, !PT ;  /* 0x0000001b121bb210 */ /* 0x000fe20002ffe4ff */
[----:B------:R-:W-:Y:S01]  /*0af0*/  IMAD.WIDE R28, R55, 0x2, R28 ;  /* 0x00000002371c7825 */ /* 0x000fe200078e021c */
[----:B------:R-:W-:Y:S01]  /*0b00*/  MOV R18, RZ ;  /* 0x000000ff00127202 */ /* 0x000fe20000000f00 */
[----:B------:R-:W2:Y:S01]  /*0b10*/  @!P0 LDG.E R15, desc[UR8][R34.64] ;  /* 0x00000008220f8981 */ /* 0x000ea2000c1e1900 */
[----:B------:R-:W-:-:S03]  /*0b20*/  @!P0 IADD3.X R23, PT, PT, R54, R23, RZ, P1, !PT ;  /* 0x0000001736178210 */ /* 0x000fc60000ffe4ff */
[----:B------:R-:W2:Y:S04]  /*0b30*/  @P4 LDG.E.U16 R33, desc[UR8][R30.64+0x2] ;  /* 0x000002081e214981 */ /* 0x000ea8000c1e1500 */
[----:B------:R-:W2:Y:S04]  /*0b40*/  LDG.E.U16 R52, desc[UR8][R28.64] ;  /* 0x000000081c347981 */ /* 0x000ea8000c1e1500 */
[----:B------:R0:W2:Y:S04]  /*0b50*/  @P4 LDG.E.U16 R34, desc[UR8][R30.64] ;  /* 0x000000081e224981 */ /* 0x0000a8000c1e1500 */
[----:B------:R-:W2:Y:S04]  /*0b60*/  LDG.E.U16 R32, desc[UR8][R28.64+0x2] ;  /* 0x000002081c207981 */ /* 0x000ea8000c1e1500 */
[----:B------:R-:W2:Y:S04]  /*0b70*/  @!P0 LDG.E R16, desc[UR8][R22.64] ;  /* 0x0000000816108981 */ /* 0x000ea8000c1e1900 */
[----:B------:R-:W2:Y:S04]  /*0b80*/  @!P3 LDG.E R17, desc[UR8][R24.64] ;  /* 0x000000081811b981 */ /* 0x000ea8000c1e1900 */
[----:B------:R-:W2:Y:S01]  /*0b90*/  @!P3 LDG.E R18, desc[UR8][R26.64] ;  /* 0x000000081a12b981 */ /* 0x000ea2000c1e1900 */
[----:B------:R-:W-:Y:S01]  /*0ba0*/  MOV R63, 0x3f800000 ;  /* 0x3f800000003f7802 */ /* 0x000fe20000000f00 */
[----:B------:R-:W-:Y:S01]  /*0bb0*/  UISETP.NE.AND UP0, UPT, UR11, URZ, UPT ;  /* 0x000000ff0b00728c */ /* 0x000fe2000bf05270 */
[----:B------:R-:W-:-:S02]  /*0bc0*/  MOV R53, RZ ;  /* 0x000000ff00357202 */ /* 0x000fc40000000f00 */
[----:B------:R-:W-:Y:S01]  /*0bd0*/  MOV R54, RZ ;  /* 0x000000ff00367202 */ /* 0x000fe20000000f00 */
[----:B-----5:R-:W-:-:S05]  /*0be0*/  FFMA.FTZ R21, -R20, R20, R21 ;  /* 0x0000001414157223 */ /* 0x020fca0000010115 */
[----:B------:R-:W-:-:S13]  /*0bf0*/  FSETP.GTU.FTZ.AND P1, PT, R21, RZ, PT ;  /* 0x000000ff1500720b */ /* 0x000fda0003f3c000 */
[----:B0-----:R-:W0:Y:S01]  /*0c00*/  @P1 LDC R30, c[0x0][0x3c0] ;  /* 0x0000f000ff1e1b82 */ /* 0x001e220000000800 */
[----:B----4-:R-:W-:Y:S02]  /*0c10*/  PRMT R59, R8, 0x7632, R59 ;  /* 0x00007632083b7816 */ /* 0x010fe4000000003b */
[----:B------:R-:W-:Y:S01]  /*0c20*/  PRMT R60, R10, 0x7632, R60 ;  /* 0x000076320a3c7816 */ /* 0x000fe2000000003c */
[----:B0-----:R-:W-:-:S04]  /*0c30*/  @P1 FADD.FTZ R30, R21, R30 ;  /* 0x0000001e151e1221 */ /* 0x001fc80000010000 */
[----:B------:R0:W1:Y:S01]  /*0c40*/  @P1 MUFU.RSQ R63, R30 ;  /* 0x0000001e003f1308 */ /* 0x0000620000001400 */
[----:B------:R-:W-:Y:S02]  /*0c50*/  PRMT R57, R12, 0x7632, R57 ;  /* 0x000076320c397816 */ /* 0x000fe40000000039 */
[----:B---3--:R-:W-:Y:S02]  /*0c60*/  PRMT R58, R14, 0x7632, R58 ;  /* 0x000076320e3a7816 */ /* 0x008fe4000000003a */
[----:B--2---:R-:W-:Y:S02]  /*0c70*/  PRMT R61, R15, 0x7632, R61 ;  /* 0x000076320f3d7816 */ /* 0x004fe4000000003d */
[----:B------:R-:W-:Y:S02]  /*0c80*/  @P4 SHF.L.U32 R54, R33, 0x10, RZ ;  /* 0x0000001021364819 */ /* 0x000fe400000006ff */
[----:B------:R-:W-:Y:S02]  /*0c90*/  SHF.L.U32 R52, R52, 0x10, RZ ;  /* 0x0000001034347819 */ /* 0x000fe400000006ff */
[----:B------:R-:W-:-:S02]  /*0ca0*/  @P4 SHF.L.U32 R53, R34, 0x10, RZ ;  /* 0x0000001022354819 */ /* 0x000fc400000006ff */
[----:B------:R-:W-:Y:S02]  /*0cb0*/  SHF.L.U32 R21, R32, 0x10, RZ ;  /* 0x0000001020157819 */ /* 0x000fe400000006ff */
[----:B------:R-:W-:Y:S02]  /*0cc0*/  PRMT R62, R16, 0x7632, R62 ;  /* 0x00007632103e7816 */ /* 0x000fe4000000003e */
        /* <DEDUP_REMOVED lines=8> */
[----:B------:R-:W-:Y:S02]  /*0d50*/  FADD.FTZ R26, -R20, R27 ;  /* 0x0000001b141a7221 */ /* 0x000fe40000010100 */
[----:B------:R-:W-:Y:S01]  /*0d60*/  FMUL.FTZ R27, R52, R23 ;  /* 0x00000017341b7220 */ /* 0x000fe20000410000 */
        /* <DEDUP_REMOVED lines=43> */
[----:B------:R-:W-:-:S03]  /*1020*/  FMUL.FTZ R23, R21, R22 ;  /* 0x0000001615177220 */ /* 0x000fc60000410000 */
[----:B------:R-:W-:Y:S01]  /*1030*/  FMUL.FTZ R24, R24, R63 ;  /* 0x0000003f18187220 */ /* 0x000fe20000410000 */
[----:B------:R-:W-:-:S03]  /*1040*/  FADD.FTZ R32, R23, R32 ;  /* 0x0000002017207221 */ /* 0x000fc60000010000 */
[----:B------:R-:W-:Y:S01]  /*1050*/  FFMA.FTZ R25, R22, R24, R25 ;  /* 0x0000001816197223 */ /* 0x000fe20000010019 */
[----:B------:R-:W-:Y:S01]  /*1060*/  FADD.FTZ R22, -R20, R29 ;  /* 0x0000001d14167221 */ /* 0x000fe20000010100 */
[----:B------:R-:W-:Y:S01]  /*1070*/  SHF.L.U32 R29, R18, 0x10, RZ ;  /* 0x00000010121d7819 */ /* 0x000fe200000006ff */
[----:B------:R-:W-:Y:S02]  /*1080*/  FFMA.FTZ R31, R24, R23, R31 ;  /* 0x00000017181f7223 */ /* 0x000fe4000001001f */
[----:B------:R-:W-:Y:S01]  /*1090*/  FMUL.FTZ R26, R22, R63 ;  /* 0x0000003f161a7220 */ /* 0x000fe20000410000 */
[----:B------:R-:W-:Y:S01]  /*10a0*/  SHF.L.U32 R22, R56, 0x10, RZ ;  /* 0x0000001038167819 */ /* 0x000fe200000006ff */
[----:B------:R-:W-:-:S04]  /*10b0*/  FMUL.FTZ R23, R52, R29 ;  /* 0x0000001d34177220 */ /* 0x000fc80000410000 */
[----:B------:R-:W-:Y:S01]  /*10c0*/  FADD.FTZ R33, R32, R23 ;  /* 0x0000001720217221 */ /* 0x000fe20000010000 */
[----:B------:R-:W-:Y:S01]  /*10d0*/  FFMA.FTZ R32, R26, R23, R31 ;  /* 0x000000171a207223 */ /* 0x000fe2000001001f */
[----:B------:R-:W-:Y:S01]  /*10e0*/  SHF.L.U32 R23, R55, 0x10, RZ ;  /* 0x0000001037177819 */ /* 0x000fe200000006ff */
[----:B------:R-:W-:-:S04]  /*10f0*/  FADD.FTZ R27, R27, R22 ;  /* 0x000000161b1b7221 */ /* 0x000fc80000010000 */
[----:B------:R-:W-:-:S04]  /*1100*/  FADD.FTZ R24, -R20, R23 ;  /* 0x0000001714187221 */ /* 0x000fc80000010100 */
[----:B------:R-:W-:Y:S01]  /*1110*/  FMUL.FTZ R23, R24, R63 ;  /* 0x0000003f18177220 */ /* 0x000fe20000410000 */
[----:B------:R-:W-:-:S03]  /*1120*/  FMUL.FTZ R24, R21, R22 ;  /* 0x0000001615187220 */ /* 0x000fc60000410000 */
[----:B------:R-:W-:Y:S01]  /*1130*/  FFMA.FTZ R25, R22, R23, R25 ;  /* 0x0000001716197223 */ /* 0x000fe20000010019 */
[----:B------:R-:W-:Y:S01]  /*1140*/  FADD.FTZ R33, R24, R33 ;  /* 0x0000002118217221 */ /* 0x000fe20000010000 */
[----:B------:R-:W-:Y:S01]  /*1150*/  FFMA.FTZ R32, R23, R24, R32 ;  /* 0x0000001817207223 */ /* 0x000fe20000010020 */
[----:B------:R-:W-:Y:S01]  /*1160*/  FFMA.FTZ R24, R29, R26, R28 ;  /* 0x0000001a1d187223 */ /* 0x000fe2000001001c */
[----:B------:R-:W-:Y:S01]  /*1170*/  FADD.FTZ R26, R30, R29 ;  /* 0x0000001d1e1a7221 */ /* 0x000fe20000010000 */
[----:B------:R-:W-:Y:S06]  /*1180*/  BRA `(.L_x_244) ;  /* 0x0000000800407947 */ /* 0x000fec0003800000 */
.L_x_243:
        /* <DEDUP_REMOVED lines=8> */
[----:B------:R-:W-:Y:S01]  /*1210*/  FADD.FTZ R32, -R20, R31 ;  /* 0x0000001f14207221 */ /* 0x000fe20000010100 */
[----:B------:R-:W-:Y:S01]  /*1220*/  SHF.L.U32 R73, R57, 0x10, RZ ;  /* 0x0000001039497819 */ /* 0x000fe200000006ff */
[----:B------:R-:W-:Y:S01]  /*1230*/  FFMA.FTZ R25, R52, R23, R53 ;  /* 0x0000001734197223 */ /* 0x000fe20000010035 */
        /* <DEDUP_REMOVED lines=8> */
[----:B------:R-:W-:Y:S01]  /*12c0*/  SHF.L.U32 R32, R16, 0x10, RZ ;  /* 0x0000001010207819 */ /* 0x000fe200000006ff */
[----:B-1----:R-:W-:-:S03]  /*12d0*/  FADD.FTZ R29, R28, 1 ;  /* 0x3f8000001c1d7421 */ /* 0x002fc60000010000 */
[----:B------:R-:W0:Y:S08]  /*12e0*/  MUFU.RCP R27, R27 ;  /* 0x0000001b001b7308 */ /* 0x000e300000001000 */
[----:B------:R-:W1:Y:S01]  /*12f0*/  MUFU.RCP R29, R29 ;  /* 0x0000001d001d7308 */ /* 0x000e620000001000 */
[----:B0-----:R-:W-:Y:S01]  /*1300*/  FADD.FTZ R30, -R27, 1 ;  /* 0x3f8000001b1e7421 */ /* 0x001fe20000010100 */
[----:B------:R-:W-:-:S03]  /*1310*/  FMUL.FTZ R28, R32, R27 ;  /* 0x0000001b201c7220 */ /* 0x000fc60000410000 */
[----:B------:R-:W-:Y:S01]  /*1320*/  FFMA.FTZ R31, R25, R30, 1 ;  /* 0x3f800000191f7423 */ /* 0x000fe2000001001e */
[----:B------:R-:W-:Y:S01]  /*1330*/  FFMA.FTZ R30, R52, R24, R53 ;  /* 0x00000018341e7223 */ /* 0x000fe20000010035 */
[----:B-1----:R-:W-:-:S03]  /*1340*/  FADD.FTZ R25, -R29, 1 ;  /* 0x3f8000001d197421 */ /* 0x002fc60000010100 */
[----:B------:R-:W-:Y:S01]  /*1350*/  FMUL.FTZ R33, R30, -1.4426950216293334961 ;  /* 0xbfb8aa3b1e217820 */ /* 0x000fe20000410000 */
[----:B------:R-:W-:Y:S01]  /*1360*/  FMUL.FTZ R28, R28, R31 ;  /* 0x0000001f1c1c7220 */ /* 0x000fe20000410000 */
[----:B------:R-:W-:Y:S01]  /*1370*/  FFMA.FTZ R27, R26, R25, 1 ;  /* 0x3f8000001a1b7423 */ /* 0x000fe20000010019 */
[----:B------:R-:W-:-:S03]  /*1380*/  SHF.L.U32 R25, R59, 0x10, RZ ;  /* 0x000000103b197819 */ /* 0x000fc600000006ff */
[----:B------:R-:W0:Y:S01]  /*1390*/  MUFU.EX2 R33, R33 ;  /* 0x0000002100217308 */ /* 0x000e220000000800 */
[----:B------:R-:W-:Y:S01]  /*13a0*/  SHF.L.U32 R26, R62, 0x10, RZ ;  /* 0x000000103e1a7819 */ /* 0x000fe200000006ff */
[----:B------:R-:W-:-:S04]  /*13b0*/  FADD.FTZ R32, -R20, R25 ;  /* 0x0000001914207221 */ /* 0x000fc80000010100 */
[----:B------:R-:W-:Y:S01]  /*13c0*/  FMUL.FTZ R26, R26, R29 ;  /* 0x0000001d1a1a7220 */ /* 0x000fe20000410000 */
[----:B------:R-:W-:-:S03]  /*13d0*/  FMUL.FTZ R25, R32, R63 ;  /* 0x0000003f20197220 */ /* 0x000fc60000410000 */
[----:B------:R-:W-:Y:S01]  /*13e0*/  FMUL.FTZ R26, R26, R27 ;  /* 0x0000001b1a1a7220 */ /* 0x000fe20000410000 */
[----:B------:R-:W-:Y:S01]  /*13f0*/  FFMA.FTZ R32, R21, R25, R54 ;  /* 0x0000001915207223 */ /* 0x000fe20000010036 */
[----:B0-----:R-:W-:-:S03]  /*1400*/  FADD.FTZ R29, R33, 1 ;  /* 0x3f800000211d7421 */ /* 0x001fc60000010000 */
[----:B------:R-:W-:-:S03]  /*1410*/  FMUL.FTZ R33, R32, -1.4426950216293334961 ;  /* 0xbfb8aa3b20217820 */ /* 0x000fc60000410000 */
        /* <DEDUP_REMOVED lines=10> */
[C---:B------:R-:W-:Y:S01]  /*14c0*/  FFMA.FTZ R29, R23.reuse, R30, RZ ;  /* 0x0000001e171d7223 */ /* 0x040fe200000100ff */
[----:B------:R-:W-:Y:S01]  /*14d0*/  FADD.FTZ R30, RZ, R30 ;  /* 0x0000001eff1e7221 */ /* 0x000fe20000010000 */
[----:B------:R-:W-:Y:S02]  /*14e0*/  FFMA.FTZ R23, R23, R28, RZ ;  /* 0x0000001c17177223 */ /* 0x000fe400000100ff */
[C---:B------:R-:W-:Y:S01]  /*14f0*/  FFMA.FTZ R29, R22.reuse, R27, R29 ;  /* 0x0000001b161d7223 */ /* 0x040fe2000001001d */
[----:B------:R-:W-:Y:S01]  /*1500*/  FADD.FTZ R30, R27, R30 ;  /* 0x0000001e1b1e7221 */ /* 0x000fe20000010000 */
[----:B------:R-:W-:Y:S01]  /*1510*/  FFMA.FTZ R22, R22, R26, RZ ;  /* 0x0000001a16167223 */ /* 0x000fe200000100ff */
[----:B0-----:R-:W-:Y:S01]  /*1520*/  FADD.FTZ R33, -R31, 1 ;  /* 0x3f8000001f217421 */ /* 0x001fe20000010100 */
[----:B------:R-:W-:Y:S01]  /*1530*/  FMUL.FTZ R27, R64, R31 ;  /* 0x0000001f401b7220 */ /* 0x000fe20000410000 */
[----:B------:R-:W-:Y:S02]  /*1540*/  SHF.L.U32 R31, R12, 0x10, RZ ;  /* 0x000000100c1f7819 */ /* 0x000fe400000006ff */
[----:B------:R-:W-:-:S03]  /*1550*/  FFMA.FTZ R32, R32, R33, 1 ;  /* 0x3f80000020207423 */ /* 0x000fc60000010021 */
[----:B------:R-:W-:Y:S01]  /*1560*/  FADD.FTZ R64, -R20, R31 ;  /* 0x0000001f14407221 */ /* 0x000fe20000010100 */
[----:B------:R-:W-:Y:S01]  /*1570*/  FMUL.FTZ R32, R27, R32 ;  /* 0x000000201b207220 */ /* 0x000fe20000410000 */
[----:B------:R-:W-:Y:S01]  /*1580*/  FADD.FTZ R27, RZ, R28 ;  /* 0x0000001cff1b7221 */ /* 0x000fe20000010000 */
[-C--:B------:R-:W-:Y:S01]  /*1590*/  FFMA.FTZ R28, R24, R34.reuse, R23 ;  /* 0x00000022181c7223 */ /* 0x080fe20000010017 */
[----:B------:R-:W-:Y:S02]  /*15a0*/  FMUL.FTZ R23, R64, R63 ;  /* 0x0000003f40177220 */ /* 0x000fe40000410000 */
[----:B------:R-:W-:Y:S01]  /*15b0*/  FADD.FTZ R27, R27, R34 ;  /* 0x000000221b1b7221 */ /* 0x000fe20000010000 */
[----:B------:R-:W-:-:S04]  /*15c0*/  FMUL.FTZ R34, R52, R34 ;  /* 0x0000002234227220 */ /* 0x000fc80000410000 */
[----:B------:R-:W-:Y:S01]  /*15d0*/  FFMA.FTZ R31, R24, R34, R29 ;  /* 0x00000022181f7223 */ /* 0x000fe2000001001d */
[----:B------:R-:W-:Y:S01]  /*15e0*/  FFMA.FTZ R24, R52, R23, R53 ;  /* 0x0000001734187223 */ /* 0x000fe20000010035 */
[----:B------:R-:W-:Y:S01]  /*15f0*/  FADD.FTZ R33, R30, R34 ;  /* 0x000000221e217221 */ /* 0x000fe20000010000 */
[----:B------:R-:W-:Y:S02]  /*1600*/  SHF.L.U32 R30, R14, 0x10, RZ ;  /* 0x000000100e1e7819 */ /* 0x000fe400000006ff */
[----:B------:R-:W-:-:S06]  /*1610*/  FMUL.FTZ R29, R24, -1.4426950216293334961 ;  /* 0xbfb8aa3b181d7820 */ /* 0x000fcc0000410000 */
[----:B------:R-:W0:Y:S02]  /*1620*/  MUFU.EX2 R29, R29 ;  /* 0x0000001d001d7308 */ /* 0x000e240000000800 */
[----:B0-----:R-:W-:Y:S01]  /*1630*/  FADD.FTZ R35, R29, 1 ;  /* 0x3f8000001d237421 */ /* 0x001fe20000010000 */
[----:B------:R-:W-:-:S05]  /*1640*/  FFMA.FTZ R29, R25, R32, R22 ;  /* 0x00000020191d7223 */ /* 0x000fca0000010016 */
[----:B------:R-:W0:Y:S02]  /*1650*/  MUFU.RCP R35, R35 ;  /* 0x0000002300237308 */ /* 0x000e240000001000 */
[----:B0-----:R-:W-:Y:S01]  /*1660*/  FADD.FTZ R71, -R35, 1 ;  /* 0x3f80000023477421 */ /* 0x001fe20000010100 */
[----:B------:R-:W-:-:S03]  /*1670*/  FMUL.FTZ R30, R30, R35 ;  /* 0x000000231e1e7220 */ /* 0x000fc60000410000 */
[----:B------:R-:W-:Y:S01]  /*1680*/  FFMA.FTZ R71, R24, R71, 1 ;  /* 0x3f80000018477423 */ /* 0x000fe20000010047 */
[----:B------:R-:W-:Y:S01]  /*1690*/  FADD.FTZ R24, RZ, R26 ;  /* 0x0000001aff187221 */ /* 0x000fe20000010000 */
[----:B------:R-:W-:Y:S02]  /*16a0*/  FADD.FTZ R26, -R20, R73 ;  /* 0x00000049141a7221 */ /* 0x000fe40000010100 */
[----:B------:R-:W-:Y:S01]  /*16b0*/  FMUL.FTZ R71, R30, R71 ;  /* 0x000000471e477220 */ /* 0x000fe20000410000 */
[----:B------:R-:W-:Y:S01]  /*16c0*/  FADD.FTZ R24, R24, R32 ;  /* 0x0000002018187221 */ /* 0x000fe20000010000 */
[----:B------:R-:W-:Y:S01]  /*16d0*/  FMUL.FTZ R32, R21, R32 ;  /* 0x0000002015207220 */ /* 0x000fe20000410000 */
[----:B------:R-:W-:Y:S01]  /*16e0*/  FMUL.FTZ R22, R26, R63 ;  /* 0x0000003f1a167220 */ /* 0x000fe20000410000 */
[----:B------:R-:W-:Y:S01]  /*16f0*/  FADD.FTZ R27, R27, R71 ;  /* 0x000000471b1b7221 */ /* 0x000fe20000010000 */
[-C--:B------:R-:W-:Y:S01]  /*1700*/  FFMA.FTZ R28, R23, R71.reuse, R28 ;  /* 0x00000047171c7223 */ /* 0x080fe2000001001c */
[----:B------:R-:W-:Y:S01]  /*1710*/  FFMA.FTZ R26, R25, R32, R31 ;  /* 0x00000020191a7223 */ /* 0x000fe2000001001f */
[----:B------:R-:W-:Y:S01]  /*1720*/  FFMA.FTZ R25, R21, R22, R54 ;  /* 0x0000001615197223 */ /* 0x000fe20000010036 */
[----:B------:R-:W-:Y:S01]  /*1730*/  FADD.FTZ R33, R32, R33 ;  /* 0x0000002120217221 */ /* 0x000fe20000010000 */
[----:B------:R-:W-:Y:S01]  /*1740*/  SHF.L.U32 R32, R58, 0x10, RZ ;  /* 0x000000103a207819 */ /* 0x000fe200000006ff */
[----:B------:R-:W-:Y:S01]  /*1750*/  FMUL.FTZ R71, R52, R71 ;  /* 0x0000004734477220 */ /* 0x000fe20000410000 */
[----:B------:R-:W-:-:S03]  /*1760*/  FMUL.FTZ R30, R25, -1.4426950216293334961 ;  /* 0xbfb8aa3b191e7820 */ /* 0x000fc60000410000 */
[----:B------:R-:W-:-:S03]  /*1770*/  FFMA.FTZ R26, R23, R71, R26 ;  /* 0x00000047171a7223 */ /* 0x000fc6000001001a */
[----:B------:R-:W0:Y:S02]  /*1780*/  MUFU.EX2 R30, R30 ;  /* 0x0000001e001e7308 */ /* 0x000e240000000800 */
[----:B0-----:R-:W-:Y:S01]  /*1790*/  FADD.FTZ R31, R30, 1 ;  /* 0x3f8000001e1f7421 */ /* 0x001fe20000010000 */
[----:B------:R-:W-:Y:S01]  /*17a0*/  FADD.FTZ R30, R33, R71 ;  /* 0x00000047211e7221 */ /* 0x000fe20000010000 */
[----:B------:R-:W-:-:S04]  /*17b0*/  SHF.L.U32 R33, R18, 0x10, RZ ;  /* 0x0000001012217819 */ /* 0x000fc800000006ff */
[----:B------:R-:W0:Y:S02]  /*17c0*/  MUFU.RCP R31, R31 ;  /* 0x0000001f001f7308 */ /* 0x000e240000001000 */
[----:B0-----:R-:W-:Y:S01]  /*17d0*/  FADD.FTZ R34, -R31, 1 ;  /* 0x3f8000001f227421 */ /* 0x001fe20000010100 */
[----:B------:R-:W-:-:S03]  /*17e0*/  FMUL.FTZ R32, R32, R31 ;  /* 0x0000001f20207220 */ /* 0x000fc60000410000 */
[----:B------:R-:W-:-:S04]  /*17f0*/  FFMA.FTZ R25, R25, R34, 1 ;  /* 0x3f80000019197423 */ /* 0x000fc80000010022 */
[----:B------:R-:W-:Y:S01]  /*1800*/  FMUL.FTZ R32, R32, R25 ;  /* 0x0000001920207220 */ /* 0x000fe20000410000 */
[----:B------:R-:W-:-:S03]  /*1810*/  SHF.L.U32 R25, R17, 0x10, RZ ;  /* 0x0000001011197819 */ /* 0x000fc600000006ff */
[----:B------:R-:W-:Y:S02]  /*1820*/  FFMA.FTZ R29, R22, R32, R29 ;  /* 0x00000020161d7223 */ /* 0x000fe4000001001d */
[----:B------:R-:W-:-:S04]  /*1830*/  FADD.FTZ R34, -R20, R25 ;  /* 0x0000001914227221 */ /* 0x000fc80000010100 */
[----:B------:R-:W-:-:S04]  /*1840*/  FMUL.FTZ R25, R34, R63 ;  /* 0x0000003f22197220 */ /* 0x000fc80000410000 */
[----:B------:R-:W-:-:S04]  /*1850*/  FFMA.FTZ R23, R52, R25, R53 ;  /* 0x0000001934177223 */ /* 0x000fc80000010035 */
[----:B------:R-:W-:-:S06]  /*1860*/  FMUL.FTZ R31, R23, -1.4426950216293334961 ;  /* 0xbfb8aa3b171f7820 */ /* 0x000fcc0000410000 */
[----:B------:R-:W0:Y:S02]  /*1870*/  MUFU.EX2 R31, R31 ;  /* 0x0000001f001f7308 */ /* 0x000e240000000800 */
[----:B0-----:R-:W-:Y:S01]  /*1880*/  FADD.FTZ R34, R31, 1 ;  /* 0x3f8000001f227421 */ /* 0x001fe20000010000 */
[----:B------:R-:W-:-:S04]  /*1890*/  FMUL.FTZ R31, R21, R32 ;  /* 0x00000020151f7220 */ /* 0x000fc80000410000 */
        /* <DEDUP_REMOVED lines=8> */
[----:B------:R-:W-:Y:S01]  /*1920*/  FADD.FTZ R70, -R20, R23 ;  /* 0x0000001714467221 */ /* 0x000fe20000010100 */
[----:B------:R-:W-:Y:S01]  /*1930*/  FADD.FTZ R23, R24, R32 ;  /* 0x0000002018177221 */ /* 0x000fe20000010000 */
[----:B------:R-:W-:Y:S02]  /*1940*/  FMUL.FTZ R31, R52, R64 ;  /* 0x00000040341f7220 */ /* 0x000fe40000410000 */
[----:B------:R-:W-:Y:S02]  /*1950*/  FMUL.FTZ R70, R70, R63 ;  /* 0x0000003f46467220 */ /* 0x000fe40000410000 */
[----:B------:R-:W-:Y:S01]  /*1960*/  FFMA.FTZ R34, R25, R31, R26 ;  /* 0x0000001f19227223 */ /* 0x000fe2000001001a */
[----:B------:R-:W-:Y:S01]  /*1970*/  FADD.FTZ R30, R30, R31 ;  /* 0x0000001f1e1e7221 */ /* 0x000fe20000010000 */
[----:B------:R-:W-:Y:S01]  /*1980*/  FFMA.FTZ R22, R21, R70, R54 ;  /* 0x0000004615167223 */ /* 0x000fe20000010036 */
[----:B------:R-:W-:-:S03]  /*1990*/  SHF.L.U32 R31, R56, 0x10, RZ ;  /* 0x00000010381f7819 */ /* 0x000fc600000006ff */
[----:B------:R-:W-:-:S06]  /*19a0*/  FMUL.FTZ R24, R22, -1.4426950216293334961 ;  /* 0xbfb8aa3b16187820 */ /* 0x000fcc0000410000 */
[----:B------:R-:W0:Y:S02]  /*19b0*/  MUFU.EX2 R24, R24 ;  /* 0x0000001800187308 */ /* 0x000e240000000800 */
[----:B0-----:R-:W-:Y:S01]  /*19c0*/  FADD.FTZ R32, R24, 1 ;  /* 0x3f80000018207421 */ /* 0x001fe20000010000 */
[----:B------:R-:W-:-:S05]  /*19d0*/  FFMA.FTZ R24, R25, R64, R28 ;  /* 0x0000004019187223 */ /* 0x000fca000001001c */
[----:B------:R-:W0:Y:S02]  /*19e0*/  MUFU.RCP R32, R32 ;  /* 0x0000002000207308 */ /* 0x000e240000001000 */
[----:B0-----:R-:W-:Y:S01]  /*19f0*/  FMUL.FTZ R26, R31, R32 ;  /* 0x000000201f1a7220 */ /* 0x001fe20000410000 */
[----:B------:R-:W-:-:S04]  /*1a00*/  FADD.FTZ R31, -R32, 1 ;  /* 0x3f800000201f7421 */ /* 0x000fc80000010100 */
[----:B------:R-:W-:-:S04]  /*1a10*/  FFMA.FTZ R31, R22, R31, 1 ;  /* 0x3f800000161f7423 */ /* 0x000fc8000001001f */
[----:B------:R-:W-:Y:S01]  /*1a20*/  FMUL.FTZ R22, R26, R31 ;  /* 0x0000001f1a167220 */ /* 0x000fe20000410000 */
[----:B------:R-:W-:-:S03]  /*1a30*/  FADD.FTZ R26, R27, R64 ;  /* 0x000000401b1a7221 */ /* 0x000fc60000010000 */
[-C--:B------:R-:W-:Y:S01]  /*1a40*/  FMUL.FTZ R33, R21, R22.reuse ;  /* 0x0000001615217220 */ /* 0x080fe20000410000 */
[C---:B------:R-:W-:Y:S01]  /*1a50*/  FFMA.FTZ R25, R70.reuse, R22, R29 ;  /* 0x0000001646197223 */ /* 0x040fe2000001001d */
[----:B------:R-:W-:Y:S02]  /*1a60*/  FADD.FTZ R27, R23, R22 ;  /* 0x00000016171b7221 */ /* 0x000fe40000010000 */
[----:B------:R-:W-:Y:S01]  /*1a70*/  FFMA.FTZ R32, R70, R33, R34 ;  /* 0x0000002146207223 */ /* 0x000fe20000010022 */
[----:B------:R-:W-:-:S07]  /*1a80*/  FADD.FTZ R33, R33, R30 ;  /* 0x0000001e21217221 */ /* 0x000fce0000010000 */
.L_x_244:
        /* <DEDUP_REMOVED lines=35> */
.L_x_246:
[----:B------:R-:W-:Y:S05]  /*1cc0*/  BSYNC.RECONVERGENT B0 ;  /* 0x0000000000007941 */ /* 0x000fea0003800200 */
.L_x_245:
        /* <DEDUP_REMOVED lines=9> */
[----:B0--3--:R-:W-:-:S03]  /*1d60*/  FADD.FTZ R22, R23, R29 ;  /* 0x0000001d17167221 */ /* 0x009fc60000010000 */
[----:B------:R-:W-:Y:S01]  /*1d70*/  FADD.FTZ R71, R71, R30 ;  /* 0x0000001e47477221 */ /* 0x000fe20000010000 */
[----:B------:R-:W-:Y:S02]  /*1d80*/  FADD.FTZ R22, R22, R31 ;  /* 0x0000001f16167221 */ /* 0x000fe40000010000 */
[----:B------:R-:W0:Y:S01]  /*1d90*/  LDS.128 R28, [UR6+0x40] ;  /* 0x00004006ff1c7984 */ /* 0x000e220008000c00 */
[----:B--2---:R-:W-:Y:S01]  /*1da0*/  FADD.FTZ R71, R71, R32 ;  /* 0x0000002047477221 */ /* 0x004fe20000010000 */
        /* <DEDUP_REMOVED lines=33> */
[----:B------:R-:W1:Y:S03]  /*1fc0*/  LDS.64 R22, [UR6+0xb0] ;  /* 0x0000b006ff167984 */ /* 0x000e660008000a00 */
[----:B0-----:R-:W-:Y:S01]  /*1fd0*/  FADD.FTZ R71, R71, R28 ;  /* 0x0000001c47477221 */ /* 0x001fe20000010000 */
[----:B------:R-:W-:-:S03]  /*1fe0*/  FADD.FTZ R32, R32, R29 ;  /* 0x0000001d20207221 */ /* 0x000fc60000010000 */
[----:B------:R-:W-:Y:S01]  /*1ff0*/  FADD.FTZ R71, R71, R30 ;  /* 0x0000001e47477221 */ /* 0x000fe20000010000 */
[----:B------:R-:W-:-:S03]  /*2000*/  FADD.FTZ R32, R32, R31 ;  /* 0x0000001f20207221 */ /* 0x000fc60000010000 */
[----:B-1----:R-:W-:Y:S01]  /*2010*/  FADD.FTZ R22, R71, R22 ;  /* 0x0000001647167221 */ /* 0x002fe20000010000 */
[----:B------:R-:W-:-:S07]  /*2020*/  FADD.FTZ R23, R32, R23 ;  /* 0x0000001720177221 */ /* 0x000fce0000010000 */
.L_x_248:
[----:B------:R-:W-:Y:S05]  /*2030*/  BSYNC.RECONVERGENT B0 ;  /* 0x0000000000007941 */ /* 0x000fea0003800200 */
.L_x_247:
        /* <DEDUP_REMOVED lines=158> */
.L_x_250:
[----:B------:R-:W-:Y:S05]  /*2a20*/  BSYNC.RECONVERGENT B0 ;  /* 0x0000000000007941 */ /* 0x000fea0003800200 */
.L_x_249:
[----:B------:R-:W-:Y:S04]  /*2a30*/  BSSY.RECONVERGENT B0, `(.L_x_251) ;  /* 0x000001d000007945 */ /* 0x000fe80003800200 */
[----:B------:R-:W-:Y:S05]  /*2a40*/  @P1 BRA `(.L_x_252) ;  /* 0x00000000006c1947 */ /* 0x000fea0003800000 */
[----:B------:R-:W4:Y:S01]  /*2a50*/  LDC.64 R28, c[0x0][0x3f8] ;  /* 0x0000fe00ff1c7b82 */ /* 0x000f220000000a00 */
[----:B------:R-:W-:-:S07]  /*2a60*/  IMAD R33, R65, 0x14, R2 ;  /* 0x0000001441217824 */ /* 0x000fce00078e0202 */
[----:B-12---:R-:W1:Y:S01]  /*2a70*/  LDC.64 R30, c[0x0][0x3d8] ;  /* 0x0000f600ff1e7b82 */ /* 0x006e620000000a00 */
[----:B----4-:R-:W-:Y:S01]  /*2a80*/  LEA.HI R35, P1, R29, R28, RZ, 0x1 ;  /* 0x0000001c1d237211 */ /* 0x010fe200078308ff */
        /* <DEDUP_REMOVED lines=23> */
.L_x_252:
[----:B------:R-:W-:Y:S05]  /*2c00*/  BSYNC.RECONVERGENT B0 ;  /* 0x0000000000007941 */ /* 0x000fea0003800200 */
.L_x_251:
        /* <DEDUP_REMOVED lines=12> */
[----:B--2---:R-:W-:Y:S02]  /*2cd0*/  SEL R31, R4, RZ, !P1 ;  /* 0x000000ff041f7207 */ /* 0x004fe40004800000 */
[----:B------:R-:W-:Y:S02]  /*2ce0*/  IADD3 R29, PT, PT, -R28, 0x1, RZ ;  /* 0x000000011c1d7810 */ /* 0x000fe40007ffe1ff */
        /* <DEDUP_REMOVED lines=9> */
.L_x_255:
[----:B----4-:R-:W2:Y:S04]  /*2d80*/  LDG.E.STRONG.GPU R26, desc[UR8][R24.64] ;  /* 0x00000008181a7981 */ /* 0x010ea8000c1ef900 */
[----:B--2---:R-:W-:Y:S01]  /*2d90*/  CCTL.IVALL ;  /* 0x00000000ff00798f */ /* 0x004fe20002000000 */
[----:B------:R-:W-:Y:S05]  /*2da0*/  YIELD ;  /* 0x0000000000007946 */ /* 0x000fea0003800000 */
[----:B------:R-:W-:-:S13]  /*2db0*/  ISETP.NE.AND P1, PT, R26, R31, PT ;  /* 0x0000001f1a00720c */ /* 0x000fda0003f25270 */
[----:B------:R-:W-:Y:S05]  /*2dc0*/  @P1 BRA `(.L_x_255) ;  /* 0xfffffffc00ec1947 */ /* 0x000fea000383ffff */
.L_x_254:
[----:B------:R-:W-:Y:S05]  /*2dd0*/  WARPSYNC.ALL ;  /* 0x0000000000007948 */ /* 0x000fea0003800000 */
[----:B------:R-:W-:Y:S01]  /*2de0*/  BAR.SYNC.DEFER_BLOCKING 0x0 ;  /* 0x0000000000007b1d */ /* 0x000fe20000010000 */
[----:B------:R-:W-:-:S05]  /*2df0*/  HFMA2 R34, -RZ, RZ, 0, 0 ;  /* 0x00000000ff227431 */ /* 0x000fca00000001ff */
[----:B------:R-:W-:Y:S05]  /*2e00*/  @!P3 BRA `(.L_x_256) ;  /* 0x000000040018b947 */ /* 0x000fea0003800000 */
[----:B------:R-:W-:Y:S01]  /*2e10*/  IADD3 R34, PT, PT, R0, R3, RZ ;  /* 0x0000000300227210 */ /* 0x000fe20007ffe0ff */
[----:B------:R-:W-:Y:S01]  /*2e20*/  UIADD3 UR6, UPT, UPT, -UR10, URZ, URZ ;  /* 0x000000ff0a067290 */ /* 0x000fe2000fffe1ff */
[----:B------:R-:W-:Y:S02]  /*2e30*/  MOV R72, RZ ;  /* 0x000000ff00487202 */ /* 0x000fe40000000f00 */
[----:B--2---:R-:W-:Y:S02]  /*2e40*/  MOV R31, R0 ;  /* 0x00000000001f7202 */ /* 0x004fe40000000f00 */
[----:B-1----:R-:W-:Y:S02]  /*2e50*/  MOV R30, R37 ;  /* 0x00000025001e7202 */ /* 0x002fe40000000f00 */
[----:B------:R-:W-:Y:S02]  /*2e60*/  MOV R35, R38 ;  /* 0x0000002600237202 */ /* 0x000fe40000000f00 */
[----:B------:R-:W-:-:S02]  /*2e70*/  MOV R64, R39 ;  /* 0x0000002700407202 */ /* 0x000fc40000000f00 */
[----:B------:R-:W-:Y:S02]  /*2e80*/  MOV R65, R40 ;  /* 0x0000002800417202 */ /* 0x000fe40000000f00 */
[----:B------:R-:W-:Y:S02]  /*2e90*/  MOV R70, R41 ;  /* 0x0000002900467202 */ /* 0x000fe40000000f00 */
[----:B------:R-:W-:-:S07]  /*2ea0*/  MOV R71, R42 ;  /* 0x0000002a00477202 */ /* 0x000fce0000000f00 */
.L_x_257:
[----:B------:R-:W-:-:S13]  /*2eb0*/  ISETP.EQ.OR P1, PT, RZ, UR6, P2 ;  /* 0x00000006ff007c0c */ /* 0x000fda0009722670 */
[----:B----4-:R-:W-:-:S05]  /*2ec0*/  @!P1 IMAD.WIDE.U32 R26, R31, 0x8, R32 ;  /* 0x000000081f1a9825 */ /* 0x010fca00078e0020 */
[----:B------:R-:W0:Y:S02]  /*2ed0*/  @!P1 LDG.E.64 R24, desc[UR8][R26.64] ;  /* 0x000000081a189981 */ /* 0x000e24000c1e1b00 */
[----:B0--3--:R-:W-:Y:S01]  /*2ee0*/  @!P1 FADD.FTZ R22, R22, R24 ;  /* 0x0000001816169221 */ /* 0x009fe20000010000 */
        /* <DEDUP_REMOVED lines=56> */
.L_x_256:
[----:B------:R-:W-:-:S13]  /*3270*/  ISETP.NE.AND P1, PT, R47, RZ, PT ;  /* 0x000000ff2f00720c */ /* 0x000fda0003f25270 */
[----:B------:R-:W-:Y:S05]  /*3280*/  @!P1 BRA `(.L_x_253) ;  /* 0x0000000000f09947 */ /* 0x000fea0003800000 */
[----:B----4-:R-:W-:-:S04]  /*3290*/  IADD3 R24, PT, PT, R47, -0x1, RZ ;  /* 0xffffffff2f187810 */ /* 0x010fc80007ffe0ff */
[----:B------:R-:W-:-:S13]  /*32a0*/  ISETP.GE.U32.AND P1, PT, R24, 0x3, PT ;  /* 0x000000031800780c */ /* 0x000fda0003f26070 */
[----:B------:R-:W-:Y:S05]  /*32b0*/  @!P1 BRA `(.L_x_258) ;  /* 0x0000000000709947 */ /* 0x000fea0003800000 */
[C---:B------:R-:W-:Y:S02]  /*32c0*/  ISETP.EQ.OR P1, PT, R34.reuse, UR10, P2 ;  /* 0x0000000a22007c0c */ /* 0x040fe40009722670 */
[C---:B------:R-:W-:Y:S02]  /*32d0*/  IADD3 R27, PT, PT, R34.reuse, 0x1, RZ ;  /* 0x00000001221b7810 */ /* 0x040fe40007ffe0ff */
[C---:B------:R-:W-:Y:S02]  /*32e0*/  IADD3 R29, PT, PT, R34.reuse, 0x2, RZ ;  /* 0x00000002221d7810 */ /* 0x040fe40007ffe0ff */
[----:B------:R-:W-:Y:S02]  /*32f0*/  ISETP.EQ.OR P3, PT, R27, UR10, P2 ;  /* 0x0000000a1b007c0c */ /* 0x000fe40009762670 */
[----:B------:R-:W-:Y:S02]  /*3300*/  ISETP.EQ.OR P5, PT, R29, UR10, P2 ;  /* 0x0000000a1d007c0c */ /* 0x000fe400097a2670 */
[----:B--2---:R-:W-:-:S03]  /*3310*/  IADD3 R31, PT, PT, R34, 0x3, RZ ;  /* 0x00000003221f7810 */ /* 0x004fc60007ffe0ff */
        /* <DEDUP_REMOVED lines=22> */
.L_x_258:
        /* <DEDUP_REMOVED lines=19> */
.L_x_259:
        /* <DEDUP_REMOVED lines=9> */
.L_x_260:
[----:B------:R-:W-:Y:S05]  /*3640*/  BSYNC.RECONVERGENT B0 ;  /* 0x0000000000007941 */ /* 0x000fea0003800200 */
.L_x_253:
[----:B------:R-:W5:Y:S01]  /*3650*/  S2UR UR7, SR_CgaCtaId ;  /* 0x00000000000779c3 */ /* 0x000f620000008800 */
[----:B------:R-:W-:Y:S01]  /*3660*/  UMOV UR6, 0x400 ;  /* 0x0000040000067882 */ /* 0x000fe20000000000 */
[----:B------:R-:W-:Y:S01]  /*3670*/  SHF.L.U32 R15, R15, 0x10, RZ ;  /* 0x000000100f0f7819 */ /* 0x000fe200000006ff */
[----:B------:R-:W0:Y:S01]  /*3680*/  LDCU.64 UR14, c[0x0][0x400] ;  /* 0x00008000ff0e77ac */ /* 0x000e220008000a00 */
[----:B------:R-:W-:Y:S02]  /*3690*/  SHF.L.U32 R61, R61, 0x10, RZ ;  /* 0x000000103d3d7819 */ /* 0x000fe400000006ff */
[----:B----4-:R-:W-:Y:S02]  /*36a0*/  SHF.L.U32 R27, R8, 0x10, RZ ;  /* 0x00000010081b7819 */ /* 0x010fe400000006ff */
[----:B------:R-:W-:Y:S01]  /*36b0*/  SHF.L.U32 R59, R59, 0x10, RZ ;  /* 0x000000103b3b7819 */ /* 0x000fe200000006ff */
[----:B------:R-:W-:Y:S01]  /*36c0*/  FADD.FTZ R34, -R20, R61 ;  /* 0x0000003d14227221 */ /* 0x000fe20000010100 */
        /* <DEDUP_REMOVED lines=11> */
[----:B------:R-:W-:Y:S01]  /*3780*/  FADD.FTZ R12, -R20, R55 ;  /* 0x00000037140c7221 */ /* 0x000fe20000010100 */
[----:B-----5:R-:W-:-:S09]  /*3790*/  ULEA UR6, UR7, UR6, 0x18 ;  /* 0x0000000607067291 */ /* 0x020fd2000f8ec0ff */
[----:B------:R0:W-:Y:S01]  /*37a0*/  @!P2 STS.64 [UR6+0xc0], R22 ;  /* 0x0000c016ff00a988 */ /* 0x0001e20008000a06 */
[----:B------:R-:W-:Y:S01]  /*37b0*/  BAR.SYNC.DEFER_BLOCKING 0x0 ;  /* 0x0000000000007b1d */ /* 0x000fe20000010000 */
[----:B0--3--:R-:W-:Y:S01]  /*37c0*/  FADD.FTZ R22, -R20, R15 ;  /* 0x0000000f14167221 */ /* 0x009fe20000010100 */
[----:B------:R-:W-:-:S03]  /*37d0*/  SHF.L.U32 R15, R16, 0x10, RZ ;  /* 0x00000010100f7819 */ /* 0x000fc600000006ff */
[----:B------:R-:W-:Y:S01]  /*37e0*/  FMUL.FTZ R33, R22, R63 ;  /* 0x0000003f16217220 */ /* 0x000fe20000410000 */
[----:B------:R-:W0:Y:S01]  /*37f0*/  LDS.64 R24, [UR6+0xc0] ;  /* 0x0000c006ff187984 */ /* 0x000e220008000a00 */
[----:B------:R-:W0:Y:S02]  /*3800*/  LDCU UR6, c[0x0][0x42c] ;  /* 0x00008580ff0677ac */ /* 0x000e240008000800 */
[----:B0-----:R-:W-:Y:S01]  /*3810*/  FMUL.FTZ R27, R24, UR6 ;  /* 0x00000006181b7c20 */ /* 0x001fe20008410000 */
[----:B------:R-:W-:Y:S01]  /*3820*/  FMUL.FTZ R20, R25, UR6 ;  /* 0x0000000619147c20 */ /* 0x000fe20008410000 */
[----:B------:R-:W-:Y:S06]  /*3830*/  @!P4 BRA `(.L_x_261) ;  /* 0x000000000048c947 */ /* 0x000fec0003800000 */
        /* <DEDUP_REMOVED lines=18> */
.L_x_261:
[----:B------:R-:W-:Y:S04]  /*3960*/  BSSY.RECONVERGENT B0, `(.L_x_262) ;  /* 0x0000014000007945 */ /* 0x000fe80003800200 */
[----:B------:R-:W-:Y:S05]  /*3970*/  @P0 BRA `(.L_x_263) ;  /* 0x0000000000480947 */ /* 0x000fea0003800000 */
[----:B------:R-:W0:Y:S01]  /*3980*/  LDCU.64 UR12, c[0x0][0x3f8] ;  /* 0x00007f00ff0c77ac */ /* 0x000e220008000a00 */
[C-C-:B------:R-:W-:Y:S01]  /*3990*/  FFMA.FTZ R17, R27.reuse, R33, R20.reuse ;  /* 0x000000211b117223 */ /* 0x140fe20000010014 */
[----:B------:R-:W-:Y:S01]  /*39a0*/  FFMA.FTZ R16, R27, R35, R20 ;  /* 0x000000231b107223 */ /* 0x000fe20000010014 */
[----:B------:R-:W1:Y:S02]  /*39b0*/  LDCU.64 UR6, c[0x0][0x380] ;  /* 0x00007000ff0677ac */ /* 0x000e640008000a00 */
[----:B------:R-:W-:Y:S01]  /*39c0*/  FFMA.FTZ R22, R52, R15, -R17 ;  /* 0x0000000f34167223 */ /* 0x000fe20000010811 */
[----:B------:R-:W-:Y:S01]  /*39d0*/  FFMA.FTZ R62, R21, R62, -R16 ;  /* 0x0000003e153e7223 */ /* 0x000fe20000010810 */
[----:B------:R-:W-:Y:S02]  /*39e0*/  MOV R16, R68 ;  /* 0x0000004400107202 */ /* 0x000fe40000000f00 */
[----:B------:R-:W-:Y:S01]  /*39f0*/  MOV R17, R67 ;  /* 0x0000004300117202 */ /* 0x000fe20000000f00 */
        /* <DEDUP_REMOVED lines=10> */
.L_x_263:
[----:B------:R-:W-:Y:S05]  /*3aa0*/  BSYNC.RECONVERGENT B0 ;  /* 0x0000000000007941 */ /* 0x000fea0003800200 */
.L_x_262:
[----:B------:R-:W-:Y:S01]  /*3ab0*/  UISETP.NE.AND UP0, UPT, UR11, URZ, UPT ;  /* 0x000000ff0b00728c */ /* 0x000fe2000bf05270 */
[-C--:B------:R-:W-:Y:S01]  /*3ac0*/  FMUL.FTZ R26, R26, R63.reuse ;  /* 0x0000003f1a1a7220 */ /* 0x080fe20000410000 */
[-C--:B0-----:R-:W-:Y:S01]  /*3ad0*/  FMUL.FTZ R23, R32, R63.reuse ;  /* 0x0000003f20177220 */ /* 0x081fe20000410000 */
        /* <DEDUP_REMOVED lines=10> */
[C-C-:B------:R-:W-:Y:S01]  /*3b80*/  FFMA.FTZ R15, R27.reuse, R8, R20.reuse ;  /* 0x000000081b0f7223 */ /* 0x140fe20000010014 */
        /* <DEDUP_REMOVED lines=16> */
[----:B--2---:R-:W1:Y:S01]  /*3c90*/  MUFU.RCP R31, R28 ;  /* 0x0000001c001f7308 */ /* 0x004e620000001000 */
        /* <DEDUP_REMOVED lines=8> */
.L_x_264:
        /* <DEDUP_REMOVED lines=18> */
.L_x_266:
[----:B------:R-:W-:Y:S05]  /*3e40*/  BSYNC.RECONVERGENT B0 ;  /* 0x0000000000007941 */ /* 0x000fea0003800200 */
.L_x_265:
        /* <DEDUP_REMOVED lines=21> */
.L_x_267:
        /* <DEDUP_REMOVED lines=18> */
.L_x_269:
[----:B------:R-:W-:Y:S05]  /*40c0*/  BSYNC.RECONVERGENT B0 ;  /* 0x0000000000007941 */ /* 0x000fea0003800200 */
.L_x_268:
[----:B------:R-:W-:Y:S02]  /*40d0*/  SHF.L.U32 R18, R18, 0x10, RZ ;  /* 0x0000001012127819 */ /* 0x000fe400000006ff */
[----:B------:R-:W-:Y:S01]  /*40e0*/  SHF.L.U32 R56, R56, 0x10, RZ ;  /* 0x0000001038387819 */ /* 0x000fe200000006ff */
[----:B------:R-:W-:Y:S06]  /*40f0*/  BRA.U !UP0, `(.L_x_270) ;  /* 0x0000000108487547 */ /* 0x000fec000b800000 */
[----:B------:R-:W-:Y:S01]  /*4100*/  FFMA.FTZ R8, R52, R8, R53 ;  /* 0x0000000834087223 */ /* 0x000fe20000010035 */
[----:B------:R-:W-:-:S03]  /*4110*/  FFMA.FTZ R12, R21, R12, R54 ;  /* 0x0000000c150c7223 */ /* 0x000fc60000010036 */
[----:B------:R-:W-:Y:S01]  /*4120*/  FMUL.FTZ R10, R8, -1.4426950216293334961 ;  /* 0xbfb8aa3b080a7820 */ /* 0x000fe20000410000 */
[----:B------:R-:W-:-:S05]  /*4130*/  FMUL.FTZ R16, R12, -1.4426950216293334961 ;  /* 0xbfb8aa3b0c107820 */ /* 0x000fca0000410000 */
[----:B------:R-:W3:Y:S04]  /*4140*/  MUFU.EX2 R10, R10 ;  /* 0x0000000a000a7308 */ /* 0x000ee80000000800 */
[----:B------:R-:W0:Y:S01]  /*4150*/  MUFU.EX2 R16, R16 ;  /* 0x0000001000107308 */ /* 0x000e220000000800 */
[----:B---3--:R-:W-:Y:S01]  /*4160*/  FADD.FTZ R14, R10, 1 ;  /* 0x3f8000000a0e7421 */ /* 0x008fe20000010000 */
[----:B01----:R-:W-:-:S03]  /*4170*/  FADD.FTZ R22, R16, 1 ;  /* 0x3f80000010167421 */ /* 0x003fc60000010000 */
        /* <DEDUP_REMOVED lines=10> */
.L_x_270:
[----:B------:R-:W-:Y:S01]  /*4220*/  ISETP.GE.AND.EX P2, PT, R13, UR15, PT, P2 ;  /* 0x0000000f0d007c0c */ /* 0x000fe2000bf46320 */
[----:B------:R-:W-:Y:S01]  /*4230*/  FFMA.FTZ R18, R52, R18, -R15 ;  /* 0x0000001234127223 */ /* 0x000fe2000001080f */
[----:B------:R-:W-:Y:S01]  /*4240*/  FFMA.FTZ R20, R21, R56, -R20 ;  /* 0x0000003815147223 */ /* 0x000fe20000010814 */
[----:B------:R-:W-:Y:S02]  /*4250*/  BSSY.RECONVERGENT B0, `(.L_x_271) ;  /* 0x000000f000007945 */ /* 0x000fe40003800200 */
[-C--:B01----:R-:W-:Y:S01]  /*4260*/  FMUL.FTZ R17, R18, R63.reuse ;  /* 0x0000003f12117220 */ /* 0x083fe20000410000 */
[----:B------:R-:W-:-:S07]  /*4270*/  FMUL.FTZ R20, R20, R63 ;  /* 0x0000003f14147220 */ /* 0x000fce0000410000 */
        /* <DEDUP_REMOVED lines=12> */
.L_x_272:
[----:B------:R-:W-:Y:S05]  /*4340*/  BSYNC.RECONVERGENT B0 ;  /* 0x0000000000007941 */ /* 0x000fea0003800200 */
.L_x_271:
[----:B------:R-:W-:Y:S02]  /*4350*/  IADD3 R36, PT, PT, R3, R36, RZ ;  /* 0x0000002403247210 */ /* 0x000fe40007ffe0ff */
[----:B------:R-:W-:Y:S02]  /*4360*/  IADD3 R19, PT, PT, R19, 0x1, RZ ;  /* 0x0000000113137810 */ /* 0x000fe40007ffe0ff */
[----:B------:R-:W-:-:S13]  /*4370*/  ISETP.GE.AND P0, PT, R36, UR4, PT ;  /* 0x0000000424007c0c */ /* 0x000fda000bf06270 */
[----:B------:R-:W-:Y:S05]  /*4380*/  @!P0 BRA `(.L_x_273) ;  /* 0xffffffbc00ec8947 */ /* 0x000fea000383ffff */
.L_x_242:
[----:B------:R-:W1:Y:S01]  /*4390*/  LDC R6, c[0x0][0x370] ;  /* 0x0000dc00ff067b82 */ /* 0x000e620000000800 */
[----:B------:R-:W-:Y:S01]  /*43a0*/  ISETP.NE.AND P2, PT, R2, RZ, PT ;  /* 0x000000ff0200720c */ /* 0x000fe20003f45270 */
[----:B------:R-:W-:Y:S06]  /*43b0*/  BSSY.RECONVERGENT B0, `(.L_x_274) ;  /* 0x0000011000007945 */ /* 0x000fec0003800200 */
[----:B------:R-:W3:Y:S08]  /*43c0*/  LDC R7, c[0x0][0x374] ;  /* 0x0000dd00ff077b82 */ /* 0x000ef00000000800 */
[----:B------:R-:W4:Y:S01]  /*43d0*/  LDC.64 R4, c[0x0][0x3c8] ;  /* 0x0000f200ff047b82 */ /* 0x000f220000000a00 */
[----:B-1----:R-:W-:-:S02]  /*43e0*/  ISETP.NE.AND P1, PT, R6, 0x1, PT ;  /* 0x000000010600780c */ /* 0x002fc40003f25270 */
[----:B------:R-:W-:Y:S02]  /*43f0*/  IADD3 R8, PT, PT, R6, -0x1, RZ ;  /* 0xffffffff06087810 */ /* 0x000fe40007ffe0ff */
[----:B---3--:R-:W-:-:S04]  /*4400*/  IADD3 R3, PT, PT, R7, -0x1, RZ ;  /* 0xffffffff07037810 */ /* 0x008fc80007ffe0ff */
[----:B------:R-:W-:Y:S02]  /*4410*/  ISETP.NE.AND P0, PT, R0, R3, PT ;  /* 0x000000030000720c */ /* 0x000fe40003f05270 */
[----:B------:R-:W-:Y:S02]  /*4420*/  SHF.L.U32 R0, R7, 0x1, RZ ;  /* 0x0000000107007819 */ /* 0x000fe400000006ff */
[----:B------:R-:W-:Y:S02]  /*4430*/  ISETP.NE.OR P0, PT, R8, UR10, P0 ;  /* 0x0000000a08007c0c */ /* 0x000fe40008705670 */
[----:B------:R-:W-:-:S05]  /*4440*/  SEL R3, R0, RZ, P1 ;  /* 0x000000ff00037207 */ /* 0x000fca0000800000 */
[----:B----4-:R-:W-:Y:S01]  /*4450*/  IMAD.WIDE.U32 R4, R3, 0x4, R4 ;  /* 0x0000000403047825 */ /* 0x010fe200078e0004 */
[----:B------:R-:W-:Y:S06]  /*4460*/  @P2 BRA `(.L_x_275) ;  /* 0x0000000000142947 */ /* 0x000fec0003800000 */
[----:B------:R-:W-:Y:S01]  /*4470*/  HFMA2 R3, -RZ, RZ, 0, 5.9604644775390625e-08 ;  /* 0x00000001ff037431 */ /* 0x000fe200000001ff */
[----:B------:R-:W-:Y:S06]  /*4480*/  MEMBAR.ALL.GPU ;  /* 0x0000000000007992 */ /* 0x000fec000000a000 */
[----:B------:R-:W-:-:S00]  /*4490*/  ERRBAR ;  /* 0x00000000000079ab */ /* 0x000fc00000000000 */
[----:B------:R-:W-:Y:S06]  /*44a0*/  CGAERRBAR ;  /* 0x00000000000075ab */ /* 0x000fec0000000000 */
[----:B------:R1:W-:Y:S02]  /*44b0*/  REDG.E.ADD.S32.STRONG.GPU desc[UR8][R4.64], R3 ;  /* 0x000000030400798e */ /* 0x0003e4000c12e308 */
.L_x_275:
[----:B------:R-:W-:Y:S05]  /*44c0*/  BSYNC.RECONVERGENT B0 ;  /* 0x0000000000007941 */ /* 0x000fea0003800200 */
.L_x_274:
[----:B------:R-:W-:Y:S05]  /*44d0*/  @P0 EXIT ;  /* 0x000000000000094d */ /* 0x000fea0003800000 */
[----:B------:R-:W-:Y:S05]  /*44e0*/  @P2 BRA `(.L_x_276) ;  /* 0x0000000000202947 */ /* 0x000fea0003800000 */
[----:B------:R-:W-:-:S05]  /*44f0*/  IMAD R0, R6, R7, RZ ;  /* 0x0000000706007224 */ /* 0x000fca00078e02ff */
[----:B------:R-:W-:-:S13]  /*4500*/  ISETP.NE.AND P0, PT, R0, -0x1, PT ;  /* 0xffffffff0000780c */ /* 0x000fda0003f05270 */
[----:B------:R-:W-:Y:S05]  /*4510*/  @!P0 BRA `(.L_x_276) ;  /* 0x0000000000148947 */ /* 0x000fea0003800000 */
.L_x_277:
[----:B-1----:R-:W3:Y:S04]  /*4520*/  LDG.E.STRONG.GPU R3, desc[UR8][R4.64] ;  /* 0x0000000804037981 */ /* 0x002ee8000c1ef900 */
[----:B---3--:R-:W-:Y:S01]  /*4530*/  CCTL.IVALL ;  /* 0x00000000ff00798f */ /* 0x008fe20002000000 */
[----:B------:R-:W-:Y:S05]  /*4540*/  YIELD ;  /* 0x0000000000007946 */ /* 0x000fea0003800000 */
[----:B------:R-:W-:-:S13]  /*4550*/  ISETP.NE.AND P0, PT, R3, R0, PT ;  /* 0x000000000300720c */ /* 0x000fda0003f05270 */
[----:B------:R-:W-:Y:S05]  /*4560*/  @P0 BRA `(.L_x_277) ;  /* 0xfffffffc00ec0947 */ /* 0x000fea000383ffff */
.L_x_276:
        /* <DEDUP_REMOVED lines=22> */
[----:B0-----:R-:W-:-:S04]  /*46d0*/  SEL R15, RZ, 0x1, !P0 ;  /* 0x00000001ff0f7807 */ /* 0x001fc80004000000 */
        /* <DEDUP_REMOVED lines=14> */
[----:B--2---:R-:W-:Y:S02]  /*47c0*/  LEA.HI R31, P2, R11, R8, RZ, 0x1 ;  /* 0x000000080b1f7211 */ /* 0x004fe400078508ff */
[----:B------:R-:W-:Y:S02]  /*47d0*/  LOP3.LUT R10, R6, 0x3, RZ, 0xc0, !PT ;  /* 0x00000003060a7812 */ /* 0x000fe400078ec0ff */
[----:B------:R-:W-:-:S02]  /*47e0*/  LEA.HI.X R7, R7, RZ, RZ, 0x17, P0 ;  /* 0x000000ff07077211 */ /* 0x000fc400000fbcff */
[----:B------:R-:W-:Y:S02]  /*47f0*/  ISETP.NE.U32.AND P1, PT, R10, 0x3, PT ;  /* 0x000000030a00780c */ /* 0x000fe40003f25070 */
[----:B------:R-:W-:Y:S02]  /*4800*/  IADD3.X R32, PT, PT, RZ, R11, RZ, P2, !PT ;  /* 0x0000000bff207210 */ /* 0x000fe400017fe4ff */
[----:B------:R-:W-:Y:S02]  /*4810*/  ISETP.NE.AND.EX P1, PT, RZ, RZ, PT, P1 ;  /* 0x000000ffff00720c */ /* 0x000fe40003f25310 */
[----:B------:R-:W-:Y:S02]  /*4820*/  ISETP.GE.U32.AND P0, PT, R6, 0x3, PT ;  /* 0x000000030600780c */ /* 0x000fe40003f06070 */
[----:B------:R-:W-:Y:S02]  /*4830*/  SHF.R.S64 R31, R31, 0x1, R32 ;  /* 0x000000011f1f7819 */ /* 0x000fe40000001020 */
[----:B------:R-:W-:-:S02]  /*4840*/  ISETP.GE.U32.AND.EX P0, PT, R7, RZ, PT, P0 ;  /* 0x000000ff0700720c */ /* 0x000fc40003f06100 */
[----:B------:R-:W-:-:S05]  /*4850*/  SHF.R.S32.HI R32, RZ, 0x1, R32 ;  /* 0x00000001ff207819 */ /* 0x000fca0000011420 */
[----:B------:R-:W-:Y:S06]  /*4860*/  @!P1 BRA `(.L_x_279) ;  /* 0x0000000000e49947 */ /* 0x000fec0003800000 */
        /* <DEDUP_REMOVED lines=10> */
[----:B------:R-:W-:Y:S01]  /*4910*/  UMOV UR4, URZ ;  /* 0x000000ff00047c82 */ /* 0x000fe20008000000 */
[----:B------:R-:W-:-:S02]  /*4920*/  SHF.L.U64.HI R30, R3, 0x2, R0 ;  /* 0x00000002031e7819 */ /* 0x000fc40000010200 */
[----:B------:R-:W-:Y:S02]  /*4930*/  SHF.L.U64.HI R26, R31, 0x2, R32 ;  /* 0x000000021f1a7819 */ /* 0x000fe40000010220 */
[C---:B0-----:R-:W-:Y:S02]  /*4940*/  IADD3 R22, P2, PT, R20.reuse, UR10, RZ ;  /* 0x0000000a14167c10 */ /* 0x041fe4000ff5e0ff */
[----:B------:R-:W-:Y:S02]  /*4950*/  IADD3 R33, PT, PT, R7, UR4, RZ ;  /* 0x0000000407217c10 */ /* 0x000fe4000fffe0ff */
[----:B-1----:R-:W-:Y:S02]  /*4960*/  IADD3 R24, P1, PT, R20, UR6, RZ ;  /* 0x0000000614187c10 */ /* 0x002fe4000ff3e0ff */
[----:B------:R-:W-:Y:S01]  /*4970*/  MOV R2, R6 ;  /* 0x0000000600027202 */ /* 0x000fe20000000f00 */
[----:B------:R-:W-:Y:S01]  /*4980*/  IMAD.WIDE.U32 R6, R4, 0x4, RZ ;  /* 0x0000000404067825 */ /* 0x000fe200078e00ff */
[----:B------:R-:W-:-:S02]  /*4990*/  IADD3.X R23, PT, PT, R21, UR11, RZ, P2, !PT ;  /* 0x0000000b15177c10 */ /* 0x000fc400097fe4ff */
[----:B------:R-:W-:Y:S02]  /*49a0*/  IADD3.X R25, PT, PT, R21, UR7, RZ, P1, !PT ;  /* 0x0000000715197c10 */ /* 0x000fe40008ffe4ff */
[----:B------:R-:W-:Y:S02]  /*49b0*/  IADD3 R16, P2, PT, RZ, -R9, RZ ;  /* 0x80000009ff107210 */ /* 0x000fe40007f5e0ff */
[----:B--2---:R-:W-:Y:S02]  /*49c0*/  IADD3 R20, P1, PT, R20, UR12, RZ ;  /* 0x0000000c14147c10 */ /* 0x004fe4000ff3e0ff */
[----:B------:R-:W-:Y:S02]  /*49d0*/  SHF.L.U32 R9, R5, 0x2, RZ ;  /* 0x0000000205097819 */ /* 0x000fe400000006ff */
[----:B------:R-:W-:Y:S02]  /*49e0*/  IADD3.X R21, PT, PT, R21, UR13, RZ, P1, !PT ;  /* 0x0000000d15157c10 */ /* 0x000fe40008ffe4ff */
[----:B------:R-:W-:-:S02]  /*49f0*/  IADD3 R28, PT, PT, R7, R9, RZ ;  /* 0x00000009071c7210 */ /* 0x000fc40007ffe0ff */
[----:B------:R-:W-:-:S07]  /*4a00*/  IADD3.X R18, PT, PT, RZ, -0x1, RZ, P2, !PT ;  /* 0xffffffffff127810 */ /* 0x000fce00017fe4ff */
.L_x_280:
[-C--:B0-----:R-:W-:Y:S02]  /*4a10*/  LEA R10, P1, R3, R24.reuse, 0x2 ;  /* 0x00000018030a7211 */ /* 0x081fe400078210ff */
[----:B------:R-:W-:Y:S02]  /*4a20*/  LEA R14, P3, R31, R24, 0x2 ;  /* 0x000000181f0e7211 */ /* 0x000fe400078610ff */
[----:B------:R-:W-:Y:S02]  /*4a30*/  IADD3 R12, P2, PT, R24, R6, RZ ;  /* 0x00000006180c7210 */ /* 0x000fe40007f5e0ff */
[----:B------:R-:W-:Y:S02]  /*4a40*/  IADD3.X R11, PT, PT, R25, R30, RZ, P1, !PT ;  /* 0x0000001e190b7210 */ /* 0x000fe40000ffe4ff */
[----:B------:R-:W-:Y:S02]  /*4a50*/  MOV R8, R24 ;  /* 0x0000001800087202 */ /* 0x000fe40000000f00 */
[----:B------:R-:W-:-:S02]  /*4a60*/  MOV R9, R25 ;  /* 0x0000001900097202 */ /* 0x000fc40000000f00 */
[C---:B------:R-:W-:Y:S01]  /*4a70*/  IADD3.X R15, PT, PT, R25.reuse, R26, RZ, P3, !PT ;  /* 0x0000001a190f7210 */ /* 0x040fe20001ffe4ff */
[----:B------:R0:W2:Y:S01]  /*4a80*/  LDG.E R11, desc[UR8][R10.64] ;  /* 0x000000080a0b7981 */ /* 0x0000a2000c1e1900 */
[----:B------:R-:W-:-:S03]  /*4a90*/  IADD3.X R13, PT, PT, R25, R28, RZ, P2, !PT ;  /* 0x0000001c190d7210 */ /* 0x000fc600017fe4ff */
[----:B------:R1:W2:Y:S04]  /*4aa0*/  LDG.E R8, desc[UR8][R8.64] ;  /* 0x0000000808087981 */ /* 0x0002a8000c1e1900 */
[----:B------:R-:W3:Y:S04]  /*4ab0*/  LDG.E R12, desc[UR8][R12.64] ;  /* 0x000000080c0c7981 */ /* 0x000ee8000c1e1900 */
[----:B------:R-:W3:Y:S01]  /*4ac0*/  LDG.E R15, desc[UR8][R14.64] ;  /* 0x000000080e0f7981 */ /* 0x000ee2000c1e1900 */
[----:B0-----:R-:W-:Y:S02]  /*4ad0*/  MOV R10, R22 ;  /* 0x00000016000a7202 */ /* 0x001fe40000000f00 */
[----:B-1----:R-:W-:-:S02]  /*4ae0*/  MOV R9, R21 ;  /* 0x0000001500097202 */ /* 0x002fc40000000f00 */
[----:B------:R-:W-:-:S04]  /*4af0*/  IADD3 R16, P1, PT, R16, 0x1, RZ ;  /* 0x0000000110107810 */ /* 0x000fc80007f3e0ff */
[----:B------:R-:W-:Y:S02]  /*4b00*/  IADD3.X R18, PT, PT, RZ, R18, RZ, P1, !PT ;  /* 0x00000012ff127210 */ /* 0x000fe40000ffe4ff */
[----:B------:R-:W-:-:S04]  /*4b10*/  ISETP.NE.U32.AND P1, PT, R16, RZ, PT ;  /* 0x000000ff1000720c */ /* 0x000fc80003f25070 */
[----:B------:R-:W-:Y:S02]  /*4b20*/  ISETP.NE.AND.EX P1, PT, R18, RZ, PT, P1 ;  /* 0x000000ff1200720c */ /* 0x000fe40003f25310 */
[----:B------:R-:W-:Y:S02]  /*4b30*/  IADD3 R24, P2, PT, R24, 0xa00, RZ ;  /* 0x00000a0018187810 */ /* 0x000fe40007f5e0ff */
[----:B------:R-:W-:Y:S02]  /*4b40*/  IADD3 R22, P3, PT, R22, 0xa00, RZ ;  /* 0x00000a0016167810 */ /* 0x000fe40007f7e0ff */
[----:B------:R-:W-:Y:S02]  /*4b50*/  IADD3.X R25, PT, PT, RZ, R25, RZ, P2, !PT ;  /* 0x00000019ff197210 */ /* 0x000fe400017fe4ff */
[----:B--2---:R-:W-:Y:S02]  /*4b60*/  F2FP.BF16.F32.PACK_AB R17, R11, R8 ;  /* 0x000000080b11723e */ /* 0x004fe400000010ff */
[----:B------:R-:W-:-:S02]  /*4b70*/  MOV R8, R20 ;  /* 0x0000001400087202 */ /* 0x000fc40000000f00 */
[-C--:B------:R-:W-:Y:S02]  /*4b80*/  MOV R11, R23.reuse ;  /* 0x00000017000b7202 */ /* 0x080fe40000000f00 */
[----:B---3--:R-:W-:Y:S01]  /*4b90*/  F2FP.BF16.F32.PACK_AB R19, R15, R12 ;  /* 0x0000000c0f13723e */ /* 0x008fe200000010ff */
[----:B------:R0:W-:Y:S04]  /*4ba0*/  STG.E desc[UR8][R8.64], R17 ;  /* 0x0000001108007986 */ /* 0x0001e8000c101908 */
[----:B------:R0:W-:Y:S01]  /*4bb0*/  STG.E desc[UR8][R10.64], R19 ;  /* 0x000000130a007986 */ /* 0x0001e2000c101908 */
[----:B------:R-:W-:Y:S02]  /*4bc0*/  IADD3 R20, P4, PT, R20, 0xa00, RZ ;  /* 0x00000a0014147810 */ /* 0x000fe40007f9e0ff */
[----:B------:R-:W-:-:S02]  /*4bd0*/  IADD3.X R23, PT, PT, RZ, R23, RZ, P3, !PT ;  /* 0x00000017ff177210 */ /* 0x000fc40001ffe4ff */
[----:B------:R-:W-:Y:S01]  /*4be0*/  IADD3.X R21, PT, PT, RZ, R21, RZ, P4, !PT ;  /* 0x00000015ff157210 */ /* 0x000fe200027fe4ff */
[----:B------:R-:W-:Y:S08]  /*4bf0*/  @P1 BRA `(.L_x_280) ;  /* 0xfffffffc00841947 */ /* 0x000ff0000383ffff */
.L_x_279:
[----:B------:R-:W-:Y:S05]  /*4c00*/  BSYNC.RECONVERGENT B0 ;  /* 0x0000000000007941 */ /* 0x000fea0003800200 */
.L_x_278:
[----:B------:R-:W-:Y:S05]  /*4c10*/  @!P0 EXIT ;  /* 0x000000000000894d */ /* 0x000fea0003800000 */
[C---:B------:R-:W-:Y:S01]  /*4c20*/  SHF.L.U64.HI R37, R31.reuse, 0x2, R32 ;  /* 0x000000021f257819 */ /* 0x040fe20000010220 */
[----:B------:R-:W1:Y:S01]  /*4c30*/  LDCU.64 UR4, c[0x0][0x3d8] ;  /* 0x00007b00ff0477ac */ /* 0x000e620008000a00 */
[----:B------:R-:W-:Y:S02]  /*4c40*/  SHF.L.U32 R39, R31, 0x2, RZ ;  /* 0x000000021f277819 */ /* 0x000fe400000006ff */
[C---:B------:R-:W-:Y:S01]  /*4c50*/  SHF.L.U64.HI R29, R4.reuse, 0x2, R5 ;  /* 0x00000002041d7819 */ /* 0x040fe20000010205 */
[----:B------:R-:W2:Y:S01]  /*4c60*/  LDCU.64 UR6, c[0x0][0x388] ;  /* 0x00007100ff0677ac */ /* 0x000ea20008000a00 */
[----:B------:R-:W-:Y:S02]  /*4c70*/  SHF.L.U32 R27, R4, 0x2, RZ ;  /* 0x00000002041b7819 */ /* 0x000fe400000006ff */
[C---:B------:R-:W-:Y:S01]  /*4c80*/  SHF.L.U64.HI R31, R3.reuse, 0x2, R0 ;  /* 0x00000002031f7819 */ /* 0x040fe20000010200 */
[----:B------:R-:W3:Y:S01]  /*4c90*/  LDCU.64 UR10, c[0x0][0x390] ;  /* 0x00007200ff0a77ac */ /* 0x000ee20008000a00 */
[----:B------:R-:W-:-:S07]  /*4ca0*/  SHF.L.U32 R35, R3, 0x2, RZ ;  /* 0x0000000203237819 */ /* 0x000fce00000006ff */
.L_x_281:
[C---:B------:R-:W-:Y:S02]  /*4cb0*/  SHF.L.U32 R24, R2.reuse, 0x2, RZ ;  /* 0x0000000202187819 */ /* 0x040fe400000006ff */
[----:B------:R-:W-:Y:S02]  /*4cc0*/  SHF.L.U64.HI R26, R2, 0x2, R33 ;  /* 0x00000002021a7819 */ /* 0x000fe40000010221 */
[----:B-1----:R-:W-:-:S04]  /*4cd0*/  IADD3 R4, P0, PT, R24, UR4, RZ ;  /* 0x0000000418047c10 */ /* 0x002fc8000ff1e0ff */
[----:B----4-:R-:W-:Y:S02]  /*4ce0*/  IADD3.X R5, PT, PT, R26, UR5, RZ, P0, !PT ;  /* 0x000000051a057c10 */ /* 0x010fe400087fe4ff */
[C---:B------:R-:W-:Y:S02]  /*4cf0*/  IADD3 R6, P0, PT, R4.reuse, R35, RZ ;  /* 0x0000002304067210 */ /* 0x040fe40007f1e0ff */
[C---:B0-----:R-:W-:Y:S02]  /*4d00*/  IADD3 R10, P2, PT, R4.reuse, R39, RZ ;  /* 0x00000027040a7210 */ /* 0x041fe40007f5e0ff */
[C---:B------:R-:W-:Y:S02]  /*4d10*/  IADD3.X R7, PT, PT, R5.reuse, R31, RZ, P0, !PT ;  /* 0x0000001f05077210 */ /* 0x040fe400007fe4ff */
[----:B------:R-:W-:Y:S02]  /*4d20*/  IADD3 R8, P1, PT, R4, R27, RZ ;  /* 0x0000001b04087210 */ /* 0x000fe40007f3e0ff */
[----:B------:R-:W4:Y:S01]  /*4d30*/  LDG.E R4, desc[UR8][R4.64] ;  /* 0x0000000804047981 */ /* 0x000f22000c1e1900 */
[----:B------:R-:W-:-:S02]  /*4d40*/  IADD3.X R11, PT, PT, R5, R37, RZ, P2, !PT ;  /* 0x00000025050b7210 */ /* 0x000fc400017fe4ff */
[----:B------:R-:W-:Y:S01]  /*4d50*/  IADD3.X R9, PT, PT, R5, R29, RZ, P1, !PT ;  /* 0x0000001d05097210 */ /* 0x000fe20000ffe4ff */
[----:B------:R-:W4:Y:S04]  /*4d60*/  LDG.E R7, desc[UR8][R6.64] ;  /* 0x0000000806077981 */ /* 0x000f28000c1e1900 */
[----:B------:R-:W5:Y:S04]  /*4d70*/  LDG.E R8, desc[UR8][R8.64] ;  /* 0x0000000808087981 */ /* 0x000f68000c1e1900 */
[----:B------:R-:W5:Y:S01]  /*4d80*/  LDG.E R11, desc[UR8][R10.64] ;  /* 0x000000080a0b7981 */ /* 0x000f62000c1e1900 */
[----:B------:R-:W-:-:S02]  /*4d90*/  LOP3.LUT R16, R24, 0xfffffffc, RZ, 0xc0, !PT ;  /* 0xfffffffc18107812 */ /* 0x000fc400078ec0ff */
[----:B------:R-:W-:Y:S02]  /*4da0*/  LOP3.LUT R15, R26, 0x1, RZ, 0xc0, !PT ;  /* 0x000000011a0f7812 */ /* 0x000fe400078ec0ff */
[----:B--2---:R-:W-:-:S04]  /*4db0*/  IADD3 R12, P0, PT, R16, UR6, RZ ;  /* 0x00000006100c7c10 */ /* 0x004fc8000ff1e0ff */
[C---:B------:R-:W-:Y:S02]  /*4dc0*/  IADD3.X R13, PT, PT, R15.reuse, UR7, RZ, P0, !PT ;  /* 0x000000070f0d7c10 */ /* 0x040fe400087fe4ff */
[C---:B---3--:R-:W-:Y:S02]  /*4dd0*/  IADD3 R14, P0, PT, R16.reuse, UR10, RZ ;  /* 0x0000000a100e7c10 */ /* 0x048fe4000ff1e0ff */
[----:B------:R-:W-:Y:S02]  /*4de0*/  IADD3 R16, P1, PT, R16, UR4, RZ ;  /* 0x0000000410107c10 */ /* 0x000fe4000ff3e0ff */
[----:B------:R-:W-:Y:S02]  /*4df0*/  IADD3.X R15, PT, PT, R15, UR11, RZ, P0, !PT ;  /* 0x0000000b0f0f7c10 */ /* 0x000fe400087fe4ff */
[----:B----4-:R-:W-:Y:S02]  /*4e00*/  F2FP.BF16.F32.PACK_AB R19, R7, R4 ;  /* 0x000000040713723e */ /* 0x010fe400000010ff */
[----:B------:R-:W-:-:S04]  /*4e10*/  LOP3.LUT R4, R26, 0x3, RZ, 0xc0, !PT ;  /* 0x000000031a047812 */ /* 0x000fc800078ec0ff */
[----:B------:R-:W-:Y:S02]  /*4e20*/  IADD3.X R17, PT, PT, R4, UR5, RZ, P1, !PT ;  /* 0x0000000504117c10 */ /* 0x000fe40008ffe4ff */
[----:B-----5:R-:W-:Y:S02]  /*4e30*/  F2FP.BF16.F32.PACK_AB R21, R11, R8 ;  /* 0x000000080b15723e */ /* 0x020fe400000010ff */
        /* <DEDUP_REMOVED lines=9> */
[----:B0-----:R-:W2:Y:S04]  /*4ed0*/  LDG.E R19, desc[UR8][R4.64+0xa00] ;  /* 0x000a000804137981 */ /* 0x001ea8000c1e1900 */
        /* <DEDUP_REMOVED lines=30> */
[----:B------:R-:W3:Y:S04]  /*50c0*/  LDG.E R16, desc[UR8][R16.64+0x1e00] ;  /* 0x001e000810107981 */ /* 0x000ee8000c1e1900 */
[----:B------:R-:W3:Y:S04]  /*50d0*/  LDG.E R5, desc[UR8][R4.64+0x1e00] ;  /* 0x001e000804057981 */ /* 0x000ee8000c1e1900 */
[----:B------:R-:W5:Y:S04]  /*50e0*/  LDG.E R6, desc[UR8][R6.64+0x1e00] ;  /* 0x001e000806067981 */ /* 0x000f68000c1e1900 */
        /* <DEDUP_REMOVED lines=13> */
[----:B---3--:R-:W-:Y:S02]  /*51c0*/  F2FP.BF16.F32.PACK_AB R5, R5, R16 ;  /* 0x000000100505723e */ /* 0x008fe400000010ff */
[----:B-----5:R-:W-:-:S03]  /*51d0*/  F2FP.BF16.F32.PACK_AB R7, R9, R6 ;  /* 0x000000060907723e */ /* 0x020fc600000010ff */
[----:B------:R4:W-:Y:S04]  /*51e0*/  STG.E desc[UR8][R12.64], R5 ;  /* 0x000000050c007986 */ /* 0x0009e8000c101908 */
[----:B------:R4:W-:Y:S02]  /*51f0*/  STG.E desc[UR8][R14.64], R7 ;  /* 0x000000070e007986 */ /* 0x0009e4000c101908 */
[----:B------:R-:W-:Y:S05]  /*5200*/  @P0 BRA `(.L_x_281) ;  /* 0xfffffff800a80947 */ /* 0x000fea000383ffff */
[----:B------:R-:W-:Y:S05]  /*5210*/  EXIT ;  /* 0x000000000000794d */ /* 0x000fea0003800000 */
.L_x_282:
        /* <DEDUP_REMOVED lines=14> */
.L_x_3412:


//--------------------- .text._Z35group_norm_nhwc_bwd_one_pass_kernelI11Bf16IOBf16WLi256ELi40ELi640EEv26Group_norm_nhwc_bwd_params --------------------------
	.section	.text._Z35group_norm_nhwc_bwd_one_pass_kernelI11Bf16IOBf16WLi256ELi40ELi640EEv26Group_norm_nhwc_bwd_params,"ax",@progbits
	.align	128
        .global         _Z35group_norm_nhwc_bwd_one_pass_kernelI11Bf16IOBf16WLi256ELi40ELi640EEv26Group_norm_nhwc_bwd_params
        .type           _Z35group_norm_nhwc_bwd_one_pass_kernelI11Bf16IOBf16WLi256ELi40ELi640EEv26Group_norm_nhwc_bwd_params,@function
        .size           _Z35group_norm_nhwc_bwd_one_pass_kernelI11Bf16IOBf16WLi256ELi40ELi640EEv26Group_norm_nhwc_bwd_params,(.L_x_3413 - _Z35group_norm_nhwc_bwd_one_pass_kernelI11Bf16IOBf16WLi256ELi40ELi640EEv26Group_norm_nhwc_bwd_params)
        .other          _Z35group_norm_nhwc_bwd_one_pass_kernelI11Bf16IOBf16WLi256ELi40ELi640EEv26Group_norm_nhwc_bwd_params,@"STO_CUDA_ENTRY STV_DEFAULT"
_Z35group_norm_nhwc_bwd_one_pass_kernelI11Bf16IOBf16WLi256ELi40ELi640EEv26Group_norm_nhwc_bwd_params:
.text._Z35group_norm_nhwc_bwd_one_pass_kernelI11Bf16IOBf16WLi256ELi40ELi640EEv26Group_norm_nhwc_bwd_params:
        /* <DEDUP_REMOVED lines=22> */
.L_x_326:
[----:B-1----:R-:W1:Y:S01]  /*0160*/  LDC R10, c[0x0][0x410] ;  /* 0x00010400ff0a7b82 */ /* 0x002e620000000800 */
[----:B--2---:R-:W2:Y:S01]  /*0170*/  S2R R3, SR_CTAID.X ;  /* 0x0000000000037919 */ /* 0x004ea20000002500 */
[----:B------:R-:W2:Y:S01]  /*0180*/  LDCU UR4, c[0x0][0x41c] ;  /* 0x00008380ff0477ac */ /* 0x000ea20008000800 */
[----:B------:R-:W-:Y:S01]  /*0190*/  ISETP.GE.AND P3, PT, R39, RZ, PT ;  /* 0x000000ff2700720c */ /* 0x000fe20003f66270 */
        /* <DEDUP_REMOVED lines=10> */
[----:B------:R-:W-:-:S04]  /*0240*/  IMAD.HI.U32 R5, R5, R9, R4 ;  /* 0x0000000905057227 */ /* 0x000fc800078e0004 */
[----:B--2---:R-:W-:Y:S01]  /*0250*/  IMAD R9, R3, UR4, R38 ;  /* 0x0000000403097c24 */ /* 0x004fe2000f8e0226 */
[----:B------:R-:W1:Y:S01]  /*0260*/  LDCU.U8 UR4, c[0x0][0x414] ;  /* 0x00008280ff0477ac */ /* 0x000e620008000000 */
[----:B------:R-:W-:-:S03]  /*0270*/  IMAD.HI.U32 R5, R5, R8, RZ ;  /* 0x0000000805057227 */ /* 0x000fc600078e00ff */
[----:B---3--:R-:W-:Y:S02]  /*0280*/  ISETP.GE.U32.AND P1, PT, R9, UR8, PT ;  /* 0x0000000809007c0c */ /* 0x008fe4000bf26070 */
[----:B------:R-:W-:Y:S02]  /*0290*/  IADD3 R6, PT, PT, -R5, RZ, RZ ;  /* 0x000000ff05067210 */ /* 0x000fe40007ffe1ff */
[----:B------:R-:W-:Y:S02]  /*02a0*/  SHF.R.S32.HI R13, RZ, 0x1f, R9 ;  /* 0x0000001fff0d7819 */ /* 0x000fe40000011409 */
[----:B------:R-:W-:Y:S01]  /*02b0*/  IADD3 R15, PT, PT, R9, 0x20, RZ ;  /* 0x00000020090f7810 */ /* 0x000fe20007ffe0ff */
[----:B------:R-:W-:Y:S01]  /*02c0*/  IMAD R4, R7, R6, R8 ;  /* 0x0000000607047224 */ /* 0x000fe200078e0208 */
[----:B------:R-:W-:Y:S02]  /*02d0*/  LOP3.LUT R6, R39, R10, RZ, 0x3c, !PT ;  /* 0x0000000a27067212 */ /* 0x000fe400078e3cff */
[----:B------:R-:W-:-:S02]  /*02e0*/  ISETP.GE.AND.EX P1, PT, R13, UR9, PT, P1 ;  /* 0x000000090d007c0c */ /* 0x000fc4000bf26310 */
[----:B------:R-:W-:Y:S02]  /*02f0*/  ISETP.GT.U32.AND P4, PT, R7, R4, PT ;  /* 0x000000040700720c */ /* 0x000fe40003f84070 */
[----:B------:R-:W-:Y:S02]  /*0300*/  ISETP.GE.AND P0, PT, R6, RZ, PT ;  /* 0x000000ff0600720c */ /* 0x000fe40003f06270 */
[----:B------:R-:W-:Y:S02]  /*0310*/  SHF.R.S32.HI R19, RZ, 0x1f, R15 ;  /* 0x0000001fff137819 */ /* 0x000fe4000001140f */
[----:B------:R-:W-:-:S04]  /*0320*/  IADD3 R17, PT, PT, R9, 0x40, RZ ;  /* 0x0000004009117810 */ /* 0x000fc80007ffe0ff */
[----:B------:R-:W-:Y:S01]  /*0330*/  SHF.R.S32.HI R23, RZ, 0x1f, R17 ;  /* 0x0000001fff177819 */ /* 0x000fe20000011411 */
[----:B------:R-:W2:Y:S02]  /*0340*/  @!P1 LDC.64 R20, c[0x0][0x3f8] ;  /* 0x0000fe00ff149b82 */ /* 0x000ea40000000a00 */
[-C--:B------:R-:W-:Y:S02]  /*0350*/  @!P4 IADD3 R4, PT, PT, R4, -R7.reuse, RZ ;  /* 0x800000070404c210 */ /* 0x080fe40007ffe0ff */
[----:B------:R-:W-:Y:S02]  /*0360*/  @!P4 IADD3 R5, PT, PT, R5, 0x1, RZ ;  /* 0x000000010505c810 */ /* 0x000fe40007ffe0ff */
[CC--:B------:R-:W-:Y:S02]  /*0370*/  ISETP.GE.U32.AND P2, PT, R4.reuse, R7.reuse, PT ;  /* 0x000000070400720c */ /* 0x0c0fe40003f46070 */
[----:B------:R-:W-:Y:S01]  /*0380*/  ISETP.GT.U32.AND P5, PT, R7, R4, PT ;  /* 0x000000040700720c */ /* 0x000fe20003fa4070 */
[----:B------:R-:W3:Y:S01]  /*0390*/  @!P1 LDC.64 R24, c[0x0][0x3a0] ;  /* 0x0000e800ff189b82 */ /* 0x000ee20000000a00 */
[----:B------:R-:W-:-:S02]  /*03a0*/  IADD3 R7, PT, PT, R4, -R7, RZ ;  /* 0x8000000704077210 */ /* 0x000fc40007ffe0ff */
[----:B------:R-:W-:Y:S02]  /*03b0*/  ISETP.NE.AND P4, PT, R10, RZ, PT ;  /* 0x000000ff0a00720c */ /* 0x000fe40003f85270 */
[----:B------:R-:W-:Y:S02]  /*03c0*/  SEL R4, R7, R4, !P5 ;  /* 0x0000000407047207 */ /* 0x000fe40006800000 */
[----:B------:R-:W-:Y:S01]  /*03d0*/  LOP3.LUT R7, RZ, R10, RZ, 0x33, !PT ;  /* 0x0000000aff077212 */ /* 0x000fe200078e33ff */
[----:B------:R-:W4:Y:S01]  /*03e0*/  @!P1 LDC.64 R26, c[0x0][0x398] ;  /* 0x0000e600ff1a9b82 */ /* 0x000f220000000a00 */
[----:B------:R-:W-:Y:S02]  /*03f0*/  @!P3 IADD3 R4, PT, PT, -R4, RZ, RZ ;  /* 0x000000ff0404b210 */ /* 0x000fe40007ffe1ff */
[----:B------:R-:W-:Y:S02]  /*0400*/  @P2 IADD3 R5, PT, PT, R5, 0x1, RZ ;  /* 0x0000000105052810 */ /* 0x000fe40007ffe0ff */
[----:B------:R-:W-:-:S02]  /*0410*/  ISETP.GE.U32.AND P2, PT, R15, UR8, PT ;  /* 0x000000080f007c0c */ /* 0x000fc4000bf46070 */
[----:B------:R-:W-:Y:S02]  /*0420*/  SEL R61, R7, R4, !P4 ;  /* 0x00000004073d7207 */ /* 0x000fe40006000000 */
[----:B------:R-:W-:Y:S02]  /*0430*/  ISETP.GE.AND.EX P2, PT, R19, UR9, PT, P2 ;  /* 0x0000000913007c0c */ /* 0x000fe4000bf46320 */
[----:B------:R-:W-:Y:S01]  /*0440*/  @!P0 IADD3 R5, PT, PT, -R5, RZ, RZ ;  /* 0x000000ff05058210 */ /* 0x000fe20007ffe1ff */
[----:B------:R-:W-:Y:S01]  /*0450*/  IMAD R11, R61, 0x28, RZ ;  /* 0x000000283d0b7824 */ /* 0x000fe200078e02ff */
[----:B------:R-:W-:Y:S02]  /*0460*/  ISETP.GE.U32.AND P3, PT, R17, UR8, PT ;  /* 0x0000000811007c0c */ /* 0x000fe4000bf66070 */
[----:B------:R-:W-:Y:S02]  /*0470*/  SEL R5, R7, R5, !P4 ;  /* 0x0000000507057207 */ /* 0x000fe40006000000 */
[----:B------:R-:W-:-:S02]  /*0480*/  IADD3 R64, P0, PT, R11, R2, RZ ;  /* 0x000000020b407210 */ /* 0x000fc40007f1e0ff */
[----:B------:R-:W-:Y:S02]  /*0490*/  SHF.R.S32.HI R2, RZ, 0x1f, R5 ;  /* 0x0000001fff027819 */ /* 0x000fe40000011405 */
[----:B------:R-:W-:Y:S01]  /*04a0*/  LEA.HI.X.SX32 R65, R11, RZ, 0x1, P0 ;  /* 0x000000ff0b417211 */ /* 0x000fe200000f0eff */
[----:B------:R-:W5:Y:S01]  /*04b0*/  @!P2 LDC.64 R28, c[0x0][0x3f8] ;  /* 0x0000fe00ff1cab82 */ /* 0x000f620000000a00 */
[----:B------:R-:W-:Y:S01]  /*04c0*/  ISETP.GE.AND.EX P3, PT, R23, UR9, PT, P3 ;  /* 0x0000000917007c0c */ /* 0x000fe2000bf66330 */
[----:B------:R-:W-:Y:S02]  /*04d0*/  IMAD R2, R2, UR10, RZ ;  /* 0x0000000a02027c24 */ /* 0x000fe4000f8e02ff */
[----:B------:R-:W-:-:S04]  /*04e0*/  IMAD.WIDE.U32 R64, R5, UR10, R64 ;  /* 0x0000000a05407c25 */ /* 0x000fc8000f8e0040 */
[----:B------:R-:W-:Y:S01]  /*04f0*/  IMAD R67, R5, UR11, R2 ;  /* 0x0000000b05437c24 */ /* 0x000fe2000f8e0202 */
[----:B------:R-:W-:Y:S01]  /*0500*/  @!P1 MOV R66, R64 ;  /* 0x0000004000429202 */ /* 0x000fe20000000f00 */
[----:B--2---:R-:W-:Y:S01]  /*0510*/  @!P1 IMAD R2, R13, R20, RZ ;  /* 0x000000140d029224 */ /* 0x004fe200078e02ff */
[----:B------:R-:W-:Y:S01]  /*0520*/  @!P2 MOV R12, R64 ;  /* 0x00000040000ca202 */ /* 0x000fe20000000f00 */
[----:B------:R-:W2:Y:S01]  /*0530*/  @!P2 LDC.64 R30, c[0x0][0x3a0] ;  /* 0x0000e800ff1eab82 */ /* 0x000ea20000000a00 */
[----:B------:R-:W-:Y:S01]  /*0540*/  IADD3 R67, PT, PT, R65, R67, RZ ;  /* 0x0000004341437210 */ /* 0x000fe20007ffe0ff */
[C---:B------:R-:W-:Y:S01]  /*0550*/  @!P1 IMAD R7, R9.reuse, R21, R2 ;  /* 0x0000001509079224 */ /* 0x040fe200078e0202 */
[C---:B------:R-:W-:Y:S02]  /*0560*/  IADD3 R21, PT, PT, R9.reuse, 0x60, RZ ;  /* 0x0000006009157810 */ /* 0x040fe40007ffe0ff */
[----:B------:R-:W-:Y:S01]  /*0570*/  @!P2 MOV R13, R67 ;  /* 0x00000043000da202 */ /* 0x000fe20000000f00 */
[----:B------:R-:W-:-:S02]  /*0580*/  @!P1 IMAD.WIDE.U32 R4, R9, R20, R66 ;  /* 0x0000001409049225 */ /* 0x000fc400078e0042 */
[----:B------:R-:W0:Y:S03]  /*0590*/  @!P3 LDC.64 R32, c[0x0][0x3f8] ;  /* 0x0000fe00ff20bb82 */ /* 0x000e260000000a00 */
[----:B------:R-:W-:Y:S01]  /*05a0*/  @!P1 IADD3 R5, PT, PT, R5, R7, RZ ;  /* 0x0000000705059210 */ /* 0x000fe20007ffe0ff */
[-C--:B-----5:R-:W-:Y:S01]  /*05b0*/  @!P2 IMAD R2, R19, R28.reuse, RZ ;  /* 0x0000001c1302a224 */ /* 0x0a0fe200078e02ff */
[C---:B------:R-:W-:Y:S01]  /*05c0*/  @!P1 SHF.L.U32 R11, R4.reuse, 0x1, RZ ;  /* 0x00000001040b9819 */ /* 0x040fe200000006ff */
[----:B------:R-:W-:Y:S01]  /*05d0*/  @!P2 IMAD.WIDE.U32 R12, R15, R28, R12 ;  /* 0x0000001c0f0ca225 */ /* 0x000fe200078e000c */
[----:B------:R-:W-:Y:S01]  /*05e0*/  @!P1 SHF.L.U64.HI R4, R4, 0x1, R5 ;  /* 0x0000000104049819 */ /* 0x000fe20000010205 */
[----:B------:R-:W5:Y:S01]  /*05f0*/  @!P3 LDC.64 R40, c[0x0][0x398] ;  /* 0x0000e600ff28bb82 */ /* 0x000f620000000a00 */
[----:B---3--:R-:W-:Y:S01]  /*0600*/  @!P1 IADD3 R6, P0, PT, R11, R24, RZ ;  /* 0x000000180b069210 */ /* 0x008fe20007f1e0ff */
[----:B------:R-:W-:Y:S01]  /*0610*/  @!P2 IMAD R5, R15, R29, R2 ;  /* 0x0000001d0f05a224 */ /* 0x000fe200078e0202 */
[----:B----4-:R-:W-:-:S02]  /*0620*/  @!P1 IADD3 R10, P4, PT, R11, R26, RZ ;  /* 0x0000001a0b0a9210 */ /* 0x010fc40007f9e0ff */
[C---:B------:R-:W-:Y:S02]  /*0630*/  @!P1 IADD3.X R7, PT, PT, R4.reuse, R25, RZ, P0, !PT ;  /* 0x0000001904079210 */ /* 0x040fe400007fe4ff */
[----:B------:R-:W-:Y:S01]  /*0640*/  ISETP.GE.U32.AND P0, PT, R21, UR8, PT ;  /* 0x0000000815007c0c */ /* 0x000fe2000bf06070 */
[----:B------:R-:W3:Y:S01]  /*0650*/  @!P2 LDC.64 R28, c[0x0][0x398] ;  /* 0x0000e600ff1cab82 */ /* 0x000ee20000000a00 */
[----:B------:R-:W-:Y:S02]  /*0660*/  SHF.R.S32.HI R25, RZ, 0x1f, R21 ;  /* 0x0000001fff197819 */ /* 0x000fe40000011415 */
[----:B------:R-:W-:Y:S02]  /*0670*/  MOV R19, RZ ;  /* 0x000000ff00137202 */ /* 0x000fe40000000f00 */
[----:B------:R-:W-:Y:S02]  /*0680*/  ISETP.GE.AND.EX P0, PT, R25, UR9, PT, P0 ;  /* 0x0000000919007c0c */ /* 0x000fe4000bf06300 */
[----:B------:R-:W-:-:S02]  /*0690*/  @!P1 IADD3.X R11, PT, PT, R4, R27, RZ, P4, !PT ;  /* 0x0000001b040b9210 */ /* 0x000fc400027fe4ff */
[----:B------:R-:W4:Y:S01]  /*06a0*/  @!P3 LDC.64 R26, c[0x0][0x3a0] ;  /* 0x0000e800ff1abb82 */ /* 0x000f220000000a00 */
[----:B------:R1:W5:Y:S01]  /*06b0*/  @!P1 LDG.E R19, desc[UR6][R6.64] ;  /* 0x0000000606139981 */ /* 0x000362000c1e1900 */
[----:B------:R-:W-:Y:S01]  /*06c0*/  @!P2 IADD3 R5, PT, PT, R13, R5, RZ ;  /* 0x000000050d05a210 */ /* 0x000fe20007ffe0ff */
[----:B0-----:R-:W-:Y:S01]  /*06d0*/  @!P3 IMAD R8, R23, R32, RZ ;  /* 0x000000201708b224 */ /* 0x001fe200078e02ff */
[C---:B------:R-:W-:Y:S02]  /*06e0*/  @!P2 SHF.L.U32 R15, R12.reuse, 0x1, RZ ;  /* 0x000000010c0fa819 */ /* 0x040fe400000006ff */
[----:B------:R-:W-:Y:S02]  /*06f0*/  MOV R4, RZ ;  /* 0x000000ff00047202 */ /* 0x000fe40000000f00 */
[----:B------:R-:W-:Y:S02]  /*0700*/  @!P2 SHF.L.U64.HI R2, R12, 0x1, R5 ;  /* 0x000000010c02a819 */ /* 0x000fe40000010205 */
[----:B-1----:R-:W-:-:S02]  /*0710*/  @!P3 MOV R6, R64 ;  /* 0x000000400006b202 */ /* 0x002fc40000000f00 */
[----:B------:R-:W-:Y:S01]  /*0720*/  @!P3 MOV R7, R67 ;  /* 0x000000430007b202 */ /* 0x000fe20000000f00 */
[----:B------:R-:W-:Y:S01]  /*0730*/  @!P3 IMAD R23, R17, R33, R8 ;  /* 0x000000211117b224 */ /* 0x000fe200078e0208 */
[----:B--2---:R-:W-:Y:S01]  /*0740*/  @!P2 IADD3 R12, P4, PT, R15, R30, RZ ;  /* 0x0000001e0f0ca210 */ /* 0x004fe20007f9e0ff */
[----:B------:R4:W2:Y:S01]  /*0750*/  @!P1 LDG.E R4, desc[UR6][R10.64] ;  /* 0x000000060a049981 */ /* 0x0008a2000c1e1900 */
[----:B------:R-:W-:Y:S01]  /*0760*/  MOV R5, RZ ;  /* 0x000000ff00057202 */ /* 0x000fe20000000f00 */
[----:B------:R-:W-:Y:S01]  /*0770*/  @!P3 IMAD.WIDE.U32 R6, R17, R32, R6 ;  /* 0x000000201106b225 */ /* 0x000fe200078e0006 */
[C---:B------:R-:W-:Y:S01]  /*0780*/  @!P2 IADD3.X R13, PT, PT, R2.reuse, R31, RZ, P4, !PT ;  /* 0x0000001f020da210 */ /* 0x040fe200027fe4ff */
[----:B------:R-:W0:Y:S01]  /*0790*/  @!P0 LDC.64 R32, c[0x0][0x3a0] ;  /* 0x0000e800ff208b82 */ /* 0x000e220000000a00 */
[----:B---3--:R-:W-:Y:S02]  /*07a0*/  @!P2 IADD3 R14, P1, PT, R15, R28, RZ ;  /* 0x0000001c0f0ea210 */ /* 0x008fe40007f3e0ff */
[----:B------:R-:W-:Y:S01]  /*07b0*/  @!P3 IADD3 R7, PT, PT, R7, R23, RZ ;  /* 0x000000170707b210 */ /* 0x000fe20007ffe0ff */
[----:B------:R5:W3:Y:S04]  /*07c0*/  @!P2 LDG.E R5, desc[UR6][R12.64] ;  /* 0x000000060c05a981 */ /* 0x000ae8000c1e1900 */
[----:B------:R-:W1:Y:S01]  /*07d0*/  @!P0 LDC.64 R30, c[0x0][0x3f8] ;  /* 0x0000fe00ff1e8b82 */ /* 0x000e620000000a00 */
[----:B------:R-:W-:-:S02]  /*07e0*/  @!P2 IADD3.X R15, PT, PT, R2, R29, RZ, P1, !PT ;  /* 0x0000001d020fa210 */ /* 0x000fc40000ffe4ff */
[C---:B------:R-:W-:Y:S02]  /*07f0*/  @!P3 SHF.L.U32 R23, R6.reuse, 0x1, RZ ;  /* 0x000000010617b819 */ /* 0x040fe400000006ff */
[----:B------:R-:W-:Y:S02]  /*0800*/  @!P3 SHF.L.U64.HI R2, R6, 0x1, R7 ;  /* 0x000000010602b819 */ /* 0x000fe40000010207 */
[----:B------:R-:W-:Y:S02]  /*0810*/  CS2R R6, SRZ ;  /* 0x0000000000067805 */ /* 0x000fe4000001ff00 */
[----:B------:R-:W-:Y:S01]  /*0820*/  IADD3 R35, PT, PT, R9, 0x80, RZ ;  /* 0x0000008009237810 */ /* 0x000fe20007ffe0ff */
[----:B------:R-:W0:Y:S01]  /*0830*/  @!P0 LDC.64 R28, c[0x0][0x398] ;  /* 0x0000e600ff1c8b82 */ /* 0x000e220000000a00 */
[----:B----4-:R-:W-:Y:S02]  /*0840*/  @!P3 IADD3 R10, P4, PT, R23, R26, RZ ;  /* 0x0000001a170ab210 */ /* 0x010fe40007f9e0ff */
[----:B------:R-:W-:Y:S01]  /*0850*/  ISETP.GE.U32.AND P1, PT, R35, UR8, PT ;  /* 0x0000000823007c0c */ /* 0x000fe2000bf26070 */
[----:B------:R-:W4:Y:S01]  /*0860*/  @!P2 LDG.E R6, desc[UR6][R14.64] ;  /* 0x000000060e06a981 */ /* 0x000f22000c1e1900 */
[----:B------:R-:W-:-:S02]  /*0870*/  SHF.R.S32.HI R17, RZ, 0x1f, R35 ;  /* 0x0000001fff117819 */ /* 0x000fc40000011423 */
[----:B-----5:R-:W-:Y:S02]  /*0880*/  @!P3 IADD3 R12, P2, PT, R23, R40, RZ ;  /* 0x00000028170cb210 */ /* 0x020fe40007f5e0ff */
[C---:B------:R-:W-:Y:S02]  /*0890*/  @!P3 IADD3.X R11, PT, PT, R2.reuse, R27, RZ, P4, !PT ;  /* 0x0000001b020bb210 */ /* 0x040fe400027fe4ff */
[----:B------:R-:W-:Y:S02]  /*08a0*/  ISETP.GE.AND.EX P1, PT, R17, UR9, PT, P1 ;  /* 0x0000000911007c0c */ /* 0x000fe4000bf26310 */
[----:B------:R-:W-:Y:S01]  /*08b0*/  @!P3 IADD3.X R13, PT, PT, R2, R41, RZ, P2, !PT ;  /* 0x00000029020db210 */ /* 0x000fe200017fe4ff */
[----:B------:R5:W4:Y:S01]  /*08c0*/  @!P3 LDG.E R7, desc[UR6][R10.64] ;  /* 0x000000060a07b981 */ /* 0x000b22000c1e1900 */
[----:B------:R-:W-:Y:S01]  /*08d0*/  IADD3 R41, PT, PT, R9, 0xa0, RZ ;  /* 0x000000a009297810 */ /* 0x000fe20007ffe0ff */
[----:B-1----:R-:W-:-:S03]  /*08e0*/  @!P0 IMAD R8, R25, R30, RZ ;  /* 0x0000001e19088224 */ /* 0x002fc600078e02ff */
[----:B------:R-:W-:Y:S02]  /*08f0*/  ISETP.GE.U32.AND P2, PT, R41, UR8, PT ;  /* 0x0000000829007c0c */ /* 0x000fe4000bf46070 */
[----:B------:R-:W-:Y:S02]  /*0900*/  SHF.R.S32.HI R45, RZ, 0x1f, R41 ;  /* 0x0000001fff2d7819 */ /* 0x000fe40000011429 */
[----:B-----5:R-:W-:Y:S01]  /*0910*/  @!P0 MOV R10, R64 ;  /* 0x00000040000a8202 */ /* 0x020fe20000000f00 */
[----:B------:R-:W1:Y:S01]  /*0920*/  @!P1 LDC.64 R24, c[0x0][0x3f8] ;  /* 0x0000fe00ff189b82 */ /* 0x000e620000000a00 */
[----:B------:R-:W-:Y:S02]  /*0930*/  @!P0 MOV R11, R67 ;  /* 0x00000043000b8202 */ /* 0x000fe40000000f00 */
[----:B------:R-:W-:Y:S01]  /*0940*/  ISETP.GE.AND.EX P2, PT, R45, UR9, PT, P2 ;  /* 0x000000092d007c0c */ /* 0x000fe2000bf46320 */
[C---:B------:R-:W-:Y:S02]  /*0950*/  @!P0 IMAD R23, R21.reuse, R31, R8 ;  /* 0x0000001f15178224 */ /* 0x040fe400078e0208 */
[----:B------:R-:W-:Y:S01]  /*0960*/  @!P0 IMAD.WIDE.U32 R10, R21, R30, R10 ;  /* 0x0000001e150a8225 */ /* 0x000fe200078e000a */
[----:B------:R-:W-:Y:S01]  /*0970*/  ISETP.NE.AND P5, PT, RZ, UR4, PT ;  /* 0x00000004ff007c0c */ /* 0x000fe2000bfa5270 */
[----:B------:R-:W5:Y:S03]  /*0980*/  LDC.64 R20, c[0x0][0x3b8] ;  /* 0x0000ee00ff147b82 */ /* 0x000f660000000a00 */
[----:B------:R-:W-:-:S02]  /*0990*/  @!P0 IADD3 R11, PT, PT, R11, R23, RZ ;  /* 0x000000170b0b8210 */ /* 0x000fc40007ffe0ff */
[C---:B------:R-:W-:Y:S02]  /*09a0*/  IADD3 R14, PT, PT, R9.reuse, 0xc0, RZ ;  /* 0x000000c0090e7810 */ /* 0x040fe40007ffe0ff */
[----:B------:R-:W-:Y:S02]  /*09b0*/  IADD3 R18, PT, PT, R9, 0xe0, RZ ;  /* 0x000000e009127810 */ /* 0x000fe40007ffe0ff */
[C---:B------:R-:W-:Y:S02]  /*09c0*/  @!P0 SHF.L.U32 R9, R10.reuse, 0x1, RZ ;  /* 0x000000010a098819 */ /* 0x040fe400000006ff */
[----:B------:R-:W-:Y:S01]  /*09d0*/  @!P0 SHF.L.U64.HI R34, R10, 0x1, R11 ;  /* 0x000000010a228819 */ /* 0x000fe2000001020b */
[----:B------:R-:W5:Y:S08]  /*09e0*/  @P5 LDC.64 R26, c[0x0][0x3b0] ;  /* 0x0000ec00ff1a5b82 */ /* 0x000f700000000a00 */
[----:B------:R-:W5:Y:S01]  /*09f0*/  @!P2 LDC.64 R10, c[0x0][0x3f8] ;  /* 0x0000fe00ff0aab82 */ /* 0x000f620000000a00 */
[----:B------:R-:W-:-:S02]  /*0a00*/  MOV R8, RZ ;  /* 0x000000ff00087202 */ /* 0x000fc40000000f00 */
[----:B0-----:R-:W-:-:S04]  /*0a10*/  @!P0 IADD3 R32, P6, PT, R9, R32, RZ ;  /* 0x0000002009208210 */ /* 0x001fc80007fde0ff */
[----:B------:R1:W4:Y:S01]  /*0a20*/  @!P3 LDG.E R8, desc[UR6][R12.64] ;  /* 0x000000060c08b981 */ /* 0x000322000c1e1900 */
[----:B------:R-:W-:Y:S02]  /*0a30*/  ISETP.GE.U32.AND P3, PT, R14, UR8, PT ;  /* 0x000000080e007c0c */ /* 0x000fe4000bf66070 */
[----:B------:R-:W-:Y:S02]  /*0a40*/  SHF.R.S32.HI R43, RZ, 0x1f, R14 ;  /* 0x0000001fff2b7819 */ /* 0x000fe4000001140e */
[----:B------:R-:W-:Y:S01]  /*0a50*/  @!P0 IADD3.X R33, PT, PT, R34, R33, RZ, P6, !PT ;  /* 0x0000002122218210 */ /* 0x000fe200037fe4ff */
[----:B-1----:R-:W-:Y:S01]  /*0a60*/  @!P1 IMAD R12, R17, R24, RZ ;  /* 0x00000018110c9224 */ /* 0x002fe200078e02ff */
[----:B------:R-:W-:Y:S01]  /*0a70*/  @!P0 IADD3 R28, P6, PT, R9, R28, RZ ;  /* 0x0000001c091c8210 */ /* 0x000fe20007fde0ff */
[----:B------:R-:W0:Y:S01]  /*0a80*/  @!P1 LDC.64 R16, c[0x0][0x398] ;  /* 0x0000e600ff109b82 */ /* 0x000e220000000a00 */
[----:B------:R-:W-:Y:S01]  /*0a90*/  LOP3.LUT R2, R37, 0xffff, RZ, 0xc0, !PT ;  /* 0x0000ffff25027812 */ /* 0x000fe200078ec0ff */
[----:B------:R-:W-:Y:S01]  /*0aa0*/  @!P1 IMAD R47, R35, R25, R12 ;  /* 0x00000019232f9224 */ /* 0x000fe200078e020c */
[----:B------:R-:W-:-:S02]  /*0ab0*/  ISETP.GE.AND.EX P3, PT, R43, UR9, PT, P3 ;  /* 0x000000092b007c0c */ /* 0x000fc4000bf66330 */
[----:B------:R-:W-:-:S03]  /*0ac0*/  @!P1 MOV R30, R64 ;  /* 0x00000040001e9202 */ /* 0x000fc60000000f00 */
[----:B------:R-:W1:Y:S01]  /*0ad0*/  @!P1 LDC.64 R12, c[0x0][0x3a0] ;  /* 0x0000e800ff0c9b82 */ /* 0x000e620000000a00 */
[----:B------:R-:W-:Y:S02]  /*0ae0*/  @!P1 MOV R31, R67 ;  /* 0x00000043001f9202 */ /* 0x000fe40000000f00 */
[----:B------:R-:W-:Y:S01]  /*0af0*/  @!P0 IADD3.X R29, PT, PT, R34, R29, RZ, P6, !PT ;  /* 0x0000001d221d8210 */ /* 0x000fe200037fe4ff */
[----:B-----5:R-:W-:Y:S02]  /*0b00*/  @!P2 IMAD R34, R45, R10, RZ ;  /* 0x0000000a2d22a224 */ /* 0x020fe400078e02ff */
[----:B------:R-:W-:Y:S01]  /*0b10*/  IMAD R15, R61, 0x28, R2 ;  /* 0x000000283d0f7824 */ /* 0x000fe200078e0202 */
[----:B------:R-:W-:Y:S01]  /*0b20*/  ISETP.GE.U32.AND P4, PT, R18, UR8, PT ;  /* 0x0000000812007c0c */ /* 0x000fe2000bf86070 */
[----:B------:R-:W-:Y:S01]  /*0b30*/  @!P1 IMAD.WIDE.U32 R24, R35, R24, R30 ;  /* 0x0000001823189225 */ /* 0x000fe200078e001e */
[----:B------:R-:W-:Y:S01]  /*0b40*/  SHF.R.S32.HI R23, RZ, 0x1f, R18 ;  /* 0x0000001fff177819 */ /* 0x000fe20000011412 */
[----:B------:R-:W5:Y:S01]  /*0b50*/  @!P2 LDC.64 R30, c[0x0][0x3a0] ;  /* 0x0000e800ff1eab82 */ /* 0x000f620000000a00 */
[----:B------:R-:W-:Y:S01]  /*0b60*/  @!P2 MOV R35, R67 ;  /* 0x000000430023a202 */ /* 0x000fe20000000f00 */
[----:B------:R-:W-:Y:S01]  /*0b70*/  @!P2 IMAD R11, R41, R11, R34 ;  /* 0x0000000b290ba224 */ /* 0x000fe200078e0222 */
[----:B------:R-:W-:Y:S01]  /*0b80*/  @!P2 MOV R34, R64 ;  /* 0x000000400022a202 */ /* 0x000fe20000000f00 */
[----:B------:R-:W-:-:S04]  /*0b90*/  @P5 IMAD.WIDE R26, R15, 0x2, R26 ;  /* 0x000000020f1a5825 */ /* 0x000fc800078e021a */
[----:B------:R-:W-:Y:S01]  /*0ba0*/  IMAD.WIDE R20, R39, 0x8, R20 ;  /* 0x0000000827147825 */ /* 0x000fe200078e0214 */
[----:B------:R-:W-:Y:S01]  /*0bb0*/  ISETP.GE.AND.EX P4, PT, R23, UR9, PT, P4 ;  /* 0x0000000917007c0c */ /* 0x000fe2000bf86340 */
[----:B------:R-:W4:Y:S02]  /*0bc0*/  @P5 LDG.E.U16 R50, desc[UR6][R26.64] ;  /* 0x000000061a325981 */ /* 0x000f24000c1e1500 */
[----:B------:R-:W-:Y:S02]  /*0bd0*/  @!P2 IMAD.WIDE.U32 R34, R41, R10, R34 ;  /* 0x0000000a2922a225 */ /* 0x000fe400078e0022 */
[----:B------:R0:W4:Y:S01]  /*0be0*/  @P5 LDG.E.U16 R22, desc[UR6][R26.64+0x2] ;  /* 0x000002061a165981 */ /* 0x000122000c1e1500 */
[----:B------:R-:W5:Y:S03]  /*0bf0*/  @!P2 LDC.64 R40, c[0x0][0x398] ;  /* 0x0000e600ff28ab82 */ /* 0x000f660000000a00 */
[----:B------:R-:W4:Y:S01]  /*0c00*/  LDG.E.64 R20, desc[UR6][R20.64] ;  /* 0x0000000614147981 */ /* 0x000f22000c1e1b00 */
[----:B------:R-:W-:-:S04]  /*0c10*/  @!P1 IADD3 R25, PT, PT, R25, R47, RZ ;  /* 0x0000002f19199210 */ /* 0x000fc80007ffe0ff */
[----:B0-----:R-:W0:Y:S01]  /*0c20*/  @!P3 LDC.64 R26, c[0x0][0x3f8] ;  /* 0x0000fe00ff1abb82 */ /* 0x001e220000000a00 */
[C---:B------:R-:W-:Y:S02]  /*0c30*/  @!P1 SHF.L.U32 R47, R24.reuse, 0x1, RZ ;  /* 0x00000001182f9819 */ /* 0x040fe400000006ff */
[----:B------:R-:W-:Y:S02]  /*0c40*/  MOV R9, RZ ;  /* 0x000000ff00097202 */ /* 0x000fe40000000f00 */
[----:B------:R-:W-:Y:S02]  /*0c50*/  MOV R10, RZ ;  /* 0x000000ff000a7202 */ /* 0x000fe40000000f00 */
[----:B------:R-:W-:Y:S02]  /*0c60*/  @!P1 SHF.L.U64.HI R42, R24, 0x1, R25 ;  /* 0x00000001182a9819 */ /* 0x000fe40000010219 */
[----:B-1----:R-:W-:Y:S01]  /*0c70*/  @!P1 IADD3 R44, P6, PT, R47, R12, RZ ;  /* 0x0000000c2f2c9210 */ /* 0x002fe20007fde0ff */
[----:B------:R-:W1:Y:S01]  /*0c80*/  @!P4 LDC.64 R24, c[0x0][0x3f8] ;  /* 0x0000fe00ff18cb82 */ /* 0x000e620000000a00 */
[----:B------:R5:W4:Y:S01]  /*0c90*/  @!P0 LDG.E R9, desc[UR6][R32.64] ;  /* 0x0000000620098981 */ /* 0x000b22000c1e1900 */
[----:B------:R-:W-:-:S02]  /*0ca0*/  @!P2 SHF.L.U32 R51, R34, 0x1, RZ ;  /* 0x000000012233a819 */ /* 0x000fc400000006ff */
[C---:B------:R-:W-:Y:S01]  /*0cb0*/  @!P1 IADD3.X R45, PT, PT, R42.reuse, R13, RZ, P6, !PT ;  /* 0x0000000d2a2d9210 */ /* 0x040fe200037fe4ff */
[----:B------:R0:W4:Y:S01]  /*0cc0*/  @!P0 LDG.E R10, desc[UR6][R28.64] ;  /* 0x000000061c0a8981 */ /* 0x000122000c1e1900 */
[----:B------:R-:W-:Y:S02]  /*0cd0*/  @!P1 IADD3 R46, P0, PT, R47, R16, RZ ;  /* 0x000000102f2e9210 */ /* 0x000fe40007f1e0ff */
[----:B------:R-:W-:Y:S02]  /*0ce0*/  @!P2 IADD3 R13, PT, PT, R35, R11, RZ ;  /* 0x0000000b230da210 */ /* 0x000fe40007ffe0ff */
[----:B------:R-:W-:Y:S01]  /*0cf0*/  @!P1 IADD3.X R47, PT, PT, R42, R17, RZ, P0, !PT ;  /* 0x000000112a2f9210 */ /* 0x000fe200007fe4ff */
[----:B-----5:R-:W5:Y:S01]  /*0d00*/  @!P3 LDC.64 R32, c[0x0][0x3a0] ;  /* 0x0000e800ff20bb82 */ /* 0x020f620000000a00 */
[----:B------:R-:W-:Y:S02]  /*0d10*/  @!P2 SHF.L.U64.HI R42, R34, 0x1, R13 ;  /* 0x00000001222aa819 */ /* 0x000fe4000001020d */
[----:B------:R-:W-:-:S02]  /*0d20*/  @!P2 IADD3 R48, P0, PT, R51, R30, RZ ;  /* 0x0000001e3330a210 */ /* 0x000fc40007f1e0ff */
[----:B------:R-:W-:-:S03]  /*0d30*/  MOV R11, RZ ;  /* 0x000000ff000b7202 */ /* 0x000fc60000000f00 */
[----:B------:R-:W5:Y:S01]  /*0d40*/  @!P3 LDC.64 R16, c[0x0][0x398] ;  /* 0x0000e600ff10bb82 */ /* 0x000f620000000a00 */
[C---:B------:R-:W-:Y:S01]  /*0d50*/  @!P2 IADD3.X R49, PT, PT, R42.reuse, R31, RZ, P0, !PT ;  /* 0x0000001f2a31a210 */ /* 0x040fe200007fe4ff */
[----:B0-----:R-:W-:Y:S01]  /*0d60*/  @!P3 IMAD R43, R43, R26, RZ ;  /* 0x0000001a2b2bb224 */ /* 0x001fe200078e02ff */
[----:B------:R-:W-:Y:S01]  /*0d70*/  @!P2 IADD3 R40, P0, PT, R51, R40, RZ ;  /* 0x000000283328a210 */ /* 0x000fe20007f1e0ff */
[----:B------:R0:W4:Y:S04]  /*0d80*/  @!P1 LDG.E R11, desc[UR6][R44.64] ;  /* 0x000000062c0b9981 */ /* 0x000128000c1e1900 */
[----:B------:R-:W2:Y:S01]  /*0d90*/  @!P4 LDC.64 R30, c[0x0][0x3a0] ;  /* 0x0000e800ff1ecb82 */ /* 0x000ea20000000a00 */
[----:B------:R-:W-:Y:S02]  /*0da0*/  @!P2 IADD3.X R41, PT, PT, R42, R41, RZ, P0, !PT ;  /* 0x000000292a29a210 */ /* 0x000fe400007fe4ff */
[----:B------:R-:W-:-:S05]  /*0db0*/  @!P3 MOV R42, R64 ;  /* 0x00000040002ab202 */ /* 0x000fca0000000f00 */
[----:B------:R-:W2:Y:S01]  /*0dc0*/  @!P4 LDC.64 R28, c[0x0][0x398] ;  /* 0x0000e600ff1ccb82 */ /* 0x000ea20000000a00 */
[----:B0-----:R-:W-:Y:S01]  /*0dd0*/  @!P3 IMAD R45, R14, R27, R43 ;  /* 0x0000001b0e2db224 */ /* 0x001fe200078e022b */
[----:B------:R-:W-:Y:S02]  /*0de0*/  @!P3 MOV R43, R67 ;  /* 0x00000043002bb202 */ /* 0x000fe40000000f00 */
[----:B------:R-:W-:-:S04]  /*0df0*/  CS2R R12, SRZ ;  /* 0x00000000000c7805 */ /* 0x000fc8000001ff00 */
[----:B------:R-:W0:Y:S01]  /*0e00*/  LDC.64 R34, c[0x0][0x3a8] ;  /* 0x0000ea00ff227b82 */ /* 0x000e220000000a00 */
[----:B------:R-:W-:Y:S01]  /*0e10*/  @!P3 IMAD.WIDE.U32 R26, R14, R26, R42 ;  /* 0x0000001a0e1ab225 */ /* 0x000fe200078e002a */
[----:B------:R-:W-:Y:S01]  /*0e20*/  @!P4 MOV R42, R64 ;  /* 0x00000040002ac202 */ /* 0x000fe20000000f00 */
[----:B------:R5:W4:Y:S01]  /*0e30*/  @!P1 LDG.E R12, desc[UR6][R46.64] ;  /* 0x000000062e0c9981 */ /* 0x000b22000c1e1900 */
[----:B------:R-:W-:Y:S01]  /*0e40*/  @!P4 MOV R43, R67 ;  /* 0x00000043002bc202 */ /* 0x000fe20000000f00 */
[-C--:B-1----:R-:W-:Y:S01]  /*0e50*/  @!P4 IMAD R23, R23, R24.reuse, RZ ;  /* 0x000000181717c224 */ /* 0x082fe200078e02ff */
[----:B------:R-:W-:Y:S01]  /*0e60*/  MOV R14, RZ ;  /* 0x000000ff000e7202 */ /* 0x000fe20000000f00 */
[----:B------:R-:W4:Y:S01]  /*0e70*/  @!P2 LDG.E R13, desc[UR6][R48.64] ;  /* 0x00000006300da981 */ /* 0x000f22000c1e1900 */
[----:B------:R-:W-:-:S04]  /*0e80*/  @!P4 IMAD.WIDE.U32 R42, R18, R24, R42 ;  /* 0x00000018122ac225 */ /* 0x000fc800078e002a */
[----:B------:R1:W4:Y:S01]  /*0e90*/  @!P2 LDG.E R14, desc[UR6][R40.64] ;  /* 0x00000006280ea981 */ /* 0x000322000c1e1900 */
[----:B-----5:R-:W-:Y:S01]  /*0ea0*/  @!P4 IMAD R47, R18, R25, R23 ;  /* 0x00000019122fc224 */ /* 0x020fe200078e0217 */
[----:B------:R-:W-:Y:S02]  /*0eb0*/  @!P3 IADD3 R25, PT, PT, R27, R45, RZ ;  /* 0x0000002d1b19b210 */ /* 0x000fe40007ffe0ff */
[C---:B------:R-:W-:Y:S02]  /*0ec0*/  @!P3 SHF.L.U32 R23, R26.reuse, 0x1, RZ ;  /* 0x000000011a17b819 */ /* 0x040fe400000006ff */
[----:B------:R-:W-:Y:S02]  /*0ed0*/  @!P3 SHF.L.U64.HI R18, R26, 0x1, R25 ;  /* 0x000000011a12b819 */ /* 0x000fe40000010219 */
[C---:B------:R-:W-:Y:S02]  /*0ee0*/  @!P3 IADD3 R32, P0, PT, R23.reuse, R32, RZ ;  /* 0x000000201720b210 */ /* 0x040fe40007f1e0ff */
[----:B------:R-:W-:-:S02]  /*0ef0*/  @!P3 IADD3 R24, P1, PT, R23, R16, RZ ;  /* 0x000000101718b210 */ /* 0x000fc40007f3e0ff */
[----:B------:R-:W-:Y:S02]  /*0f00*/  @!P4 IADD3 R25, PT, PT, R43, R47, RZ ;  /* 0x0000002f2b19c210 */ /* 0x000fe40007ffe0ff */
[----:B------:R-:W-:Y:S02]  /*0f10*/  @!P4 SHF.L.U32 R23, R42, 0x1, RZ ;  /* 0x000000012a17c819 */ /* 0x000fe400000006ff */
[----:B------:R-:W-:Y:S02]  /*0f20*/  @!P3 IADD3.X R33, PT, PT, R18, R33, RZ, P0, !PT ;  /* 0x000000211221b210 */ /* 0x000fe400007fe4ff */
[----:B------:R-:W-:Y:S02]  /*0f30*/  @!P4 SHF.L.U64.HI R42, R42, 0x1, R25 ;  /* 0x000000012a2ac819 */ /* 0x000fe40000010219 */
[C---:B--2---:R-:W-:Y:S02]  /*0f40*/  @!P4 IADD3 R30, P0, PT, R23.reuse, R30, RZ ;  /* 0x0000001e171ec210 */ /* 0x044fe40007f1e0ff */
[----:B------:R-:W-:Y:S01]  /*0f50*/  @!P4 IADD3 R28, P2, PT, R23, R28, RZ ;  /* 0x0000001c171cc210 */ /* 0x000fe20007f5e0ff */
[----:B0-----:R-:W-:Y:S01]  /*0f60*/  IMAD.WIDE R34, R15, 0x2, R34 ;  /* 0x000000020f227825 */ /* 0x001fe200078e0222 */
[----:B------:R-:W-:-:S02]  /*0f70*/  @!P3 IADD3.X R25, PT, PT, R18, R17, RZ, P1, !PT ;  /* 0x000000111219b210 */ /* 0x000fc40000ffe4ff */
[----:B------:R-:W-:Y:S02]  /*0f80*/  CS2R R16, SRZ ;  /* 0x0000000000107805 */ /* 0x000fe4000001ff00 */
[----:B------:R-:W-:Y:S02]  /*0f90*/  MOV R15, RZ ;  /* 0x000000ff000f7202 */ /* 0x000fe40000000f00 */
[----:B------:R-:W-:Y:S01]  /*0fa0*/  MOV R18, RZ ;  /* 0x000000ff00127202 */ /* 0x000fe20000000f00 */
[----:B------:R-:W2:Y:S01]  /*0fb0*/  LDG.E.U16 R26, desc[UR6][R34.64] ;  /* 0x00000006221a7981 */ /* 0x000ea2000c1e1500 */
[C---:B------:R-:W-:Y:S02]  /*0fc0*/  @!P4 IADD3.X R31, PT, PT, R42.reuse, R31, RZ, P0, !PT ;  /* 0x0000001f2a1fc210 */ /* 0x040fe400007fe4ff */
[----:B------:R-:W-:Y:S01]  /*0fd0*/  @!P4 IADD3.X R29, PT, PT, R42, R29, RZ, P2, !PT ;  /* 0x0000001d2a1dc210 */ /* 0x000fe200017fe4ff */
[----:B------:R-:W5:Y:S04]  /*0fe0*/  LDG.E.U16 R27, desc[UR6][R34.64+0x2] ;  /* 0x00000206221b7981 */ /* 0x000f68000c1e1500 */
[----:B------:R0:W5:Y:S04]  /*0ff0*/  @!P3 LDG.E R15, desc[UR6][R32.64] ;  /* 0x00000006200fb981 */ /* 0x000168000c1e1900 */
[----:B------:R-:W5:Y:S04]  /*1000*/  @!P3 LDG.E R16, desc[UR6][R24.64] ;  /* 0x000000061810b981 */ /* 0x000f68000c1e1900 */
[----:B------:R-:W5:Y:S04]  /*1010*/  @!P4 LDG.E R17, desc[UR6][R30.64] ;  /* 0x000000061e11c981 */ /* 0x000f68000c1e1900 */
[----:B------:R-:W5:Y:S01]  /*1020*/  @!P4 LDG.E R18, desc[UR6][R28.64] ;  /* 0x000000061c12c981 */ /* 0x000f62000c1e1900 */
[----:B------:R-:W-:Y:S01]  /*1030*/  MOV R59, 0x3f800000 ;  /* 0x3f800000003b7802 */ /* 0x000fe20000000f00 */
[----:B------:R-:W-:Y:S01]  /*1040*/  UISETP.NE.AND UP0, UPT, UR4, URZ, UPT ;  /* 0x000000ff0400728c */ /* 0x000fe2000bf05270 */
[----:B-1----:R-:W-:-:S02]  /*1050*/  MOV R41, RZ ;  /* 0x000000ff00297202 */ /* 0x002fc40000000f00 */
[----:B------:R-:W-:Y:S02]  /*1060*/  MOV R42, RZ ;  /* 0x000000ff002a7202 */ /* 0x000fe40000000f00 */
[----:B------:R-:W-:Y:S02]  /*1070*/  PRMT R57, R19, 0x7632, R57 ;  /* 0x0000763213397816 */ /* 0x000fe40000000039 */
[----:B------:R-:W-:Y:S02]  /*1080*/  PRMT R58, R4, 0x7632, R58 ;  /* 0x00007632043a7816 */ /* 0x000fe4000000003a */
[----:B---3--:R-:W-:Y:S02]  /*1090*/  PRMT R55, R5, 0x7632, R55 ;  /* 0x0000763205377816 */ /* 0x008fe40000000037 */
[----:B----4-:R-:W-:Y:S02]  /*10a0*/  PRMT R56, R6, 0x7632, R56 ;  /* 0x0000763206387816 */ /* 0x010fe40000000038 */
[----:B------:R-:W-:Y:S01]  /*10b0*/  PRMT R53, R7, 0x7632, R53 ;  /* 0x0000763207357816 */ /* 0x000fe20000000035 */
[----:B0-----:R-:W-:-:S05]  /*10c0*/  FFMA.FTZ R32, -R20, R20, R21 ;  /* 0x0000001414207223 */ /* 0x001fca0000010115 */
[----:B------:R-:W-:-:S13]  /*10d0*/  FSETP.GTU.FTZ.AND P0, PT, R32, RZ, PT ;  /* 0x000000ff2000720b */ /* 0x000fda0003f1c000 */
[----:B------:R-:W0:Y:S01]  /*10e0*/  @P0 LDC R23, c[0x0][0x3c0] ;  /* 0x0000f000ff170b82 */ /* 0x000e220000000800 */
[----:B------:R-:W-:Y:S02]  /*10f0*/  @P5 SHF.L.U32 R41, R50, 0x10, RZ ;  /* 0x0000001032295819 */ /* 0x000fe400000006ff */
[----:B------:R-:W-:Y:S02]  /*1100*/  @P5 SHF.L.U32 R42, R22, 0x10, RZ ;  /* 0x00000010162a5819 */ /* 0x000fe400000006ff */
[----:B------:R-:W-:Y:S02]  /*1110*/  PRMT R54, R8, 0x7632, R54 ;  /* 0x0000763208367816 */ /* 0x000fe40000000036 */
[----:B------:R-:W-:Y:S01]  /*1120*/  PRMT R51, R9, 0x7632, R51 ;  /* 0x0000763209337816 */ /* 0x000fe20000000033 */
[----:B0-----:R-:W-:-:S04]  /*1130*/  @P0 FADD.FTZ R23, R32, R23 ;  /* 0x0000001720170221 */ /* 0x001fc80000010000 */
[----:B------:R0:W1:Y:S01]  /*1140*/  @P0 MUFU.RSQ R59, R23 ;  /* 0x00000017003b0308 */ /* 0x0000620000001400 */
[----:B------:R-:W-:Y:S02]  /*1150*/  PRMT R52, R10, 0x7632, R52 ;  /* 0x000076320a347816 */ /* 0x000fe40000000034 */
[----:B------:R-:W-:Y:S02]  /*1160*/  PRMT R49, R11, 0x7632, R49 ;  /* 0x000076320b317816 */ /* 0x000fe40000000031 */
[----:B------:R-:W-:Y:S02]  /*1170*/  PRMT R50, R12, 0x7632, R50 ;  /* 0x000076320c327816 */ /* 0x000fe40000000032 */
[----:B------:R-:W-:Y:S02]  /*1180*/  PRMT R47, R13, 0x7632, R47 ;  /* 0x000076320d2f7816 */ /* 0x000fe4000000002f */
[----:B------:R-:W-:Y:S02]  /*1190*/  PRMT R48, R14, 0x7632, R48 ;  /* 0x000076320e307816 */ /* 0x000fe40000000030 */
[----:B--2---:R-:W-:-:S02]  /*11a0*/  SHF.L.U32 R40, R26, 0x10, RZ ;  /* 0x000000101a287819 */ /* 0x004fc400000006ff */
[----:B-----5:R-:W-:Y:S02]  /*11b0*/  SHF.L.U32 R21, R27, 0x10, RZ ;  /* 0x000000101b157819 */ /* 0x020fe400000006ff */
[----:B------:R-:W-:Y:S02]  /*11c0*/  PRMT R45, R15, 0x7632, R45 ;  /* 0x000076320f2d7816 */ /* 0x000fe4000000002d */
        /* <DEDUP_REMOVED lines=74> */
[----:B------:R-:W-:Y:S01]  /*1670*/  SHF.L.U32 R29, R49, 0x10, RZ ;  /* 0x00000010311d7819 */ /* 0x000fe200000006ff */
[----:B------:R-:W-:Y:S01]  /*1680*/  FMUL.FTZ R32, R32, R59 ;  /* 0x0000003b20207220 */ /* 0x000fe20000410000 */
[----:B------:R-:W-:Y:S01]  /*1690*/  FMUL.FTZ R23, R21, R22 ;  /* 0x0000001615177220 */ /* 0x000fe20000410000 */
[----:B------:R-:W-:Y:S01]  /*16a0*/  FFMA.FTZ R25, R22, R24, R25 ;  /* 0x0000001816197223 */ /* 0x000fe20000010019 */
[----:B------:R-:W-:Y:S01]  /*16b0*/  FADD.FTZ R28, R28, R33 ;  /* 0x000000211c1c7221 */ /* 0x000fe20000010000 */
[----:B------:R-:W-:Y:S01]  /*16c0*/  FFMA.FTZ R30, R33, R32, R30 ;  /* 0x00000020211e7223 */ /* 0x000fe2000001001e */
[----:B------:R-:W-:Y:S01]  /*16d0*/  FFMA.FTZ R31, R24, R23, R31 ;  /* 0x00000017181f7223 */ /* 0x000fe2000001001f */
[----:B------:R-:W-:Y:S01]  /*16e0*/  FMUL.FTZ R33, R40, R33 ;  /* 0x0000002128217220 */ /* 0x000fe20000410000 */
[----:B------:R-:W-:Y:S01]  /*16f0*/  FADD.FTZ R26, R23, R26 ;  /* 0x0000001a171a7221 */ /* 0x000fe20000010000 */
[----:B------:R-:W-:Y:S01]  /*1700*/  FADD.FTZ R24, -R20, R29 ;  /* 0x0000001d14187221 */ /* 0x000fe20000010100 */
[----:B------:R-:W-:Y:S01]  /*1710*/  FADD.FTZ R27, R27, R22 ;  /* 0x000000161b1b7221 */ /* 0x000fe20000010000 */
[----:B------:R-:W-:Y:S01]  /*1720*/  SHF.L.U32 R22, R50, 0x10, RZ ;  /* 0x0000001032167819 */ /* 0x000fe200000006ff */
[----:B------:R-:W-:Y:S01]  /*1730*/  FADD.FTZ R26, R26, R33 ;  /* 0x000000211a1a7221 */ /* 0x000fe20000010000 */
[----:B------:R-:W-:Y:S01]  /*1740*/  FFMA.FTZ R31, R32, R33, R31 ;  /* 0x00000021201f7223 */ /* 0x000fe2000001001f */
[----:B------:R-:W-:Y:S01]  /*1750*/  FMUL.FTZ R24, R24, R59 ;  /* 0x0000003b18187220 */ /* 0x000fe20000410000 */
[----:B------:R-:W-:Y:S01]  /*1760*/  SHF.L.U32 R29, R13, 0x10, RZ ;  /* 0x000000100d1d7819 */ /* 0x000fe200000006ff */
[----:B------:R-:W-:Y:S01]  /*1770*/  FMUL.FTZ R23, R21, R22 ;  /* 0x0000001615177220 */ /* 0x000fe20000410000 */
[----:B------:R-:W-:Y:S01]  /*1780*/  SHF.L.U32 R33, R47, 0x10, RZ ;  /* 0x000000102f217819 */ /* 0x000fe200000006ff */
[----:B------:R-:W-:Y:S01]  /*1790*/  FADD.FTZ R27, R27, R22 ;  /* 0x000000161b1b7221 */ /* 0x000fe20000010000 */
[----:B------:R-:W-:Y:S01]  /*17a0*/  FFMA.FTZ R25, R22, R24, R25 ;  /* 0x0000001816197223 */ /* 0x000fe20000010019 */
[C---:B------:R-:W-:Y:S01]  /*17b0*/  FADD.FTZ R22, -R20.reuse, R29 ;  /* 0x0000001d14167221 */ /* 0x040fe20000010100 */
[----:B------:R-:W-:Y:S01]  /*17c0*/  FADD.FTZ R26, R23, R26 ;  /* 0x0000001a171a7221 */ /* 0x000fe20000010000 */
[----:B------:R-:W-:Y:S01]  /*17d0*/  FADD.FTZ R32, -R20, R33 ;  /* 0x0000002114207221 */ /* 0x000fe20000010100 */
[----:B------:R-:W-:Y:S01]  /*17e0*/  FFMA.FTZ R31, R24, R23, R31 ;  /* 0x00000017181f7223 */ /* 0x000fe2000001001f */
[----:B------:R-:W-:Y:S01]  /*17f0*/  SHF.L.U32 R23, R14, 0x10, RZ ;  /* 0x000000100e177819 */ /* 0x000fe200000006ff */
[-C--:B------:R-:W-:Y:S01]  /*1800*/  FMUL.FTZ R34, R22, R59.reuse ;  /* 0x0000003b16227220 */ /* 0x080fe20000410000 */
[----:B------:R-:W-:Y:S01]  /*1810*/  SHF.L.U32 R24, R48, 0x10, RZ ;  /* 0x0000001030187819 */ /* 0x000fe200000006ff */
[----:B------:R-:W-:Y:S01]  /*1820*/  FMUL.FTZ R32, R32, R59 ;  /* 0x0000003b20207220 */ /* 0x000fe20000410000 */
[----:B------:R-:W-:Y:S01]  /*1830*/  SHF.L.U32 R29, R15, 0x10, RZ ;  /* 0x000000100f1d7819 */ /* 0x000fe200000006ff */
[----:B------:R-:W-:Y:S01]  /*1840*/  FADD.FTZ R28, R28, R23 ;  /* 0x000000171c1c7221 */ /* 0x000fe20000010000 */
[----:B------:R-:W-:Y:S01]  /*1850*/  FFMA.FTZ R30, R23, R34, R30 ;  /* 0x00000022171e7223 */ /* 0x000fe2000001001e */
[----:B------:R-:W-:Y:S01]  /*1860*/  FADD.FTZ R22, R27, R24 ;  /* 0x000000181b167221 */ /* 0x000fe20000010000 */
[----:B------:R-:W-:Y:S01]  /*1870*/  FMUL.FTZ R23, R40, R23 ;  /* 0x0000001728177220 */ /* 0x000fe20000410000 */
        /* <DEDUP_REMOVED lines=12> */
[----:B------:R-:W-:Y:S01]  /*1940*/  SHF.L.U32 R24, R46, 0x10, RZ ;  /* 0x000000102e187819 */ /* 0x000fe200000006ff */
[----:B------:R-:W-:Y:S01]  /*1950*/  FMUL.FTZ R29, R40, R29 ;  /* 0x0000001d281d7220 */ /* 0x000fe20000410000 */
[----:B------:R-:W-:Y:S01]  /*1960*/  FADD.FTZ R28, -R20, R23 ;  /* 0x00000017141c7221 */ /* 0x000fe20000010100 */
[----:B------:R-:W-:-:S02]  /*1970*/  SHF.L.U32 R33, R17, 0x10, RZ ;  /* 0x0000001011217819 */ /* 0x000fc400000006ff */
[----:B------:R-:W-:Y:S01]  /*1980*/  FADD.FTZ R26, R26, R29 ;  /* 0x0000001d1a1a7221 */ /* 0x000fe20000010000 */
[----:B------:R-:W-:Y:S01]  /*1990*/  FFMA.FTZ R31, R34, R29, R31 ;  /* 0x0000001d221f7223 */ /* 0x000fe2000001001f */
[----:B------:R-:W-:Y:S01]  /*19a0*/  FMUL.FTZ R28, R28, R59 ;  /* 0x0000003b1c1c7220 */ /* 0x000fe20000410000 */
[----:B------:R-:W-:Y:S01]  /*19b0*/  FMUL.FTZ R23, R21, R24 ;  /* 0x0000001815177220 */ /* 0x000fe20000410000 */
[----:B------:R-:W-:Y:S01]  /*19c0*/  SHF.L.U32 R29, R18, 0x10, RZ ;  /* 0x00000010121d7819 */ /* 0x000fe200000006ff */
[----:B------:R-:W-:Y:S01]  /*19d0*/  FADD.FTZ R32, -R20, R33 ;  /* 0x0000002114207221 */ /* 0x000fe20000010100 */
[----:B------:R-:W-:Y:S01]  /*19e0*/  FFMA.FTZ R25, R24, R28, R25 ;  /* 0x0000001c18197223 */ /* 0x000fe20000010019 */
[----:B------:R-:W-:Y:S01]  /*19f0*/  FADD.FTZ R26, R23, R26 ;  /* 0x0000001a171a7221 */ /* 0x000fe20000010000 */
[----:B------:R-:W-:Y:S01]  /*1a00*/  FFMA.FTZ R31, R28, R23, R31 ;  /* 0x000000171c1f7223 */ /* 0x000fe2000001001f */
[----:B------:R-:W-:Y:S01]  /*1a10*/  SHF.L.U32 R23, R43, 0x10, RZ ;  /* 0x000000102b177819 */ /* 0x000fe200000006ff */
[----:B------:R-:W-:Y:S01]  /*1a20*/  FMUL.FTZ R33, R40, R29 ;  /* 0x0000001d28217220 */ /* 0x000fe20000410000 */
[----:B------:R-:W-:Y:S01]  /*1a30*/  SHF.L.U32 R28, R44, 0x10, RZ ;  /* 0x000000102c1c7819 */ /* 0x000fe200000006ff */
[----:B------:R-:W-:Y:S01]  /*1a40*/  FMUL.FTZ R34, R32, R59 ;  /* 0x0000003b20227220 */ /* 0x000fe20000410000 */
[----:B------:R-:W-:Y:S01]  /*1a50*/  FADD.FTZ R22, R22, R24 ;  /* 0x0000001816167221 */ /* 0x000fe20000010000 */
[----:B------:R-:W-:Y:S01]  /*1a60*/  FADD.FTZ R32, -R20, R23 ;  /* 0x0000001714207221 */ /* 0x000fe20000010100 */
[----:B------:R-:W-:Y:S01]  /*1a70*/  FADD.FTZ R26, R26, R33 ;  /* 0x000000211a1a7221 */ /* 0x000fe20000010000 */
[----:B------:R-:W-:Y:S01]  /*1a80*/  FMUL.FTZ R23, R21, R28 ;  /* 0x0000001c15177220 */ /* 0x000fe20000410000 */
[----:B------:R-:W-:Y:S01]  /*1a90*/  FFMA.FTZ R31, R34, R33, R31 ;  /* 0x00000021221f7223 */ /* 0x000fe2000001001f */
[----:B------:R-:W-:Y:S01]  /*1aa0*/  FMUL.FTZ R32, R32, R59 ;  /* 0x0000003b20207220 */ /* 0x000fe20000410000 */
[----:B------:R-:W-:Y:S01]  /*1ab0*/  FFMA.FTZ R24, R29, R34, R30 ;  /* 0x000000221d187223 */ /* 0x000fe2000001001e */
[----:B------:R-:W-:Y:S01]  /*1ac0*/  FADD.FTZ R33, R23, R26 ;  /* 0x0000001a17217221 */ /* 0x000fe20000010000 */
[----:B------:R-:W-:Y:S01]  /*1ad0*/  FADD.FTZ R26, R27, R29 ;  /* 0x0000001d1b1a7221 */ /* 0x000fe20000010000 */
[----:B------:R-:W-:Y:S01]  /*1ae0*/  FFMA.FTZ R23, R32, R23, R31 ;  /* 0x0000001720177223 */ /* 0x000fe2000001001f */
[----:B------:R-:W-:Y:S01]  /*1af0*/  FADD.FTZ R27, R22, R28 ;  /* 0x0000001c161b7221 */ /* 0x000fe20000010000 */
[----:B------:R-:W-:Y:S01]  /*1b00*/  FFMA.FTZ R25, R28, R32, R25 ;  /* 0x000000201c197223 */ /* 0x000fe20000010019 */
[----:B------:R-:W-:Y:S06]  /*1b10*/  BRA `(.L_x_285) ;  /* 0x0000001000807947 */ /* 0x000fec0003800000 */
.L_x_284:
[----:B------:R-:W-:Y:S02]  /*1b20*/  SHF.L.U32 R23, R19, 0x10, RZ ;  /* 0x0000001013177819 */ /* 0x000fe400000006ff */
[----:B------:R-:W-:Y:S02]  /*1b30*/  SHF.L.U32 R25, R57, 0x10, RZ ;  /* 0x0000001039197819 */ /* 0x000fe400000006ff */
[----:B------:R-:W-:Y:S01]  /*1b40*/  SHF.L.U32 R35, R55, 0x10, RZ ;  /* 0x0000001037237819 */ /* 0x000fe200000006ff */
[----:B------:R-:W-:Y:S01]  /*1b50*/  FADD.FTZ R22, -R20, R23 ;  /* 0x0000001714167221 */ /* 0x000fe20000010100 */
[----:B------:R-:W-:Y:S02]  /*1b60*/  SHF.L.U32 R63, R4, 0x10, RZ ;  /* 0x00000010043f7819 */ /* 0x000fe400000006ff */
[----:B------:R-:W-:Y:S01]  /*1b70*/  SHF.L.U32 R70, R10, 0x10, RZ ;  /* 0x000000100a467819 */ /* 0x000fe200000006ff */
[----:B------:R-:W-:Y:S01]  /*1b80*/  FMUL.FTZ R23, R22, R59 ;  /* 0x0000003b16177220 */ /* 0x000fe20000410000 */
[----:B------:R-:W-:Y:S01]  /*1b90*/  FADD.FTZ R22, -R20, R25 ;  /* 0x0000001914167221 */ /* 0x000fe20000010100 */
[----:B------:R-:W-:-:S02]  /*1ba0*/  SHF.L.U32 R25, R5, 0x10, RZ ;  /* 0x0000001005197819 */ /* 0x000fc400000006ff */
[----:B------:R-:W-:Y:S01]  /*1bb0*/  FFMA.FTZ R26, R40, R23, R41 ;  /* 0x00000017281a7223 */ /* 0x000fe20000010029 */
[-C--:B------:R-:W-:Y:S02]  /*1bc0*/  FMUL.FTZ R22, R22, R59.reuse ;  /* 0x0000003b16167220 */ /* 0x080fe40000410000 */
[----:B------:R-:W-:Y:S01]  /*1bd0*/  FADD.FTZ R28, -R20, R25 ;  /* 0x00000019141c7221 */ /* 0x000fe20000010100 */
[----:B------:R-:W-:Y:S01]  /*1be0*/  FMUL.FTZ R24, R26, -1.4426950216293334961 ;  /* 0xbfb8aa3b1a187820 */ /* 0x000fe20000410000 */
[----:B------:R-:W-:Y:S02]  /*1bf0*/  FFMA.FTZ R27, R21, R22, R42 ;  /* 0x00000016151b7223 */ /* 0x000fe4000001002a */
[----:B------:R-:W-:Y:S02]  /*1c00*/  FMUL.FTZ R25, R28, R59 ;  /* 0x0000003b1c197220 */ /* 0x000fe40000410000 */
        /* <DEDUP_REMOVED lines=27> */
[----:B------:R-:W-:Y:S02]  /*1dc0*/  FADD.FTZ R26, -R20, R33 ;  /* 0x00000021141a7221 */ /* 0x000fe40000010100 */
[----:B------:R-:W1:Y:S01]  /*1dd0*/  MUFU.RCP R35, R35 ;  /* 0x0000002300237308 */ /* 0x000e620000001000 */
[----:B------:R-:W-:Y:S01]  /*1de0*/  FMUL.FTZ R28, R28, R27 ;  /* 0x0000001b1c1c7220 */ /* 0x000fe20000410000 */
[----:B------:R-:W-:Y:S01]  /*1df0*/  FMUL.FTZ R26, R26, R59 ;  /* 0x0000003b1a1a7220 */ /* 0x000fe20000410000 */
[----:B------:R-:W-:Y:S01]  /*1e00*/  SHF.L.U32 R27, R6, 0x10, RZ ;  /* 0x00000010061b7819 */ /* 0x000fe200000006ff */
[----:B0-----:R-:W-:-:S02]  /*1e10*/  FADD.FTZ R30, -R34, 1 ;  /* 0x3f800000221e7421 */ /* 0x001fc40000010100 */
[----:B------:R-:W-:Y:S02]  /*1e20*/  FFMA.FTZ R60, R40, R26, R41 ;  /* 0x0000001a283c7223 */ /* 0x000fe40000010029 */
[----:B------:R-:W-:Y:S01]  /*1e30*/  FMUL.FTZ R34, R27, R34 ;  /* 0x000000221b227220 */ /* 0x000fe20000410000 */
[----:B------:R-:W-:Y:S01]  /*1e40*/  FFMA.FTZ R31, R31, R30, 1 ;  /* 0x3f8000001f1f7423 */ /* 0x000fe2000001001e */
[----:B------:R-:W-:Y:S01]  /*1e50*/  FMUL.FTZ R62, R60, -1.4426950216293334961 ;  /* 0xbfb8aa3b3c3e7820 */ /* 0x000fe20000410000 */
[----:B------:R-:W-:Y:S02]  /*1e60*/  SHF.L.U32 R30, R56, 0x10, RZ ;  /* 0x00000010381e7819 */ /* 0x000fe400000006ff */
[----:B------:R-:W-:-:S03]  /*1e70*/  FMUL.FTZ R63, R34, R31 ;  /* 0x0000001f223f7220 */ /* 0x000fc60000410000 */
        /* <DEDUP_REMOVED lines=18> */
[-C--:B------:R-:W-:Y:S01]  /*1fa0*/  FMUL.FTZ R32, R40, R29.reuse ;  /* 0x0000001d28207220 */ /* 0x080fe20000410000 */
[----:B------:R-:W-:Y:S02]  /*1fb0*/  FMUL.FTZ R33, R21, R28 ;  /* 0x0000001c15217220 */ /* 0x000fe40000410000 */
[----:B------:R-:W-:Y:S01]  /*1fc0*/  FMUL.FTZ R31, R31, R60 ;  /* 0x0000003c1f1f7220 */ /* 0x000fe20000410000 */
[----:B------:R-:W0:Y:S01]  /*1fd0*/  MUFU.RCP R34, R34 ;  /* 0x0000002200227308 */ /* 0x000e220000001000 */
[C---:B------:R-:W-:Y:S01]  /*1fe0*/  FFMA.FTZ R35, R23.reuse, R32, RZ ;  /* 0x0000002017237223 */ /* 0x040fe200000100ff */
[----:B------:R-:W-:Y:S01]  /*1ff0*/  FADD.FTZ R32, RZ, R32 ;  /* 0x00000020ff207221 */ /* 0x000fe20000010000 */
[----:B------:R-:W-:Y:S01]  /*2000*/  FFMA.FTZ R60, R23, R29, RZ ;  /* 0x0000001d173c7223 */ /* 0x000fe200000100ff */
[----:B------:R-:W-:Y:S01]  /*2010*/  SHF.L.U32 R23, R9, 0x10, RZ ;  /* 0x0000001009177819 */ /* 0x000fe200000006ff */
[----:B------:R-:W-:Y:S01]  /*2020*/  FFMA.FTZ R62, R22, R33, R35 ;  /* 0x00000021163e7223 */ /* 0x000fe20000010023 */
[----:B------:R-:W-:Y:S01]  /*2030*/  SHF.L.U32 R35, R54, 0x10, RZ ;  /* 0x0000001036237819 */ /* 0x000fe200000006ff */
[----:B------:R-:W-:-:S04]  /*2040*/  FADD.FTZ R33, R33, R32 ;  /* 0x0000002021217221 */ /* 0x000fc80000010000 */
[----:B0-----:R-:W-:Y:S01]  /*2050*/  FMUL.FTZ R32, R35, R34 ;  /* 0x0000002223207220 */ /* 0x001fe20000410000 */
[----:B------:R-:W-:Y:S01]  /*2060*/  FADD.FTZ R35, -R34, 1 ;  /* 0x3f80000022237421 */ /* 0x000fe20000010100 */
[----:B------:R-:W-:Y:S01]  /*2070*/  FADD.FTZ R34, RZ, R29 ;  /* 0x0000001dff227221 */ /* 0x000fe20000010000 */
[C---:B------:R-:W-:Y:S02]  /*2080*/  FFMA.FTZ R29, R25.reuse, R63, R60 ;  /* 0x0000003f191d7223 */ /* 0x040fe4000001003c */
[----:B------:R-:W-:Y:S01]  /*2090*/  FFMA.FTZ R35, R68, R35, 1 ;  /* 0x3f80000044237423 */ /* 0x000fe20000010023 */
[----:B------:R-:W-:Y:S01]  /*20a0*/  FADD.FTZ R68, -R20, R23 ;  /* 0x0000001714447221 */ /* 0x000fe20000010100 */
[----:B------:R-:W-:Y:S01]  /*20b0*/  FADD.FTZ R34, R34, R63 ;  /* 0x0000003f22227221 */ /* 0x000fe20000010000 */
[----:B------:R-:W-:Y:S01]  /*20c0*/  FMUL.FTZ R63, R40, R63 ;  /* 0x0000003f283f7220 */ /* 0x000fe20000410000 */
[----:B------:R-:W-:Y:S01]  /*20d0*/  FMUL.FTZ R32, R32, R35 ;  /* 0x0000002320207220 */ /* 0x000fe20000410000 */
[----:B------:R-:W-:Y:S01]  /*20e0*/  FMUL.FTZ R23, R68, R59 ;  /* 0x0000003b44177220 */ /* 0x000fe20000410000 */
[----:B------:R-:W-:Y:S01]  /*20f0*/  FFMA.FTZ R35, R22, R28, RZ ;  /* 0x0000001c16237223 */ /* 0x000fe200000100ff */
[----:B------:R-:W-:Y:S01]  /*2100*/  FFMA.FTZ R62, R25, R63, R62 ;  /* 0x0000003f193e7223 */ /* 0x000fe2000001003e */
[----:B------:R-:W-:Y:S01]  /*2110*/  FADD.FTZ R68, R33, R63 ;  /* 0x0000003f21447221 */ /* 0x000fe20000010000 */
[----:B------:R-:W-:Y:S01]  /*2120*/  FFMA.FTZ R25, R40, R23, R41 ;  /* 0x0000001728197223 */ /* 0x000fe20000010029 */
[----:B------:R-:W-:Y:S01]  /*2130*/  SHF.L.U32 R63, R51, 0x10, RZ ;  /* 0x00000010333f7819 */ /* 0x000fe200000006ff */
[----:B------:R-:W-:-:S02]  /*2140*/  FADD.FTZ R34, R34, R31 ;  /* 0x0000001f22227221 */ /* 0x000fc40000010000 */
[----:B------:R-:W-:Y:S02]  /*2150*/  FMUL.FTZ R60, R25, -1.4426950216293334961 ;  /* 0xbfb8aa3b193c7820 */ /* 0x000fe40000410000 */
[----:B------:R-:W-:-:S04]  /*2160*/  FADD.FTZ R22, -R20, R63 ;  /* 0x0000003f14167221 */ /* 0x000fc80000010100 */
[----:B------:R-:W0:Y:S01]  /*2170*/  MUFU.EX2 R60, R60 ;  /* 0x0000003c003c7308 */ /* 0x000e220000000800 */
[----:B------:R-:W-:Y:S01]  /*2180*/  FMUL.FTZ R22, R22, R59 ;  /* 0x0000003b16167220 */ /* 0x000fe20000410000 */
[----:B0-----:R-:W-:Y:S01]  /*2190*/  FADD.FTZ R69, R60, 1 ;  /* 0x3f8000003c457421 */ /* 0x001fe20000010000 */
[-C--:B------:R-:W-:Y:S01]  /*21a0*/  FFMA.FTZ R60, R24, R30.reuse, R35 ;  /* 0x0000001e183c7223 */ /* 0x080fe20000010023 */
[----:B------:R-:W-:-:S04]  /*21b0*/  FMUL.FTZ R35, R21, R30 ;  /* 0x0000001e15237220 */ /* 0x000fc80000410000 */
[----:B------:R-:W0:Y:S01]  /*21c0*/  MUFU.RCP R69, R69 ;  /* 0x0000004500457308 */ /* 0x000e220000001000 */
[----:B------:R-:W-:Y:S01]  /*21d0*/  FFMA.FTZ R63, R24, R35, R62 ;  /* 0x00000023183f7223 */ /* 0x000fe2000001003e */
[----:B------:R-:W-:Y:S01]  /*21e0*/  FFMA.FTZ R24, R21, R22, R42 ;  /* 0x0000001615187223 */ /* 0x000fe2000001002a */
[----:B------:R-:W-:Y:S01]  /*21f0*/  FADD.FTZ R68, R35, R68 ;  /* 0x0000004423447221 */ /* 0x000fe20000010000 */
[----:B------:R-:W-:Y:S01]  /*2200*/  SHF.L.U32 R35, R52, 0x10, RZ ;  /* 0x0000001034237819 */ /* 0x000fe200000006ff */
[----:B0-----:R-:W-:Y:S01]  /*2210*/  FMUL.FTZ R33, R70, R69 ;  /* 0x0000004546217220 */ /* 0x001fe20000410000 */
[----:B------:R-:W-:-:S04]  /*2220*/  FADD.FTZ R70, -R69, 1 ;  /* 0x3f80000045467421 */ /* 0x000fc80000010100 */
[----:B------:R-:W-:-:S04]  /*2230*/  FFMA.FTZ R70, R25, R70, 1 ;  /* 0x3f80000019467423 */ /* 0x000fc80000010046 */
[----:B------:R-:W-:Y:S01]  /*2240*/  FMUL.FTZ R25, R33, R70 ;  /* 0x0000004621197220 */ /* 0x000fe20000410000 */
[----:B------:R-:W-:-:S03]  /*2250*/  FADD.FTZ R33, RZ, R28 ;  /* 0x0000001cff217221 */ /* 0x000fc60000010000 */
[----:B------:R-:W-:Y:S01]  /*2260*/  FADD.FTZ R34, R34, R25 ;  /* 0x0000001922227221 */ /* 0x000fe20000010000 */
[----:B------:R-:W-:Y:S01]  /*2270*/  FADD.FTZ R33, R33, R30 ;  /* 0x0000001e21217221 */ /* 0x000fe20000010000 */
[----:B------:R-:W-:-:S03]  /*2280*/  FMUL.FTZ R30, R24, -1.4426950216293334961 ;  /* 0xbfb8aa3b181e7820 */ /* 0x000fc60000410000 */
[----:B------:R-:W-:-:S03]  /*2290*/  FADD.FTZ R33, R33, R32 ;  /* 0x0000002021217221 */ /* 0x000fc60000010000 */
[----:B------:R-:W0:Y:S02]  /*22a0*/  MUFU.EX2 R30, R30 ;  /* 0x0000001e001e7308 */ /* 0x000e240000000800 */
[----:B0-----:R-:W-:Y:S01]  /*22b0*/  FADD.FTZ R62, R30, 1 ;  /* 0x3f8000001e3e7421 */ /* 0x001fe20000010000 */
[----:B------:R-:W-:-:S05]  /*22c0*/  FFMA.FTZ R30, R26, R31, R29 ;  /* 0x0000001f1a1e7223 */ /* 0x000fca000001001d */
[----:B------:R-:W0:Y:S02]  /*22d0*/  MUFU.RCP R62, R62 ;  /* 0x0000003e003e7308 */ /* 0x000e240000001000 */
[----:B0-----:R-:W-:Y:S01]  /*22e0*/  FMUL.FTZ R28, R35, R62 ;  /* 0x0000003e231c7220 */ /* 0x001fe20000410000 */
[----:B------:R-:W-:Y:S01]  /*22f0*/  FADD.FTZ R35, -R62, 1 ;  /* 0x3f8000003e237421 */ /* 0x000fe20000010100 */
[----:B------:R-:W-:-:S03]  /*2300*/  FMUL.FTZ R62, R40, R31 ;  /* 0x0000001f283e7220 */ /* 0x000fc60000410000 */
[----:B------:R-:W-:Y:S01]  /*2310*/  FFMA.FTZ R35, R24, R35, 1 ;  /* 0x3f80000018237423 */ /* 0x000fe20000010023 */
[----:B------:R-:W-:-:S03]  /*2320*/  FFMA.FTZ R63, R26, R62, R63 ;  /* 0x0000003e1a3f7223 */ /* 0x000fc6000001003f */
[----:B------:R-:W-:Y:S01]  /*2330*/  FMUL.FTZ R28, R28, R35 ;  /* 0x000000231c1c7220 */ /* 0x000fe20000410000 */
[----:B------:R-:W-:-:S05]  /*2340*/  SHF.L.U32 R35, R11, 0x10, RZ ;  /* 0x000000100b237819 */ /* 0x000fca00000006ff */
[----:B------:R-:W-:Y:S01]  /*2350*/  FADD.FTZ R24, -R20, R35 ;  /* 0x0000002314187221 */ /* 0x000fe20000010100 */
[----:B------:R-:W-:Y:S01]  /*2360*/  FADD.FTZ R35, R68, R62 ;  /* 0x0000003e44237221 */ /* 0x000fe20000010000 */
[----:B------:R-:W-:Y:S02]  /*2370*/  SHF.L.U32 R62, R12, 0x10, RZ ;  /* 0x000000100c3e7819 */ /* 0x000fe400000006ff */
[----:B------:R-:W-:Y:S01]  /*2380*/  FMUL.FTZ R24, R24, R59 ;  /* 0x0000003b18187220 */ /* 0x000fe20000410000 */
[----:B------:R-:W-:-:S03]  /*2390*/  SHF.L.U32 R68, R50, 0x10, RZ ;  /* 0x0000001032447819 */ /* 0x000fc600000006ff */
[----:B------:R-:W-:-:S04]  /*23a0*/  FFMA.FTZ R26, R40, R24, R41 ;  /* 0x00000018281a7223 */ /* 0x000fc80000010029 */
[----:B------:R-:W-:-:S06]  /*23b0*/  FMUL.FTZ R31, R26, -1.4426950216293334961 ;  /* 0xbfb8aa3b1a1f7820 */ /* 0x000fcc0000410000 */
[----:B------:R-:W0:Y:S02]  /*23c0*/  MUFU.EX2 R31, R31 ;  /* 0x0000001f001f7308 */ /* 0x000e240000000800 */
[----:B0-----:R-:W-:Y:S01]  /*23d0*/  FADD.FTZ R69, R31, 1 ;  /* 0x3f8000001f457421 */ /* 0x001fe20000010000 */
[-C--:B------:R-:W-:Y:S01]  /*23e0*/  FFMA.FTZ R31, R27, R32.reuse, R60 ;  /* 0x000000201b1f7223 */ /* 0x080fe2000001003c */
[----:B------:R-:W-:-:S03]  /*23f0*/  FMUL.FTZ R32, R21, R32 ;  /* 0x0000002015207220 */ /* 0x000fc60000410000 */
[----:B------:R-:W-:Y:S01]  /*2400*/  FFMA.FTZ R31, R22, R28, R31 ;  /* 0x0000001c161f7223 */ /* 0x000fe2000001001f */
[----:B------:R-:W0:Y:S01]  /*2410*/  MUFU.RCP R69, R69 ;  /* 0x0000004500457308 */ /* 0x000e220000001000 */
[----:B------:R-:W-:Y:S01]  /*2420*/  FFMA.FTZ R60, R27, R32, R63 ;  /* 0x000000201b3c7223 */ /* 0x000fe2000001003f */
[----:B------:R-:W-:Y:S01]  /*2430*/  FADD.FTZ R32, R32, R35 ;  /* 0x0000002320207221 */ /* 0x000fe20000010000 */
[----:B0-----:R-:W-:Y:S01]  /*2440*/  FADD.FTZ R71, -R69, 1 ;  /* 0x3f80000045477421 */ /* 0x001fe20000010100 */
[----:B------:R-:W-:-:S03]  /*2450*/  FMUL.FTZ R29, R62, R69 ;  /* 0x000000453e1d7220 */ /* 0x000fc60000410000 */
[----:B------:R-:W-:Y:S01]  /*2460*/  FFMA.FTZ R26, R26, R71, 1 ;  /* 0x3f8000001a1a7423 */ /* 0x000fe20000010047 */
[----:B------:R-:W-:-:S03]  /*2470*/  SHF.L.U32 R71, R49, 0x10, RZ ;  /* 0x0000001031477819 */ /* 0x000fc600000006ff */
[----:B------:R-:W-:Y:S02]  /*2480*/  FMUL.FTZ R29, R29, R26 ;  /* 0x0000001a1d1d7220 */ /* 0x000fe40000410000 */
[----:B------:R-:W-:-:S04]  /*2490*/  FADD.FTZ R26, -R20, R71 ;  /* 0x00000047141a7221 */ /* 0x000fc80000010100 */
[----:B------:R-:W-:-:S04]  /*24a0*/  FMUL.FTZ R26, R26, R59 ;  /* 0x0000003b1a1a7220 */ /* 0x000fc80000410000 */
[----:B------:R-:W-:-:S04]  /*24b0*/  FFMA.FTZ R27, R21, R26, R42 ;  /* 0x0000001a151b7223 */ /* 0x000fc8000001002a */
[----:B------:R-:W-:-:S06]  /*24c0*/  FMUL.FTZ R62, R27, -1.4426950216293334961 ;  /* 0xbfb8aa3b1b3e7820 */ /* 0x000fcc0000410000 */
[----:B------:R-:W0:Y:S02]  /*24d0*/  MUFU.EX2 R62, R62 ;  /* 0x0000003e003e7308 */ /* 0x000e240000000800 */
[----:B0-----:R-:W-:-:S06]  /*24e0*/  FADD.FTZ R63, R62, 1 ;  /* 0x3f8000003e3f7421 */ /* 0x001fcc0000010000 */
[----:B------:R-:W0:Y:S02]  /*24f0*/  MUFU.RCP R63, R63 ;  /* 0x0000003f003f7308 */ /* 0x000e240000001000 */
[----:B0-----:R-:W-:Y:S01]  /*2500*/  FMUL.FTZ R35, R68, R63 ;  /* 0x0000003f44237220 */ /* 0x001fe20000410000 */
[----:B------:R-:W-:Y:S01]  /*2510*/  FADD.FTZ R68, -R63, 1 ;  /* 0x3f8000003f447421 */ /* 0x000fe20000010100 */
[----:B------:R-:W-:-:S03]  /*2520*/  FMUL.FTZ R63, R40, R25 ;  /* 0x00000019283f7220 */ /* 0x000fc60000410000 */
[----:B------:R-:W-:Y:S01]  /*2530*/  FFMA.FTZ R68, R27, R68, 1 ;  /* 0x3f8000001b447423 */ /* 0x000fe20000010044 */
[----:B------:R-:W-:Y:S01]  /*2540*/  FFMA.FTZ R60, R23, R63, R60 ;  /* 0x0000003f173c7223 */ /* 0x000fe2000001003c */
[----:B------:R-:W-:Y:S02]  /*2550*/  FADD.FTZ R62, R32, R63 ;  /* 0x0000003f203e7221 */ /* 0x000fe40000010000 */
[----:B------:R-:W-:Y:S01]  /*2560*/  FMUL.FTZ R27, R35, R68 ;  /* 0x00000044231b7220 */ /* 0x000fe20000410000 */
[----:B------:R-:W-:-:S05]  /*2570*/  SHF.L.U32 R35, R13, 0x10, RZ ;  /* 0x000000100d237819 */ /* 0x000fca00000006ff */
[----:B------:R-:W-:Y:S01]  /*2580*/  FADD.FTZ R68, -R20, R35 ;  /* 0x0000002314447221 */ /* 0x000fe20000010100 */
[----:B------:R-:W-:Y:S01]  /*2590*/  FFMA.FTZ R35, R23, R25, R30 ;  /* 0x0000001917237223 */ /* 0x000fe2000001001e */
[----:B------:R-:W-:Y:S02]  /*25a0*/  SHF.L.U32 R30, R14, 0x10, RZ ;  /* 0x000000100e1e7819 */ /* 0x000fe400000006ff */
[----:B------:R-:W-:-:S04]  /*25b0*/  FMUL.FTZ R25, R68, R59 ;  /* 0x0000003b44197220 */ /* 0x000fc80000410000 */
        /* <DEDUP_REMOVED lines=8> */
[----:B------:R-:W-:Y:S01]  /*2640*/  FADD.FTZ R32, R33, R28 ;  /* 0x0000001c21207221 */ /* 0x000fe20000010000 */
[----:B------:R-:W-:Y:S02]  /*2650*/  FMUL.FTZ R33, R21, R28 ;  /* 0x0000001c15217220 */ /* 0x000fe40000410000 */
[----:B------:R-:W-:Y:S01]  /*2660*/  FMUL.FTZ R30, R30, R23 ;  /* 0x000000171e1e7220 */ /* 0x000fe20000410000 */
[----:B------:R-:W-:Y:S01]  /*2670*/  SHF.L.U32 R23, R47, 0x10, RZ ;  /* 0x000000102f177819 */ /* 0x000fe200000006ff */
[----:B------:R-:W-:Y:S01]  /*2680*/  FFMA.FTZ R63, R22, R33, R60 ;  /* 0x00000021163f7223 */ /* 0x000fe2000001003c */
[----:B------:R-:W-:Y:S01]  /*2690*/  FADD.FTZ R62, R33, R62 ;  /* 0x0000003e213e7221 */ /* 0x000fe20000010000 */
[----:B------:R-:W-:Y:S02]  /*26a0*/  SHF.L.U32 R33, R48, 0x10, RZ ;  /* 0x0000001030217819 */ /* 0x000fe400000006ff */
[----:B------:R-:W-:-:S04]  /*26b0*/  FADD.FTZ R70, -R20, R23 ;  /* 0x0000001714467221 */ /* 0x000fc80000010100 */
[----:B------:R-:W-:-:S04]  /*26c0*/  FMUL.FTZ R23, R70, R59 ;  /* 0x0000003b46177220 */ /* 0x000fc80000410000 */
[----:B------:R-:W-:-:S04]  /*26d0*/  FFMA.FTZ R22, R21, R23, R42 ;  /* 0x0000001715167223 */ /* 0x000fc8000001002a */
[----:B------:R-:W-:-:S06]  /*26e0*/  FMUL.FTZ R60, R22, -1.4426950216293334961 ;  /* 0xbfb8aa3b163c7820 */ /* 0x000fcc0000410000 */
[----:B------:R-:W0:Y:S02]  /*26f0*/  MUFU.EX2 R60, R60 ;  /* 0x0000003c003c7308 */ /* 0x000e240000000800 */
[----:B0-----:R-:W-:Y:S01]  /*2700*/  FADD.FTZ R68, R60, 1 ;  /* 0x3f8000003c447421 */ /* 0x001fe20000010000 */
[----:B------:R-:W-:-:S04]  /*2710*/  FMUL.FTZ R60, R40, R29 ;  /* 0x0000001d283c7220 */ /* 0x000fc80000410000 */
[----:B------:R-:W-:Y:S01]  /*2720*/  FADD.FTZ R62, R62, R60 ;  /* 0x0000003c3e3e7221 */ /* 0x000fe20000010000 */
[----:B------:R-:W0:Y:S02]  /*2730*/  MUFU.RCP R68, R68 ;  /* 0x0000004400447308 */ /* 0x000e240000001000 */
[----:B0-----:R-:W-:Y:S01]  /*2740*/  FMUL.FTZ R28, R33, R68 ;  /* 0x00000044211c7220 */ /* 0x001fe20000410000 */
[----:B------:R-:W-:Y:S01]  /*2750*/  FADD.FTZ R33, -R68, 1 ;  /* 0x3f80000044217421 */ /* 0x000fe20000010100 */
[----:B------:R-:W-:Y:S01]  /*2760*/  FFMA.FTZ R68, R24, R60, R63 ;  /* 0x0000003c18447223 */ /* 0x000fe2000001003f */
[----:B------:R-:W-:Y:S02]  /*2770*/  SHF.L.U32 R60, R16, 0x10, RZ ;  /* 0x00000010103c7819 */ /* 0x000fe400000006ff */
[----:B------:R-:W-:-:S04]  /*2780*/  FFMA.FTZ R33, R22, R33, 1 ;  /* 0x3f80000016217423 */ /* 0x000fc80000010021 */
[----:B------:R-:W-:Y:S01]  /*2790*/  FMUL.FTZ R28, R28, R33 ;  /* 0x000000211c1c7220 */ /* 0x000fe20000410000 */
[----:B------:R-:W-:-:S05]  /*27a0*/  SHF.L.U32 R33, R15, 0x10, RZ ;  /* 0x000000100f217819 */ /* 0x000fca00000006ff */
[----:B------:R-:W-:Y:S01]  /*27b0*/  FADD.FTZ R22, -R20, R33 ;  /* 0x0000002114167221 */ /* 0x000fe20000010100 */
[----:B------:R-:W-:Y:S01]  /*27c0*/  FADD.FTZ R33, R34, R29 ;  /* 0x0000001d22217221 */ /* 0x000fe20000010000 */
[----:B------:R-:W-:Y:S02]  /*27d0*/  FFMA.FTZ R34, R24, R29, R35 ;  /* 0x0000001d18227223 */ /* 0x000fe40000010023 */
[----:B------:R-:W-:-:S04]  /*27e0*/  FMUL.FTZ R22, R22, R59 ;  /* 0x0000003b16167220 */ /* 0x000fc80000410000 */
[----:B------:R-:W-:-:S04]  /*27f0*/  FFMA.FTZ R24, R40, R22, R41 ;  /* 0x0000001628187223 */ /* 0x000fc80000010029 */
[----:B------:R-:W-:-:S06]  /*2800*/  FMUL.FTZ R35, R24, -1.4426950216293334961 ;  /* 0xbfb8aa3b18237820 */ /* 0x000fcc0000410000 */
[----:B------:R-:W0:Y:S02]  /*2810*/  MUFU.EX2 R35, R35 ;  /* 0x0000002300237308 */ /* 0x000e240000000800 */
[----:B0-----:R-:W-:Y:S01]  /*2820*/  FADD.FTZ R63, R35, 1 ;  /* 0x3f800000233f7421 */ /* 0x001fe20000010000 */
[----:B------:R-:W-:Y:S01]  /*2830*/  FADD.FTZ R35, R32, R27 ;  /* 0x0000001b20237221 */ /* 0x000fe20000010000 */
[-C--:B------:R-:W-:Y:S01]  /*2840*/  FFMA.FTZ R32, R26, R27.reuse, R31 ;  /* 0x0000001b1a207223 */ /* 0x080fe2000001001f */
[----:B------:R-:W-:-:S03]  /*2850*/  FMUL.FTZ R27, R21, R27 ;  /* 0x0000001b151b7220 */ /* 0x000fc60000410000 */
[----:B------:R-:W0:Y:S01]  /*2860*/  MUFU.RCP R63, R63 ;  /* 0x0000003f003f7308 */ /* 0x000e220000001000 */
[----:B------:R-:W-:Y:S01]  /*2870*/  FFMA.FTZ R68, R26, R27, R68 ;  /* 0x0000001b1a447223 */ /* 0x000fe20000010044 */
[----:B------:R-:W-:Y:S01]  /*2880*/  FADD.FTZ R62, R27, R62 ;  /* 0x0000003e1b3e7221 */ /* 0x000fe20000010000 */
[----:B0-----:R-:W-:Y:S01]  /*2890*/  FADD.FTZ R69, -R63, 1 ;  /* 0x3f8000003f457421 */ /* 0x001fe20000010100 */
[----:B------:R-:W-:Y:S01]  /*28a0*/  FMUL.FTZ R29, R60, R63 ;  /* 0x0000003f3c1d7220 */ /* 0x000fe20000410000 */
[----:B------:R-:W-:Y:S02]  /*28b0*/  SHF.L.U32 R60, R46, 0x10, RZ ;  /* 0x000000102e3c7819 */ /* 0x000fe400000006ff */
        /* <DEDUP_REMOVED lines=8> */
[----:B0-----:R-:W-:Y:S01]  /*2940*/  FADD.FTZ R63, R31, 1 ;  /* 0x3f8000001f3f7421 */ /* 0x001fe20000010000 */
[----:B------:R-:W-:-:S04]  /*2950*/  FFMA.FTZ R31, R25, R30, R34 ;  /* 0x0000001e191f7223 */ /* 0x000fc80000010022 */
[----:B------:R-:W-:Y:S01]  /*2960*/  FFMA.FTZ R31, R22, R29, R31 ;  /* 0x0000001d161f7223 */ /* 0x000fe2000001001f */
[----:B------:R-:W0:Y:S02]  /*2970*/  MUFU.RCP R63, R63 ;  /* 0x0000003f003f7308 */ /* 0x000e240000001000 */
[----:B0-----:R-:W-:Y:S01]  /*2980*/  FADD.FTZ R69, -R63, 1 ;  /* 0x3f8000003f457421 */ /* 0x001fe20000010100 */
[----:B------:R-:W-:Y:S01]  /*2990*/  FMUL.FTZ R27, R60, R63 ;  /* 0x0000003f3c1b7220 */ /* 0x000fe20000410000 */
[----:B------:R-:W-:Y:S01]  /*29a0*/  FADD.FTZ R60, R33, R30 ;  /* 0x0000001e213c7221 */ /* 0x000fe20000010000 */
[----:B------:R-:W-:Y:S01]  /*29b0*/  FMUL.FTZ R33, R40, R30 ;  /* 0x0000001e28217220 */ /* 0x000fe20000410000 */
[----:B------:R-:W-:Y:S01]  /*29c0*/  FFMA.FTZ R26, R26, R69, 1 ;  /* 0x3f8000001a1a7423 */ /* 0x000fe20000010045 */
[----:B------:R-:W-:Y:S01]  /*29d0*/  SHF.L.U32 R69, R17, 0x10, RZ ;  /* 0x0000001011457819 */ /* 0x000fe200000006ff */
[----:B------:R-:W-:Y:S01]  /*29e0*/  FADD.FTZ R60, R60, R29 ;  /* 0x0000001d3c3c7221 */ /* 0x000fe20000010000 */
[----:B------:R-:W-:Y:S01]  /*29f0*/  FFMA.FTZ R63, R25, R33, R68 ;  /* 0x00000021193f7223 */ /* 0x000fe20000010044 */
[----:B------:R-:W-:-:S02]  /*2a00*/  FMUL.FTZ R27, R27, R26 ;  /* 0x0000001a1b1b7220 */ /* 0x000fc40000410000 */
[----:B------:R-:W-:Y:S01]  /*2a10*/  FADD.FTZ R26, -R20, R69 ;  /* 0x00000045141a7221 */ /* 0x000fe20000010100 */
[----:B------:R-:W-:Y:S01]  /*2a20*/  FADD.FTZ R69, R62, R33 ;  /* 0x000000213e457221 */ /* 0x000fe20000010000 */
[----:B------:R-:W-:Y:S02]  /*2a30*/  SHF.L.U32 R33, R18, 0x10, RZ ;  /* 0x0000001012217819 */ /* 0x000fe400000006ff */
[----:B------:R-:W-:-:S04]  /*2a40*/  FMUL.FTZ R26, R26, R59 ;  /* 0x0000003b1a1a7220 */ /* 0x000fc80000410000 */
[----:B------:R-:W-:-:S04]  /*2a50*/  FFMA.FTZ R25, R40, R26, R41 ;  /* 0x0000001a28197223 */ /* 0x000fc80000010029 */
[----:B------:R-:W-:-:S06]  /*2a60*/  FMUL.FTZ R30, R25, -1.4426950216293334961 ;  /* 0xbfb8aa3b191e7820 */ /* 0x000fcc0000410000 */
        /* <DEDUP_REMOVED lines=8> */
[----:B------:R-:W-:-:S05]  /*2af0*/  SHF.L.U32 R33, R43, 0x10, RZ ;  /* 0x000000102b217819 */ /* 0x000fca00000006ff */
[----:B------:R-:W-:Y:S01]  /*2b00*/  FADD.FTZ R62, -R20, R33 ;  /* 0x00000021143e7221 */ /* 0x000fe20000010100 */
[-C--:B------:R-:W-:Y:S01]  /*2b10*/  FFMA.FTZ R33, R23, R28.reuse, R32 ;  /* 0x0000001c17217223 */ /* 0x080fe20000010020 */
[----:B------:R-:W-:Y:S02]  /*2b20*/  FMUL.FTZ R32, R21, R28 ;  /* 0x0000001c15207220 */ /* 0x000fe40000410000 */
[----:B------:R-:W-:Y:S01]  /*2b30*/  FMUL.FTZ R28, R62, R59 ;  /* 0x0000003b3e1c7220 */ /* 0x000fe20000410000 */
[----:B------:R-:W-:Y:S01]  /*2b40*/  SHF.L.U32 R62, R44, 0x10, RZ ;  /* 0x000000102c3e7819 */ /* 0x000fe200000006ff */
[----:B------:R-:W-:Y:S01]  /*2b50*/  FFMA.FTZ R63, R23, R32, R63 ;  /* 0x00000020173f7223 */ /* 0x000fe2000001003f */
        /* <DEDUP_REMOVED lines=9> */
[----:B------:R-:W-:Y:S01]  /*2bf0*/  FMUL.FTZ R32, R40, R29 ;  /* 0x0000001d28207220 */ /* 0x000fe20000410000 */
[----:B------:R-:W-:Y:S02]  /*2c00*/  FFMA.FTZ R29, R24, R27, R33 ;  /* 0x0000001b181d7223 */ /* 0x000fe40000010021 */
[----:B------:R-:W-:Y:S01]  /*2c10*/  FMUL.FTZ R62, R62, R23 ;  /* 0x000000173e3e7220 */ /* 0x000fe20000410000 */
[----:B------:R-:W-:Y:S01]  /*2c20*/  FFMA.FTZ R22, R22, R32, R63 ;  /* 0x0000002016167223 */ /* 0x000fe2000001003f */
[----:B------:R-:W-:Y:S01]  /*2c30*/  FADD.FTZ R32, R69, R32 ;  /* 0x0000002045207221 */ /* 0x000fe20000010000 */
[----:B------:R-:W-:Y:S01]  /*2c40*/  FMUL.FTZ R23, R21, R27 ;  /* 0x0000001b15177220 */ /* 0x000fe20000410000 */
[----:B------:R-:W-:-:S03]  /*2c50*/  FADD.FTZ R27, R30, R27 ;  /* 0x0000001b1e1b7221 */ /* 0x000fc60000010000 */
[----:B------:R-:W-:Y:S01]  /*2c60*/  FFMA.FTZ R33, R24, R23, R22 ;  /* 0x0000001718217223 */ /* 0x000fe20000010016 */
[----:B------:R-:W-:Y:S01]  /*2c70*/  FADD.FTZ R32, R23, R32 ;  /* 0x0000002017207221 */ /* 0x000fe20000010000 */
[-C--:B------:R-:W-:Y:S01]  /*2c80*/  FMUL.FTZ R23, R40, R25.reuse ;  /* 0x0000001928177220 */ /* 0x080fe20000410000 */
[C---:B------:R-:W-:Y:S01]  /*2c90*/  FFMA.FTZ R24, R26.reuse, R25, R31 ;  /* 0x000000191a187223 */ /* 0x040fe2000001001f */
[----:B------:R-:W-:Y:S02]  /*2ca0*/  FADD.FTZ R27, R27, R62 ;  /* 0x0000003e1b1b7221 */ /* 0x000fe40000010000 */
[----:B------:R-:W-:Y:S01]  /*2cb0*/  FFMA.FTZ R35, R26, R23, R33 ;  /* 0x000000171a237223 */ /* 0x000fe20000010021 */
[-C--:B------:R-:W-:Y:S01]  /*2cc0*/  FMUL.FTZ R33, R21, R62.reuse ;  /* 0x0000003e15217220 */ /* 0x080fe20000410000 */
[----:B------:R-:W-:Y:S01]  /*2cd0*/  FADD.FTZ R32, R32, R23 ;  /* 0x0000001720207221 */ /* 0x000fe20000010000 */
[----:B------:R-:W-:Y:S01]  /*2ce0*/  FADD.FTZ R26, R60, R25 ;  /* 0x000000193c1a7221 */ /* 0x000fe20000010000 */
[C---:B------:R-:W-:Y:S01]  /*2cf0*/  FFMA.FTZ R25, R28.reuse, R62, R29 ;  /* 0x0000003e1c197223 */ /* 0x040fe2000001001d */
[----:B------:R-:W-:Y:S01]  /*2d00*/  FFMA.FTZ R23, R28, R33, R35 ;  /* 0x000000211c177223 */ /* 0x000fe20000010023 */
[----:B------:R-:W-:-:S07]  /*2d10*/  FADD.FTZ R33, R33, R32 ;  /* 0x0000002021217221 */ /* 0x000fce0000010000 */
.L_x_285:
        /* <DEDUP_REMOVED lines=45> */
.L_x_287:
[----:B------:R-:W-:Y:S05]  /*2ff0*/  BSYNC.RECONVERGENT B0 ;  /* 0x0000000000007941 */ /* 0x000fea0003800200 */
.L_x_286:
[----:B------:R-:W-:Y:S06]  /*3000*/  BAR.SYNC.DEFER_BLOCKING 0x0 ;  /* 0x0000000000007b1d */ /* 0x000fec0000010000 */
[----:B------:R-:W-:Y:S04]  /*3010*/  BSSY.RECONVERGENT B0, `(.L_x_288) ;  /* 0x0000033000007945 */ /* 0x000fe80003800200 */
[----:B------:R-:W-:Y:S05]  /*3020*/  @P1 BRA `(.L_x_289) ;  /* 0x0000000000c41947 */ /* 0x000fea0003800000 */
[----:B------:R-:W-:-:S09]  /*3030*/  ULEA UR4, UR8, UR5, 0x18 ;  /* 0x0000000508047291 */ /* 0x000fd2000f8ec0ff */
[----:B-123--:R-:W1:Y:S04]  /*3040*/  LDS.128 R28, [UR4+0x20] ;  /* 0x00002004ff1c7984 */ /* 0x00ee680008000c00 */
[----:B------:R-:W2:Y:S01]  /*3050*/  LDS.128 R32, [UR4+0x30] ;  /* 0x00003004ff207984 */ /* 0x000ea20008000c00 */
[----:B-1----:R-:W-:Y:S01]  /*3060*/  FADD.FTZ R63, R22, R28 ;  /* 0x0000001c163f7221 */ /* 0x002fe20000010000 */
[----:B0-----:R-:W-:-:S03]  /*3070*/  FADD.FTZ R22, R23, R29 ;  /* 0x0000001d17167221 */ /* 0x001fc60000010000 */
        /* <DEDUP_REMOVED lines=44> */
.L_x_289:
[----:B------:R-:W-:Y:S05]  /*3340*/  BSYNC.RECONVERGENT B0 ;  /* 0x0000000000007941 */ /* 0x000fea0003800200 */
.L_x_288:
        /* <DEDUP_REMOVED lines=158> */
.L_x_291:
[----:B------:R-:W-:Y:S05]  /*3d30*/  BSYNC.RECONVERGENT B0 ;  /* 0x0000000000007941 */ /* 0x000fea0003800200 */
.L_x_290:
[----:B------:R-:W4:Y:S01]  /*3d40*/  LDC R32, c[0x0][0x374] ;  /* 0x0000dd00ff207b82 */ /* 0x000f220000000800 */
[----:B------:R-:W-:Y:S01]  /*3d50*/  BSSY.RECONVERGENT B0, `(.L_x_292) ;  /* 0x000001f000007945 */ /* 0x000fe20003800200 */
[----:B------:R-:W-:-:S06]  /*3d60*/  IMAD R61, R61, 0x14, R60 ;  /* 0x000000143d3d7824 */ /* 0x000fcc00078e023c */
[----:B------:R-:W5:Y:S02]  /*3d70*/  LDC R33, c[0x0][0x370] ;  /* 0x0000dc00ff217b82 */ /* 0x000f640000000800 */
[----:B-----5:R-:W-:Y:S01]  /*3d80*/  ISETP.GE.U32.AND P0, PT, R33, 0x2, PT ;  /* 0x000000022100780c */ /* 0x020fe20003f06070 */
[----:B----4-:R-:W-:-:S12]  /*3d90*/  @P3 BRA `(.L_x_293) ;  /* 0x0000000000683947 */ /* 0x010fd80003800000 */
[----:B-1-3--:R-:W2:Y:S08]  /*3da0*/  LDC.64 R28, c[0x0][0x3f8] ;  /* 0x0000fe00ff1c7b82 */ /* 0x00aeb00000000a00 */
[----:B------:R-:W1:Y:S01]  /*3db0*/  LDC.64 R34, c[0x0][0x3d8] ;  /* 0x0000f600ff227b82 */ /* 0x000e620000000a00 */
[----:B--2---:R-:W-:Y:S01]  /*3dc0*/  IMAD.WIDE.U32 R30, R28, 0x3, RZ ;  /* 0x000000031c1e7825 */ /* 0x004fe200078e00ff */
[----:B------:R-:W-:-:S04]  /*3dd0*/  LEA R63, R29, R29, 0x1 ;  /* 0x0000001d1d3f7211 */ /* 0x000fc800078e08ff */
[----:B------:R-:W-:Y:S01]  /*3de0*/  IADD3 R63, PT, PT, R31, R63, RZ ;  /* 0x0000003f1f3f7210 */ /* 0x000fe20007ffe0ff */
[----:B-1----:R-:W-:-:S03]  /*3df0*/  IMAD.WIDE R34, R61, 0x4, R34 ;  /* 0x000000043d227825 */ /* 0x002fc600078e0222 */
        /* <DEDUP_REMOVED lines=20> */
.L_x_293:
[----:B------:R-:W-:Y:S05]  /*3f40*/  BSYNC.RECONVERGENT B0 ;  /* 0x0000000000007941 */ /* 0x000fea0003800200 */
.L_x_292:
        /* <DEDUP_REMOVED lines=12> */
[----:B-1----:R-:W-:Y:S01]  /*4010*/  IMAD R29, R3, R32, R61 ;  /* 0x00000020031d7224 */ /* 0x002fe200078e023d */
[----:B------:R-:W-:Y:S02]  /*4020*/  IADD3 R27, PT, PT, R26, R61, RZ ;  /* 0x0000003d1a1b7210 */ /* 0x000fe40007ffe0ff */
[----:B--2---:R-:W-:-:S04]  /*4030*/  SEL R31, R33, RZ, !P0 ;  /* 0x000000ff211f7207 */ /* 0x004fc80004000000 */
        /* <DEDUP_REMOVED lines=10> */
.L_x_296:
[----:B0-----:R-:W2:Y:S04]  /*40e0*/  LDG.E.STRONG.GPU R26, desc[UR6][R24.64] ;  /* 0x00000006181a7981 */ /* 0x001ea8000c1ef900 */
[----:B--2---:R-:W-:Y:S01]  /*40f0*/  CCTL.IVALL ;  /* 0x00000000ff00798f */ /* 0x004fe20002000000 */
[----:B------:R-:W-:Y:S05]  /*4100*/  YIELD ;  /* 0x0000000000007946 */ /* 0x000fea0003800000 */
[----:B------:R-:W-:-:S13]  /*4110*/  ISETP.NE.AND P0, PT, R26, R31, PT ;  /* 0x0000001f1a00720c */ /* 0x000fda0003f05270 */
[----:B------:R-:W-:Y:S05]  /*4120*/  @P0 BRA `(.L_x_296) ;  /* 0xfffffffc00ec0947 */ /* 0x000fea000383ffff */
.L_x_295:
[----:B------:R-:W-:Y:S05]  /*4130*/  WARPSYNC.ALL ;  /* 0x0000000000007948 */ /* 0x000fea0003800000 */
[----:B------:R-:W-:Y:S01]  /*4140*/  BAR.SYNC.DEFER_BLOCKING 0x0 ;  /* 0x0000000000007b1d */ /* 0x000fe20000010000 */
[----:B------:R-:W-:-:S05]  /*4150*/  HFMA2 R60, -RZ, RZ, 0, 0 ;  /* 0x00000000ff3c7431 */ /* 0x000fca00000001ff */
[----:B------:R-:W-:Y:S05]  /*4160*/  @!P2 BRA `(.L_x_297) ;  /* 0x00000004001ca947 */ /* 0x000fea0003800000 */
[C-C-:B------:R-:W-:Y:S01]  /*4170*/  IMAD R63, R32.reuse, 0x3, R61.reuse ;  /* 0x00000003203f7824 */ /* 0x140fe200078e023d */
[CC--:B------:R-:W-:Y:S01]  /*4180*/  LEA R75, R32.reuse, R61.reuse, 0x1 ;  /* 0x0000003d204b7211 */ /* 0x0c0fe200078e08ff */
[C-C-:B------:R-:W-:Y:S01]  /*4190*/  IMAD R73, R32.reuse, 0x6, R61.reuse ;  /* 0x0000000620497824 */ /* 0x140fe200078e023d */
[CC--:B--2---:R-:W-:Y:S01]  /*41a0*/  LEA R31, R32.reuse, R61.reuse, 0x2 ;  /* 0x0000003d201f7211 */ /* 0x0c4fe200078e10ff */
[C-C-:B------:R-:W-:Y:S01]  /*41b0*/  IMAD R69, R32.reuse, 0x7, R61.reuse ;  /* 0x0000000720457824 */ /* 0x140fe200078e023d */
[----:B------:R-:W-:Y:S01]  /*41c0*/  IADD3 R79, PT, PT, R61, R32, RZ ;  /* 0x000000203d4f7210 */ /* 0x000fe20007ffe0ff */
[----:B------:R-:W-:Y:S01]  /*41d0*/  IMAD R71, R32, 0x5, R61 ;  /* 0x0000000520477824 */ /* 0x000fe200078e023d */
[----:B------:R-:W-:Y:S01]  /*41e0*/  IADD3 R60, PT, PT, -R3, RZ, RZ ;  /* 0x000000ff033c7210 */ /* 0x000fe20007ffe1ff */
[----:B------:R-:W-:Y:S01]  /*41f0*/  UMOV UR4, URZ ;  /* 0x000000ff00047c82 */ /* 0x000fe20008000000 */
[----:B------:R-:W-:Y:S02]  /*4200*/  MOV R77, R61 ;  /* 0x0000003d004d7202 */ /* 0x000fe40000000f00 */
[----:B------:R-:W-:-:S07]  /*4210*/  LOP3.LUT R30, R33, 0x7ffffff8, RZ, 0xc0, !PT ;  /* 0x7ffffff8211e7812 */ /* 0x000fce00078ec0ff */
.L_x_298:
[----:B------:R-:W-:-:S13]  /*4220*/  ISETP.EQ.OR P0, PT, R60, RZ, P1 ;  /* 0x000000ff3c00720c */ /* 0x000fda0000f02670 */
[----:B0-----:R-:W-:-:S05]  /*4230*/  @!P0 IMAD.WIDE.U32 R26, R77, 0x8, R34 ;  /* 0x000000084d1a8825 */ /* 0x001fca00078e0022 */
[----:B------:R-:W3:Y:S01]  /*4240*/  @!P0 LDG.E.64 R24, desc[UR6][R26.64] ;  /* 0x000000061a188981 */ /* 0x000ee2000c1e1b00 */
[----:B------:R-:W-:Y:S01]  /*4250*/  UIADD3 UR5, UPT, UPT, UR4, 0x1, URZ ;  /* 0x0000000104057890 */ /* 0x000fe2000fffe0ff */
[----:B---3--:R-:W-:Y:S01]  /*4260*/  @!P0 FADD.FTZ R22, R22, R24 ;  /* 0x0000001816168221 */ /* 0x008fe20000010000 */
[----:B------:R-:W-:-:S04]  /*4270*/  @!P0 FADD.FTZ R23, R23, R25 ;  /* 0x0000001917178221 */ /* 0x000fc80000010000 */
[----:B------:R-:W-:-:S13]  /*4280*/  ISETP.EQ.OR P0, PT, R3, UR5, P1 ;  /* 0x0000000503007c0c */ /* 0x000fda0008f02670 */
[----:B-1----:R-:W-:-:S05]  /*4290*/  @!P0 IMAD.WIDE.U32 R28, R79, 0x8, R34 ;  /* 0x000000084f1c8825 */ /* 0x002fca00078e0022 */
        /* <DEDUP_REMOVED lines=52> */
.L_x_297:
        /* <DEDUP_REMOVED lines=10> */
[----:B------:R-:W-:-:S03]  /*4680*/  IADD3 R30, PT, PT, R60, 0x3, RZ ;  /* 0x000000033c1e7810 */ /* 0x000fc60007ffe0ff */
[----:B------:R-:W-:Y:S01]  /*4690*/  @!P0 IMAD R25, R60, R32, R61 ;  /* 0x000000203c198224 */ /* 0x000fe200078e023d */
[----:B------:R-:W-:-:S03]  /*46a0*/  ISETP.EQ.OR P4, PT, R30, R3, P1 ;  /* 0x000000031e00720c */ /* 0x000fc60000f82670 */
[----:B------:R-:W-:-:S04]  /*46b0*/  @!P0 IMAD.WIDE.U32 R24, R25, 0x8, R34 ;  /* 0x0000000819188825 */ /* 0x000fc800078e0022 */
[-CC-:B------:R-:W-:Y:S02]  /*46c0*/  @!P2 IMAD R27, R26, R32.reuse, R61.reuse ;  /* 0x000000201a1ba224 */ /* 0x180fe400078e023d */
[----:B-1----:R-:W-:Y:S01]  /*46d0*/  @!P3 IMAD R29, R28, R32, R61 ;  /* 0x000000201c1db224 */ /* 0x002fe200078e023d */
[----:B------:R-:W3:Y:S01]  /*46e0*/  @!P0 LDG.E.64 R24, desc[UR6][R24.64] ;  /* 0x0000000618188981 */ /* 0x000ee2000c1e1b00 */
[----:B------:R-:W-:-:S04]  /*46f0*/  @!P2 IMAD.WIDE.U32 R26, R27, 0x8, R34 ;  /* 0x000000081b1aa825 */ /* 0x000fc800078e0022 */
[----:B------:R-:W-:Y:S02]  /*4700*/  @!P3 IMAD.WIDE.U32 R28, R29, 0x8, R34 ;  /* 0x000000081d1cb825 */ /* 0x000fe400078e0022 */
[----:B------:R-:W4:Y:S02]  /*4710*/  @!P2 LDG.E.64 R26, desc[UR6][R26.64] ;  /* 0x000000061a1aa981 */ /* 0x000f24000c1e1b00 */
[----:B--2---:R-:W-:Y:S02]  /*4720*/  @!P4 IMAD R31, R30, R32, R61 ;  /* 0x000000201e1fc224 */ /* 0x004fe400078e023d */
[----:B------:R-:W2:Y:S02]  /*4730*/  @!P3 LDG.E.64 R28, desc[UR6][R28.64] ;  /* 0x000000061c1cb981 */ /* 0x000ea4000c1e1b00 */
[----:B------:R-:W-:-:S06]  /*4740*/  @!P4 IMAD.WIDE.U32 R30, R31, 0x8, R34 ;  /* 0x000000081f1ec825 */ /* 0x000fcc00078e0022 */
[----:B------:R-:W5:Y:S01]  /*4750*/  @!P4 LDG.E.64 R30, desc[UR6][R30.64] ;  /* 0x000000061e1ec981 */ /* 0x000f62000c1e1b00 */
[----:B------:R-:W-:Y:S01]  /*4760*/  IADD3 R60, PT, PT, R60, 0x4, RZ ;  /* 0x000000043c3c7810 */ /* 0x000fe20007ffe0ff */
[----:B---3--:R-:W-:Y:S01]  /*4770*/  @!P0 FADD.FTZ R22, R22, R24 ;  /* 0x0000001816168221 */ /* 0x008fe20000010000 */
[----:B------:R-:W-:-:S03]  /*4780*/  @!P0 FADD.FTZ R23, R23, R25 ;  /* 0x0000001917178221 */ /* 0x000fc60000010000 */
[----:B----4-:R-:W-:Y:S01]  /*4790*/  @!P2 FADD.FTZ R22, R22, R26 ;  /* 0x0000001a1616a221 */ /* 0x010fe20000010000 */
[----:B------:R-:W-:-:S03]  /*47a0*/  @!P2 FADD.FTZ R23, R23, R27 ;  /* 0x0000001b1717a221 */ /* 0x000fc60000010000 */
[----:B--2---:R-:W-:Y:S01]  /*47b0*/  @!P3 FADD.FTZ R22, R22, R28 ;  /* 0x0000001c1616b221 */ /* 0x004fe20000010000 */
[----:B------:R-:W-:-:S03]  /*47c0*/  @!P3 FADD.FTZ R23, R23, R29 ;  /* 0x0000001d1717b221 */ /* 0x000fc60000010000 */
[----:B-----5:R-:W-:Y:S01]  /*47d0*/  @!P4 FADD.FTZ R22, R22, R30 ;  /* 0x0000001e1616c221 */ /* 0x020fe20000010000 */
[----:B------:R-:W-:-:S07]  /*47e0*/  @!P4 FADD.FTZ R23, R23, R31 ;  /* 0x0000001f1717c221 */ /* 0x000fce0000010000 */
.L_x_299:
        /* <DEDUP_REMOVED lines=19> */
.L_x_300:
        /* <DEDUP_REMOVED lines=9> */
.L_x_301:
[----:B------:R-:W-:Y:S05]  /*49b0*/  BSYNC.RECONVERGENT B0 ;  /* 0x0000000000007941 */ /* 0x000fea0003800200 */
.L_x_294:
[----:B------:R-:W5:Y:S01]  /*49c0*/  S2UR UR5, SR_CgaCtaId ;  /* 0x00000000000579c3 */ /* 0x000f620000008800 */
[----:B------:R-:W-:Y:S01]  /*49d0*/  UMOV UR4, 0x400 ;  /* 0x0000040000047882 */ /* 0x000fe20000000000 */
[----:B----4-:R-:W-:Y:S02]  /*49e0*/  SHF.L.U32 R27, R19, 0x10, RZ ;  /* 0x00000010131b7819 */ /* 0x010fe400000006ff */
[----:B------:R-:W-:Y:S02]  /*49f0*/  SHF.L.U32 R57, R57, 0x10, RZ ;  /* 0x0000001039397819 */ /* 0x000fe400000006ff */
[----:B------:R-:W-:Y:S02]  /*4a00*/  SHF.L.U32 R19, R4, 0x10, RZ ;  /* 0x0000001004137819 */ /* 0x000fe400000006ff */
[----:B------:R-:W-:Y:S01]  /*4a10*/  SHF.L.U32 R33, R5, 0x10, RZ ;  /* 0x0000001005217819 */ /* 0x000fe200000006ff */
[----:B------:R-:W-:Y:S01]  /*4a20*/  FADD.FTZ R26, -R20, R57 ;  /* 0x00000039141a7221 */ /* 0x000fe20000010100 */
[----:B------:R-:W-:-:S02]  /*4a30*/  SHF.L.U32 R4, R58, 0x10, RZ ;  /* 0x000000103a047819 */ /* 0x000fc400000006ff */
[----:B------:R-:W-:Y:S01]  /*4a40*/  SHF.L.U32 R55, R55, 0x10, RZ ;  /* 0x0000001037377819 */ /* 0x000fe200000006ff */
[----:B------:R-:W-:Y:S01]  /*4a50*/  FMUL.FTZ R5, R26, R59 ;  /* 0x0000003b1a057220 */ /* 0x000fe20000410000 */
[----:B------:R-:W-:Y:S02]  /*4a60*/  SHF.L.U32 R35, R7, 0x10, RZ ;  /* 0x0000001007237819 */ /* 0x000fe400000006ff */
[----:B------:R-:W-:Y:S01]  /*4a70*/  SHF.L.U32 R53, R53, 0x10, RZ ;  /* 0x0000001035357819 */ /* 0x000fe200000006ff */
[----:B-----5:R-:W-:Y:S01]  /*4a80*/  ULEA UR4, UR5, UR4, 0x18 ;  /* 0x0000000405047291 */ /* 0x020fe2000f8ec0ff */
[----:B------:R-:W4:Y:S08]  /*4a90*/  LDCU.U8 UR5, c[0x0][0x414] ;  /* 0x00008280ff0577ac */ /* 0x000f300008000000 */
[----:B------:R0:W-:Y:S01]  /*4aa0*/  @!P1 STS.64 [UR4+0xc0], R22 ;  /* 0x0000c016ff009988 */ /* 0x0001e20008000a04 */
[----:B------:R-:W-:Y:S01]  /*4ab0*/  BAR.SYNC.DEFER_BLOCKING 0x0 ;  /* 0x0000000000007b1d */ /* 0x000fe20000010000 */
[----:B0--3--:R-:W-:Y:S01]  /*4ac0*/  FADD.FTZ R22, -R20, R27 ;  /* 0x0000001b14167221 */ /* 0x009fe20000010100 */
[----:B----4-:R-:W-:-:S03]  /*4ad0*/  UISETP.NE.AND UP0, UPT, UR5, URZ, UPT ;  /* 0x000000ff0500728c */ /* 0x010fc6000bf05270 */
[----:B------:R-:W-:Y:S01]  /*4ae0*/  FMUL.FTZ R22, R22, R59 ;  /* 0x0000003b16167220 */ /* 0x000fe20000410000 */
        /* <DEDUP_REMOVED lines=23> */
.L_x_302:
        /* <DEDUP_REMOVED lines=12> */
[----:B------:R-:W-:Y:S01]  /*4d20*/  FADD.FTZ R80, -R20, R55 ;  /* 0x0000003714507221 */ /* 0x000fe20000010100 */
[----:B------:R-:W-:Y:S01]  /*4d30*/  SHF.L.U32 R47, R47, 0x10, RZ ;  /* 0x000000102f2f7819 */ /* 0x000fe200000006ff */
[C-C-:B------:R-:W-:Y:S01]  /*4d40*/  FFMA.FTZ R11, R24.reuse, R22, R25.reuse ;  /* 0x00000016180b7223 */ /* 0x140fe20000010019 */
[----:B------:R-:W-:Y:S01]  /*4d50*/  SHF.L.U32 R45, R45, 0x10, RZ ;  /* 0x000000102d2d7819 */ /* 0x000fe200000006ff */
[----:B------:R-:W-:Y:S01]  /*4d60*/  FFMA.FTZ R76, R24, R5, R25 ;  /* 0x00000005184c7223 */ /* 0x000fe20000010019 */
[----:B------:R-:W-:Y:S01]  /*4d70*/  SHF.L.U32 R17, R17, 0x10, RZ ;  /* 0x0000001011117819 */ /* 0x000fe200000006ff */
[----:B0-----:R-:W-:Y:S01]  /*4d80*/  IMAD R3, R3, UR4, R38 ;  /* 0x0000000403037c24 */ /* 0x001fe2000f8e0226 */
[----:B------:R-:W-:Y:S01]  /*4d90*/  SHF.L.U32 R43, R43, 0x10, RZ ;  /* 0x000000102b2b7819 */ /* 0x000fe200000006ff */
[----:B------:R-:W-:Y:S01]  /*4da0*/  BSSY.RECONVERGENT B0, `(.L_x_303) ;  /* 0x0000024000007945 */ /* 0x000fe20003800200 */
[C---:B------:R-:W-:Y:S01]  /*4db0*/  FADD.FTZ R34, -R20.reuse, R15 ;  /* 0x0000000f14227221 */ /* 0x040fe20000010100 */
[C---:B------:R-:W-:Y:S01]  /*4dc0*/  FADD.FTZ R74, -R20.reuse, R35 ;  /* 0x00000023144a7221 */ /* 0x040fe20000010100 */
[C---:B---3--:R-:W-:Y:S01]  /*4dd0*/  ISETP.GE.U32.AND P0, PT, R3.reuse, UR8, PT ;  /* 0x0000000803007c0c */ /* 0x048fe2000bf06070 */
[C---:B------:R-:W-:Y:S01]  /*4de0*/  FADD.FTZ R26, -R20.reuse, R53 ;  /* 0x00000035141a7221 */ /* 0x040fe20000010100 */
[----:B------:R-:W-:Y:S01]  /*4df0*/  SHF.R.S32.HI R13, RZ, 0x1f, R3 ;  /* 0x0000001fff0d7819 */ /* 0x000fe20000011403 */
[C---:B------:R-:W-:Y:S01]  /*4e00*/  FADD.FTZ R68, -R20.reuse, R51 ;  /* 0x0000003314447221 */ /* 0x040fe20000010100 */
[----:B------:R-:W-:Y:S01]  /*4e10*/  IADD3 R7, PT, PT, R3, 0x20, RZ ;  /* 0x0000002003077810 */ /* 0x000fe20007ffe0ff */
[C---:B------:R-:W-:Y:S01]  /*4e20*/  FADD.FTZ R62, -R20.reuse, R49 ;  /* 0x00000031143e7221 */ /* 0x040fe20000010100 */
[----:B------:R-:W-:Y:S01]  /*4e30*/  ISETP.GE.AND.EX P0, PT, R13, UR9, PT, P0 ;  /* 0x000000090d007c0c */ /* 0x000fe2000bf06300 */
[C---:B------:R-:W-:Y:S01]  /*4e40*/  FADD.FTZ R58, -R20.reuse, R47 ;  /* 0x0000002f143a7221 */ /* 0x040fe20000010100 */
[----:B------:R-:W-:Y:S01]  /*4e50*/  ISETP.GE.U32.AND P1, PT, R7, UR8, PT ;  /* 0x0000000807007c0c */ /* 0x000fe2000bf26070 */
[C---:B------:R-:W-:Y:S01]  /*4e60*/  FADD.FTZ R28, -R20.reuse, R45 ;  /* 0x0000002d141c7221 */ /* 0x040fe20000010100 */
[----:B------:R-:W-:Y:S01]  /*4e70*/  SHF.R.S32.HI R9, RZ, 0x1f, R7 ;  /* 0x0000001fff097819 */ /* 0x000fe20000011407 */
[----:B------:R-:W-:Y:S01]  /*4e80*/  FADD.FTZ R30, -R20, R17 ;  /* 0x00000011141e7221 */ /* 0x000fe20000010100 */
[----:B------:R-:W-:Y:S01]  /*4e90*/  FMUL.FTZ R15, R78, R59 ;  /* 0x0000003b4e0f7220 */ /* 0x000fe20000410000 */
[----:B------:R-:W-:Y:S01]  /*4ea0*/  FADD.FTZ R20, -R20, R43 ;  /* 0x0000002b14147221 */ /* 0x000fe20000010100 */
[----:B------:R-:W-:Y:S01]  /*4eb0*/  ISETP.GE.AND.EX P1, PT, R9, UR9, PT, P1 ;  /* 0x0000000909007c0c */ /* 0x000fe2000bf26310 */
[----:B------:R-:W-:Y:S01]  /*4ec0*/  FFMA.FTZ R22, R40, R19, -R11 ;  /* 0x0000001328167223 */ /* 0x000fe2000001080b */
[----:B------:R-:W-:Y:S01]  /*4ed0*/  FMUL.FTZ R80, R80, R59 ;  /* 0x0000003b50507220 */ /* 0x000fe20000410000 */
[----:B------:R-:W-:-:S02]  /*4ee0*/  FFMA.FTZ R78, R21, R4, -R76 ;  /* 0x00000004154e7223 */ /* 0x000fc4000001084c */
[----:B------:R-:W-:Y:S08]  /*4ef0*/  @P0 BRA `(.L_x_304) ;  /* 0x0000000000380947 */ /* 0x000ff00003800000 */
[----:B------:R-:W0:Y:S01]  /*4f00*/  LDCU.64 UR10, c[0x0][0x3f8] ;  /* 0x00007f00ff0a77ac */ /* 0x000e220008000a00 */
[----:B------:R-:W-:Y:S01]  /*4f10*/  MOV R4, R64 ;  /* 0x0000004000047202 */ /* 0x000fe20000000f00 */
[----:B------:R-:W-:Y:S01]  /*4f20*/  FMUL.FTZ R11, R78, R59 ;  /* 0x0000003b4e0b7220 */ /* 0x000fe20000410000 */
[----:B------:R-:W-:Y:S01]  /*4f30*/  MOV R5, R67 ;  /* 0x0000004300057202 */ /* 0x000fe20000000f00 */
[----:B------:R-:W3:Y:S01]  /*4f40*/  LDCU.64 UR4, c[0x0][0x380] ;  /* 0x00007000ff0477ac */ /* 0x000ee20008000a00 */
[----:B0-----:R-:W-:Y:S02]  /*4f50*/  IMAD R76, R13, UR10, RZ ;  /* 0x0000000a0d4c7c24 */ /* 0x001fe4000f8e02ff */
[----:B------:R-:W-:-:S04]  /*4f60*/  IMAD.WIDE.U32 R4, R3, UR10, R4 ;  /* 0x0000000a03047c25 */ /* 0x000fc8000f8e0004 */
[----:B------:R-:W-:Y:S02]  /*4f70*/  IMAD R13, R3, UR11, R76 ;  /* 0x0000000b030d7c24 */ /* 0x000fe4000f8e024c */
[----:B------:R-:W-:Y:S01]  /*4f80*/  FMUL.FTZ R76, R22, R59 ;  /* 0x0000003b164c7220 */ /* 0x000fe20000410000 */
[C---:B---3--:R-:W-:Y:S02]  /*4f90*/  LEA R22, P0, R4.reuse, UR4, 0x1 ;  /* 0x0000000404167c11 */ /* 0x048fe4000f8008ff */
[----:B------:R-:W-:Y:S02]  /*4fa0*/  IADD3 R13, PT, PT, R5, R13, RZ ;  /* 0x0000000d050d7210 */ /* 0x000fe40007ffe0ff */
[----:B------:R-:W-:Y:S02]  /*4fb0*/  F2FP.BF16.F32.PACK_AB R11, R11, R76 ;  /* 0x0000004c0b0b723e */ /* 0x000fe400000010ff */
[----:B------:R-:W-:-:S05]  /*4fc0*/  LEA.HI.X R23, R4, UR5, R13, 0x1, P0 ;  /* 0x0000000504177c11 */ /* 0x000fca00080f0c0d */
[----:B------:R0:W-:Y:S02]  /*4fd0*/  STG.E desc[UR6][R22.64], R11 ;  /* 0x0000000b16007986 */ /* 0x0001e4000c101906 */
.L_x_304:
[----:B------:R-:W-:Y:S05]  /*4fe0*/  BSYNC.RECONVERGENT B0 ;  /* 0x0000000000007941 */ /* 0x000fea0003800200 */
.L_x_303:
[----:B------:R-:W-:Y:S01]  /*4ff0*/  SHF.L.U32 R5, R6, 0x10, RZ ;  /* 0x0000001006057819 */ /* 0x000fe200000006ff */
[C-C-:B------:R-:W-:Y:S01]  /*5000*/  FFMA.FTZ R27, R24.reuse, R15, R25.reuse ;  /* 0x0000000f181b7223 */ /* 0x140fe20000010019 */
[----:B------:R-:W-:Y:S01]  /*5010*/  FFMA.FTZ R76, R24, R80, R25 ;  /* 0x00000050184c7223 */ /* 0x000fe20000010019 */
[----:B------:R-:W-:Y:S01]  /*5020*/  SHF.L.U32 R56, R56, 0x10, RZ ;  /* 0x0000001038387819 */ /* 0x000fe200000006ff */
[----:B------:R-:W-:Y:S06]  /*5030*/  BRA.U !UP0, `(.L_x_305) ;  /* 0x0000000108487547 */ /* 0x000fec000b800000 */
[----:B------:R-:W-:Y:S01]  /*5040*/  FFMA.FTZ R6, R21, R80, R42 ;  /* 0x0000005015067223 */ /* 0x000fe2000001002a */
[----:B------:R-:W-:-:S03]  /*5050*/  FFMA.FTZ R4, R40, R15, R41 ;  /* 0x0000000f28047223 */ /* 0x000fc60000010029 */
[----:B------:R-:W-:Y:S01]  /*5060*/  FMUL.FTZ R15, R6, -1.4426950216293334961 ;  /* 0xbfb8aa3b060f7820 */ /* 0x000fe20000410000 */
[----:B0-----:R-:W-:-:S05]  /*5070*/  FMUL.FTZ R11, R4, -1.4426950216293334961 ;  /* 0xbfb8aa3b040b7820 */ /* 0x001fca0000410000 */
[----:B------:R-:W0:Y:S04]  /*5080*/  MUFU.EX2 R15, R15 ;  /* 0x0000000f000f7308 */ /* 0x000e280000000800 */
[----:B------:R-:W3:Y:S01]  /*5090*/  MUFU.EX2 R11, R11 ;  /* 0x0000000b000b7308 */ /* 0x000ee20000000800 */
[----:B0-----:R-:W-:Y:S01]  /*50a0*/  FADD.FTZ R17, R15, 1 ;  /* 0x3f8000000f117421 */ /* 0x001fe20000010000 */
[----:B---3--:R-:W-:-:S05]  /*50b0*/  FADD.FTZ R13, R11, 1 ;  /* 0x3f8000000b0d7421 */ /* 0x008fca0000010000 */
[----:B------:R-:W0:Y:S08]  /*50c0*/  MUFU.RCP R17, R17 ;  /* 0x0000001100117308 */ /* 0x000e300000001000 */
[----:B------:R-:W3:Y:S01]  /*50d0*/  MUFU.RCP R22, R13 ;  /* 0x0000000d00167308 */ /* 0x000ee20000001000 */
[----:B0-----:R-:W-:Y:S01]  /*50e0*/  FADD.FTZ R23, -R17, 1 ;  /* 0x3f80000011177421 */ /* 0x001fe20000010100 */
[----:B------:R-:W-:-:S03]  /*50f0*/  FMUL.FTZ R56, R56, R17 ;  /* 0x0000001138387220 */ /* 0x000fc60000410000 */
[----:B------:R-:W-:Y:S01]  /*5100*/  FFMA.FTZ R23, R6, R23, 1 ;  /* 0x3f80000006177423 */ /* 0x000fe20000010017 */
[----:B---3--:R-:W-:Y:S01]  /*5110*/  FADD.FTZ R19, -R22, 1 ;  /* 0x3f80000016137421 */ /* 0x008fe20000010100 */
[----:B------:R-:W-:Y:S02]  /*5120*/  FMUL.FTZ R5, R5, R22 ;  /* 0x0000001605057220 */ /* 0x000fe40000410000 */
[----:B------:R-:W-:Y:S01]  /*5130*/  FMUL.FTZ R56, R56, R23 ;  /* 0x0000001738387220 */ /* 0x000fe20000410000 */
[----:B------:R-:W-:-:S04]  /*5140*/  FFMA.FTZ R4, R4, R19, 1 ;  /* 0x3f80000004047423 */ /* 0x000fc80000010013 */
[----:B------:R-:W-:-:S07]  /*5150*/  FMUL.FTZ R5, R5, R4 ;  /* 0x0000000405057220 */ /* 0x000fce0000410000 */
.L_x_305:
[----:B------:R-:W-:Y:S01]  /*5160*/  BSSY.RECONVERGENT B0, `(.L_x_306) ;  /* 0x0000012000007945 */ /* 0x000fe20003800200 */
[----:B------:R-:W-:Y:S01]  /*5170*/  FFMA.FTZ R6, R40, R5, -R27 ;  /* 0x0000000528067223 */ /* 0x000fe2000001081b */
[----:B------:R-:W-:Y:S02]  /*5180*/  FFMA.FTZ R76, R21, R56, -R76 ;  /* 0x00000038154c7223 */ /* 0x000fe4000001084c */
[----:B------:R-:W-:Y:S05]  /*5190*/  @P1 BRA `(.L_x_307) ;  /* 0x0000000000381947 */ /* 0x000fea0003800000 */
[----:B------:R-:W0:Y:S01]  /*51a0*/  LDCU.64 UR4, c[0x0][0x3f8] ;  /* 0x00007f00ff0477ac */ /* 0x000e220008000a00 */
[----:B------:R-:W-:Y:S02]  /*51b0*/  MOV R4, R64 ;  /* 0x0000004000047202 */ /* 0x000fe40000000f00 */
[----:B------:R-:W-:Y:S01]  /*51c0*/  MOV R5, R67 ;  /* 0x0000004300057202 */ /* 0x000fe20000000f00 */
[----:B------:R-:W3:Y:S01]  /*51d0*/  LDCU.64 UR10, c[0x0][0x380] ;  /* 0x00007000ff0a77ac */ /* 0x000ee20008000a00 */
[----:B0-----:R-:W-:Y:S02]  /*51e0*/  IMAD R22, R9, UR4, RZ ;  /* 0x0000000409167c24 */ /* 0x001fe4000f8e02ff */
[----:B------:R-:W-:Y:S01]  /*51f0*/  FMUL.FTZ R9, R76, R59 ;  /* 0x0000003b4c097220 */ /* 0x000fe20000410000 */
        /* <DEDUP_REMOVED lines=8> */
.L_x_307:
[----:B------:R-:W-:Y:S05]  /*5280*/  BSYNC.RECONVERGENT B0 ;  /* 0x0000000000007941 */ /* 0x000fea0003800200 */
.L_x_306:
[----:B------:R-:W-:Y:S01]  /*5290*/  SHF.L.U32 R4, R54, 0x10, RZ ;  /* 0x0000001036047819 */ /* 0x000fe200000006ff */
        /* <DEDUP_REMOVED lines=14> */
[----:B---3--:R-:W-:Y:S01]  /*5380*/  FFMA.FTZ R7, R21, R54, R42 ;  /* 0x0000003615077223 */ /* 0x008fe2000001002a */
[----:B------:R-:W-:-:S03]  /*5390*/  FFMA.FTZ R6, R40, R74, R41 ;  /* 0x0000004a28067223 */ /* 0x000fc60000010029 */
[----:B0-----:R-:W-:Y:S01]  /*53a0*/  FMUL.FTZ R11, R7, -1.4426950216293334961 ;  /* 0xbfb8aa3b070b7820 */ /* 0x001fe20000410000 */
[----:B------:R-:W-:-:S05]  /*53b0*/  FMUL.FTZ R8, R6, -1.4426950216293334961 ;  /* 0xbfb8aa3b06087820 */ /* 0x000fca0000410000 */
        /* <DEDUP_REMOVED lines=14> */
.L_x_308:
[C---:B------:R-:W-:Y:S01]  /*54a0*/  IADD3 R43, PT, PT, R3.reuse, 0x40, RZ ;  /* 0x00000040032b7810 */ /* 0x040fe20007ffe0ff */
[C-C-:B---3--:R-:W-:Y:S01]  /*54b0*/  FFMA.FTZ R7, R24.reuse, R74, R25.reuse ;  /* 0x0000004a18077223 */ /* 0x148fe20000010019 */
[----:B--2---:R-:W-:Y:S01]  /*54c0*/  IADD3 R31, PT, PT, R3, 0x60, RZ ;  /* 0x00000060031f7810 */ /* 0x004fe20007ffe0ff */
[C---:B------:R-:W-:Y:S01]  /*54d0*/  FFMA.FTZ R74, R24.reuse, R54, R25 ;  /* 0x00000036184a7223 */ /* 0x040fe20000010019 */
[----:B------:R-:W-:Y:S01]  /*54e0*/  ISETP.GE.U32.AND P3, PT, R43, UR8, PT ;  /* 0x000000082b007c0c */ /* 0x000fe2000bf66070 */
[----:B------:R-:W-:Y:S01]  /*54f0*/  BSSY.RECONVERGENT B0, `(.L_x_309) ;  /* 0x000002f000007945 */ /* 0x000fe20003800200 */
[----:B------:R-:W-:Y:S01]  /*5500*/  SHF.R.S32.HI R45, RZ, 0x1f, R43 ;  /* 0x0000001fff2d7819 */ /* 0x000fe2000001142b */
[C-C-:B------:R-:W-:Y:S01]  /*5510*/  FFMA.FTZ R35, R24.reuse, R72, R25.reuse ;  /* 0x0000004818237223 */ /* 0x140fe20000010019 */
[----:B0-----:R-:W-:Y:S01]  /*5520*/  IADD3 R23, PT, PT, R3, 0x80, RZ ;  /* 0x0000008003177810 */ /* 0x001fe20007ffe0ff */
        /* <DEDUP_REMOVED lines=14> */
[--C-:B------:R-:W-:Y:S01]  /*5610*/  FFMA.FTZ R9, R24, R30, R25.reuse ;  /* 0x0000001e18097223 */ /* 0x100fe20000010019 */
        /* <DEDUP_REMOVED lines=28> */
.L_x_310:
[----:B------:R-:W-:Y:S05]  /*57e0*/  BSYNC.RECONVERGENT B0 ;  /* 0x0000000000007941 */ /* 0x000fea0003800200 */
.L_x_309:
        /* <DEDUP_REMOVED lines=21> */
.L_x_311:
        /* <DEDUP_REMOVED lines=18> */
.L_x_313:
[----:B------:R-:W-:Y:S05]  /*5a60*/  BSYNC.RECONVERGENT B0 ;  /* 0x0000000000007941 */ /* 0x000fea0003800200 */
.L_x_312:
        /* <DEDUP_REMOVED lines=21> */
.L_x_314:
[----:B------:R-:W-:Y:S01]  /*5bc0*/  BSSY.RECONVERGENT B0, `(.L_x_315) ;  /* 0x0000012000007945 */ /* 0x000fe20003800200 */
[----:B------:R-:W-:Y:S01]  /*5bd0*/  FFMA.FTZ R12, R40, R12, -R27 ;  /* 0x0000000c280c7223 */ /* 0x000fe2000001081b */
[----:B------:R-:W-:Y:S02]  /*5be0*/  FFMA.FTZ R10, R21, R50, -R54 ;  /* 0x00000032150a7223 */ /* 0x000fe40000010836 */
[----:B------:R-:W-:Y:S05]  /*5bf0*/  @P4 BRA `(.L_x_316) ;  /* 0x0000000000384947 */ /* 0x000fea0003800000 */
[----:B------:R-:W0:Y:S01]  /*5c00*/  LDCU.64 UR4, c[0x0][0x3f8] ;  /* 0x00007f00ff0477ac */ /* 0x000e220008000a00 */
[----:B------:R-:W-:Y:S01]  /*5c10*/  MOV R4, R64 ;  /* 0x0000004000047202 */ /* 0x000fe20000000f00 */
[----:B------:R-:W-:Y:S01]  /*5c20*/  FMUL.FTZ R10, R10, R59 ;  /* 0x0000003b0a0a7220 */ /* 0x000fe20000410000 */
[----:B-1----:R-:W-:Y:S01]  /*5c30*/  MOV R5, R67 ;  /* 0x0000004300057202 */ /* 0x002fe20000000f00 */
[----:B------:R-:W1:Y:S01]  /*5c40*/  LDCU.64 UR10, c[0x0][0x380] ;  /* 0x00007000ff0a77ac */ /* 0x000e620008000a00 */
[----:B0-----:R-:W-:Y:S02]  /*5c50*/  IMAD R6, R29, UR4, RZ ;  /* 0x000000041d067c24 */ /* 0x001fe4000f8e02ff */
[----:B------:R-:W-:-:S04]  /*5c60*/  IMAD.WIDE.U32 R4, R23, UR4, R4 ;  /* 0x0000000417047c25 */ /* 0x000fc8000f8e0004 */
[----:B------:R-:W-:Y:S02]  /*5c70*/  IMAD R7, R23, UR5, R6 ;  /* 0x0000000517077c24 */ /* 0x000fe4000f8e0206 */
[----:B------:R-:W-:Y:S01]  /*5c80*/  FMUL.FTZ R23, R12, R59 ;  /* 0x0000003b0c177220 */ /* 0x000fe20000410000 */
[----:B-1----:R-:W-:Y:S02]  /*5c90*/  LEA R6, P0, R4, UR10, 0x1 ;  /* 0x0000000a04067c11 */ /* 0x002fe4000f8008ff */
[----:B------:R-:W-:Y:S02]  /*5ca0*/  IADD3 R7, PT, PT, R5, R7, RZ ;  /* 0x0000000705077210 */ /* 0x000fe40007ffe0ff */
[----:B------:R-:W-:Y:S02]  /*5cb0*/  F2FP.BF16.F32.PACK_AB R5, R10, R23 ;  /* 0x000000170a05723e */ /* 0x000fe400000010ff */
[----:B------:R-:W-:-:S05]  /*5cc0*/  LEA.HI.X R7, R4, UR11, R7, 0x1, P0 ;  /* 0x0000000b04077c11 */ /* 0x000fca00080f0c07 */
[----:B------:R2:W-:Y:S02]  /*5cd0*/  STG.E desc[UR6][R6.64], R5 ;  /* 0x0000000506007986 */ /* 0x0005e4000c101906 */
.L_x_316:
[----:B------:R-:W-:Y:S05]  /*5ce0*/  BSYNC.RECONVERGENT B0 ;  /* 0x0000000000007941 */ /* 0x000fea0003800200 */
.L_x_315:
[----:B------:R-:W-:Y:S02]  /*5cf0*/  SHF.L.U32 R14, R14, 0x10, RZ ;  /* 0x000000100e0e7819 */ /* 0x000fe400000006ff */
[----:B------:R-:W-:Y:S01]  /*5d00*/  SHF.L.U32 R48, R48, 0x10, RZ ;  /* 0x0000001030307819 */ /* 0x000fe200000006ff */
[----:B------:R-:W-:Y:S06]  /*5d10*/  BRA.U !UP0, `(.L_x_317) ;  /* 0x0000000108487547 */ /* 0x000fec000b800000 */
[----:B------:R-:W-:Y:S01]  /*5d20*/  FFMA.FTZ R60, R40, R60, R41 ;  /* 0x0000003c283c7223 */ /* 0x000fe20000010029 */
[----:B------:R-:W-:-:S03]  /*5d30*/  FFMA.FTZ R58, R21, R58, R42 ;  /* 0x0000003a153a7223 */ /* 0x000fc6000001002a */
[----:B------:R-:W-:Y:S01]  /*5d40*/  FMUL.FTZ R4, R60, -1.4426950216293334961 ;  /* 0xbfb8aa3b3c047820 */ /* 0x000fe20000410000 */
[----:B012---:R-:W-:-:S05]  /*5d50*/  FMUL.FTZ R6, R58, -1.4426950216293334961 ;  /* 0xbfb8aa3b3a067820 */ /* 0x007fca0000410000 */
        /* <DEDUP_REMOVED lines=14> */
.L_x_317:
[----:B------:R-:W-:Y:S01]  /*5e40*/  BSSY.RECONVERGENT B0, `(.L_x_318) ;  /* 0x0000012000007945 */ /* 0x000fe20003800200 */
[----:B------:R-:W-:Y:S01]  /*5e50*/  FFMA.FTZ R14, R40, R14, -R17 ;  /* 0x0000000e280e7223 */ /* 0x000fe20000010811 */
[----:B------:R-:W-:Y:S02]  /*5e60*/  FFMA.FTZ R10, R21, R48, -R26 ;  /* 0x00000030150a7223 */ /* 0x000fe4000001081a */
[----:B------:R-:W-:Y:S05]  /*5e70*/  @P5 BRA `(.L_x_319) ;  /* 0x0000000000385947 */ /* 0x000fea0003800000 */
[----:B------:R-:W3:Y:S01]  /*5e80*/  LDCU.64 UR4, c[0x0][0x3f8] ;  /* 0x00007f00ff0477ac */ /* 0x000ee20008000a00 */
[----:B------:R-:W-:Y:S01]  /*5e90*/  MOV R4, R64 ;  /* 0x0000004000047202 */ /* 0x000fe20000000f00 */
[----:B------:R-:W-:Y:S01]  /*5ea0*/  FMUL.FTZ R10, R10, R59 ;  /* 0x0000003b0a0a7220 */ /* 0x000fe20000410000 */
[----:B-12---:R-:W-:Y:S01]  /*5eb0*/  MOV R5, R67 ;  /* 0x0000004300057202 */ /* 0x006fe20000000f00 */
        /* <DEDUP_REMOVED lines=10> */
.L_x_319:
[----:B------:R-:W-:Y:S05]  /*5f60*/  BSYNC.RECONVERGENT B0 ;  /* 0x0000000000007941 */ /* 0x000fea0003800200 */
.L_x_318:
[----:B------:R-:W-:Y:S02]  /*5f70*/  SHF.L.U32 R16, R16, 0x10, RZ ;  /* 0x0000001010107819 */ /* 0x000fe400000006ff */
[----:B------:R-:W-:Y:S01]  /*5f80*/  SHF.L.U32 R46, R46, 0x10, RZ ;  /* 0x000000102e2e7819 */ /* 0x000fe200000006ff */
[----:B------:R-:W-:Y:S06]  /*5f90*/  BRA.U !UP0, `(.L_x_320) ;  /* 0x0000000108487547 */ /* 0x000fec000b800000 */
[----:B------:R-:W-:Y:S01]  /*5fa0*/  FFMA.FTZ R34, R40, R34, R41 ;  /* 0x0000002228227223 */ /* 0x000fe20000010029 */
[----:B------:R-:W-:-:S03]  /*5fb0*/  FFMA.FTZ R28, R21, R28, R42 ;  /* 0x0000001c151c7223 */ /* 0x000fc6000001002a */
[----:B---3--:R-:W-:Y:S01]  /*5fc0*/  FMUL.FTZ R4, R34, -1.4426950216293334961 ;  /* 0xbfb8aa3b22047820 */ /* 0x008fe20000410000 */
        /* <DEDUP_REMOVED lines=15> */
.L_x_320:
[----:B------:R-:W-:Y:S01]  /*60c0*/  BSSY.RECONVERGENT B0, `(.L_x_321) ;  /* 0x0000012000007945 */ /* 0x000fe20003800200 */
[----:B------:R-:W-:Y:S01]  /*60d0*/  FFMA.FTZ R16, R40, R16, -R13 ;  /* 0x0000001028107223 */ /* 0x000fe2000001080d */
[----:B------:R-:W-:Y:S02]  /*60e0*/  FFMA.FTZ R22, R21, R46, -R22 ;  /* 0x0000002e15167223 */ /* 0x000fe40000010816 */
[----:B------:R-:W-:Y:S05]  /*60f0*/  @P2 BRA `(.L_x_322) ;  /* 0x0000000000382947 */ /* 0x000fea0003800000 */
[----:B------:R-:W4:Y:S01]  /*6100*/  LDCU.64 UR4, c[0x0][0x3f8] ;  /* 0x00007f00ff0477ac */ /* 0x000f220008000a00 */
[----:B---3--:R-:W-:Y:S02]  /*6110*/  MOV R4, R64 ;  /* 0x0000004000047202 */ /* 0x008fe40000000f00 */
[----:B-12---:R-:W-:Y:S01]  /*6120*/  MOV R5, R67 ;  /* 0x0000004300057202 */ /* 0x006fe20000000f00 */
[----:B------:R-:W1:Y:S01]  /*6130*/  LDCU.64 UR10, c[0x0][0x380] ;  /* 0x00007000ff0a77ac */ /* 0x000e620008000a00 */
[----:B----4-:R-:W-:Y:S02]  /*6140*/  IMAD R11, R11, UR4, RZ ;  /* 0x000000040b0b7c24 */ /* 0x010fe4000f8e02ff */
[----:B0-----:R-:W-:-:S04]  /*6150*/  IMAD.WIDE.U32 R6, R8, UR4, R4 ;  /* 0x0000000408067c25 */ /* 0x001fc8000f8e0004 */
[----:B------:R-:W-:Y:S02]  /*6160*/  IMAD R5, R8, UR5, R11 ;  /* 0x0000000508057c24 */ /* 0x000fe4000f8e020b */
[-C--:B------:R-:W-:Y:S01]  /*6170*/  FMUL.FTZ R11, R16, R59.reuse ;  /* 0x0000003b100b7220 */ /* 0x080fe20000410000 */
[----:B------:R-:W-:Y:S01]  /*6180*/  FMUL.FTZ R8, R22, R59 ;  /* 0x0000003b16087220 */ /* 0x000fe20000410000 */
[----:B-1----:R-:W-:Y:S02]  /*6190*/  LEA R4, P0, R6, UR10, 0x1 ;  /* 0x0000000a06047c11 */ /* 0x002fe4000f8008ff */
[----:B------:R-:W-:Y:S02]  /*61a0*/  IADD3 R5, PT, PT, R7, R5, RZ ;  /* 0x0000000507057210 */ /* 0x000fe40007ffe0ff */
[----:B------:R-:W-:Y:S02]  /*61b0*/  F2FP.BF16.F32.PACK_AB R7, R8, R11 ;  /* 0x0000000b0807723e */ /* 0x000fe400000010ff */
[----:B------:R-:W-:-:S05]  /*61c0*/  LEA.HI.X R5, R6, UR11, R5, 0x1, P0 ;  /* 0x0000000b06057c11 */ /* 0x000fca00080f0c05 */
[----:B------:R4:W-:Y:S02]  /*61d0*/  STG.E desc[UR6][R4.64], R7 ;  /* 0x0000000704007986 */ /* 0x0009e4000c101906 */
.L_x_322:
[----:B------:R-:W-:Y:S05]  /*61e0*/  BSYNC.RECONVERGENT B0 ;  /* 0x0000000000007941 */ /* 0x000fea0003800200 */
.L_x_321:
[----:B------:R-:W-:Y:S02]  /*61f0*/  SHF.L.U32 R18, R18, 0x10, RZ ;  /* 0x0000001012127819 */ /* 0x000fe400000006ff */
[----:B------:R-:W-:Y:S02]  /*6200*/  SHF.R.S32.HI R8, RZ, 0x1f, R3 ;  /* 0x0000001fff087819 */ /* 0x000fe40000011403 */
[----:B------:R-:W-:Y:S01]  /*6210*/  SHF.L.U32 R44, R44, 0x10, RZ ;  /* 0x000000102c2c7819 */ /* 0x000fe200000006ff */
[----:B------:R-:W-:Y:S06]  /*6220*/  BRA.U !UP0, `(.L_x_323) ;  /* 0x0000000108487547 */ /* 0x000fec000b800000 */
[----:B------:R-:W-:Y:S01]  /*6230*/  FFMA.FTZ R30, R40, R30, R41 ;  /* 0x0000001e281e7223 */ /* 0x000fe20000010029 */
[----:B------:R-:W-:-:S03]  /*6240*/  FFMA.FTZ R20, R21, R20, R42 ;  /* 0x0000001415147223 */ /* 0x000fc6000001002a */
[----:B---34-:R-:W-:Y:S01]  /*6250*/  FMUL.FTZ R4, R30, -1.4426950216293334961 ;  /* 0xbfb8aa3b1e047820 */ /* 0x018fe20000410000 */
        /* <DEDUP_REMOVED lines=15> */
.L_x_323:
        /* <DEDUP_REMOVED lines=9> */
[----:B------:R-:W3:Y:S01]  /*63e0*/  LDCU.64 UR8, c[0x0][0x380] ;  /* 0x00007000ff0877ac */ /* 0x000ee20008000a00 */
[----:B-----5:R-:W-:Y:S02]  /*63f0*/  IMAD R8, R8, UR4, RZ ;  /* 0x0000000408087c24 */ /* 0x020fe4000f8e02ff */
[----:B------:R-:W-:-:S04]  /*6400*/  IMAD.WIDE.U32 R64, R3, UR4, R64 ;  /* 0x0000000403407c25 */ /* 0x000fc8000f8e0040 */
[----:B------:R-:W-:Y:S01]  /*6410*/  IMAD R3, R3, UR5, R8 ;  /* 0x0000000503037c24 */ /* 0x000fe2000f8e0208 */
[----:B---34-:R-:W-:-:S04]  /*6420*/  LEA R4, P0, R64, UR8, 0x1 ;  /* 0x0000000840047c11 */ /* 0x018fc8000f8008ff */
[----:B------:R-:W-:-:S04]  /*6430*/  IADD3 R3, PT, PT, R65, R3, RZ ;  /* 0x0000000341037210 */ /* 0x000fc80007ffe0ff */
[----:B-12---:R-:W-:Y:S02]  /*6440*/  LEA.HI.X R5, R64, UR9, R3, 0x1, P0 ;  /* 0x0000000940057c11 */ /* 0x006fe400080f0c03 */
[----:B------:R-:W-:-:S05]  /*6450*/  F2FP.BF16.F32.PACK_AB R3, R59, R18 ;  /* 0x000000123b03723e */ /* 0x000fca00000010ff */
[----:B------:R1:W-:Y:S02]  /*6460*/  STG.E desc[UR6][R4.64], R3 ;  /* 0x0000000304007986 */ /* 0x0003e4000c101906 */
.L_x_325:
[----:B------:R-:W-:Y:S05]  /*6470*/  BSYNC.RECONVERGENT B0 ;  /* 0x0000000000007941 */ /* 0x000fea0003800200 */
.L_x_324:
[----:B------:R-:W5:Y:S01]  /*6480*/  LDCU UR4, c[0x0][0x410] ;  /* 0x00008200ff0477ac */ /* 0x000f620008000800 */
[----:B------:R-:W-:Y:S02]  /*6490*/  IADD3 R39, PT, PT, R32, R39, RZ ;  /* 0x0000002720277210 */ /* 0x000fe40007ffe0ff */
[----:B------:R-:W-:Y:S01]  /*64a0*/  IADD3 R36, PT, PT, R36, 0x1, RZ ;  /* 0x0000000124247810 */ /* 0x000fe20007ffe0ff */
[----:B------:R-:W5:Y:S02]  /*64b0*/  LDCU UR5, c[0x0][0x3e0] ;  /* 0x00007c00ff0577ac */ /* 0x000f640008000800 */
[----:B-----5:R-:W-:-:S06]  /*64c0*/  UIMAD UR4, UR4, UR5, URZ ;  /* 0x00000005040472a4 */ /* 0x020fcc000f8e02ff */
[----:B------:R-:W-:-:S13]  /*64d0*/  ISETP.GE.AND P0, PT, R39, UR4, PT ;  /* 0x0000000427007c0c */ /* 0x000fda000bf06270 */
[----:B------:R-:W-:Y:S05]  /*64e0*/  @!P0 BRA `(.L_x_326) ;  /* 0xffffff9c001c8947 */ /* 0x000fea000383ffff */
.L_x_283:
[----:B------:R-:W5:Y:S01]  /*64f0*/  S2R R9, SR_TID.X ;  /* 0x0000000000097919 */ /* 0x000f620000002100 */
[----:B-1-34-:R-:W1:Y:S01]  /*6500*/  LDC R4, c[0x0][0x370] ;  /* 0x0000dc00ff047b82 */ /* 0x01ae620000000800 */
[----:B------:R-:W-:Y:S07]  /*6510*/  BSSY.RECONVERGENT B0, `(.L_x_327) ;  /* 0x000000e000007945 */ /* 0x000fee0003800200 */
[----:B0-2---:R-:W0:Y:S08]  /*6520*/  LDC R7, c[0x0][0x374] ;  /* 0x0000dd00ff077b82 */ /* 0x005e300000000800 */
        /* <DEDUP_REMOVED lines=12> */
.L_x_328:
[----:B------:R-:W-:Y:S05]  /*65f0*/  BSYNC.RECONVERGENT B0 ;  /* 0x0000000000007941 */ /* 0x000fea0003800200 */
.L_x_327:
        /* <DEDUP_REMOVED lines=11> */
.L_x_330:
[----:B------:R-:W2:Y:S04]  /*66b0*/  LDG.E.STRONG.GPU R5, desc[UR6][R2.64] ;  /* 0x0000000602057981 */ /* 0x000ea8000c1ef900 */
[----:B--2---:R-:W-:Y:S01]  /*66c0*/  CCTL.IVALL ;  /* 0x00000000ff00798f */ /* 0x004fe20002000000 */
[----:B------:R-:W-:Y:S05]  /*66d0*/  YIELD ;  /* 0x0000000000007946 */ /* 0x000fea0003800000 */
[----:B------:R-:W-:-:S13]  /*66e0*/  ISETP.NE.AND P0, PT, R5, R0, PT ;  /* 0x000000000500720c */ /* 0x000fda0003f05270 */
[----:B------:R-:W-:Y:S05]  /*66f0*/  @P0 BRA `(.L_x_330) ;  /* 0xfffffffc00ec0947 */ /* 0x000fea000383ffff */
.L_x_329:
        /* <DEDUP_REMOVED lines=60> */
[----:B------:R-:W-:-:S02]  /*6ac0*/  SHF.L.U32 R29, R5, 0x2, RZ ;  /* 0x00000002051d7819 */ /* 0x000fc400000006ff */
[----:B------:R-:W-:Y:S02]  /*6ad0*/  SHF.L.U64.HI R31, R0, 0x2, R3 ;  /* 0x00000002001f7819 */ /* 0x000fe40000010203 */
[C---:B0-----:R-:W-:Y:S02]  /*6ae0*/  IADD3 R25, P1, PT, R20.reuse, UR8, RZ ;  /* 0x0000000814197c10 */ /* 0x041fe4000ff3e0ff */
[----:B------:R-:W-:Y:S02]  /*6af0*/  IADD3 R35, PT, PT, R7, UR4, RZ ;  /* 0x0000000407237c10 */ /* 0x000fe4000fffe0ff */
[----:B-1----:R-:W-:Y:S02]  /*6b00*/  IADD3 R22, P2, PT, R20, UR10, RZ ;  /* 0x0000000a14167c10 */ /* 0x002fe4000ff5e0ff */
[----:B------:R-:W-:Y:S01]  /*6b10*/  MOV R2, R6 ;  /* 0x0000000600027202 */ /* 0x000fe20000000f00 */
[----:B------:R-:W-:Y:S01]  /*6b20*/  IMAD.WIDE.U32 R6, R4, 0x4, RZ ;  /* 0x0000000404067825 */ /* 0x000fe200078e00ff */
[----:B------:R-:W-:-:S02]  /*6b30*/  IADD3.X R24, PT, PT, R21, UR9, RZ, P1, !PT ;  /* 0x0000000915187c10 */ /* 0x000fc40008ffe4ff */
[C---:B------:R-:W-:Y:S02]  /*6b40*/  IADD3.X R23, PT, PT, R21.reuse, UR11, RZ, P2, !PT ;  /* 0x0000000b15177c10 */ /* 0x040fe400097fe4ff */
[----:B--2---:R-:W-:Y:S02]  /*6b50*/  IADD3 R20, P1, PT, R20, UR12, RZ ;  /* 0x0000000c14147c10 */ /* 0x004fe4000ff3e0ff */
[----:B------:R-:W-:Y:S02]  /*6b60*/  IADD3 R16, P2, PT, RZ, -R9, RZ ;  /* 0x80000009ff107210 */ /* 0x000fe40007f5e0ff */
[----:B------:R-:W-:Y:S02]  /*6b70*/  IADD3.X R21, PT, PT, R21, UR13, RZ, P1, !PT ;  /* 0x0000000d15157c10 */ /* 0x000fe40008ffe4ff */
[----:B------:R-:W-:Y:S02]  /*6b80*/  SHF.L.U64.HI R27, R26, 0x2, R33 ;  /* 0x000000021a1b7819 */ /* 0x000fe40000010221 */
[----:B------:R-:W-:-:S02]  /*6b90*/  IADD3 R29, PT, PT, R7, R29, RZ ;  /* 0x0000001d071d7210 */ /* 0x000fc40007ffe0ff */
[----:B------:R-:W-:-:S07]  /*6ba0*/  IADD3.X R18, PT, PT, RZ, -0x1, RZ, P2, !PT ;  /* 0xffffffffff127810 */ /* 0x000fce00017fe4ff */
.L_x_333:
        /* <DEDUP_REMOVED lines=31> */
.L_x_332:
[----:B------:R-:W-:Y:S05]  /*6da0*/  BSYNC.RECONVERGENT B0 ;  /* 0x0000000000007941 */ /* 0x000fea0003800200 */
.L_x_331:
        /* <DEDUP_REMOVED lines=10> */
.L_x_334:
        /* <DEDUP_REMOVED lines=87> */
.L_x_335:
        /* <DEDUP_REMOVED lines=12> */
.L_x_3413:


//--------------------- .text._Z35group_norm_nhwc_bwd_one_pass_kernelI11Bf16IOBf16WLi512ELi40ELi640EEv26Group_norm_nhwc_bwd_params --------------------------
	.section	.text._Z35group_norm_nhwc_bwd_one_pass_kernelI11Bf16IOBf16WLi512ELi40ELi640EEv26Group_norm_nhwc_bwd_params,"ax",@progbits
	.align	128
        .global         _Z35group_norm_nhwc_bwd_one_pass_kernelI11Bf16IOBf16WLi512ELi40ELi640EEv26Group_norm_nhwc_bwd_params
        .type           _Z35group_norm_nhwc_bwd_one_pass_kernelI11Bf16IOBf16WLi512ELi40ELi640EEv26Group_norm_nhwc_bwd_params,@function
        .size           _Z35group_norm_nhwc_bwd_one_pass_kernelI11Bf16IOBf16WLi512ELi40ELi640EEv26Group_norm_nhwc_bwd_params,(.L_x_3414 - _Z35group_norm_nhwc_bwd_one_pass_kernelI11Bf16IOBf16WLi512ELi40ELi640EEv26Group_norm_nhwc_bwd_params)
        .other          _Z35group_norm_nhwc_bwd_one_pass_kernelI11Bf16IOBf16WLi512ELi40ELi640EEv26Group_norm_nhwc_bwd_params,@"STO_CUDA_ENTRY STV_DEFAULT"
_Z35group_norm_nhwc_bwd_one_pass_kernelI11Bf16IOBf16WLi512ELi40ELi640EEv26Group_norm_nhwc_bwd_params:
.text._Z35group_norm_nhwc_bwd_one_pass_kernelI11Bf16IOBf16WLi512ELi40ELi640EEv26Group_norm_nhwc_bwd_params:
        /* <DEDUP_REMOVED lines=21> */
.L_x_403:
        /* <DEDUP_REMOVED lines=12> */
[----:B0-----:R-:W-:Y:S01]  /*0210*/  IABS R3, R8 ;  /* 0x0000000800037213 */ /* 0x001fe20000000000 */
[----:B------:R-:W0:Y:S03]  /*0220*/  LDCU.U8 UR9, c[0x0][0x414] ;  /* 0x00008280ff0977ac */ /* 0x000e260008000000 */
[----:B------:R-:W4:Y:S01]  /*0230*/  I2F.RP R0, R3 ;  /* 0x0000000300007306 */ /* 0x000f220000209400 */
[----:B--2---:R-:W-:-:S07]  /*0240*/  IMAD R9, R9, UR8, R92 ;  /* 0x0000000809097c24 */ /* 0x004fce000f8e025c */
[----:B----4-:R-:W2:Y:S01]  /*0250*/  MUFU.RCP R0, R0 ;  /* 0x0000000000007308 */ /* 0x010ea20000001000 */
[C---:B-1----:R-:W-:Y:S02]  /*0260*/  ISETP.GE.U32.AND P0, PT, R9.reuse, UR12, PT ;  /* 0x0000000c09007c0c */ /* 0x042fe4000bf06070 */
[C---:B------:R-:W-:Y:S02]  /*0270*/  IADD3 R15, PT, PT, R9.reuse, 0x20, RZ ;  /* 0x00000020090f7810 */ /* 0x040fe40007ffe0ff */
[C---:B------:R-:W-:Y:S02]  /*0280*/  IADD3 R17, PT, PT, R9.reuse, 0x40, RZ ;  /* 0x0000004009117810 */ /* 0x040fe40007ffe0ff */
[----:B------:R-:W-:Y:S02]  /*0290*/  SHF.R.S32.HI R11, RZ, 0x1f, R15 ;  /* 0x0000001fff0b7819 */ /* 0x000fe4000001140f */
[----:B------:R-:W-:Y:S02]  /*02a0*/  SHF.R.S32.HI R27, RZ, 0x1f, R17 ;  /* 0x0000001fff1b7819 */ /* 0x000fe40000011411 */
[----:B------:R-:W-:-:S04]  /*02b0*/  IADD3 R23, PT, PT, R9, 0x60, RZ ;  /* 0x0000006009177810 */ /* 0x000fc80007ffe0ff */
[----:B------:R-:W-:Y:S02]  /*02c0*/  SHF.R.S32.HI R29, RZ, 0x1f, R23 ;  /* 0x0000001fff1d7819 */ /* 0x000fe40000011417 */
[----:B--2---:R-:W-:-:S04]  /*02d0*/  IADD3 R4, PT, PT, R0, 0xffffffe, RZ ;  /* 0x0ffffffe00047810 */ /* 0x004fc80007ffe0ff */
[----:B------:R1:W2:Y:S02]  /*02e0*/  F2I.FTZ.U32.TRUNC.NTZ R5, R4 ;  /* 0x0000000400057305 */ /* 0x0002a4000021f000 */
[----:B-1----:R-:W-:Y:S02]  /*02f0*/  MOV R4, RZ ;  /* 0x000000ff00047202 */ /* 0x002fe40000000f00 */
[----:B--2---:R-:W-:-:S05]  /*0300*/  IADD3 R6, PT, PT, RZ, -R5, RZ ;  /* 0x80000005ff067210 */ /* 0x004fca0007ffe0ff */
[----:B------:R-:W-:Y:S01]  /*0310*/  IMAD R7, R6, R3, RZ ;  /* 0x0000000306077224 */ /* 0x000fe200078e02ff */
[----:B------:R-:W-:-:S03]  /*0320*/  IABS R6, UR4 ;  /* 0x0000000400067c13 */ /* 0x000fc60008000000 */
[----:B------:R-:W-:Y:S01]  /*0330*/  IMAD.HI.U32 R5, R5, R7, R4 ;  /* 0x0000000705057227 */ /* 0x000fe200078e0004 */
[----:B------:R-:W-:Y:S02]  /*0340*/  LOP3.LUT R4, R8, UR4, RZ, 0x3c, !PT ;  /* 0x0000000408047c12 */ /* 0x000fe4000f8e3cff */
[----:B------:R-:W-:Y:S02]  /*0350*/  SHF.R.S32.HI R7, RZ, 0x1f, R9 ;  /* 0x0000001fff077819 */ /* 0x000fe40000011409 */
[----:B------:R-:W-:Y:S01]  /*0360*/  ISETP.GE.AND P5, PT, R4, RZ, PT ;  /* 0x000000ff0400720c */ /* 0x000fe20003fa6270 */
[----:B------:R-:W-:Y:S01]  /*0370*/  IMAD.HI.U32 R5, R5, R6, RZ ;  /* 0x0000000605057227 */ /* 0x000fe200078e00ff */
[----:B------:R-:W-:-:S04]  /*0380*/  ISETP.GE.AND.EX P0, PT, R7, UR13, PT, P0 ;  /* 0x0000000d07007c0c */ /* 0x000fc8000bf06300 */
[----:B------:R-:W-:-:S05]  /*0390*/  IADD3 R0, PT, PT, -R5, RZ, RZ ;  /* 0x000000ff05007210 */ /* 0x000fca0007ffe1ff */
[----:B------:R-:W-:-:S04]  /*03a0*/  IMAD R0, R3, R0, R6 ;  /* 0x0000000003007224 */ /* 0x000fc800078e0206 */
[----:B------:R-:W1:Y:S01]  /*03b0*/  @!P0 LDC.64 R12, c[0x0][0x3f8] ;  /* 0x0000fe00ff0c8b82 */ /* 0x000e620000000a00 */
[----:B------:R-:W-:-:S07]  /*03c0*/  ISETP.GT.U32.AND P3, PT, R3, R0, PT ;  /* 0x000000000300720c */ /* 0x000fce0003f64070 */
[----:B------:R-:W2:Y:S06]  /*03d0*/  @!P0 LDC.64 R24, c[0x0][0x3a0] ;  /* 0x0000e800ff188b82 */ /* 0x000eac0000000a00 */
[-C--:B------:R-:W-:Y:S02]  /*03e0*/  @!P3 IADD3 R0, PT, PT, R0, -R3.reuse, RZ ;  /* 0x800000030000b210 */ /* 0x080fe40007ffe0ff */
[----:B------:R-:W-:Y:S01]  /*03f0*/  @!P3 IADD3 R5, PT, PT, R5, 0x1, RZ ;  /* 0x000000010505b810 */ /* 0x000fe20007ffe0ff */
[----:B------:R-:W4:Y:S01]  /*0400*/  @!P0 LDC.64 R30, c[0x0][0x398] ;  /* 0x0000e600ff1e8b82 */ /* 0x000f220000000a00 */
[----:B------:R-:W-:-:S02]  /*0410*/  ISETP.GE.U32.AND P1, PT, R0, R3, PT ;  /* 0x000000030000720c */ /* 0x000fc40003f26070 */
[-C--:B------:R-:W-:Y:S02]  /*0420*/  ISETP.GT.U32.AND P4, PT, R3, R0.reuse, PT ;  /* 0x000000000300720c */ /* 0x080fe40003f84070 */
[----:B------:R-:W-:Y:S02]  /*0430*/  IADD3 R3, PT, PT, R0, -R3, RZ ;  /* 0x8000000300037210 */ /* 0x000fe40007ffe0ff */
[----:B------:R-:W-:Y:S02]  /*0440*/  ISETP.NE.AND P3, PT, R8, RZ, PT ;  /* 0x000000ff0800720c */ /* 0x000fe40003f65270 */
[----:B------:R-:W-:Y:S02]  /*0450*/  SEL R0, R3, R0, !P4 ;  /* 0x0000000003007207 */ /* 0x000fe40006000000 */
[----:B------:R-:W-:Y:S02]  /*0460*/  LOP3.LUT R3, RZ, R8, RZ, 0x33, !PT ;  /* 0x00000008ff037212 */ /* 0x000fe400078e33ff */
[----:B------:R-:W-:-:S02]  /*0470*/  @!P2 IADD3 R0, PT, PT, -R0, RZ, RZ ;  /* 0x000000ff0000a210 */ /* 0x000fc40007ffe1ff */
[----:B------:R-:W-:Y:S02]  /*0480*/  @P1 IADD3 R5, PT, PT, R5, 0x1, RZ ;  /* 0x0000000105051810 */ /* 0x000fe40007ffe0ff */
[----:B------:R-:W-:Y:S02]  /*0490*/  SEL R62, R3, R0, !P3 ;  /* 0x00000000033e7207 */ /* 0x000fe40005800000 */
[----:B------:R-:W-:Y:S02]  /*04a0*/  @!P5 IADD3 R5, PT, PT, -R5, RZ, RZ ;  /* 0x000000ff0505d210 */ /* 0x000fe40007ffe1ff */
[----:B------:R-:W-:Y:S01]  /*04b0*/  ISETP.GE.U32.AND P4, PT, R17, UR12, PT ;  /* 0x0000000c11007c0c */ /* 0x000fe2000bf86070 */
[----:B------:R-:W-:Y:S01]  /*04c0*/  IMAD R0, R62, 0x28, RZ ;  /* 0x000000283e007824 */ /* 0x000fe200078e02ff */
[----:B------:R-:W-:Y:S02]  /*04d0*/  SEL R3, R3, R5, !P3 ;  /* 0x0000000503037207 */ /* 0x000fe40005800000 */
[----:B------:R-:W-:-:S02]  /*04e0*/  ISETP.GE.U32.AND P3, PT, R15, UR12, PT ;  /* 0x0000000c0f007c0c */ /* 0x000fc4000bf66070 */
[C---:B------:R-:W-:Y:S02]  /*04f0*/  IADD3 R18, P1, PT, R0.reuse, R91, RZ ;  /* 0x0000005b00127210 */ /* 0x040fe40007f3e0ff */
[----:B------:R-:W-:Y:S02]  /*0500*/  ISETP.GE.AND.EX P3, PT, R11, UR13, PT, P3 ;  /* 0x0000000d0b007c0c */ /* 0x000fe4000bf66330 */
[----:B------:R-:W-:Y:S02]  /*0510*/  SHF.R.S32.HI R4, RZ, 0x1f, R3 ;  /* 0x0000001fff047819 */ /* 0x000fe40000011403 */
[----:B------:R-:W-:Y:S01]  /*0520*/  LEA.HI.X.SX32 R19, R0, RZ, 0x1, P1 ;  /* 0x000000ff00137211 */ /* 0x000fe200008f0eff */
[----:B-1----:R-:W-:Y:S01]  /*0530*/  @!P0 IMAD R0, R7, R12, RZ ;  /* 0x0000000c07008224 */ /* 0x002fe200078e02ff */
[----:B------:R-:W-:Y:S01]  /*0540*/  ISETP.GE.AND.EX P4, PT, R27, UR13, PT, P4 ;  /* 0x0000000d1b007c0c */ /* 0x000fe2000bf86340 */
[----:B------:R-:W-:Y:S01]  /*0550*/  IMAD R4, R4, UR14, RZ ;  /* 0x0000000e04047c24 */ /* 0x000fe2000f8e02ff */
[----:B------:R-:W-:Y:S01]  /*0560*/  ISETP.GE.U32.AND P2, PT, R23, UR12, PT ;  /* 0x0000000c17007c0c */ /* 0x000fe2000bf46070 */
[----:B------:R-:W-:-:S03]  /*0570*/  IMAD.WIDE.U32 R18, R3, UR14, R18 ;  /* 0x0000000e03127c25 */ /* 0x000fc6000f8e0012 */
[----:B------:R-:W-:Y:S01]  /*0580*/  ISETP.GE.AND.EX P2, PT, R29, UR13, PT, P2 ;  /* 0x0000000d1d007c0c */ /* 0x000fe2000bf46320 */
[----:B------:R-:W1:Y:S01]  /*0590*/  @!P3 LDC.64 R32, c[0x0][0x3f8] ;  /* 0x0000fe00ff20bb82 */ /* 0x000e620000000a00 */
[----:B------:R-:W-:Y:S01]  /*05a0*/  IMAD R21, R3, UR15, R4 ;  /* 0x0000000f03157c24 */ /* 0x000fe2000f8e0204 */
[----:B------:R-:W-:Y:S01]  /*05b0*/  @!P0 MOV R20, R18 ;  /* 0x0000001200148202 */ /* 0x000fe20000000f00 */
[----:B------:R-:W-:-:S03]  /*05c0*/  @!P0 IMAD R3, R9, R13, R0 ;  /* 0x0000000d09038224 */ /* 0x000fc600078e0200 */
[----:B------:R-:W-:Y:S02]  /*05d0*/  IADD3 R21, PT, PT, R19, R21, RZ ;  /* 0x0000001513157210 */ /* 0x000fe40007ffe0ff */
[----:B------:R-:W5:Y:S02]  /*05e0*/  @!P3 LDC.64 R34, c[0x0][0x3a0] ;  /* 0x0000e800ff22bb82 */ /* 0x000f640000000a00 */
[----:B------:R-:W-:Y:S01]  /*05f0*/  @!P3 MOV R13, R21 ;  /* 0x00000015000db202 */ /* 0x000fe20000000f00 */
[----:B------:R-:W-:Y:S01]  /*0600*/  @!P0 IMAD.WIDE.U32 R4, R9, R12, R20 ;  /* 0x0000000c09048225 */ /* 0x000fe200078e0014 */
[----:B------:R-:W-:-:S04]  /*0610*/  @!P3 MOV R12, R18 ;  /* 0x00000012000cb202 */ /* 0x000fc80000000f00 */
[----:B------:R-:W3:Y:S01]  /*0620*/  @!P4 LDC.64 R38, c[0x0][0x3f8] ;  /* 0x0000fe00ff26cb82 */ /* 0x000ee20000000a00 */
[----:B------:R-:W-:Y:S02]  /*0630*/  @!P0 IADD3 R5, PT, PT, R5, R3, RZ ;  /* 0x0000000305058210 */ /* 0x000fe40007ffe0ff */
[C---:B------:R-:W-:Y:S02]  /*0640*/  @!P0 SHF.L.U32 R3, R4.reuse, 0x1, RZ ;  /* 0x0000000104038819 */ /* 0x040fe400000006ff */
[----:B------:R-:W-:Y:S02]  /*0650*/  @!P0 SHF.L.U64.HI R4, R4, 0x1, R5 ;  /* 0x0000000104048819 */ /* 0x000fe40000010205 */
[----:B--2---:R-:W-:Y:S01]  /*0660*/  @!P0 IADD3 R6, P1, PT, R3, R24, RZ ;  /* 0x0000001803068210 */ /* 0x004fe20007f3e0ff */
[----:B------:R-:W2:Y:S01]  /*0670*/  @!P3 LDC.64 R36, c[0x0][0x398] ;  /* 0x0000e600ff24bb82 */ /* 0x000ea20000000a00 */
[----:B-1----:R-:W-:Y:S01]  /*0680*/  @!P3 IMAD R0, R11, R32, RZ ;  /* 0x000000200b00b224 */ /* 0x002fe200078e02ff */
[----:B----4-:R-:W-:Y:S01]  /*0690*/  @!P0 IADD3 R10, P5, PT, R3, R30, RZ ;  /* 0x0000001e030a8210 */ /* 0x010fe20007fbe0ff */
[----:B------:R-:W-:Y:S01]  /*06a0*/  @!P3 IMAD.WIDE.U32 R12, R15, R32, R12 ;  /* 0x000000200f0cb225 */ /* 0x000fe200078e000c */
[----:B------:R-:W-:-:S02]  /*06b0*/  @!P0 IADD3.X R7, PT, PT, R4, R25, RZ, P1, !PT ;  /* 0x0000001904078210 */ /* 0x000fc40000ffe4ff */
[----:B------:R-:W-:Y:S01]  /*06c0*/  @!P0 IADD3.X R11, PT, PT, R4, R31, RZ, P5, !PT ;  /* 0x0000001f040b8210 */ /* 0x000fe20002ffe4ff */
[----:B------:R-:W-:Y:S01]  /*06d0*/  @!P3 IMAD R5, R15, R33, R0 ;  /* 0x000000210f05b224 */ /* 0x000fe200078e0200 */
[----:B------:R-:W-:Y:S01]  /*06e0*/  MOV R3, RZ ;  /* 0x000000ff00037202 */ /* 0x000fe20000000f00 */
[----:B------:R-:W1:Y:S01]  /*06f0*/  @!P2 LDC.64 R42, c[0x0][0x3f8] ;  /* 0x0000fe00ff2aab82 */ /* 0x000e620000000a00 */
[----:B------:R-:W-:Y:S02]  /*0700*/  MOV R4, RZ ;  /* 0x000000ff00047202 */ /* 0x000fe40000000f00 */
[----:B------:R-:W-:Y:S02]  /*0710*/  @!P3 IADD3 R13, PT, PT, R13, R5, RZ ;  /* 0x000000050d0db210 */ /* 0x000fe40007ffe0ff */
[C---:B------:R-:W-:Y:S01]  /*0720*/  @!P3 SHF.L.U32 R5, R12.reuse, 0x1, RZ ;  /* 0x000000010c05b819 */ /* 0x040fe200000006ff */
[----:B------:R4:W2:Y:S01]  /*0730*/  @!P0 LDG.E R3, desc[UR10][R6.64] ;  /* 0x0000000a06038981 */ /* 0x0008a2000c1e1900 */
[----:B------:R-:W-:Y:S01]  /*0740*/  IADD3 R25, PT, PT, R9, 0x80, RZ ;  /* 0x0000008009197810 */ /* 0x000fe20007ffe0ff */
[----:B------:R-:W0:Y:S01]  /*0750*/  @!P4 LDC.64 R40, c[0x0][0x3a0] ;  /* 0x0000e800ff28cb82 */ /* 0x000e220000000a00 */
[----:B------:R-:W-:Y:S01]  /*0760*/  @!P3 SHF.L.U64.HI R0, R12, 0x1, R13 ;  /* 0x000000010c00b819 */ /* 0x000fe2000001020d */
[----:B------:R2:W2:Y:S01]  /*0770*/  @!P0 LDG.E R4, desc[UR10][R10.64] ;  /* 0x0000000a0a048981 */ /* 0x0004a2000c1e1900 */
[----:B-----5:R-:W-:Y:S01]  /*0780*/  @!P3 IADD3 R12, P1, PT, R5, R34, RZ ;  /* 0x00000022050cb210 */ /* 0x020fe20007f3e0ff */
[----:B---3--:R-:W-:Y:S01]  /*0790*/  @!P4 IMAD R8, R27, R38, RZ ;  /* 0x000000261b08c224 */ /* 0x008fe200078e02ff */
[----:B------:R-:W-:-:S02]  /*07a0*/  ISETP.GE.U32.AND P0, PT, R25, UR12, PT ;  /* 0x0000000c19007c0c */ /* 0x000fc4000bf06070 */
[----:B------:R-:W-:Y:S01]  /*07b0*/  SHF.R.S32.HI R31, RZ, 0x1f, R25 ;  /* 0x0000001fff1f7819 */ /* 0x000fe20000011419 */
[----:B----4-:R-:W-:Y:S01]  /*07c0*/  @!P4 IMAD R7, R17, R39, R8 ;  /* 0x000000271107c224 */ /* 0x010fe200078e0208 */
[----:B------:R-:W-:Y:S02]  /*07d0*/  @!P3 IADD3.X R13, PT, PT, R0, R35, RZ, P1, !PT ;  /* 0x00000023000db210 */ /* 0x000fe40000ffe4ff */
[----:B------:R-:W-:Y:S01]  /*07e0*/  ISETP.GE.AND.EX P0, PT, R31, UR13, PT, P0 ;  /* 0x0000000d1f007c0c */ /* 0x000fe2000bf06300 */
[----:B------:R-:W3:Y:S01]  /*07f0*/  @!P4 LDC.64 R34, c[0x0][0x398] ;  /* 0x0000e600ff22cb82 */ /* 0x000ee20000000a00 */
[----:B--2---:R-:W-:Y:S01]  /*0800*/  @!P4 MOV R10, R18 ;  /* 0x00000012000ac202 */ /* 0x004fe20000000f00 */
[----:B------:R0:W2:Y:S01]  /*0810*/  @!P3 LDG.E R61, desc[UR10][R12.64] ;  /* 0x0000000a0c3db981 */ /* 0x0000a2000c1e1900 */
[----:B------:R-:W-:Y:S02]  /*0820*/  @!P4 MOV R11, R21 ;  /* 0x00000015000bc202 */ /* 0x000fe40000000f00 */
[----:B------:R-:W-:Y:S01]  /*0830*/  @!P3 IADD3 R6, P1, PT, R5, R36, RZ ;  /* 0x000000240506b210 */ /* 0x000fe20007f3e0ff */
[----:B------:R-:W-:Y:S01]  /*0840*/  @!P4 IMAD.WIDE.U32 R10, R17, R38, R10 ;  /* 0x00000026110ac225 */ /* 0x000fe200078e000a */
[----:B------:R-:W-:Y:S01]  /*0850*/  IADD3 R27, PT, PT, R9, 0xa0, RZ ;  /* 0x000000a0091b7810 */ /* 0x000fe20007ffe0ff */
[----:B------:R-:W4:Y:S03]  /*0860*/  @!P2 LDC.64 R38, c[0x0][0x398] ;  /* 0x0000e600ff26ab82 */ /* 0x000f260000000a00 */
[----:B------:R-:W-:-:S02]  /*0870*/  @!P4 IADD3 R5, PT, PT, R11, R7, RZ ;  /* 0x000000070b05c210 */ /* 0x000fc40007ffe0ff */
[----:B------:R-:W-:-:S03]  /*0880*/  @!P3 IADD3.X R7, PT, PT, R0, R37, RZ, P1, !PT ;  /* 0x000000250007b210 */ /* 0x000fc60000ffe4ff */
[----:B------:R-:W5:Y:S01]  /*0890*/  @!P2 LDC.64 R36, c[0x0][0x3a0] ;  /* 0x0000e800ff24ab82 */ /* 0x000f620000000a00 */
[----:B------:R-:W-:Y:S02]  /*08a0*/  ISETP.GE.U32.AND P1, PT, R27, UR12, PT ;  /* 0x0000000c1b007c0c */ /* 0x000fe4000bf26070 */
[----:B------:R-:W-:Y:S02]  /*08b0*/  SHF.R.S32.HI R33, RZ, 0x1f, R27 ;  /* 0x0000001fff217819 */ /* 0x000fe4000001141b */
[----:B------:R-:W-:-:S03]  /*08c0*/  @!P4 SHF.L.U64.HI R0, R10, 0x1, R5 ;  /* 0x000000010a00c819 */ /* 0x000fc60000010205 */
[----:B------:R-:W4:Y:S01]  /*08d0*/  @!P0 LDC.64 R44, c[0x0][0x3f8] ;  /* 0x0000fe00ff2c8b82 */ /* 0x000f220000000a00 */
[----:B------:R-:W-:Y:S01]  /*08e0*/  ISETP.GE.AND.EX P1, PT, R33, UR13, PT, P1 ;  /* 0x0000000d21007c0c */ /* 0x000fe2000bf26310 */
[----:B-1----:R-:W-:Y:S01]  /*08f0*/  @!P2 IMAD R8, R29, R42, RZ ;  /* 0x0000002a1d08a224 */ /* 0x002fe200078e02ff */
[----:B------:R-:W-:Y:S02]  /*0900*/  MOV R5, RZ ;  /* 0x000000ff00057202 */ /* 0x000fe40000000f00 */
[----:B------:R-:W-:Y:S02]  /*0910*/  @!P2 MOV R16, R18 ;  /* 0x000000120010a202 */ /* 0x000fe40000000f00 */
[----:B------:R-:W-:Y:S02]  /*0920*/  @!P2 MOV R17, R21 ;  /* 0x000000150011a202 */ /* 0x000fe40000000f00 */
[----:B------:R-:W-:Y:S01]  /*0930*/  @!P4 SHF.L.U32 R15, R10, 0x1, RZ ;  /* 0x000000010a0fc819 */ /* 0x000fe200000006ff */
[C---:B------:R-:W-:Y:S01]  /*0940*/  @!P2 IMAD R11, R23.reuse, R43, R8 ;  /* 0x0000002b170ba224 */ /* 0x040fe200078e0208 */
[----:B------:R1:W2:Y:S01]  /*0950*/  @!P3 LDG.E R5, desc[UR10][R6.64] ;  /* 0x0000000a0605b981 */ /* 0x0002a2000c1e1900 */
[----:B------:R-:W-:Y:S01]  /*0960*/  @!P2 IMAD.WIDE.U32 R16, R23, R42, R16 ;  /* 0x0000002a1710a225 */ /* 0x000fe200078e0010 */
[----:B0-----:R-:W-:-:S02]  /*0970*/  @!P4 IADD3 R12, P5, PT, R15, R40, RZ ;  /* 0x000000280f0cc210 */ /* 0x001fc40007fbe0ff */
[----:B---3--:R-:W-:Y:S02]  /*0980*/  @!P4 IADD3 R14, P3, PT, R15, R34, RZ ;  /* 0x000000220f0ec210 */ /* 0x008fe40007f7e0ff */
[C---:B------:R-:W-:Y:S02]  /*0990*/  @!P4 IADD3.X R13, PT, PT, R0.reuse, R41, RZ, P5, !PT ;  /* 0x00000029000dc210 */ /* 0x040fe40002ffe4ff */
[----:B------:R-:W-:Y:S01]  /*09a0*/  @!P2 IADD3 R17, PT, PT, R17, R11, RZ ;  /* 0x0000000b1111a210 */ /* 0x000fe20007ffe0ff */
[----:B------:R-:W0:Y:S01]  /*09b0*/  @!P0 LDC.64 R40, c[0x0][0x3a0] ;  /* 0x0000e800ff288b82 */ /* 0x000e220000000a00 */
[----:B------:R-:W-:Y:S01]  /*09c0*/  @!P4 IADD3.X R15, PT, PT, R0, R35, RZ, P3, !PT ;  /* 0x00000023000fc210 */ /* 0x000fe20001ffe4ff */
[----:B------:R3:W2:Y:S01]  /*09d0*/  @!P4 LDG.E R60, desc[UR10][R12.64] ;  /* 0x0000000a0c3cc981 */ /* 0x0006a2000c1e1900 */
[----:B------:R-:W-:-:S05]  /*09e0*/  @!P2 SHF.L.U32 R35, R16, 0x1, RZ ;  /* 0x000000011023a819 */ /* 0x000fca00000006ff */
[----:B------:R-:W0:Y:S01]  /*09f0*/  @!P1 LDC.64 R10, c[0x0][0x3f8] ;  /* 0x0000fe00ff0a9b82 */ /* 0x000e220000000a00 */
[----:B------:R-:W-:Y:S02]  /*0a00*/  @!P2 SHF.L.U64.HI R0, R16, 0x1, R17 ;  /* 0x000000011000a819 */ /* 0x000fe40000010211 */
[----:B-----5:R-:W-:Y:S02]  /*0a10*/  @!P2 IADD3 R16, P3, PT, R35, R36, RZ ;  /* 0x000000242310a210 */ /* 0x020fe40007f7e0ff */
[----:B-1----:R-:W-:Y:S01]  /*0a20*/  IADD3 R7, PT, PT, R9, 0xc0, RZ ;  /* 0x000000c009077810 */ /* 0x002fe20007ffe0ff */
[----:B----4-:R-:W-:Y:S01]  /*0a30*/  @!P0 IMAD R8, R31, R44, RZ ;  /* 0x0000002c1f088224 */ /* 0x010fe200078e02ff */
[----:B------:R-:W-:Y:S02]  /*0a40*/  @!P0 MOV R22, R18 ;  /* 0x0000001200168202 */ /* 0x000fe40000000f00 */
[----:B------:R-:W-:Y:S02]  /*0a50*/  @!P0 MOV R23, R21 ;  /* 0x0000001500178202 */ /* 0x000fe40000000f00 */
[----:B------:R-:W-:-:S02]  /*0a60*/  @!P2 IADD3.X R17, PT, PT, R0, R37, RZ, P3, !PT ;  /* 0x000000250011a210 */ /* 0x000fc40001ffe4ff */
[----:B------:R-:W-:Y:S01]  /*0a70*/  MOV R6, RZ ;  /* 0x000000ff00067202 */ /* 0x000fe20000000f00 */
[----:B------:R-:W1:Y:S01]  /*0a80*/  @!P0 LDC.64 R36, c[0x0][0x398] ;  /* 0x0000e600ff248b82 */ /* 0x000e620000000a00 */
[----:B------:R-:W-:Y:S02]  /*0a90*/  ISETP.GE.U32.AND P3, PT, R7, UR12, PT ;  /* 0x0000000c07007c0c */ /* 0x000fe4000bf66070 */
[----:B------:R-:W-:Y:S01]  /*0aa0*/  SHF.R.S32.HI R29, RZ, 0x1f, R7 ;  /* 0x0000001fff1d7819 */ /* 0x000fe20000011407 */
[C---:B---3--:R-:W-:Y:S01]  /*0ab0*/  @!P0 IMAD R13, R25.reuse, R45, R8 ;  /* 0x0000002d190d8224 */ /* 0x048fe200078e0208 */
[----:B------:R3:W4:Y:S01]  /*0ac0*/  @!P4 LDG.E R6, desc[UR10][R14.64] ;  /* 0x0000000a0e06c981 */ /* 0x000722000c1e1900 */
[----:B------:R-:W-:Y:S01]  /*0ad0*/  @!P0 IMAD.WIDE.U32 R22, R25, R44, R22 ;  /* 0x0000002c19168225 */ /* 0x000fe200078e0016 */
[----:B------:R-:W-:Y:S02]  /*0ae0*/  ISETP.GE.AND.EX P3, PT, R29, UR13, PT, P3 ;  /* 0x0000000d1d007c0c */ /* 0x000fe4000bf66330 */
[----:B------:R-:W-:Y:S01]  /*0af0*/  @!P2 IADD3 R12, P4, PT, R35, R38, RZ ;  /* 0x00000026230ca210 */ /* 0x000fe20007f9e0ff */
[----:B------:R5:W4:Y:S01]  /*0b00*/  @!P2 LDG.E R59, desc[UR10][R16.64] ;  /* 0x0000000a103ba981 */ /* 0x000b22000c1e1900 */
[----:B------:R-:W-:-:S02]  /*0b10*/  @!P0 SHF.L.U32 R25, R22, 0x1, RZ ;  /* 0x0000000116198819 */ /* 0x000fc400000006ff */
[----:B---3--:R-:W-:Y:S02]  /*0b20*/  @!P0 IADD3 R15, PT, PT, R23, R13, RZ ;  /* 0x0000000d170f8210 */ /* 0x008fe40007ffe0ff */
[----:B------:R-:W-:Y:S02]  /*0b30*/  @!P2 IADD3.X R13, PT, PT, R0, R39, RZ, P4, !PT ;  /* 0x00000027000da210 */ /* 0x000fe400027fe4ff */
[----:B------:R-:W-:Y:S01]  /*0b40*/  @!P0 SHF.L.U64.HI R0, R22, 0x1, R15 ;  /* 0x0000000116008819 */ /* 0x000fe2000001020f */
[----:B0-----:R-:W-:Y:S01]  /*0b50*/  @!P1 IMAD R8, R33, R10, RZ ;  /* 0x0000000a21089224 */ /* 0x001fe200078e02ff */
[----:B------:R-:W-:Y:S01]  /*0b60*/  @!P1 MOV R14, R18 ;  /* 0x00000012000e9202 */ /* 0x000fe20000000f00 */
[----:B-----5:R-:W0:Y:S01]  /*0b70*/  @!P3 LDC.64 R16, c[0x0][0x3f8] ;  /* 0x0000fe00ff10bb82 */ /* 0x020e220000000a00 */
[----:B------:R-:W-:Y:S01]  /*0b80*/  @!P1 MOV R15, R21 ;  /* 0x00000015000f9202 */ /* 0x000fe20000000f00 */
[----:B------:R3:W5:Y:S01]  /*0b90*/  @!P2 LDG.E R46, desc[UR10][R12.64] ;  /* 0x0000000a0c2ea981 */ /* 0x000762000c1e1900 */
[----:B------:R-:W-:-:S02]  /*0ba0*/  @!P0 IADD3 R22, P4, PT, R25, R40, RZ ;  /* 0x0000002819168210 */ /* 0x000fc40007f9e0ff */
[----:B------:R-:W-:Y:S01]  /*0bb0*/  IADD3 R31, PT, PT, R9, 0xe0, RZ ;  /* 0x000000e0091f7810 */ /* 0x000fe20007ffe0ff */
[C---:B------:R-:W-:Y:S01]  /*0bc0*/  @!P1 IMAD R33, R27.reuse, R11, R8 ;  /* 0x0000000b1b219224 */ /* 0x040fe200078e0208 */
[----:B------:R-:W-:Y:S01]  /*0bd0*/  @!P0 IADD3.X R23, PT, PT, R0, R41, RZ, P4, !PT ;  /* 0x0000002900178210 */ /* 0x000fe200027fe4ff */
[----:B------:R-:W-:Y:S01]  /*0be0*/  @!P1 IMAD.WIDE.U32 R14, R27, R10, R14 ;  /* 0x0000000a1b0e9225 */ /* 0x000fe200078e000e */
[----:B------:R-:W-:Y:S01]  /*0bf0*/  ISETP.GE.U32.AND P4, PT, R31, UR12, PT ;  /* 0x0000000c1f007c0c */ /* 0x000fe2000bf86070 */
[----:B------:R-:W0:Y:S01]  /*0c00*/  @!P1 LDC.64 R10, c[0x0][0x398] ;  /* 0x0000e600ff0a9b82 */ /* 0x000e220000000a00 */
[----:B------:R-:W-:Y:S02]  /*0c10*/  SHF.R.S32.HI R35, RZ, 0x1f, R31 ;  /* 0x0000001fff237819 */ /* 0x000fe4000001141f */
[----:B------:R-:W-:Y:S02]  /*0c20*/  CS2R R44, SRZ ;  /* 0x00000000002c7805 */ /* 0x000fe4000001ff00 */
[----:B-1----:R-:W-:Y:S01]  /*0c30*/  @!P0 IADD3 R26, P2, PT, R25, R36, RZ ;  /* 0x00000024191a8210 */ /* 0x002fe20007f5e0ff */
[----:B------:R-:W5:Y:S01]  /*0c40*/  @!P0 LDG.E R58, desc[UR10][R22.64] ;  /* 0x0000000a163a8981 */ /* 0x000f62000c1e1900 */
[----:B------:R-:W-:Y:S01]  /*0c50*/  ISETP.GE.AND.EX P4, PT, R35, UR13, PT, P4 ;  /* 0x0000000d23007c0c */ /* 0x000fe2000bf86340 */
[----:B------:R-:W1:Y:S01]  /*0c60*/  @!P1 LDC.64 R40, c[0x0][0x3a0] ;  /* 0x0000e800ff289b82 */ /* 0x000e620000000a00 */
[----:B------:R-:W-:-:S02]  /*0c70*/  @!P1 IADD3 R15, PT, PT, R15, R33, RZ ;  /* 0x000000210f0f9210 */ /* 0x000fc40007ffe0ff */
[----:B------:R-:W-:Y:S02]  /*0c80*/  IADD3 R33, PT, PT, R9, 0x100, RZ ;  /* 0x0000010009217810 */ /* 0x000fe40007ffe0ff */
[----:B------:R-:W-:Y:S02]  /*0c90*/  @!P0 IADD3.X R27, PT, PT, R0, R37, RZ, P2, !PT ;  /* 0x00000025001b8210 */ /* 0x000fe400017fe4ff */
[----:B------:R-:W-:Y:S01]  /*0ca0*/  ISETP.GE.U32.AND P2, PT, R33, UR12, PT ;  /* 0x0000000c21007c0c */ /* 0x000fe2000bf46070 */
[----:B---3--:R-:W3:Y:S01]  /*0cb0*/  @!P3 LDC.64 R12, c[0x0][0x3a0] ;  /* 0x0000e800ff0cbb82 */ /* 0x008ee20000000a00 */
[----:B------:R-:W-:Y:S01]  /*0cc0*/  SHF.R.S32.HI R37, RZ, 0x1f, R33 ;  /* 0x0000001fff257819 */ /* 0x000fe20000011421 */
[----:B------:R0:W5:Y:S01]  /*0cd0*/  @!P0 LDG.E R45, desc[UR10][R26.64] ;  /* 0x0000000a1a2d8981 */ /* 0x000162000c1e1900 */
[C---:B------:R-:W-:Y:S02]  /*0ce0*/  @!P1 SHF.L.U32 R39, R14.reuse, 0x1, RZ ;  /* 0x000000010e279819 */ /* 0x040fe400000006ff */
[----:B------:R-:W-:-:S03]  /*0cf0*/  @!P1 SHF.L.U64.HI R0, R14, 0x1, R15 ;  /* 0x000000010e009819 */ /* 0x000fc6000001020f */
[----:B------:R-:W3:Y:S01]  /*0d00*/  @!P3 LDC.64 R24, c[0x0][0x398] ;  /* 0x0000e600ff18bb82 */ /* 0x000ee20000000a00 */
[----:B------:R-:W-:Y:S01]  /*0d10*/  ISETP.GE.AND.EX P2, PT, R37, UR13, PT, P2 ;  /* 0x0000000d25007c0c */ /* 0x000fe2000bf46320 */
[----:B0-----:R-:W-:-:S06]  /*0d20*/  @!P3 IMAD R8, R29, R16, RZ ;  /* 0x000000101d08b224 */ /* 0x001fcc00078e02ff */
[----:B------:R-:W0:Y:S01]  /*0d30*/  @!P4 LDC.64 R14, c[0x0][0x3f8] ;  /* 0x0000fe00ff0ecb82 */ /* 0x000e220000000a00 */
[----:B------:R-:W-:Y:S02]  /*0d40*/  @!P3 MOV R26, R18 ;  /* 0x00000012001ab202 */ /* 0x000fe40000000f00 */
[----:B------:R-:W-:Y:S02]  /*0d50*/  @!P3 MOV R27, R21 ;  /* 0x00000015001bb202 */ /* 0x000fe40000000f00 */
[C---:B------:R-:W-:Y:S02]  /*0d60*/  @!P1 IADD3 R28, P0, PT, R39.reuse, R10, RZ ;  /* 0x0000000a271c9210 */ /* 0x040fe40007f1e0ff */
[----:B-1----:R-:W-:Y:S01]  /*0d70*/  @!P1 IADD3 R22, P5, PT, R39, R40, RZ ;  /* 0x0000002827169210 */ /* 0x002fe20007fbe0ff */
[C---:B------:R-:W-:Y:S01]  /*0d80*/  @!P3 IMAD R39, R7.reuse, R17, R8 ;  /* 0x000000110727b224 */ /* 0x040fe200078e0208 */
[C---:B------:R-:W-:Y:S01]  /*0d90*/  @!P1 IADD3.X R29, PT, PT, R0.reuse, R11, RZ, P0, !PT ;  /* 0x0000000b001d9210 */ /* 0x040fe200007fe4ff */
[----:B------:R-:W-:Y:S01]  /*0da0*/  @!P3 IMAD.WIDE.U32 R16, R7, R16, R26 ;  /* 0x000000100710b225 */ /* 0x000fe200078e001a */
[----:B------:R-:W1:Y:S01]  /*0db0*/  @!P2 LDC.64 R10, c[0x0][0x3f8] ;  /* 0x0000fe00ff0aab82 */ /* 0x000e620000000a00 */
[----:B------:R-:W-:-:S02]  /*0dc0*/  @!P1 IADD3.X R23, PT, PT, R0, R41, RZ, P5, !PT ;  /* 0x0000002900179210 */ /* 0x000fc40002ffe4ff */
[----:B------:R-:W5:Y:S01]  /*0dd0*/  @!P1 LDG.E R44, desc[UR10][R28.64] ;  /* 0x0000000a1c2c9981 */ /* 0x000f62000c1e1900 */
[----:B------:R-:W-:Y:S02]  /*0de0*/  @!P3 IADD3 R17, PT, PT, R17, R39, RZ ;  /* 0x000000271111b210 */ /* 0x000fe40007ffe0ff */
[C---:B------:R-:W-:Y:S01]  /*0df0*/  @!P3 SHF.L.U32 R7, R16.reuse, 0x1, RZ ;  /* 0x000000011007b819 */ /* 0x040fe200000006ff */
[----:B------:R0:W5:Y:S01]  /*0e00*/  @!P1 LDG.E R57, desc[UR10][R22.64] ;  /* 0x0000000a16399981 */ /* 0x000162000c1e1900 */
[----:B------:R-:W-:Y:S01]  /*0e10*/  @!P3 SHF.L.U64.HI R0, R16, 0x1, R17 ;  /* 0x000000011000b819 */ /* 0x000fe20000010211 */
[----:B------:R-:W1:Y:S01]  /*0e20*/  @!P4 LDC.64 R26, c[0x0][0x3a0] ;  /* 0x0000e800ff1acb82 */ /* 0x000e620000000a00 */
[C---:B---3--:R-:W-:Y:S02]  /*0e30*/  @!P3 IADD3 R16, P0, PT, R7.reuse, R12, RZ ;  /* 0x0000000c0710b210 */ /* 0x048fe40007f1e0ff */
[----:B------:R-:W-:Y:S02]  /*0e40*/  @!P3 IADD3 R24, P5, PT, R7, R24, RZ ;  /* 0x000000180718b210 */ /* 0x000fe40007fbe0ff */
[----:B------:R-:W-:Y:S01]  /*0e50*/  IADD3 R7, PT, PT, R9, 0x120, RZ ;  /* 0x0000012009077810 */ /* 0x000fe20007ffe0ff */
[----:B0-----:R-:W-:Y:S01]  /*0e60*/  @!P4 IMAD R8, R35, R14, RZ ;  /* 0x0000000e2308c224 */ /* 0x001fe200078e02ff */
[----:B------:R-:W-:-:S02]  /*0e70*/  @!P4 MOV R22, R18 ;  /* 0x000000120016c202 */ /* 0x000fc40000000f00 */
[----:B------:R-:W-:Y:S02]  /*0e80*/  @!P4 MOV R23, R21 ;  /* 0x000000150017c202 */ /* 0x000fe40000000f00 */
[----:B------:R-:W-:Y:S02]  /*0e90*/  ISETP.GE.U32.AND P1, PT, R7, UR12, PT ;  /* 0x0000000c07007c0c */ /* 0x000fe4000bf26070 */
[----:B------:R-:W-:Y:S01]  /*0ea0*/  SHF.R.S32.HI R35, RZ, 0x1f, R7 ;  /* 0x0000001fff237819 */ /* 0x000fe20000011407 */
[C---:B------:R-:W-:Y:S01]  /*0eb0*/  @!P4 IMAD R39, R31.reuse, R15, R8 ;  /* 0x0000000f1f27c224 */ /* 0x040fe200078e0208 */
[C---:B------:R-:W-:Y:S01]  /*0ec0*/  @!P3 IADD3.X R17, PT, PT, R0.reuse, R13, RZ, P0, !PT ;  /* 0x0000000d0011b210 */ /* 0x040fe200007fe4ff */
[----:B------:R-:W-:Y:S01]  /*0ed0*/  @!P4 IMAD.WIDE.U32 R22, R31, R14, R22 ;  /* 0x0000000e1f16c225 */ /* 0x000fe200078e0016 */
[----:B------:R-:W-:Y:S01]  /*0ee0*/  ISETP.GE.AND.EX P1, PT, R35, UR13, PT, P1 ;  /* 0x0000000d23007c0c */ /* 0x000fe2000bf26310 */
[----:B------:R-:W0:Y:S02]  /*0ef0*/  @!P2 LDC.64 R14, c[0x0][0x3a0] ;  /* 0x0000e800ff0eab82 */ /* 0x000e240000000a00 */
[----:B------:R3:W5:Y:S01]  /*0f00*/  @!P3 LDG.E R56, desc[UR10][R16.64] ;  /* 0x0000000a1038b981 */ /* 0x000762000c1e1900 */
[----:B------:R-:W-:Y:S01]  /*0f10*/  @!P4 IADD3 R23, PT, PT, R23, R39, RZ ;  /* 0x000000271717c210 */ /* 0x000fe20007ffe0ff */
[----:B-1----:R-:W-:Y:S01]  /*0f20*/  @!P2 IMAD R8, R37, R10, RZ ;  /* 0x0000000a2508a224 */ /* 0x002fe200078e02ff */
[----:B------:R-:W-:-:S02]  /*0f30*/  @!P3 IADD3.X R25, PT, PT, R0, R25, RZ, P5, !PT ;  /* 0x000000190019b210 */ /* 0x000fc40002ffe4ff */
[C---:B------:R-:W-:Y:S01]  /*0f40*/  @!P4 SHF.L.U32 R29, R22.reuse, 0x1, RZ ;  /* 0x00000001161dc819 */ /* 0x040fe200000006ff */
[----:B------:R-:W-:Y:S01]  /*0f50*/  @!P2 IMAD R31, R33, R11, R8 ;  /* 0x0000000b211fa224 */ /* 0x000fe200078e0208 */
[----:B------:R-:W1:Y:S01]  /*0f60*/  @!P4 LDC.64 R12, c[0x0][0x398] ;  /* 0x0000e600ff0ccb82 */ /* 0x000e620000000a00 */
[----:B---3--:R-:W-:Y:S02]  /*0f70*/  @!P2 MOV R16, R18 ;  /* 0x000000120010a202 */ /* 0x008fe40000000f00 */
[----:B------:R-:W-:Y:S02]  /*0f80*/  @!P2 MOV R17, R21 ;  /* 0x000000150011a202 */ /* 0x000fe40000000f00 */
[----:B------:R-:W-:Y:S02]  /*0f90*/  @!P4 SHF.L.U64.HI R32, R22, 0x1, R23 ;  /* 0x000000011620c819 */ /* 0x000fe40000010217 */
[----:B------:R-:W-:Y:S01]  /*0fa0*/  IADD3 R0, PT, PT, R9, 0x140, RZ ;  /* 0x0000014009007810 */ /* 0x000fe20007ffe0ff */
[----:B------:R-:W-:Y:S01]  /*0fb0*/  @!P2 IMAD.WIDE.U32 R10, R33, R10, R16 ;  /* 0x0000000a210aa225 */ /* 0x000fe200078e0010 */
[----:B------:R-:W3:Y:S02]  /*0fc0*/  @!P2 LDC.64 R22, c[0x0][0x398] ;  /* 0x0000e600ff16ab82 */ /* 0x000ee40000000a00 */
[----:B------:R-:W-:-:S02]  /*0fd0*/  ISETP.GE.U32.AND P5, PT, R0, UR12, PT ;  /* 0x0000000c00007c0c */ /* 0x000fc4000bfa6070 */
[----:B------:R-:W-:-:S04]  /*0fe0*/  SHF.R.S32.HI R37, RZ, 0x1f, R0 ;  /* 0x0000001fff257819 */ /* 0x000fc80000011400 */
[----:B------:R-:W3:Y:S01]  /*0ff0*/  @!P1 LDC.64 R16, c[0x0][0x3f8] ;  /* 0x0000fe00ff109b82 */ /* 0x000ee20000000a00 */
[----:B------:R-:W-:Y:S02]  /*1000*/  ISETP.GE.AND.EX P5, PT, R37, UR13, PT, P5 ;  /* 0x0000000d25007c0c */ /* 0x000fe4000bfa6350 */
[----:B------:R-:W-:Y:S02]  /*1010*/  @!P4 IADD3 R26, P0, PT, R29, R26, RZ ;  /* 0x0000001a1d1ac210 */ /* 0x000fe40007f1e0ff */
[----:B------:R-:W-:Y:S02]  /*1020*/  @!P2 IADD3 R11, PT, PT, R11, R31, RZ ;  /* 0x0000001f0b0ba210 */ /* 0x000fe40007ffe0ff */
[----:B------:R-:W-:Y:S02]  /*1030*/  @!P2 SHF.L.U32 R33, R10, 0x1, RZ ;  /* 0x000000010a21a819 */ /* 0x000fe400000006ff */
[----:B------:R-:W-:Y:S02]  /*1040*/  CS2R R42, SRZ ;  /* 0x00000000002a7805 */ /* 0x000fe4000001ff00 */
[----:B------:R-:W-:-:S02]  /*1050*/  @!P4 IADD3.X R27, PT, PT, R32, R27, RZ, P0, !PT ;  /* 0x0000001b201bc210 */ /* 0x000fc400007fe4ff */
[----:B------:R-:W-:Y:S02]  /*1060*/  @!P2 SHF.L.U64.HI R8, R10, 0x1, R11 ;  /* 0x000000010a08a819 */ /* 0x000fe4000001020b */
[----:B0-----:R-:W-:Y:S01]  /*1070*/  @!P2 IADD3 R30, P0, PT, R33, R14, RZ ;  /* 0x0000000e211ea210 */ /* 0x001fe20007f1e0ff */
[----:B------:R-:W0:Y:S01]  /*1080*/  @!P5 LDC.64 R10, c[0x0][0x3f8] ;  /* 0x0000fe00ff0adb82 */ /* 0x000e220000000a00 */
[----:B------:R3:W5:Y:S02]  /*1090*/  @!P3 LDG.E R43, desc[UR10][R24.64] ;  /* 0x0000000a182bb981 */ /* 0x000764000c1e1900 */
[----:B------:R-:W-:Y:S02]  /*10a0*/  @!P2 IADD3.X R31, PT, PT, R8, R15, RZ, P0, !PT ;  /* 0x0000000f081fa210 */ /* 0x000fe400007fe4ff */
[----:B-1----:R-:W-:Y:S01]  /*10b0*/  @!P4 IADD3 R28, P3, PT, R29, R12, RZ ;  /* 0x0000000c1d1cc210 */ /* 0x002fe20007f7e0ff */
[----:B------:R1:W5:Y:S02]  /*10c0*/  @!P4 LDG.E R55, desc[UR10][R26.64] ;  /* 0x0000000a1a37c981 */ /* 0x000364000c1e1900 */
[----:B------:R-:W0:Y:S01]  /*10d0*/  @!P1 LDC.64 R14, c[0x0][0x3a0] ;  /* 0x0000e800ff0e9b82 */ /* 0x000e220000000a00 */
[----:B---3--:R-:W-:Y:S01]  /*10e0*/  @!P2 IADD3 R24, P0, PT, R33, R22, RZ ;  /* 0x000000162118a210 */ /* 0x008fe20007f1e0ff */
[----:B------:R-:W-:Y:S01]  /*10f0*/  @!P1 IMAD R22, R35, R16, RZ ;  /* 0x0000001023169224 */ /* 0x000fe200078e02ff */
[----:B------:R-:W-:-:S02]  /*1100*/  @!P4 IADD3.X R29, PT, PT, R32, R13, RZ, P3, !PT ;  /* 0x0000000d201dc210 */ /* 0x000fc40001ffe4ff */
[----:B------:R-:W-:Y:S02]  /*1110*/  CS2R R40, SRZ ;  /* 0x0000000000287805 */ /* 0x000fe4000001ff00 */
[----:B------:R-:W-:Y:S01]  /*1120*/  @!P2 IADD3.X R25, PT, PT, R8, R23, RZ, P0, !PT ;  /* 0x000000170819a210 */ /* 0x000fe200007fe4ff */
[----:B-1----:R-:W-:Y:S01]  /*1130*/  @!P1 IMAD R27, R7, R17, R22 ;  /* 0x00000011071b9224 */ /* 0x002fe200078e0216 */
[----:B------:R-:W-:Y:S01]  /*1140*/  @!P1 MOV R22, R18 ;  /* 0x0000001200169202 */ /* 0x000fe20000000f00 */
[----:B------:R-:W1:Y:S01]  /*1150*/  @!P1 LDC.64 R12, c[0x0][0x398] ;  /* 0x0000e600ff0c9b82 */ /* 0x000e620000000a00 */
[----:B------:R-:W-:Y:S01]  /*1160*/  @!P1 MOV R23, R21 ;  /* 0x0000001500179202 */ /* 0x000fe20000000f00 */
[----:B------:R3:W5:Y:S01]  /*1170*/  @!P4 LDG.E R42, desc[UR10][R28.64] ;  /* 0x0000000a1c2ac981 */ /* 0x000762000c1e1900 */
[----:B------:R-:W-:Y:S01]  /*1180*/  IADD3 R35, PT, PT, R9, 0x160, RZ ;  /* 0x0000016009237810 */ /* 0x000fe20007ffe0ff */
[----:B------:R-:W-:-:S03]  /*1190*/  @!P1 IMAD.WIDE.U32 R22, R7, R16, R22 ;  /* 0x0000001007169225 */ /* 0x000fc600078e0016 */
[----:B------:R-:W-:Y:S01]  /*11a0*/  ISETP.GE.U32.AND P0, PT, R35, UR12, PT ;  /* 0x0000000c23007c0c */ /* 0x000fe2000bf06070 */
[----:B------:R-:W2:Y:S01]  /*11b0*/  @!P5 LDC.64 R16, c[0x0][0x3a0] ;  /* 0x0000e800ff10db82 */ /* 0x000ea20000000a00 */
[----:B------:R-:W-:Y:S01]  /*11c0*/  SHF.R.S32.HI R39, RZ, 0x1f, R35 ;  /* 0x0000001fff277819 */ /* 0x000fe20000011423 */
[----:B0-----:R-:W-:Y:S01]  /*11d0*/  @!P5 IMAD R37, R37, R10, RZ ;  /* 0x0000000a2525d224 */ /* 0x001fe200078e02ff */
[----:B------:R-:W-:Y:S01]  /*11e0*/  @!P1 IADD3 R7, PT, PT, R23, R27, RZ ;  /* 0x0000001b17079210 */ /* 0x000fe20007ffe0ff */
[----:B------:R-:W5:Y:S01]  /*11f0*/  @!P2 LDG.E R54, desc[UR10][R30.64] ;  /* 0x0000000a1e36a981 */ /* 0x000f62000c1e1900 */
[C---:B---3--:R-:W-:Y:S02]  /*1200*/  @!P1 SHF.L.U32 R29, R22.reuse, 0x1, RZ ;  /* 0x00000001161d9819 */ /* 0x048fe400000006ff */
[----:B------:R-:W-:Y:S01]  /*1210*/  @!P1 SHF.L.U64.HI R8, R22, 0x1, R7 ;  /* 0x0000000116089819 */ /* 0x000fe20000010207 */
[----:B------:R0:W3:Y:S01]  /*1220*/  @!P2 LDG.E R41, desc[UR10][R24.64] ;  /* 0x0000000a1829a981 */ /* 0x0000e2000c1e1900 */
[----:B------:R-:W-:-:S02]  /*1230*/  ISETP.GE.AND.EX P0, PT, R39, UR13, PT, P0 ;  /* 0x0000000d27007c0c */ /* 0x000fc4000bf06300 */
[----:B------:R-:W-:Y:S02]  /*1240*/  @!P5 MOV R22, R18 ;  /* 0x000000120016d202 */ /* 0x000fe40000000f00 */
[----:B------:R-:W-:Y:S01]  /*1250*/  @!P5 MOV R23, R21 ;  /* 0x000000150017d202 */ /* 0x000fe20000000f00 */
[C---:B------:R-:W-:Y:S01]  /*1260*/  @!P5 IMAD R7, R0.reuse, R11, R37 ;  /* 0x0000000b0007d224 */ /* 0x040fe200078e0225 */
[----:B------:R-:W-:Y:S01]  /*1270*/  @!P1 IADD3 R26, P2, PT, R29, R14, RZ ;  /* 0x0000000e1d1a9210 */ /* 0x000fe20007f5e0ff */
[----:B------:R-:W-:-:S03]  /*1280*/  @!P5 IMAD.WIDE.U32 R10, R0, R10, R22 ;  /* 0x0000000a000ad225 */ /* 0x000fc600078e0016 */
[----:B------:R-:W4:Y:S01]  /*1290*/  @!P5 LDC.64 R22, c[0x0][0x398] ;  /* 0x0000e600ff16db82 */ /* 0x000f220000000a00 */
[C---:B------:R-:W-:Y:S02]  /*12a0*/  @!P1 IADD3.X R27, PT, PT, R8.reuse, R15, RZ, P2, !PT ;  /* 0x0000000f081b9210 */ /* 0x040fe400017fe4ff */
[----:B-1----:R-:W-:Y:S02]  /*12b0*/  @!P1 IADD3 R28, P2, PT, R29, R12, RZ ;  /* 0x0000000c1d1c9210 */ /* 0x002fe40007f5e0ff */
[----:B------:R-:W-:Y:S01]  /*12c0*/  @!P5 IADD3 R7, PT, PT, R11, R7, RZ ;  /* 0x000000070b07d210 */ /* 0x000fe20007ffe0ff */
[----:B------:R-:W3:Y:S02]  /*12d0*/  @!P1 LDG.E R53, desc[UR10][R26.64] ;  /* 0x0000000a1a359981 */ /* 0x000ee4000c1e1900 */
[----:B------:R-:W1:Y:S01]  /*12e0*/  @!P0 LDC.64 R14, c[0x0][0x3f8] ;  /* 0x0000fe00ff0e8b82 */ /* 0x000e620000000a00 */
[----:B------:R-:W-:Y:S02]  /*12f0*/  @!P1 IADD3.X R29, PT, PT, R8, R13, RZ, P2, !PT ;  /* 0x0000000d081d9210 */ /* 0x000fe400017fe4ff */
[----:B------:R-:W-:-:S02]  /*1300*/  @!P5 SHF.L.U64.HI R0, R10, 0x1, R7 ;  /* 0x000000010a00d819 */ /* 0x000fc40000010207 */
[----:B------:R-:W-:Y:S01]  /*1310*/  IADD3 R7, PT, PT, R9, 0x180, RZ ;  /* 0x0000018009077810 */ /* 0x000fe20007ffe0ff */
[----:B------:R1:W3:Y:S01]  /*1320*/  @!P1 LDG.E R40, desc[UR10][R28.64] ;  /* 0x0000000a1c289981 */ /* 0x0002e2000c1e1900 */
[----:B0-----:R-:W-:Y:S01]  /*1330*/  @!P5 SHF.L.U32 R25, R10, 0x1, RZ ;  /* 0x000000010a19d819 */ /* 0x001fe200000006ff */
[----:B------:R-:W-:Y:S01]  /*1340*/  UIMAD.WIDE UR6, UR4, 0x8, UR6 ;  /* 0x00000008040678a5 */ /* 0x000fe2000f8e0206 */
[----:B------:R-:W-:Y:S01]  /*1350*/  ISETP.GE.U32.AND P1, PT, R7, UR12, PT ;  /* 0x0000000c07007c0c */ /* 0x000fe2000bf26070 */
[----:B------:R-:W0:Y:S01]  /*1360*/  @!P0 LDC.64 R10, c[0x0][0x3a0] ;  /* 0x0000e800ff0a8b82 */ /* 0x000e220000000a00 */
[----:B------:R-:W-:Y:S02]  /*1370*/  SHF.R.S32.HI R51, RZ, 0x1f, R7 ;  /* 0x0000001fff337819 */ /* 0x000fe40000011407 */
[----:B--2---:R-:W-:Y:S02]  /*1380*/  @!P5 IADD3 R32, P2, PT, R25, R16, RZ ;  /* 0x000000101920d210 */ /* 0x004fe40007f5e0ff */
[----:B------:R-:W-:-:S02]  /*1390*/  ISETP.GE.AND.EX P1, PT, R51, UR13, PT, P1 ;  /* 0x0000000d33007c0c */ /* 0x000fc4000bf26310 */
[C---:B------:R-:W-:Y:S01]  /*13a0*/  @!P5 IADD3.X R33, PT, PT, R0.reuse, R17, RZ, P2, !PT ;  /* 0x000000110021d210 */ /* 0x040fe200017fe4ff */
[----:B------:R-:W2:Y:S01]  /*13b0*/  @!P0 LDC.64 R12, c[0x0][0x398] ;  /* 0x0000e600ff0c8b82 */ /* 0x000ea20000000a00 */
[----:B----4-:R-:W-:Y:S02]  /*13c0*/  @!P5 IADD3 R24, P2, PT, R25, R22, RZ ;  /* 0x000000161918d210 */ /* 0x010fe40007f5e0ff */
[----:B------:R-:W-:Y:S01]  /*13d0*/  MOV R17, RZ ;  /* 0x000000ff00117202 */ /* 0x000fe20000000f00 */
[----:B------:R-:W4:Y:S01]  /*13e0*/  @!P5 LDG.E R52, desc[UR10][R32.64] ;  /* 0x0000000a2034d981 */ /* 0x000f22000c1e1900 */
[----:B------:R-:W-:Y:S01]  /*13f0*/  @!P5 IADD3.X R25, PT, PT, R0, R23, RZ, P2, !PT ;  /* 0x000000170019d210 */ /* 0x000fe200017fe4ff */
[----:B-1----:R-:W-:Y:S01]  /*1400*/  @!P0 IMAD R8, R39, R14, RZ ;  /* 0x0000000e27088224 */ /* 0x002fe200078e02ff */
[----:B------:R-:W-:Y:S02]  /*1410*/  @!P0 MOV R22, R18 ;  /* 0x0000001200168202 */ /* 0x000fe40000000f00 */
[----:B------:R-:W-:Y:S01]  /*1420*/  @!P0 MOV R23, R21 ;  /* 0x0000001500178202 */ /* 0x000fe20000000f00 */
[----:B------:R-:W1:Y:S01]  /*1430*/  @!P1 LDC.64 R30, c[0x0][0x3f8] ;  /* 0x0000fe00ff1e9b82 */ /* 0x000e620000000a00 */
[----:B------:R0:W4:Y:S01]  /*1440*/  @!P5 LDG.E R17, desc[UR10][R24.64] ;  /* 0x0000000a1811d981 */ /* 0x000122000c1e1900 */
[----:B------:R-:W-:Y:S01]  /*1450*/  ISETP.NE.AND P5, PT, RZ, UR9, PT ;  /* 0x00000009ff007c0c */ /* 0x000fe2000bfa5270 */
[----:B------:R-:W-:Y:S01]  /*1460*/  @!P0 IMAD R29, R35, R15, R8 ;  /* 0x0000000f231d8224 */ /* 0x000fe200078e0208 */
[----:B------:R-:W-:Y:S01]  /*1470*/  IADD3 R65, PT, PT, R9, 0x1a0, RZ ;  /* 0x000001a009417810 */ /* 0x000fe20007ffe0ff */
[----:B------:R-:W-:Y:S01]  /*1480*/  @!P0 IMAD.WIDE.U32 R14, R35, R14, R22 ;  /* 0x0000000e230e8225 */ /* 0x000fe200078e0016 */
[----:B------:R-:W-:-:S02]  /*1490*/  MOV R26, UR6 ;  /* 0x00000006001a7c02 */ /* 0x000fc40008000f00 */
[----:B------:R-:W-:Y:S02]  /*14a0*/  MOV R27, UR7 ;  /* 0x00000007001b7c02 */ /* 0x000fe40008000f00 */
[----:B------:R-:W-:Y:S01]  /*14b0*/  ISETP.GE.U32.AND P3, PT, R65, UR12, PT ;  /* 0x0000000c41007c0c */ /* 0x000fe2000bf66070 */
[----:B0-----:R-:W0:Y:S01]  /*14c0*/  @!P1 LDC.64 R24, c[0x0][0x3a0] ;  /* 0x0000e800ff189b82 */ /* 0x001e220000000a00 */
[----:B------:R-:W-:Y:S01]  /*14d0*/  SHF.R.S32.HI R35, RZ, 0x1f, R65 ;  /* 0x0000001fff237819 */ /* 0x000fe20000011441 */
[----:B------:R2:W3:Y:S01]  /*14e0*/  LDG.E.64 R22, desc[UR10][R26.64] ;  /* 0x0000000a1a167981 */ /* 0x0004e2000c1e1b00 */
[----:B------:R-:W-:Y:S02]  /*14f0*/  @!P0 IADD3 R29, PT, PT, R15, R29, RZ ;  /* 0x0000001d0f1d8210 */ /* 0x000fe40007ffe0ff */
[----:B------:R-:W-:Y:S02]  /*1500*/  ISETP.GE.AND.EX P3, PT, R35, UR13, PT, P3 ;  /* 0x0000000d23007c0c */ /* 0x000fe4000bf66330 */
[----:B------:R-:W-:-:S02]  /*1510*/  @!P0 SHF.L.U32 R15, R14, 0x1, RZ ;  /* 0x000000010e0f8819 */ /* 0x000fc400000006ff */
[----:B------:R-:W-:Y:S02]  /*1520*/  @!P0 SHF.L.U64.HI R0, R14, 0x1, R29 ;  /* 0x000000010e008819 */ /* 0x000fe4000001021d */
[----:B------:R-:W0:Y:S01]  /*1530*/  @P5 LDC.64 R28, c[0x0][0x3b0] ;  /* 0x0000ec00ff1c5b82 */ /* 0x000e220000000a00 */
[----:B------:R-:W-:Y:S02]  /*1540*/  @!P0 IADD3 R10, P2, PT, R15, R10, RZ ;  /* 0x0000000a0f0a8210 */ /* 0x000fe40007f5e0ff */
[----:B------:R-:W-:Y:S02]  /*1550*/  IADD3 R47, PT, PT, R9, 0x1c0, RZ ;  /* 0x000001c0092f7810 */ /* 0x000fe40007ffe0ff */
[----:B------:R-:W-:Y:S01]  /*1560*/  @!P0 IADD3.X R11, PT, PT, R0, R11, RZ, P2, !PT ;  /* 0x0000000b000b8210 */ /* 0x000fe200017fe4ff */
[----:B-1----:R-:W-:Y:S01]  /*1570*/  @!P1 IMAD R8, R51, R30, RZ ;  /* 0x0000001e33089224 */ /* 0x002fe200078e02ff */
[----:B------:R-:W-:Y:S01]  /*1580*/  ISETP.GE.U32.AND P2, PT, R47, UR12, PT ;  /* 0x0000000c2f007c0c */ /* 0x000fe2000bf46070 */
[----:B--2---:R-:W1:Y:S01]  /*1590*/  @!P3 LDC.64 R26, c[0x0][0x3f8] ;  /* 0x0000fe00ff1abb82 */ /* 0x004e620000000a00 */
[----:B------:R-:W-:-:S02]  /*15a0*/  SHF.R.S32.HI R49, RZ, 0x1f, R47 ;  /* 0x0000001fff317819 */ /* 0x000fc4000001142f */
[----:B------:R-:W-:Y:S02]  /*15b0*/  @!P1 MOV R32, R18 ;  /* 0x0000001200209202 */ /* 0x000fe40000000f00 */
[----:B------:R-:W-:Y:S01]  /*15c0*/  @!P1 MOV R33, R21 ;  /* 0x0000001500219202 */ /* 0x000fe20000000f00 */
[----:B------:R-:W-:Y:S01]  /*15d0*/  @!P1 IMAD R39, R7, R31, R8 ;  /* 0x0000001f07279224 */ /* 0x000fe200078e0208 */
[----:B------:R-:W-:Y:S02]  /*15e0*/  @!P0 IADD3 R12, P6, PT, R15, R12, RZ ;  /* 0x0000000c0f0c8210 */ /* 0x000fe40007fde0ff */
[----:B------:R-:W-:Y:S01]  /*15f0*/  ISETP.GE.AND.EX P2, PT, R49, UR13, PT, P2 ;  /* 0x0000000d31007c0c */ /* 0x000fe2000bf46320 */
[----:B------:R-:W2:Y:S01]  /*1600*/  @!P1 LDC.64 R14, c[0x0][0x398] ;  /* 0x0000e600ff0e9b82 */ /* 0x000ea20000000a00 */
[----:B------:R-:W-:Y:S01]  /*1610*/  @!P1 IMAD.WIDE.U32 R30, R7, R30, R32 ;  /* 0x0000001e071e9225 */ /* 0x000fe200078e0020 */
[----:B------:R-:W-:Y:S02]  /*1620*/  LOP3.LUT R91, R93, 0xffff, RZ, 0xc0, !PT ;  /* 0x0000ffff5d5b7812 */ /* 0x000fe400078ec0ff */
[----:B------:R-:W-:-:S02]  /*1630*/  IADD3 R9, PT, PT, R9, 0x1e0, RZ ;  /* 0x000001e009097810 */ /* 0x000fc40007ffe0ff */
[----:B------:R-:W-:Y:S01]  /*1640*/  @!P1 IADD3 R31, PT, PT, R31, R39, RZ ;  /* 0x000000271f1f9210 */ /* 0x000fe20007ffe0ff */
[----:B------:R-:W-:Y:S01]  /*1650*/  IMAD R63, R62, 0x28, R91 ;  /* 0x000000283e3f7824 */ /* 0x000fe200078e025b */
[----:B------:R-:W-:Y:S02]  /*1660*/  ISETP.GE.U32.AND P4, PT, R9, UR12, PT ;  /* 0x0000000c09007c0c */ /* 0x000fe4000bf86070 */
[----:B------:R-:W-:Y:S01]  /*1670*/  SHF.R.S32.HI R37, RZ, 0x1f, R9 ;  /* 0x0000001fff257819 */ /* 0x000fe20000011409 */
[----:B0-----:R-:W-:Y:S01]  /*1680*/  @P5 IMAD.WIDE R38, R63, 0x2, R28 ;  /* 0x000000023f265825 */ /* 0x001fe200078e021c */
[----:B------:R-:W-:Y:S01]  /*1690*/  MOV R7, RZ ;  /* 0x000000ff00077202 */ /* 0x000fe20000000f00 */
[----:B------:R-:W0:Y:S01]  /*16a0*/  @!P2 LDC.64 R32, c[0x0][0x3f8] ;  /* 0x0000fe00ff20ab82 */ /* 0x000e220000000a00 */
[----:B------:R-:W-:Y:S02]  /*16b0*/  @!P0 IADD3.X R13, PT, PT, R0, R13, RZ, P6, !PT ;  /* 0x0000000d000d8210 */ /* 0x000fe400037fe4ff */
[----:B------:R-:W-:-:S02]  /*16c0*/  @!P1 SHF.L.U32 R67, R30, 0x1, RZ ;  /* 0x000000011e439819 */ /* 0x000fc400000006ff */
[----:B------:R-:W-:Y:S02]  /*16d0*/  CS2R R50, SRZ ;  /* 0x0000000000327805 */ /* 0x000fe4000001ff00 */
[----:B------:R-:W-:Y:S01]  /*16e0*/  @!P1 SHF.L.U64.HI R8, R30, 0x1, R31 ;  /* 0x000000011e089819 */ /* 0x000fe2000001021f */
[----:B------:R-:W4:Y:S01]  /*16f0*/  @!P0 LDG.E R7, desc[UR10][R12.64] ;  /* 0x0000000a0c078981 */ /* 0x000f22000c1e1900 */
[----:B------:R-:W0:Y:S01]  /*1700*/  @!P3 LDC.64 R28, c[0x0][0x3a0] ;  /* 0x0000e800ff1cbb82 */ /* 0x000e220000000a00 */
[----:B------:R-:W-:Y:S02]  /*1710*/  ISETP.GE.AND.EX P4, PT, R37, UR13, PT, P4 ;  /* 0x0000000d25007c0c */ /* 0x000fe4000bf86340 */
[----:B------:R1:W4:Y:S01]  /*1720*/  @!P0 LDG.E R51, desc[UR10][R10.64] ;  /* 0x0000000a0a338981 */ /* 0x000322000c1e1900 */
[----:B------:R-:W-:-:S03]  /*1730*/  @!P3 MOV R34, R18 ;  /* 0x000000120022b202 */ /* 0x000fc60000000f00 */
[----:B------:R-:W4:Y:S01]  /*1740*/  @P5 LDG.E.U16 R16, desc[UR10][R38.64] ;  /* 0x0000000a26105981 */ /* 0x000f22000c1e1500 */
[----:B------:R-:W0:Y:S03]  /*1750*/  @!P3 LDC.64 R30, c[0x0][0x398] ;  /* 0x0000e600ff1ebb82 */ /* 0x000e260000000a00 */
[----:B------:R2:W4:Y:S01]  /*1760*/  @P5 LDG.E.U16 R0, desc[UR10][R38.64+0x2] ;  /* 0x0000020a26005981 */ /* 0x000522000c1e1500 */
[----:B-1----:R-:W-:-:S04]  /*1770*/  @!P3 IMAD R10, R35, R26, RZ ;  /* 0x0000001a230ab224 */ /* 0x002fc800078e02ff */
[----:B------:R-:W1:Y:S01]  /*1780*/  LDC.64 R12, c[0x0][0x3a8] ;  /* 0x0000ea00ff0c7b82 */ /* 0x000e620000000a00 */
[----:B------:R-:W-:Y:S02]  /*1790*/  @!P3 MOV R35, R21 ;  /* 0x000000150023b202 */ /* 0x000fe40000000f00 */
[C---:B------:R-:W-:Y:S02]  /*17a0*/  @!P1 IADD3 R24, P0, PT, R67.reuse, R24, RZ ;  /* 0x0000001843189210 */ /* 0x040fe40007f1e0ff */
[----:B--2---:R-:W-:Y:S01]  /*17b0*/  @!P1 IADD3 R14, P6, PT, R67, R14, RZ ;  /* 0x0000000e430e9210 */ /* 0x004fe20007fde0ff */
[C---:B------:R-:W-:Y:S02]  /*17c0*/  @!P3 IMAD R27, R65.reuse, R27, R10 ;  /* 0x0000001b411bb224 */ /* 0x040fe400078e020a */
[----:B------:R-:W-:Y:S01]  /*17d0*/  @!P3 IMAD.WIDE.U32 R34, R65, R26, R34 ;  /* 0x0000001a4122b225 */ /* 0x000fe200078e0022 */
[----:B------:R-:W2:Y:S01]  /*17e0*/  @!P4 LDC.64 R10, c[0x0][0x3f8] ;  /* 0x0000fe00ff0acb82 */ /* 0x000ea20000000a00 */
[----:B------:R-:W-:-:S02]  /*17f0*/  @!P1 IADD3.X R25, PT, PT, R8, R25, RZ, P0, !PT ;  /* 0x0000001908199210 */ /* 0x000fc400007fe4ff */
[----:B------:R-:W-:Y:S02]  /*1800*/  @!P1 IADD3.X R15, PT, PT, R8, R15, RZ, P6, !PT ;  /* 0x0000000f080f9210 */ /* 0x000fe400037fe4ff */
[----:B------:R-:W-:Y:S01]  /*1810*/  MOV R8, RZ ;  /* 0x000000ff00087202 */ /* 0x000fe20000000f00 */
[----:B------:R-:W4:Y:S01]  /*1820*/  @!P1 LDG.E R50, desc[UR10][R24.64] ;  /* 0x0000000a18329981 */ /* 0x000f22000c1e1900 */
[----:B------:R-:W-:Y:S02]  /*1830*/  @!P3 IADD3 R39, PT, PT, R35, R27, RZ ;  /* 0x0000001b2327b210 */ /* 0x000fe40007ffe0ff */
[C---:B------:R-:W-:Y:S01]  /*1840*/  @!P3 SHF.L.U32 R35, R34.reuse, 0x1, RZ ;  /* 0x000000012223b819 */ /* 0x040fe200000006ff */
[----:B0-----:R-:W-:Y:S01]  /*1850*/  @!P2 IMAD R36, R49, R32, RZ ;  /* 0x000000203124a224 */ /* 0x001fe200078e02ff */
[----:B------:R0:W4:Y:S01]  /*1860*/  @!P1 LDG.E R8, desc[UR10][R14.64] ;  /* 0x0000000a0e089981 */ /* 0x000122000c1e1900 */
[----:B------:R-:W-:Y:S01]  /*1870*/  @!P3 SHF.L.U64.HI R34, R34, 0x1, R39 ;  /* 0x000000012222b819 */ /* 0x000fe20000010227 */
[----:B------:R-:W2:Y:S01]  /*1880*/  @!P2 LDC.64 R26, c[0x0][0x3a0] ;  /* 0x0000e800ff1aab82 */ /* 0x000ea20000000a00 */
[----:B------:R-:W-:-:S02]  /*1890*/  @!P3 IADD3 R28, P0, PT, R35, R28, RZ ;  /* 0x0000001c231cb210 */ /* 0x000fc40007f1e0ff */
[----:B------:R-:W-:Y:S01]  /*18a0*/  @!P3 IADD3 R30, P1, PT, R35, R30, RZ ;  /* 0x0000001e231eb210 */ /* 0x000fe20007f3e0ff */
[----:B------:R-:W-:Y:S01]  /*18b0*/  @!P2 IMAD R39, R47, R33, R36 ;  /* 0x000000212f27a224 */ /* 0x000fe200078e0224 */
[----:B0-----:R-:W-:-:S03]  /*18c0*/  @!P2 MOV R14, R18 ;  /* 0x00000012000ea202 */ /* 0x001fc60000000f00 */
[----:B------:R-:W0:Y:S01]  /*18d0*/  @!P2 LDC.64 R24, c[0x0][0x398] ;  /* 0x0000e600ff18ab82 */ /* 0x000e220000000a00 */
[----:B------:R-:W-:Y:S02]  /*18e0*/  @!P2 MOV R15, R21 ;  /* 0x00000015000fa202 */ /* 0x000fe40000000f00 */
[C---:B------:R-:W-:Y:S02]  /*18f0*/  @!P3 IADD3.X R29, PT, PT, R34.reuse, R29, RZ, P0, !PT ;  /* 0x0000001d221db210 */ /* 0x040fe400007fe4ff */
[----:B------:R-:W-:Y:S01]  /*1900*/  @!P3 IADD3.X R31, PT, PT, R34, R31, RZ, P1, !PT ;  /* 0x0000001f221fb210 */ /* 0x000fe20000ffe4ff */
[----:B------:R-:W-:Y:S02]  /*1910*/  @!P2 IMAD.WIDE.U32 R32, R47, R32, R14 ;  /* 0x000000202f20a225 */ /* 0x000fe400078e000e */
[----:B------:R-:W5:Y:S02]  /*1920*/  @!P4 LDC.64 R14, c[0x0][0x398] ;  /* 0x0000e600ff0ecb82 */ /* 0x000f640000000a00 */
[----:B-1----:R-:W-:Y:S01]  /*1930*/  IMAD.WIDE R34, R63, 0x2, R12 ;  /* 0x000000023f227825 */ /* 0x002fe200078e020c */
[----:B------:R-:W-:-:S05]  /*1940*/  @!P2 IADD3 R33, PT, PT, R33, R39, RZ ;  /* 0x000000272121a210 */ /* 0x000fca0007ffe0ff */
[----:B------:R-:W1:Y:S01]  /*1950*/  @!P4 LDC.64 R12, c[0x0][0x3a0] ;  /* 0x0000e800ff0ccb82 */ /* 0x000e620000000a00 */
[C---:B------:R-:W-:Y:S01]  /*1960*/  @!P2 SHF.L.U32 R39, R32.reuse, 0x1, RZ ;  /* 0x000000012027a819 */ /* 0x040fe200000006ff */
[----:B--2---:R-:W-:Y:S01]  /*1970*/  @!P4 IMAD R48, R37, R10, RZ ;  /* 0x0000000a2530c224 */ /* 0x004fe200078e02ff */
[----:B------:R-:W-:Y:S01]  /*1980*/  @!P2 SHF.L.U64.HI R38, R32, 0x1, R33 ;  /* 0x000000012026a819 */ /* 0x000fe20000010221 */
[----:B------:R-:W2:Y:S01]  /*1990*/  LDG.E.U16 R36, desc[UR10][R34.64] ;  /* 0x0000000a22247981 */ /* 0x000ea2000c1e1500 */
[----:B------:R-:W-:Y:S02]  /*19a0*/  @!P4 MOV R32, R18 ;  /* 0x000000120020c202 */ /* 0x000fe40000000f00 */
[----:B------:R-:W-:Y:S01]  /*19b0*/  @!P4 MOV R33, R21 ;  /* 0x000000150021c202 */ /* 0x000fe20000000f00 */
[----:B------:R-:W-:Y:S01]  /*19c0*/  @!P4 IMAD R47, R9, R11, R48 ;  /* 0x0000000b092fc224 */ /* 0x000fe200078e0230 */
[----:B------:R-:W-:Y:S02]  /*19d0*/  CS2R R48, SRZ ;  /* 0x0000000000307805 */ /* 0x000fe4000001ff00 */
[----:B------:R-:W-:Y:S01]  /*19e0*/  @!P2 IADD3 R26, P0, PT, R39, R26, RZ ;  /* 0x0000001a271aa210 */ /* 0x000fe20007f1e0ff */
[----:B------:R-:W2:Y:S01]  /*19f0*/  LDG.E.U16 R37, desc[UR10][R34.64+0x2] ;  /* 0x0000020a22257981 */ /* 0x000ea2000c1e1500 */
[----:B------:R-:W-:Y:S01]  /*1a00*/  @!P4 IMAD.WIDE.U32 R10, R9, R10, R32 ;  /* 0x0000000a090ac225 */ /* 0x000fe200078e0020 */
[----:B------:R-:W-:-:S02]  /*1a10*/  MOV R9, RZ ;  /* 0x000000ff00097202 */ /* 0x000fc40000000f00 */
[----:B------:R-:W2:Y:S02]  /*1a20*/  @!P3 LDG.E R49, desc[UR10][R28.64] ;  /* 0x0000000a1c31b981 */ /* 0x000ea4000c1e1900 */
[----:B------:R-:W-:Y:S02]  /*1a30*/  @!P4 IADD3 R33, PT, PT, R11, R47, RZ ;  /* 0x0000002f0b21c210 */ /* 0x000fe40007ffe0ff */
[----:B------:R-:W-:Y:S01]  /*1a40*/  @!P4 SHF.L.U32 R11, R10, 0x1, RZ ;  /* 0x000000010a0bc819 */ /* 0x000fe200000006ff */
[----:B------:R-:W2:Y:S01]  /*1a50*/  @!P3 LDG.E R9, desc[UR10][R30.64] ;  /* 0x0000000a1e09b981 */ /* 0x000ea2000c1e1900 */
[----:B------:R-:W-:Y:S02]  /*1a60*/  @!P2 IADD3.X R27, PT, PT, R38, R27, RZ, P0, !PT ;  /* 0x0000001b261ba210 */ /* 0x000fe400007fe4ff */
[----:B0-----:R-:W-:Y:S02]  /*1a70*/  @!P2 IADD3 R24, P0, PT, R39, R24, RZ ;  /* 0x000000182718a210 */ /* 0x001fe40007f1e0ff */
[----:B------:R-:W-:Y:S01]  /*1a80*/  @!P4 SHF.L.U64.HI R32, R10, 0x1, R33 ;  /* 0x000000010a20c819 */ /* 0x000fe20000010221 */
[----:B------:R-:W2:Y:S01]  /*1a90*/  @!P2 LDG.E R48, desc[UR10][R26.64] ;  /* 0x0000000a1a30a981 */ /* 0x000ea2000c1e1900 */
[----:B-1----:R-:W-:-:S02]  /*1aa0*/  @!P4 IADD3 R12, P1, PT, R11, R12, RZ ;  /* 0x0000000c0b0cc210 */ /* 0x002fc40007f3e0ff */
[----:B-----5:R-:W-:Y:S02]  /*1ab0*/  @!P4 IADD3 R14, P3, PT, R11, R14, RZ ;  /* 0x0000000e0b0ec210 */ /* 0x020fe40007f7e0ff */
[----:B------:R-:W-:Y:S02]  /*1ac0*/  CS2R R10, SRZ ;  /* 0x00000000000a7805 */ /* 0x000fe4000001ff00 */
[----:B------:R-:W-:Y:S02]  /*1ad0*/  MOV R47, RZ ;  /* 0x000000ff002f7202 */ /* 0x000fe40000000f00 */
[----:B------:R-:W-:Y:S02]  /*1ae0*/  @!P2 IADD3.X R25, PT, PT, R38, R25, RZ, P0, !PT ;  /* 0x000000192619a210 */ /* 0x000fe400007fe4ff */
[C---:B------:R-:W-:Y:S02]  /*1af0*/  @!P4 IADD3.X R13, PT, PT, R32.reuse, R13, RZ, P1, !PT ;  /* 0x0000000d200dc210 */ /* 0x040fe40000ffe4ff */
[----:B------:R-:W-:Y:S01]  /*1b00*/  @!P4 IADD3.X R15, PT, PT, R32, R15, RZ, P3, !PT ;  /* 0x0000000f200fc210 */ /* 0x000fe20001ffe4ff */
[----:B------:R-:W5:Y:S04]  /*1b10*/  @!P2 LDG.E R10, desc[UR10][R24.64] ;  /* 0x0000000a180aa981 */ /* 0x000f68000c1e1900 */
[----:B------:R0:W5:Y:S04]  /*1b20*/  @!P4 LDG.E R47, desc[UR10][R12.64] ;  /* 0x0000000a0c2fc981 */ /* 0x000168000c1e1900 */
[----:B------:R2:W5:Y:S01]  /*1b30*/  @!P4 LDG.E R11, desc[UR10][R14.64] ;  /* 0x0000000a0e0bc981 */ /* 0x000562000c1e1900 */
[----:B------:R-:W-:Y:S01]  /*1b40*/  UISETP.NE.AND UP1, UPT, UR9, URZ, UPT ;  /* 0x000000ff0900728c */ /* 0x000fe2000bf25270 */
[----:B------:R-:W-:-:S02]  /*1b50*/  PRMT R71, R61, 0x7632, R71 ;  /* 0x000076323d477816 */ /* 0x000fc40000000047 */
[----:B0-----:R-:W-:Y:S02]  /*1b60*/  CS2R R12, SRZ ;  /* 0x00000000000c7805 */ /* 0x001fe4000001ff00 */
        /* <DEDUP_REMOVED lines=8> */
[----:B------:R-:W-:Y:S01]  /*1bf0*/  PRMT R90, R56, 0x7632, R90 ;  /* 0x00007632385a7816 */ /* 0x000fe2000000005a */
[----:B------:R-:W-:Y:S01]  /*1c00*/  UMOV UR13, 0x3f800000 ;  /* 0x3f800000000d7882 */ /* 0x000fe20000000000 */
[----:B------:R-:W-:Y:S02]  /*1c10*/  PRMT R73, R43, 0x7632, R73 ;  /* 0x000076322b497816 */ /* 0x000fe40000000049 */
[----:B---3--:R-:W-:-:S13]  /*1c20*/  R2UR UR12, R22 ;  /* 0x00000000160c72ca */ /* 0x008fda00000e0000 */
[----:B------:R-:W-:-:S05]  /*1c30*/  MOV R22, UR12 ;  /* 0x0000000c00167c02 */ /* 0x000fca0008000f00 */
[----:B------:R-:W-:-:S05]  /*1c40*/  FFMA.FTZ R23, -R22, UR12, R23 ;  /* 0x0000000c16177c23 */ /* 0x000fca0008010117 */
[----:B------:R-:W-:-:S13]  /*1c50*/  FSETP.GTU.FTZ.AND P0, PT, R23, RZ, PT ;  /* 0x000000ff1700720b */ /* 0x000fda0003f1c000 */
[----:B------:R-:W-:-:S05]  /*1c60*/  VOTEU.ANY UP0, P0 ;  /* 0x0000000000ff7886 */ /* 0x000fca0000000100 */
[----:B------:R-:W0:Y:S01]  /*1c70*/  @UP0 LDCU UR5, c[0x0][0x3c0] ;  /* 0x00007800ff0507ac */ /* 0x000e220008000800 */
[----:B------:R-:W-:-:S13]  /*1c80*/  PLOP3.LUT P0, PT, PT, PT, UP0, 0x80, 0x8 ;  /* 0x000000000008781c */ /* 0x000fda0003f0f008 */
[----:B0-----:R-:W-:-:S06]  /*1c90*/  @P0 FADD.FTZ R22, R23, UR5 ;  /* 0x0000000517160e21 */ /* 0x001fcc0008010000 */
[----:B------:R-:W0:Y:S01]  /*1ca0*/  @P0 MUFU.RSQ R22, R22 ;  /* 0x0000001600160308 */ /* 0x000e220000001400 */
[----:B----4-:R-:W-:Y:S02]  /*1cb0*/  @P5 SHF.L.U32 R13, R0, 0x10, RZ ;  /* 0x00000010000d5819 */ /* 0x010fe400000006ff */
[----:B------:R-:W-:Y:S02]  /*1cc0*/  @P5 SHF.L.U32 R12, R16, 0x10, RZ ;  /* 0x00000010100c5819 */ /* 0x000fe400000006ff */
[----:B------:R-:W-:Y:S02]  /*1cd0*/  PRMT R0, R3, 0x7632, R0 ;  /* 0x0000763203007816 */ /* 0x000fe40000000000 */
[----:B------:R-:W-:Y:S02]  /*1ce0*/  PRMT R23, R4, 0x7632, R23 ;  /* 0x0000763204177816 */ /* 0x000fe40000000017 */
[----:B0-----:R-:W-:Y:S02]  /*1cf0*/  @P0 R2UR UR5, R22 ;  /* 0x00000000160502ca */ /* 0x001fe400000e0000 */
        /* <DEDUP_REMOVED lines=12> */
[----:B------:R-:W-:Y:S01]  /*1dc0*/  PRMT R66, R8, 0x7632, R66 ;  /* 0x0000763208427816 */ /* 0x000fe20000000042 */
[----:B------:R-:W-:Y:S01]  /*1dd0*/  @UP0 UMOV UR13, UR5 ;  /* 0x00000005000d0c82 */ /* 0x000fe20008000000 */
[----:B--2---:R-:W-:-:S02]  /*1de0*/  SHF.L.U32 R15, R36, 0x10, RZ ;  /* 0x00000010240f7819 */ /* 0x004fc400000006ff */
[----:B------:R-:W-:Y:S02]  /*1df0*/  SHF.L.U32 R14, R37, 0x10, RZ ;  /* 0x00000010250e7819 */ /* 0x000fe400000006ff */
[----:B------:R-:W-:Y:S02]  /*1e00*/  PRMT R81, R49, 0x7632, R81 ;  /* 0x0000763231517816 */ /* 0x000fe40000000051 */
[----:B------:R-:W-:Y:S02]  /*1e10*/  PRMT R65, R9, 0x7632, R65 ;  /* 0x0000763209417816 */ /* 0x000fe40000000041 */
[----:B------:R-:W-:Y:S02]  /*1e20*/  PRMT R80, R48, 0x7632, R80 ;  /* 0x0000763230507816 */ /* 0x000fe40000000050 */
[----:B-----5:R-:W-:Y:S02]  /*1e30*/  PRMT R64, R10, 0x7632, R64 ;  /* 0x000076320a407816 */ /* 0x020fe40000000040 */
[----:B------:R-:W-:-:S02]  /*1e40*/  PRMT R79, R47, 0x7632, R79 ;  /* 0x000076322f4f7816 */ /* 0x000fc4000000004f */
[----:B------:R-:W-:Y:S01]  /*1e50*/  PRMT R63, R11, 0x7632, R63 ;  /* 0x000076320b3f7816 */ /* 0x000fe2000000003f */
[----:B------:R-:W-:Y:S06]  /*1e60*/  BRA.U UP1, `(.L_x_337) ;  /* 0x0000001101847547 */ /* 0x000fec000b800000 */
[----:B------:R-:W-:Y:S02]  /*1e70*/  SHF.L.U32 R16, R3, 0x10, RZ ;  /* 0x0000001003107819 */ /* 0x000fe400000006ff */
[----:B------:R-:W-:Y:S02]  /*1e80*/  SHF.L.U32 R25, R0, 0x10, RZ ;  /* 0x0000001000197819 */ /* 0x000fe400000006ff */
[----:B------:R-:W-:Y:S01]  /*1e90*/  SHF.L.U32 R0, R4, 0x10, RZ ;  /* 0x0000001004007819 */ /* 0x000fe200000006ff */
[----:B------:R-:W-:Y:S01]  /*1ea0*/  FADD.FTZ R16, R16, -UR12 ;  /* 0x8000000c10107e21 */ /* 0x000fe20008010000 */
[----:B------:R-:W-:Y:S01]  /*1eb0*/  SHF.L.U32 R23, R23, 0x10, RZ ;  /* 0x0000001017177819 */ /* 0x000fe200000006ff */
[----:B------:R-:W-:Y:S01]  /*1ec0*/  FADD.FTZ R26, R25, -UR12 ;  /* 0x8000000c191a7e21 */ /* 0x000fe20008010000 */
[----:B------:R-:W-:Y:S01]  /*1ed0*/  SHF.L.U32 R30, R61, 0x10, RZ ;  /* 0x000000103d1e7819 */ /* 0x000fe200000006ff */
[----:B------:R-:W-:Y:S01]  /*1ee0*/  FMUL.FTZ R28, R15, R0 ;  /* 0x000000000f1c7220 */ /* 0x000fe20000410000 */
[----:B------:R-:W-:Y:S01]  /*1ef0*/  FMUL.FTZ R25, R16, UR13 ;  /* 0x0000000d10197c20 */ /* 0x000fe20008410000 */
[----:B------:R-:W-:Y:S01]  /*1f00*/  FMUL.FTZ R16, R26, UR13 ;  /* 0x0000000d1a107c20 */ /* 0x000fe20008410000 */
[----:B------:R-:W-:Y:S01]  /*1f10*/  FMUL.FTZ R27, R14, R23 ;  /* 0x000000170e1b7220 */ /* 0x000fe20000410000 */
[----:B------:R-:W-:Y:S01]  /*1f20*/  FADD.FTZ R26, RZ, R28 ;  /* 0x0000001cff1a7221 */ /* 0x000fe20000010000 */
[----:B------:R-:W-:Y:S01]  /*1f30*/  FFMA.FTZ R29, R25, R28, RZ ;  /* 0x0000001c191d7223 */ /* 0x000fe200000100ff */
[----:B------:R-:W-:Y:S01]  /*1f40*/  SHF.L.U32 R28, R5, 0x10, RZ ;  /* 0x00000010051c7819 */ /* 0x000fe200000006ff */
[----:B------:R-:W-:Y:S01]  /*1f50*/  FADD.FTZ R31, R30, -UR12 ;  /* 0x8000000c1e1f7e21 */ /* 0x000fe20008010000 */
[----:B------:R-:W-:Y:S01]  /*1f60*/  FADD.FTZ R26, R27, R26 ;  /* 0x0000001a1b1a7221 */ /* 0x000fe20000010000 */
[----:B------:R-:W-:Y:S01]  /*1f70*/  FFMA.FTZ R30, R16, R27, R29 ;  /* 0x0000001b101e7223 */ /* 0x000fe2000001001d */
[----:B------:R-:W-:Y:S01]  /*1f80*/  FFMA.FTZ R25, R0, R25, RZ ;  /* 0x0000001900197223 */ /* 0x000fe200000100ff */
[----:B------:R-:W-:Y:S01]  /*1f90*/  FADD.FTZ R33, RZ, R0 ;  /* 0x00000000ff217221 */ /* 0x000fe20000010000 */
[----:B------:R-:W-:Y:S01]  /*1fa0*/  FMUL.FTZ R31, R31, UR13 ;  /* 0x0000000d1f1f7c20 */ /* 0x000fe20008410000 */
[----:B------:R-:W-:Y:S01]  /*1fb0*/  SHF.L.U32 R29, R71, 0x10, RZ ;  /* 0x00000010471d7819 */ /* 0x000fe200000006ff */
[----:B------:R-:W-:Y:S01]  /*1fc0*/  FMUL.FTZ R27, R15, R28 ;  /* 0x0000001c0f1b7220 */ /* 0x000fe20000410000 */
[C---:B------:R-:W-:Y:S01]  /*1fd0*/  FADD.FTZ R0, R28.reuse, R33 ;  /* 0x000000211c007221 */ /* 0x040fe20000010000 */
[----:B------:R-:W-:Y:S01]  /*1fe0*/  FFMA.FTZ R25, R28, R31, R25 ;  /* 0x0000001f1c197223 */ /* 0x000fe20000010019 */
[----:B------:R-:W-:Y:S01]  /*1ff0*/  SHF.L.U32 R32, R42, 0x10, RZ ;  /* 0x000000102a207819 */ /* 0x000fe200000006ff */
[----:B------:R-:W-:Y:S01]  /*2000*/  FFMA.FTZ R28, R31, R27, R30 ;  /* 0x0000001b1f1c7223 */ /* 0x000fe2000001001e */
[----:B------:R-:W-:Y:S01]  /*2010*/  FADD.FTZ R29, R29, -UR12 ;  /* 0x8000000c1d1d7e21 */ /* 0x000fe20008010000 */
[----:B------:R-:W-:Y:S01]  /*2020*/  SHF.L.U32 R31, R24, 0x10, RZ ;  /* 0x00000010181f7819 */ /* 0x000fe200000006ff */
[----:B------:R-:W-:Y:S01]  /*2030*/  FFMA.FTZ R24, R23, R16, RZ ;  /* 0x0000001017187223 */ /* 0x000fe200000100ff */
[----:B------:R-:W-:Y:S01]  /*2040*/  SHF.L.U32 R30, R60, 0x10, RZ ;  /* 0x000000103c1e7819 */ /* 0x000fe200000006ff */
[----:B------:R-:W-:Y:S01]  /*2050*/  FADD.FTZ R16, RZ, R23 ;  /* 0x00000017ff107221 */ /* 0x000fe20000010000 */
[----:B------:R-:W-:Y:S01]  /*2060*/  FMUL.FTZ R29, R29, UR13 ;  /* 0x0000000d1d1d7c20 */ /* 0x000fe20008410000 */
[----:B------:R-:W-:Y:S01]  /*2070*/  FADD.FTZ R27, R26, R27 ;  /* 0x0000001b1a1b7221 */ /* 0x000fe20000010000 */
[----:B------:R-:W-:Y:S01]  /*2080*/  FMUL.FTZ R26, R14, R31 ;  /* 0x0000001f0e1a7220 */ /* 0x000fe20000410000 */
[C---:B------:R-:W-:Y:S01]  /*2090*/  FADD.FTZ R16, R31.reuse, R16 ;  /* 0x000000101f107221 */ /* 0x040fe20000010000 */
[----:B------:R-:W-:Y:S01]  /*20a0*/  FFMA.FTZ R23, R31, R29, R24 ;  /* 0x0000001d1f177223 */ /* 0x000fe20000010018 */
[----:B------:R-:W-:Y:S01]  /*20b0*/  FADD.FTZ R31, R30, -UR12 ;  /* 0x8000000c1e1f7e21 */ /* 0x000fe20008010000 */
[----:B------:R-:W-:Y:S01]  /*20c0*/  SHF.L.U32 R30, R6, 0x10, RZ ;  /* 0x00000010061e7819 */ /* 0x000fe200000006ff */
[----:B------:R-:W-:Y:S01]  /*20d0*/  FADD.FTZ R24, R26, R27 ;  /* 0x0000001b1a187221 */ /* 0x000fe20000010000 */
[----:B------:R-:W-:Y:S01]  /*20e0*/  SHF.L.U32 R27, R78, 0x10, RZ ;  /* 0x000000104e1b7819 */ /* 0x000fe200000006ff */
[----:B------:R-:W-:Y:S01]  /*20f0*/  FMUL.FTZ R31, R31, UR13 ;  /* 0x0000000d1f1f7c20 */ /* 0x000fe20008410000 */
[----:B------:R-:W-:Y:S01]  /*2100*/  FFMA.FTZ R26, R29, R26, R28 ;  /* 0x0000001a1d1a7223 */ /* 0x000fe2000001001c */
[----:B------:R-:W-:Y:S01]  /*2110*/  FMUL.FTZ R29, R15, R30 ;  /* 0x0000001e0f1d7220 */ /* 0x000fe20000410000 */
[----:B------:R-:W-:Y:S01]  /*2120*/  FADD.FTZ R0, R0, R30 ;  /* 0x0000001e00007221 */ /* 0x000fe20000010000 */
[----:B------:R-:W-:Y:S01]  /*2130*/  FADD.FTZ R27, R27, -UR12 ;  /* 0x8000000c1b1b7e21 */ /* 0x000fe20008010000 */
[----:B------:R-:W-:Y:S01]  /*2140*/  FFMA.FTZ R25, R30, R31, R25 ;  /* 0x0000001f1e197223 */ /* 0x000fe20000010019 */
[----:B------:R-:W-:Y:S01]  /*2150*/  SHF.L.U32 R30, R59, 0x10, RZ ;  /* 0x000000103b1e7819 */ /* 0x000fe200000006ff */
[----:B------:R-:W-:Y:S01]  /*2160*/  FADD.FTZ R24, R24, R29 ;  /* 0x0000001d18187221 */ /* 0x000fe20000010000 */
[----:B------:R-:W-:Y:S01]  /*2170*/  FFMA.FTZ R26, R31, R29, R26 ;  /* 0x0000001d1f1a7223 */ /* 0x000fe2000001001a */
[----:B------:R-:W-:Y:S01]  /*2180*/  SHF.L.U32 R28, R22, 0x10, RZ ;  /* 0x00000010161c7819 */ /* 0x000fe200000006ff */
[----:B------:R-:W-:Y:S01]  /*2190*/  FMUL.FTZ R29, R27, UR13 ;  /* 0x0000000d1b1d7c20 */ /* 0x000fe20008410000 */
[----:B------:R-:W-:Y:S01]  /*21a0*/  SHF.L.U32 R27, R77, 0x10, RZ ;  /* 0x000000104d1b7819 */ /* 0x000fe200000006ff */
[----:B------:R-:W-:Y:S01]  /*21b0*/  FADD.FTZ R22, R30, -UR12 ;  /* 0x8000000c1e167e21 */ /* 0x000fe20008010000 */
[----:B------:R-:W-:Y:S01]  /*21c0*/  SHF.L.U32 R30, R46, 0x10, RZ ;  /* 0x000000102e1e7819 */ /* 0x000fe200000006ff */
[----:B------:R-:W-:Y:S01]  /*21d0*/  FMUL.FTZ R31, R14, R28 ;  /* 0x0000001c0e1f7220 */ /* 0x000fe20000410000 */
[----:B------:R-:W-:Y:S01]  /*21e0*/  FFMA.FTZ R23, R28, R29, R23 ;  /* 0x0000001d1c177223 */ /* 0x000fe20000010017 */
[----:B------:R-:W-:Y:S01]  /*21f0*/  FADD.FTZ R27, R27, -UR12 ;  /* 0x8000000c1b1b7e21 */ /* 0x000fe20008010000 */
[----:B------:R-:W-:Y:S01]  /*2200*/  FMUL.FTZ R22, R22, UR13 ;  /* 0x0000000d16167c20 */ /* 0x000fe20008410000 */
        /* <DEDUP_REMOVED lines=9> */
[----:B------:R-:W-:Y:S01]  /*22a0*/  FADD.FTZ R16, R16, R26 ;  /* 0x0000001a10107221 */ /* 0x000fe20000010000 */
[----:B------:R-:W-:Y:S01]  /*22b0*/  FFMA.FTZ R23, R26, R27, R23 ;  /* 0x0000001b1a177223 */ /* 0x000fe20000010017 */
[----:B------:R-:W-:Y:S01]  /*22c0*/  SHF.L.U32 R29, R58, 0x10, RZ ;  /* 0x000000103a1d7819 */ /* 0x000fe200000006ff */
[----:B------:R-:W-:Y:S01]  /*22d0*/  FFMA.FTZ R25, R30, R22, R25 ;  /* 0x000000161e197223 */ /* 0x000fe20000010019 */
[----:B------:R-:W-:Y:S01]  /*22e0*/  SHF.L.U32 R26, R83, 0x10, RZ ;  /* 0x00000010531a7819 */ /* 0x000fe200000006ff */
[----:B------:R-:W-:Y:S01]  /*22f0*/  FADD.FTZ R22, R24, R31 ;  /* 0x0000001f18167221 */ /* 0x000fe20000010000 */
        /* <DEDUP_REMOVED lines=10> */
[----:B------:R-:W-:Y:S01]  /*23a0*/  FFMA.FTZ R25, R30, R29, R25 ;  /* 0x0000001d1e197223 */ /* 0x000fe20000010019 */
[----:B------:R-:W-:Y:S01]  /*23b0*/  FADD.FTZ R16, R16, R27 ;  /* 0x0000001b10107221 */ /* 0x000fe20000010000 */
[----:B------:R-:W-:Y:S01]  /*23c0*/  FFMA.FTZ R23, R27, R28, R23 ;  /* 0x0000001c1b177223 */ /* 0x000fe20000010017 */
[----:B------:R-:W-:Y:S01]  /*23d0*/  FMUL.FTZ R27, R14, R27 ;  /* 0x0000001b0e1b7220 */ /* 0x000fe20000410000 */
[----:B------:R-:W-:Y:S01]  /*23e0*/  FADD.FTZ R22, R22, R31 ;  /* 0x0000001f16167221 */ /* 0x000fe20000010000 */
[----:B------:R-:W-:Y:S01]  /*23f0*/  FFMA.FTZ R29, R29, R31, R24 ;  /* 0x0000001f1d1d7223 */ /* 0x000fe20000010018 */
[----:B------:R-:W-:Y:S01]  /*2400*/  FADD.FTZ R26, R26, -UR12 ;  /* 0x8000000c1a1a7e21 */ /* 0x000fe20008010000 */
[----:B------:R-:W-:Y:S01]  /*2410*/  FADD.FTZ R0, R0, R30 ;  /* 0x0000001e00007221 */ /* 0x000fe20000010000 */
        /* <DEDUP_REMOVED lines=9> */
[----:B------:R-:W-:Y:S01]  /*24b0*/  FADD.FTZ R26, R26, -UR12 ;  /* 0x8000000c1a1a7e21 */ /* 0x000fe20008010000 */
[----:B------:R-:W-:Y:S01]  /*24c0*/  SHF.L.U32 R28, R74, 0x10, RZ ;  /* 0x000000104a1c7819 */ /* 0x000fe200000006ff */
[----:B------:R-:W-:Y:S01]  /*24d0*/  FADD.FTZ R22, R22, R29 ;  /* 0x0000001d16167221 */ /* 0x000fe20000010000 */
[----:B------:R-:W-:Y:S01]  /*24e0*/  FFMA.FTZ R24, R27, R29, R24 ;  /* 0x0000001d1b187223 */ /* 0x000fe20000010018 */
[----:B------:R-:W-:Y:S01]  /*24f0*/  FADD.FTZ R31, R30, -UR12 ;  /* 0x8000000c1e1f7e21 */ /* 0x000fe20008010000 */
[----:B------:R-:W-:Y:S01]  /*2500*/  FMUL.FTZ R29, R26, UR13 ;  /* 0x0000000d1a1d7c20 */ /* 0x000fe20008410000 */
[----:B------:R-:W-:Y:S01]  /*2510*/  SHF.L.U32 R30, R43, 0x10, RZ ;  /* 0x000000102b1e7819 */ /* 0x000fe200000006ff */
[----:B------:R-:W-:Y:S01]  /*2520*/  FADD.FTZ R16, R16, R28 ;  /* 0x0000001c10107221 */ /* 0x000fe20000010000 */
[----:B------:R-:W-:Y:S01]  /*2530*/  FMUL.FTZ R26, R31, UR13 ;  /* 0x0000000d1f1a7c20 */ /* 0x000fe20008410000 */
[----:B------:R-:W-:Y:S01]  /*2540*/  SHF.L.U32 R27, R90, 0x10, RZ ;  /* 0x000000105a1b7819 */ /* 0x000fe200000006ff */
[----:B------:R-:W-:Y:S01]  /*2550*/  FMUL.FTZ R31, R14, R28 ;  /* 0x0000001c0e1f7220 */ /* 0x000fe20000410000 */
[----:B------:R-:W-:Y:S01]  /*2560*/  FFMA.FTZ R23, R28, R29, R23 ;  /* 0x0000001d1c177223 */ /* 0x000fe20000010017 */
[----:B------:R-:W-:Y:S01]  /*2570*/  FMUL.FTZ R33, R15, R30 ;  /* 0x0000001e0f217220 */ /* 0x000fe20000410000 */
[----:B------:R-:W-:Y:S01]  /*2580*/  FADD.FTZ R0, R0, R30 ;  /* 0x0000001e00007221 */ /* 0x000fe20000010000 */
[----:B------:R-:W-:Y:S01]  /*2590*/  FFMA.FTZ R29, R29, R31, R24 ;  /* 0x0000001f1d1d7223 */ /* 0x000fe20000010018 */
[----:B------:R-:W-:Y:S01]  /*25a0*/  FADD.FTZ R27, R27, -UR12 ;  /* 0x8000000c1b1b7e21 */ /* 0x000fe20008010000 */
[----:B------:R-:W-:Y:S01]  /*25b0*/  SHF.L.U32 R24, R73, 0x10, RZ ;  /* 0x0000001049187819 */ /* 0x000fe200000006ff */
[----:B------:R-:W-:Y:S01]  /*25c0*/  FFMA.FTZ R25, R30, R26, R25 ;  /* 0x0000001a1e197223 */ /* 0x000fe20000010019 */
[----:B------:R-:W-:Y:S01]  /*25d0*/  FFMA.FTZ R28, R26, R33, R29 ;  /* 0x000000211a1c7223 */ /* 0x000fe2000001001d */
[----:B------:R-:W-:Y:S01]  /*25e0*/  FMUL.FTZ R27, R27, UR13 ;  /* 0x0000000d1b1b7c20 */ /* 0x000fe20008410000 */
[----:B------:R-:W-:Y:S01]  /*25f0*/  SHF.L.U32 R29, R55, 0x10, RZ ;  /* 0x00000010371d7819 */ /* 0x000fe200000006ff */
[----:B------:R-:W-:Y:S01]  /*2600*/  FMUL.FTZ R26, R14, R24 ;  /* 0x000000180e1a7220 */ /* 0x000fe20000410000 */
[----:B------:R-:W-:Y:S01]  /*2610*/  SHF.L.U32 R30, R89, 0x10, RZ ;  /* 0x00000010591e7819 */ /* 0x000fe200000006ff */
[----:B------:R-:W-:Y:S01]  /*2620*/  FADD.FTZ R22, R31, R22 ;  /* 0x000000161f167221 */ /* 0x000fe20000010000 */
[----:B------:R-:W-:Y:S01]  /*2630*/  FADD.FTZ R16, R16, R24 ;  /* 0x0000001810107221 */ /* 0x000fe20000010000 */
[----:B------:R-:W-:Y:S01]  /*2640*/  FFMA.FTZ R23, R24, R27, R23 ;  /* 0x0000001b18177223 */ /* 0x000fe20000010017 */
[----:B------:R-:W-:Y:S01]  /*2650*/  FFMA.FTZ R24, R27, R26, R28 ;  /* 0x0000001a1b187223 */ /* 0x000fe2000001001c */
[----:B------:R-:W-:Y:S01]  /*2660*/  FADD.FTZ R31, R22, R33 ;  /* 0x00000021161f7221 */ /* 0x000fe20000010000 */
[----:B------:R-:W-:Y:S01]  /*2670*/  FADD.FTZ R29, R29, -UR12 ;  /* 0x8000000c1d1d7e21 */ /* 0x000fe20008010000 */
[----:B------:R-:W-:Y:S01]  /*2680*/  FADD.FTZ R28, R30, -UR12 ;  /* 0x8000000c1e1c7e21 */ /* 0x000fe20008010000 */
[----:B------:R-:W-:Y:S01]  /*2690*/  SHF.L.U32 R27, R72, 0x10, RZ ;  /* 0x00000010481b7819 */ /* 0x000fe200000006ff */
[----:B------:R-:W-:Y:S01]  /*26a0*/  FADD.FTZ R22, R26, R31 ;  /* 0x0000001f1a167221 */ /* 0x000fe20000010000 */
[----:B------:R-:W-:Y:S01]  /*26b0*/  FMUL.FTZ R29, R29, UR13 ;  /* 0x0000000d1d1d7c20 */ /* 0x000fe20008410000 */
[----:B------:R-:W-:Y:S01]  /*26c0*/  FMUL.FTZ R28, R28, UR13 ;  /* 0x0000000d1c1c7c20 */ /* 0x000fe20008410000 */
[----:B------:R-:W-:Y:S01]  /*26d0*/  SHF.L.U32 R26, R54, 0x10, RZ ;  /* 0x00000010361a7819 */ /* 0x000fe200000006ff */
        /* <DEDUP_REMOVED lines=11> */
[----:B------:R-:W-:Y:S01]  /*2790*/  FADD.FTZ R0, R0, R32 ;  /* 0x0000002000007221 */ /* 0x000fe20000010000 */
        /* <DEDUP_REMOVED lines=35> */
[----:B------:R-:W-:Y:S01]  /*29d0*/  SHF.L.U32 R32, R17, 0x10, RZ ;  /* 0x0000001011207819 */ /* 0x000fe200000006ff */
        /* <DEDUP_REMOVED lines=43> */
[----:B------:R-:W-:Y:S01]  /*2c90*/  FFMA.FTZ R28, R26, R33, R29 ;  /* 0x000000211a1c7223 */ /* 0x000fe2000001001d */
[----:B------:R-:W-:Y:S01]  /*2ca0*/  FMUL.FTZ R27, R27, UR13 ;  /* 0x0000000d1b1b7c20 */ /* 0x000fe20008410000 */
[----:B------:R-:W-:Y:S01]  /*2cb0*/  FADD.FTZ R31, R22, R33 ;  /* 0x00000021161f7221 */ /* 0x000fe20000010000 */
[----:B------:R-:W-:Y:S01]  /*2cc0*/  SHF.L.U32 R29, R49, 0x10, RZ ;  /* 0x00000010311d7819 */ /* 0x000fe200000006ff */
[----:B------:R-:W-:Y:S01]  /*2cd0*/  FMUL.FTZ R26, R14, R24 ;  /* 0x000000180e1a7220 */ /* 0x000fe20000410000 */
[----:B------:R-:W-:Y:S01]  /*2ce0*/  SHF.L.U32 R30, R81, 0x10, RZ ;  /* 0x00000010511e7819 */ /* 0x000fe200000006ff */
[----:B------:R-:W-:Y:S01]  /*2cf0*/  FADD.FTZ R16, R16, R24 ;  /* 0x0000001810107221 */ /* 0x000fe20000010000 */
[----:B------:R-:W-:Y:S01]  /*2d00*/  FFMA.FTZ R23, R24, R27, R23 ;  /* 0x0000001b18177223 */ /* 0x000fe20000010017 */
        /* <DEDUP_REMOVED lines=14> */
[----:B------:R-:W-:Y:S01]  /*2df0*/  FFMA.FTZ R27, R27, R31, R24 ;  /* 0x0000001f1b1b7223 */ /* 0x000fe20000010018 */
[----:B------:R-:W-:Y:S01]  /*2e00*/  FADD.FTZ R0, R0, R28 ;  /* 0x0000001c00007221 */ /* 0x000fe20000010000 */
[----:B------:R-:W-:Y:S01]  /*2e10*/  FADD.FTZ R28, R30, -UR12 ;  /* 0x8000000c1e1c7e21 */ /* 0x000fe20008010000 */
[----:B------:R-:W-:Y:S01]  /*2e20*/  FADD.FTZ R22, R22, R31 ;  /* 0x0000001f16167221 */ /* 0x000fe20000010000 */
[----:B------:R-:W-:Y:S01]  /*2e30*/  FFMA.FTZ R27, R26, R29, R27 ;  /* 0x0000001d1a1b7223 */ /* 0x000fe2000001001b */
[----:B------:R-:W-:Y:S01]  /*2e40*/  SHF.L.U32 R26, R80, 0x10, RZ ;  /* 0x00000010501a7819 */ /* 0x000fe200000006ff */
[----:B------:R-:W-:Y:S01]  /*2e50*/  FMUL.FTZ R24, R28, UR13 ;  /* 0x0000000d1c187c20 */ /* 0x000fe20008410000 */
[----:B------:R-:W-:Y:S01]  /*2e60*/  SHF.L.U32 R30, R10, 0x10, RZ ;  /* 0x000000100a1e7819 */ /* 0x000fe200000006ff */
[----:B------:R-:W-:Y:S01]  /*2e70*/  FADD.FTZ R28, R29, R22 ;  /* 0x000000161d1c7221 */ /* 0x000fe20000010000 */
[----:B------:R-:W-:Y:S01]  /*2e80*/  SHF.L.U32 R22, R64, 0x10, RZ ;  /* 0x0000001040167819 */ /* 0x000fe200000006ff */
[----:B------:R-:W-:Y:S01]  /*2e90*/  FADD.FTZ R26, R26, -UR12 ;  /* 0x8000000c1a1a7e21 */ /* 0x000fe20008010000 */
[----:B------:R-:W-:Y:S01]  /*2ea0*/  SHF.L.U32 R31, R47, 0x10, RZ ;  /* 0x000000102f1f7819 */ /* 0x000fe200000006ff */
[----:B------:R-:W-:Y:S01]  /*2eb0*/  FMUL.FTZ R29, R15, R30 ;  /* 0x0000001e0f1d7220 */ /* 0x000fe20000410000 */
[----:B------:R-:W-:Y:S01]  /*2ec0*/  FADD.FTZ R0, R0, R30 ;  /* 0x0000001e00007221 */ /* 0x000fe20000010000 */
[----:B------:R-:W-:Y:S01]  /*2ed0*/  FMUL.FTZ R26, R26, UR13 ;  /* 0x0000000d1a1a7c20 */ /* 0x000fe20008410000 */
[----:B------:R-:W-:Y:S01]  /*2ee0*/  FFMA.FTZ R25, R30, R24, R25 ;  /* 0x000000181e197223 */ /* 0x000fe20000010019 */
[----:B------:R-:W-:Y:S01]  /*2ef0*/  FADD.FTZ R30, R28, R29 ;  /* 0x0000001d1c1e7221 */ /* 0x000fe20000010000 */
[----:B------:R-:W-:Y:S01]  /*2f00*/  FFMA.FTZ R29, R24, R29, R27 ;  /* 0x0000001d181d7223 */ /* 0x000fe2000001001b */
[----:B------:R-:W-:Y:S01]  /*2f10*/  FMUL.FTZ R27, R14, R22 ;  /* 0x000000160e1b7220 */ /* 0x000fe20000410000 */
[----:B------:R-:W-:Y:S01]  /*2f20*/  SHF.L.U32 R24, R11, 0x10, RZ ;  /* 0x000000100b187819 */ /* 0x000fe200000006ff */
[----:B------:R-:W-:Y:S01]  /*2f30*/  FFMA.FTZ R28, R22, R26, R23 ;  /* 0x0000001a161c7223 */ /* 0x000fe20000010017 */
[----:B------:R-:W-:Y:S01]  /*2f40*/  SHF.L.U32 R23, R79, 0x10, RZ ;  /* 0x000000104f177819 */ /* 0x000fe200000006ff */
[----:B------:R-:W-:Y:S01]  /*2f50*/  FADD.FTZ R31, R31, -UR12 ;  /* 0x8000000c1f1f7e21 */ /* 0x000fe20008010000 */
[----:B------:R-:W-:Y:S01]  /*2f60*/  FFMA.FTZ R26, R26, R27, R29 ;  /* 0x0000001b1a1a7223 */ /* 0x000fe2000001001d */
[----:B------:R-:W-:Y:S01]  /*2f70*/  FADD.FTZ R30, R27, R30 ;  /* 0x0000001e1b1e7221 */ /* 0x000fe20000010000 */
[----:B------:R-:W-:Y:S01]  /*2f80*/  FMUL.FTZ R33, R15, R24 ;  /* 0x000000180f217220 */ /* 0x000fe20000410000 */
        /* <DEDUP_REMOVED lines=15> */
.L_x_337:
        /* <DEDUP_REMOVED lines=8> */
[----:B------:R-:W-:Y:S01]  /*3100*/  FADD.FTZ R35, R27, -UR12 ;  /* 0x8000000c1b237e21 */ /* 0x000fe20008010000 */
[----:B------:R-:W-:Y:S01]  /*3110*/  FMUL.FTZ R30, R26, UR13 ;  /* 0x0000000d1a1e7c20 */ /* 0x000fe20008410000 */
[----:B------:R-:W-:Y:S01]  /*3120*/  SHF.L.U32 R26, R3, 0x10, RZ ;  /* 0x00000010031a7819 */ /* 0x000fe200000006ff */
[C-C-:B------:R-:W-:Y:S01]  /*3130*/  FFMA.FTZ R32, R14.reuse, R0, R13.reuse ;  /* 0x000000000e207223 */ /* 0x140fe2000001000d */
[----:B------:R-:W-:Y:S01]  /*3140*/  FMUL.FTZ R35, R35, UR13 ;  /* 0x0000000d23237c20 */ /* 0x000fe20008410000 */
[----:B------:R-:W-:-:S02]  /*3150*/  FFMA.FTZ R31, R14, R30, R13 ;  /* 0x0000001e0e1f7223 */ /* 0x000fc4000001000d */
[----:B------:R-:W-:Y:S01]  /*3160*/  FMUL.FTZ R16, R32, -1.4426950216293334961 ;  /* 0xbfb8aa3b20107820 */ /* 0x000fe20000410000 */
[----:B------:R-:W-:Y:S01]  /*3170*/  FADD.FTZ R26, R26, -UR12 ;  /* 0x8000000c1a1a7e21 */ /* 0x000fe20008010000 */
[----:B------:R-:W-:-:S04]  /*3180*/  FMUL.FTZ R23, R31, -1.4426950216293334961 ;  /* 0xbfb8aa3b1f177820 */ /* 0x000fc80000410000 */
[----:B------:R-:W0:Y:S04]  /*3190*/  MUFU.EX2 R16, R16 ;  /* 0x0000001000107308 */ /* 0x000e280000000800 */
[----:B------:R-:W1:Y:S01]  /*31a0*/  MUFU.EX2 R23, R23 ;  /* 0x0000001700177308 */ /* 0x000e620000000800 */
[----:B0-----:R-:W-:Y:S01]  /*31b0*/  FADD.FTZ R25, R16, 1 ;  /* 0x3f80000010197421 */ /* 0x001fe20000010000 */
[----:B------:R-:W-:Y:S01]  /*31c0*/  FMUL.FTZ R16, R26, UR13 ;  /* 0x0000000d1a107c20 */ /* 0x000fe20008410000 */
[----:B------:R-:W-:Y:S01]  /*31d0*/  FFMA.FTZ R26, R15, R35, R12 ;  /* 0x000000230f1a7223 */ /* 0x000fe2000001000c */
[----:B-1----:R-:W-:Y:S01]  /*31e0*/  FADD.FTZ R36, R23, 1 ;  /* 0x3f80000017247421 */ /* 0x002fe20000010000 */
[----:B------:R-:W-:Y:S02]  /*31f0*/  SHF.L.U32 R23, R60, 0x10, RZ ;  /* 0x000000103c177819 */ /* 0x000fe400000006ff */
[----:B------:R-:W0:Y:S03]  /*3200*/  MUFU.RCP R25, R25 ;  /* 0x0000001900197308 */ /* 0x000e260000001000 */
[----:B------:R-:W-:-:S05]  /*3210*/  FADD.FTZ R23, R23, -UR12 ;  /* 0x8000000c17177e21 */ /* 0x000fca0008010000 */
[----:B------:R-:W1:Y:S01]  /*3220*/  MUFU.RCP R36, R36 ;  /* 0x0000002400247308 */ /* 0x000e620000001000 */
[----:B0-----:R-:W-:Y:S01]  /*3230*/  FMUL.FTZ R27, R28, R25 ;  /* 0x000000191c1b7220 */ /* 0x001fe20000410000 */
[----:B------:R-:W-:Y:S01]  /*3240*/  FADD.FTZ R29, -R25, 1 ;  /* 0x3f800000191d7421 */ /* 0x000fe20000010100 */
[--C-:B------:R-:W-:Y:S01]  /*3250*/  FFMA.FTZ R25, R15, R16, R12.reuse ;  /* 0x000000100f197223 */ /* 0x100fe2000001000c */
[----:B------:R-:W-:Y:S02]  /*3260*/  FMUL.FTZ R28, R26, -1.4426950216293334961 ;  /* 0xbfb8aa3b1a1c7820 */ /* 0x000fe40000410000 */
[----:B------:R-:W-:Y:S01]  /*3270*/  FFMA.FTZ R32, R32, R29, 1 ;  /* 0x3f80000020207423 */ /* 0x000fe2000001001d */
[----:B------:R-:W-:Y:S01]  /*3280*/  FMUL.FTZ R34, R25, -1.4426950216293334961 ;  /* 0xbfb8aa3b19227820 */ /* 0x000fe20000410000 */
[----:B------:R-:W-:Y:S01]  /*3290*/  FMUL.FTZ R29, R23, UR13 ;  /* 0x0000000d171d7c20 */ /* 0x000fe20008410000 */
[----:B-1----:R-:W-:Y:S01]  /*32a0*/  FADD.FTZ R38, -R36, 1 ;  /* 0x3f80000024267421 */ /* 0x002fe20000010100 */
[----:B------:R-:W0:Y:S01]  /*32b0*/  MUFU.EX2 R28, R28 ;  /* 0x0000001c001c7308 */ /* 0x000e220000000800 */
[----:B------:R-:W-:Y:S01]  /*32c0*/  FMUL.FTZ R24, R39, R36 ;  /* 0x0000002427187220 */ /* 0x000fe20000410000 */
[----:B------:R-:W-:Y:S01]  /*32d0*/  FFMA.FTZ R23, R15, R29, R12 ;  /* 0x0000001d0f177223 */ /* 0x000fe2000001000c */
[----:B------:R-:W-:Y:S01]  /*32e0*/  FFMA.FTZ R31, R31, R38, 1 ;  /* 0x3f8000001f1f7423 */ /* 0x000fe20000010026 */
[----:B------:R-:W1:Y:S01]  /*32f0*/  MUFU.EX2 R34, R34 ;  /* 0x0000002200227308 */ /* 0x000e620000000800 */
[----:B------:R-:W-:Y:S01]  /*3300*/  SHF.L.U32 R38, R4, 0x10, RZ ;  /* 0x0000001004267819 */ /* 0x000fe200000006ff */
[----:B------:R-:W-:Y:S01]  /*3310*/  FMUL.FTZ R37, R23, -1.4426950216293334961 ;  /* 0xbfb8aa3b17257820 */ /* 0x000fe20000410000 */
[----:B------:R-:W-:Y:S01]  /*3320*/  FMUL.FTZ R27, R27, R32 ;  /* 0x000000201b1b7220 */ /* 0x000fe20000410000 */
[----:B------:R-:W-:Y:S01]  /*3330*/  SHF.L.U32 R32, R78, 0x10, RZ ;  /* 0x000000104e207819 */ /* 0x000fe200000006ff */
[----:B------:R-:W-:-:S04]  /*3340*/  FMUL.FTZ R31, R24, R31 ;  /* 0x0000001f181f7220 */ /* 0x000fc80000410000 */
[----:B------:R-:W-:Y:S01]  /*3350*/  FADD.FTZ R39, R32, -UR12 ;  /* 0x8000000c20277e21 */ /* 0x000fe20008010000 */
[----:B0-----:R-:W-:Y:S01]  /*3360*/  FADD.FTZ R28, R28, 1 ;  /* 0x3f8000001c1c7421 */ /* 0x001fe20000010000 */
[----:B------:R-:W-:Y:S02]  /*3370*/  SHF.L.U32 R32, R6, 0x10, RZ ;  /* 0x0000001006207819 */ /* 0x000fe400000006ff */
[----:B------:R-:W-:Y:S01]  /*3380*/  FMUL.FTZ R39, R39, UR13 ;  /* 0x0000000d27277c20 */ /* 0x000fe20008410000 */
[----:B-1----:R-:W-:Y:S02]  /*3390*/  FADD.FTZ R33, R34, 1 ;  /* 0x3f80000022217421 */ /* 0x002fe40000010000 */
[----:B------:R-:W0:Y:S04]  /*33a0*/  MUFU.EX2 R34, R37 ;  /* 0x0000002500227308 */ /* 0x000e280000000800 */
[----:B------:R-:W1:Y:S08]  /*33b0*/  MUFU.RCP R33, R33 ;  /* 0x0000002100217308 */ /* 0x000e700000001000 */
[----:B------:R-:W2:Y:S01]  /*33c0*/  MUFU.RCP R28, R28 ;  /* 0x0000001c001c7308 */ /* 0x000ea20000001000 */
[----:B-1----:R-:W-:-:S04]  /*33d0*/  FADD.FTZ R36, -R33, 1 ;  /* 0x3f80000021247421 */ /* 0x002fc80000010100 */
[----:B------:R-:W-:Y:S01]  /*33e0*/  FFMA.FTZ R25, R25, R36, 1 ;  /* 0x3f80000019197423 */ /* 0x000fe20000010024 */
[----:B0-----:R-:W-:Y:S01]  /*33f0*/  FADD.FTZ R36, R34, 1 ;  /* 0x3f80000022247421 */ /* 0x001fe20000010000 */
[----:B------:R-:W-:Y:S01]  /*3400*/  FMUL.FTZ R34, R38, R33 ;  /* 0x0000002126227220 */ /* 0x000fe20000410000 */
[----:B--2---:R-:W-:Y:S02]  /*3410*/  FADD.FTZ R37, -R28, 1 ;  /* 0x3f8000001c257421 */ /* 0x004fe40000010100 */
[----:B------:R-:W0:Y:S01]  /*3420*/  MUFU.RCP R33, R36 ;  /* 0x0000002400217308 */ /* 0x000e220000001000 */
[----:B------:R-:W-:Y:S01]  /*3430*/  FMUL.FTZ R25, R34, R25 ;  /* 0x0000001922197220 */ /* 0x000fe20000410000 */
[----:B------:R-:W-:Y:S01]  /*3440*/  FFMA.FTZ R26, R26, R37, 1 ;  /* 0x3f8000001a1a7423 */ /* 0x000fe20000010025 */
[----:B------:R-:W-:-:S05]  /*3450*/  SHF.L.U32 R37, R5, 0x10, RZ ;  /* 0x0000001005257819 */ /* 0x000fca00000006ff */
[----:B------:R-:W-:-:S04]  /*3460*/  FMUL.FTZ R37, R37, R28 ;  /* 0x0000001c25257220 */ /* 0x000fc80000410000 */
[----:B------:R-:W-:Y:S01]  /*3470*/  FMUL.FTZ R26, R37, R26 ;  /* 0x0000001a251a7220 */ /* 0x000fe20000410000 */
[----:B0-----:R-:W-:-:S04]  /*3480*/  FADD.FTZ R28, -R33, 1 ;  /* 0x3f800000211c7421 */ /* 0x001fc80000010100 */
[----:B------:R-:W-:Y:S01]  /*3490*/  FFMA.FTZ R23, R23, R28, 1 ;  /* 0x3f80000017177423 */ /* 0x000fe2000001001c */
[----:B------:R-:W-:Y:S01]  /*34a0*/  FMUL.FTZ R28, R32, R33 ;  /* 0x00000021201c7220 */ /* 0x000fe20000410000 */
[----:B------:R-:W-:Y:S01]  /*34b0*/  FFMA.FTZ R32, R14, R39, R13 ;  /* 0x000000270e207223 */ /* 0x000fe2000001000d */
[----:B------:R-:W-:-:S03]  /*34c0*/  SHF.L.U32 R33, R22, 0x10, RZ ;  /* 0x0000001016217819 */ /* 0x000fc600000006ff */
        /* <DEDUP_REMOVED lines=8> */
[----:B------:R-:W-:Y:S01]  /*3550*/  SHF.L.U32 R28, R59, 0x10, RZ ;  /* 0x000000103b1c7819 */ /* 0x000fe200000006ff */
[----:B------:R-:W-:Y:S01]  /*3560*/  FMUL.FTZ R23, R15, R25 ;  /* 0x000000190f177220 */ /* 0x000fe20000410000 */
[----:B------:R-:W-:Y:S01]  /*3570*/  FMUL.FTZ R24, R33, R32 ;  /* 0x0000002021187220 */ /* 0x000fe20000410000 */
[----:B------:R-:W-:Y:S02]  /*3580*/  FMUL.FTZ R33, R14, R27 ;  /* 0x0000001b0e217220 */ /* 0x000fe40000410000 */
[----:B------:R-:W-:Y:S01]  /*3590*/  FADD.FTZ R37, R28, -UR12 ;  /* 0x8000000c1c257e21 */ /* 0x000fe20008010000 */
[----:B------:R-:W-:Y:S01]  /*35a0*/  FFMA.FTZ R28, R16, R23, RZ ;  /* 0x00000017101c7223 */ /* 0x000fe200000100ff */
[----:B------:R-:W-:Y:S02]  /*35b0*/  FADD.FTZ R32, RZ, R23 ;  /* 0x00000017ff207221 */ /* 0x000fe40000010000 */
[----:B------:R-:W-:Y:S01]  /*35c0*/  FMUL.FTZ R37, R37, UR13 ;  /* 0x0000000d25257c20 */ /* 0x000fe20008410000 */
[----:B------:R-:W-:Y:S01]  /*35d0*/  FFMA.FTZ R28, R0, R33, R28 ;  /* 0x00000021001c7223 */ /* 0x000fe2000001001c */
[----:B------:R-:W-:Y:S01]  /*35e0*/  FADD.FTZ R33, R33, R32 ;  /* 0x0000002021217221 */ /* 0x000fe20000010000 */
[----:B------:R-:W-:Y:S01]  /*35f0*/  FFMA.FTZ R32, R16, R25, RZ ;  /* 0x0000001910207223 */ /* 0x000fe200000100ff */
[----:B------:R-:W-:Y:S01]  /*3600*/  FFMA.FTZ R23, R15, R37, R12 ;  /* 0x000000250f177223 */ /* 0x000fe2000001000c */
[----:B------:R-:W-:-:S02]  /*3610*/  FADD.FTZ R25, RZ, R25 ;  /* 0x00000019ff197221 */ /* 0x000fc40000010000 */
[-C--:B------:R-:W-:Y:S01]  /*3620*/  FFMA.FTZ R32, R35, R26.reuse, R32 ;  /* 0x0000001a23207223 */ /* 0x080fe20000010020 */
[----:B------:R-:W-:Y:S01]  /*3630*/  FMUL.FTZ R36, R23, -1.4426950216293334961 ;  /* 0xbfb8aa3b17247820 */ /* 0x000fe20000410000 */
[----:B------:R-:W-:Y:S01]  /*3640*/  FADD.FTZ R25, R25, R26 ;  /* 0x0000001a19197221 */ /* 0x000fe20000010000 */
[----:B------:R-:W-:Y:S01]  /*3650*/  FMUL.FTZ R26, R15, R26 ;  /* 0x0000001a0f1a7220 */ /* 0x000fe20000410000 */
[----:B------:R-:W-:Y:S02]  /*3660*/  FFMA.FTZ R32, R29, R22, R32 ;  /* 0x000000161d207223 */ /* 0x000fe40000010020 */
[----:B------:R-:W-:Y:S01]  /*3670*/  FADD.FTZ R25, R25, R22 ;  /* 0x0000001619197221 */ /* 0x000fe20000010000 */
[----:B------:R-:W0:Y:S01]  /*3680*/  MUFU.EX2 R36, R36 ;  /* 0x0000002400247308 */ /* 0x000e220000000800 */
[----:B------:R-:W-:Y:S01]  /*3690*/  FFMA.FTZ R28, R35, R26, R28 ;  /* 0x0000001a231c7223 */ /* 0x000fe2000001001c */
[----:B------:R-:W-:Y:S01]  /*36a0*/  SHF.L.U32 R35, R46, 0x10, RZ ;  /* 0x000000102e237819 */ /* 0x000fe200000006ff */
[----:B------:R-:W-:Y:S01]  /*36b0*/  FADD.FTZ R33, R33, R26 ;  /* 0x0000001a21217221 */ /* 0x000fe20000010000 */
[----:B0-----:R-:W-:-:S06]  /*36c0*/  FADD.FTZ R34, R36, 1 ;  /* 0x3f80000024227421 */ /* 0x001fcc0000010000 */
[----:B------:R-:W0:Y:S02]  /*36d0*/  MUFU.RCP R34, R34 ;  /* 0x0000002200227308 */ /* 0x000e240000001000 */
[----:B0-----:R-:W-:Y:S01]  /*36e0*/  FMUL.FTZ R16, R35, R34 ;  /* 0x0000002223107220 */ /* 0x001fe20000410000 */
[----:B------:R-:W-:Y:S01]  /*36f0*/  FADD.FTZ R36, -R34, 1 ;  /* 0x3f80000022247421 */ /* 0x000fe20000010100 */
[----:B------:R-:W-:-:S03]  /*3700*/  SHF.L.U32 R34, R77, 0x10, RZ ;  /* 0x000000104d227819 */ /* 0x000fc600000006ff */
[----:B------:R-:W-:Y:S01]  /*3710*/  FFMA.FTZ R23, R23, R36, 1 ;  /* 0x3f80000017177423 */ /* 0x000fe20000010024 */
[----:B------:R-:W-:Y:S01]  /*3720*/  FFMA.FTZ R36, R0, R27, RZ ;  /* 0x0000001b00247223 */ /* 0x000fe200000100ff */
[----:B------:R-:W-:Y:S01]  /*3730*/  FADD.FTZ R34, R34, -UR12 ;  /* 0x8000000c22227e21 */ /* 0x000fe20008010000 */
[----:B------:R-:W-:Y:S01]  /*3740*/  FADD.FTZ R0, RZ, R27 ;  /* 0x0000001bff007221 */ /* 0x000fe20000010000 */
[----:B------:R-:W-:Y:S01]  /*3750*/  FMUL.FTZ R16, R16, R23 ;  /* 0x0000001710107220 */ /* 0x000fe20000410000 */
[-C--:B------:R-:W-:Y:S01]  /*3760*/  FFMA.FTZ R36, R30, R31.reuse, R36 ;  /* 0x0000001f1e247223 */ /* 0x080fe20000010024 */
[----:B------:R-:W-:Y:S01]  /*3770*/  FMUL.FTZ R35, R34, UR13 ;  /* 0x0000000d22237c20 */ /* 0x000fe20008410000 */
[----:B------:R-:W-:Y:S01]  /*3780*/  FADD.FTZ R27, R0, R31 ;  /* 0x0000001f001b7221 */ /* 0x000fe20000010000 */
[----:B------:R-:W-:Y:S01]  /*3790*/  FMUL.FTZ R0, R14, R31 ;  /* 0x0000001f0e007220 */ /* 0x000fe20000410000 */
[----:B------:R-:W-:Y:S01]  /*37a0*/  SHF.L.U32 R31, R76, 0x10, RZ ;  /* 0x000000104c1f7819 */ /* 0x000fe200000006ff */
[----:B------:R-:W-:Y:S01]  /*37b0*/  FFMA.FTZ R23, R14, R35, R13 ;  /* 0x000000230e177223 */ /* 0x000fe2000001000d */
[----:B------:R-:W-:Y:S01]  /*37c0*/  FADD.FTZ R27, R27, R24 ;  /* 0x000000181b1b7221 */ /* 0x000fe20000010000 */
[----:B------:R-:W-:Y:S01]  /*37d0*/  FFMA.FTZ R30, R30, R0, R28 ;  /* 0x000000001e1e7223 */ /* 0x000fe2000001001c */
[----:B------:R-:W-:Y:S01]  /*37e0*/  FADD.FTZ R33, R0, R33 ;  /* 0x0000002100217221 */ /* 0x000fe20000010000 */
[----:B------:R-:W-:Y:S01]  /*37f0*/  FMUL.FTZ R34, R23, -1.4426950216293334961 ;  /* 0xbfb8aa3b17227820 */ /* 0x000fe20000410000 */
[----:B------:R-:W-:Y:S01]  /*3800*/  FMUL.FTZ R0, R15, R22 ;  /* 0x000000160f007220 */ /* 0x000fe20000410000 */
[----:B------:R-:W-:Y:S01]  /*3810*/  SHF.L.U32 R22, R45, 0x10, RZ ;  /* 0x000000102d167819 */ /* 0x000fe200000006ff */
[-C--:B------:R-:W-:Y:S01]  /*3820*/  FFMA.FTZ R36, R39, R24.reuse, R36 ;  /* 0x0000001827247223 */ /* 0x080fe20000010024 */
[----:B------:R-:W-:Y:S01]  /*3830*/  FMUL.FTZ R24, R14, R24 ;  /* 0x000000180e187220 */ /* 0x000fe20000410000 */
[----:B------:R-:W-:Y:S01]  /*3840*/  FFMA.FTZ R29, R29, R0, R30 ;  /* 0x000000001d1d7223 */ /* 0x000fe2000001001e */
[----:B------:R-:W0:Y:S01]  /*3850*/  MUFU.EX2 R34, R34 ;  /* 0x0000002200227308 */ /* 0x000e220000000800 */
[----:B------:R-:W-:Y:S01]  /*3860*/  FADD.FTZ R33, R33, R0 ;  /* 0x0000000021217221 */ /* 0x000fe20000010000 */
[----:B------:R-:W-:Y:S01]  /*3870*/  FADD.FTZ R25, R25, R16 ;  /* 0x0000001019197221 */ /* 0x000fe20000010000 */
[----:B------:R-:W-:Y:S01]  /*3880*/  FFMA.FTZ R39, R39, R24, R29 ;  /* 0x0000001827277223 */ /* 0x000fe2000001001d */
[----:B------:R-:W-:Y:S01]  /*3890*/  SHF.L.U32 R29, R75, 0x10, RZ ;  /* 0x000000104b1d7819 */ /* 0x000fe200000006ff */
[----:B------:R-:W-:Y:S01]  /*38a0*/  FADD.FTZ R33, R24, R33 ;  /* 0x0000002118217221 */ /* 0x000fe20000010000 */
[-C--:B------:R-:W-:Y:S01]  /*38b0*/  FFMA.FTZ R32, R37, R16.reuse, R32 ;  /* 0x0000001025207223 */ /* 0x080fe20000010020 */
[----:B------:R-:W-:-:S04]  /*38c0*/  FMUL.FTZ R16, R15, R16 ;  /* 0x000000100f107220 */ /* 0x000fc80000410000 */
        /* <DEDUP_REMOVED lines=16> */
[----:B------:R-:W-:Y:S01]  /*39d0*/  FMUL.FTZ R34, R23, -1.4426950216293334961 ;  /* 0xbfb8aa3b17227820 */ /* 0x000fe20000410000 */
[----:B------:R-:W-:Y:S01]  /*39e0*/  FFMA.FTZ R35, R35, R26, R37 ;  /* 0x0000001a23237223 */ /* 0x000fe20000010025 */
[----:B------:R-:W-:Y:S01]  /*39f0*/  SHF.L.U32 R37, R74, 0x10, RZ ;  /* 0x000000104a257819 */ /* 0x000fe200000006ff */
[----:B------:R-:W-:-:S03]  /*3a00*/  FADD.FTZ R33, R26, R33 ;  /* 0x000000211a217221 */ /* 0x000fc60000010000 */
        /* <DEDUP_REMOVED lines=15> */
[----:B------:R-:W-:Y:S01]  /*3b00*/  SHF.L.U32 R35, R43, 0x10, RZ ;  /* 0x000000102b237819 */ /* 0x000fe200000006ff */
[----:B------:R-:W-:Y:S01]  /*3b10*/  FADD.FTZ R33, R33, R22 ;  /* 0x0000001621217221 */ /* 0x000fe20000010000 */
[----:B------:R-:W-:-:S06]  /*3b20*/  FMUL.FTZ R30, R0, -1.4426950216293334961 ;  /* 0xbfb8aa3b001e7820 */ /* 0x000fcc0000410000 */
[----:B------:R-:W0:Y:S02]  /*3b30*/  MUFU.EX2 R30, R30 ;  /* 0x0000001e001e7308 */ /* 0x000e240000000800 */
[----:B0-----:R-:W-:Y:S01]  /*3b40*/  FADD.FTZ R28, R30, 1 ;  /* 0x3f8000001e1c7421 */ /* 0x001fe20000010000 */
[----:B------:R-:W-:-:S05]  /*3b50*/  SHF.L.U32 R30, R57, 0x10, RZ ;  /* 0x00000010391e7819 */ /* 0x000fca00000006ff */
[----:B------:R-:W0:Y:S01]  /*3b60*/  MUFU.RCP R28, R28 ;  /* 0x0000001c001c7308 */ /* 0x000e220000001000 */
[----:B------:R-:W-:Y:S01]  /*3b70*/  FADD.FTZ R30, R30, -UR12 ;  /* 0x8000000c1e1e7e21 */ /* 0x000fe20008010000 */
[----:B0-----:R-:W-:Y:S01]  /*3b80*/  FADD.FTZ R34, -R28, 1 ;  /* 0x3f8000001c227421 */ /* 0x001fe20000010100 */
[----:B------:R-:W-:-:S03]  /*3b90*/  FMUL.FTZ R29, R29, R28 ;  /* 0x0000001c1d1d7220 */ /* 0x000fc60000410000 */
[----:B------:R-:W-:-:S04]  /*3ba0*/  FFMA.FTZ R0, R0, R34, 1 ;  /* 0x3f80000000007423 */ /* 0x000fc80000010022 */
[----:B------:R-:W-:Y:S01]  /*3bb0*/  FMUL.FTZ R0, R29, R0 ;  /* 0x000000001d007220 */ /* 0x000fe20000410000 */
[----:B------:R-:W-:-:S03]  /*3bc0*/  FMUL.FTZ R29, R30, UR13 ;  /* 0x0000000d1e1d7c20 */ /* 0x000fc60008410000 */
[----:B------:R-:W-:Y:S01]  /*3bd0*/  FADD.FTZ R27, R27, R0 ;  /* 0x000000001b1b7221 */ /* 0x000fe20000010000 */
[----:B------:R-:W-:Y:S01]  /*3be0*/  FFMA.FTZ R24, R15, R29, R12 ;  /* 0x0000001d0f187223 */ /* 0x000fe2000001000c */
[CC--:B------:R-:W-:Y:S01]  /*3bf0*/  FFMA.FTZ R36, R23.reuse, R0.reuse, R36 ;  /* 0x0000000017247223 */ /* 0x0c0fe20000010024 */
[----:B------:R-:W-:Y:S02]  /*3c00*/  FMUL.FTZ R0, R14, R0 ;  /* 0x000000000e007220 */ /* 0x000fe40000410000 */
[----:B------:R-:W-:Y:S02]  /*3c10*/  FMUL.FTZ R34, R24, -1.4426950216293334961 ;  /* 0xbfb8aa3b18227820 */ /* 0x000fe40000410000 */
[----:B------:R-:W-:Y:S01]  /*3c20*/  FFMA.FTZ R23, R23, R0, R31 ;  /* 0x0000000017177223 */ /* 0x000fe2000001001f */
[----:B------:R-:W-:Y:S01]  /*3c30*/  SHF.L.U32 R31, R73, 0x10, RZ ;  /* 0x00000010491f7819 */ /* 0x000fe200000006ff */
[----:B------:R-:W-:Y:S02]  /*3c40*/  FADD.FTZ R33, R0, R33 ;  /* 0x0000002100217221 */ /* 0x000fe40000010000 */
        /* <DEDUP_REMOVED lines=10> */
[----:B------:R-:W-:Y:S01]  /*3cf0*/  FADD.FTZ R25, R25, R24 ;  /* 0x0000001819197221 */ /* 0x000fe20000010000 */
[-C--:B------:R-:W-:Y:S01]  /*3d00*/  FFMA.FTZ R32, R29, R24.reuse, R32 ;  /* 0x000000181d207223 */ /* 0x080fe20000010020 */
[----:B------:R-:W-:Y:S01]  /*3d10*/  FMUL.FTZ R24, R15, R24 ;  /* 0x000000180f187220 */ /* 0x000fe20000410000 */
[----:B------:R-:W-:-:S03]  /*3d20*/  FFMA.FTZ R16, R14, R39, R13 ;  /* 0x000000270e107223 */ /* 0x000fc6000001000d */
[----:B------:R-:W-:Y:S01]  /*3d30*/  FFMA.FTZ R29, R29, R24, R23 ;  /* 0x000000181d1d7223 */ /* 0x000fe20000010017 */
[----:B------:R-:W-:Y:S01]  /*3d40*/  FMUL.FTZ R34, R16, -1.4426950216293334961 ;  /* 0xbfb8aa3b10227820 */ /* 0x000fe20000410000 */
[----:B------:R-:W-:Y:S01]  /*3d50*/  SHF.L.U32 R23, R42, 0x10, RZ ;  /* 0x000000102a177819 */ /* 0x000fe200000006ff */
[----:B------:R-:W-:-:S04]  /*3d60*/  FADD.FTZ R33, R33, R24 ;  /* 0x0000001821217221 */ /* 0x000fc80000010000 */
        /* <DEDUP_REMOVED lines=28> */
[----:B------:R-:W-:-:S03]  /*3f30*/  FADD.FTZ R25, R25, R26 ;  /* 0x0000001a19197221 */ /* 0x000fc60000010000 */
        /* <DEDUP_REMOVED lines=23> */
[----:B------:R-:W-:Y:S02]  /*40b0*/  FADD.FTZ R25, R25, R22 ;  /* 0x0000001619197221 */ /* 0x000fe40000010000 */
        /* <DEDUP_REMOVED lines=12> */
[-C--:B------:R-:W-:Y:S01]  /*4180*/  FFMA.FTZ R29, R37, R26.reuse, R32 ;  /* 0x0000001a251d7223 */ /* 0x080fe20000010020 */
[----:B------:R-:W-:Y:S01]  /*4190*/  FMUL.FTZ R26, R15, R26 ;  /* 0x0000001a0f1a7220 */ /* 0x000fe20000410000 */
[----:B------:R-:W-:-:S03]  /*41a0*/  FMUL.FTZ R31, R31, UR13 ;  /* 0x0000000d1f1f7c20 */ /* 0x000fc60008410000 */
[----:B------:R-:W-:Y:S01]  /*41b0*/  FFMA.FTZ R37, R37, R26, R39 ;  /* 0x0000001a25257223 */ /* 0x000fe20000010027 */
[----:B------:R-:W-:Y:S01]  /*41c0*/  FFMA.FTZ R16, R15, R31, R12 ;  /* 0x0000001f0f107223 */ /* 0x000fe2000001000c */
[----:B------:R-:W-:Y:S01]  /*41d0*/  SHF.L.U32 R39, R41, 0x10, RZ ;  /* 0x0000001029277819 */ /* 0x000fe200000006ff */
[----:B------:R-:W-:Y:S01]  /*41e0*/  FADD.FTZ R33, R33, R26 ;  /* 0x0000001a21217221 */ /* 0x000fe20000010000 */
[----:B------:R-:W-:Y:S01]  /*41f0*/  FADD.FTZ R26, R27, R30 ;  /* 0x0000001e1b1a7221 */ /* 0x000fe20000010000 */
[----:B------:R-:W-:Y:S01]  /*4200*/  FMUL.FTZ R34, R16, -1.4426950216293334961 ;  /* 0xbfb8aa3b10227820 */ /* 0x000fe20000410000 */
[-C--:B------:R-:W-:Y:S01]  /*4210*/  FFMA.FTZ R27, R35, R30.reuse, R36 ;  /* 0x0000001e231b7223 */ /* 0x080fe20000010024 */
[----:B------:R-:W-:Y:S01]  /*4220*/  FMUL.FTZ R30, R14, R30 ;  /* 0x0000001e0e1e7220 */ /* 0x000fe20000410000 */
[----:B------:R-:W-:Y:S01]  /*4230*/  SHF.L.U32 R36, R53, 0x10, RZ ;  /* 0x0000001035247819 */ /* 0x000fe200000006ff */
[----:B------:R-:W-:Y:S01]  /*4240*/  FADD.FTZ R26, R26, R23 ;  /* 0x000000171a1a7221 */ /* 0x000fe20000010000 */
[----:B------:R-:W-:Y:S01]  /*4250*/  FFMA.FTZ R27, R0, R23, R27 ;  /* 0x00000017001b7223 */ /* 0x000fe2000001001b */
[----:B------:R-:W0:Y:S01]  /*4260*/  MUFU.EX2 R34, R34 ;  /* 0x0000002200227308 */ /* 0x000e220000000800 */
[----:B------:R-:W-:Y:S01]  /*4270*/  FFMA.FTZ R35, R35, R30, R37 ;  /* 0x0000001e23237223 */ /* 0x000fe20000010025 */
[----:B------:R-:W-:Y:S01]  /*4280*/  SHF.L.U32 R37, R70, 0x10, RZ ;  /* 0x0000001046257819 */ /* 0x000fe200000006ff */
[----:B------:R-:W-:Y:S01]  /*4290*/  FADD.FTZ R36, R36, -UR12 ;  /* 0x8000000c24247e21 */ /* 0x000fe20008010000 */
        /* <DEDUP_REMOVED lines=8> */
[----:B------:R-:W-:-:S04]  /*4320*/  FMUL.FTZ R24, R34, UR13 ;  /* 0x0000000d22187c20 */ /* 0x000fc80008410000 */
[----:B------:R-:W-:-:S04]  /*4330*/  FFMA.FTZ R32, R14, R24, R13 ;  /* 0x000000180e207223 */ /* 0x000fc8000001000d */
[----:B------:R-:W-:-:S06]  /*4340*/  FMUL.FTZ R38, R32, -1.4426950216293334961 ;  /* 0xbfb8aa3b20267820 */ /* 0x000fcc0000410000 */
[----:B------:R-:W0:Y:S02]  /*4350*/  MUFU.EX2 R38, R38 ;  /* 0x0000002600267308 */ /* 0x000e240000000800 */
[----:B0-----:R-:W-:-:S06]  /*4360*/  FADD.FTZ R34, R38, 1 ;  /* 0x3f80000026227421 */ /* 0x001fcc0000010000 */
[----:B------:R-:W0:Y:S02]  /*4370*/  MUFU.RCP R34, R34 ;  /* 0x0000002200227308 */ /* 0x000e240000001000 */
[----:B0-----:R-:W-:Y:S01]  /*4380*/  FADD.FTZ R39, -R34, 1 ;  /* 0x3f80000022277421 */ /* 0x001fe20000010100 */
[----:B------:R-:W-:Y:S01]  /*4390*/  FMUL.FTZ R37, R37, R34 ;  /* 0x0000002225257220 */ /* 0x000fe20000410000 */
[----:B------:R-:W-:Y:S02]  /*43a0*/  FADD.FTZ R34, R30, R33 ;  /* 0x000000211e227221 */ /* 0x000fe40000010000 */
[----:B------:R-:W-:-:S04]  /*43b0*/  FFMA.FTZ R32, R32, R39, 1 ;  /* 0x3f80000020207423 */ /* 0x000fc80000010027 */
[----:B------:R-:W-:Y:S01]  /*43c0*/  FMUL.FTZ R37, R37, R32 ;  /* 0x0000002025257220 */ /* 0x000fe20000410000 */
[----:B------:R-:W-:Y:S01]  /*43d0*/  FMUL.FTZ R32, R36, UR13 ;  /* 0x0000000d24207c20 */ /* 0x000fe20008410000 */
[-C--:B------:R-:W-:Y:S01]  /*43e0*/  FFMA.FTZ R36, R28, R22.reuse, R29 ;  /* 0x000000161c247223 */ /* 0x080fe2000001001d */
[C---:B------:R-:W-:Y:S01]  /*43f0*/  FMUL.FTZ R22, R15.reuse, R22 ;  /* 0x000000160f167220 */ /* 0x040fe20000410000 */
[----:B------:R-:W-:Y:S01]  /*4400*/  SHF.L.U32 R29, R40, 0x10, RZ ;  /* 0x00000010281d7819 */ /* 0x000fe200000006ff */
[----:B------:R-:W-:Y:S01]  /*4410*/  FFMA.FTZ R33, R15, R32, R12 ;  /* 0x000000200f217223 */ /* 0x000fe2000001000c */
[----:B------:R-:W-:Y:S01]  /*4420*/  FADD.FTZ R26, R26, R37 ;  /* 0x000000251a1a7221 */ /* 0x000fe20000010000 */
[----:B------:R-:W-:Y:S01]  /*4430*/  FFMA.FTZ R35, R28, R22, R35 ;  /* 0x000000161c237223 */ /* 0x000fe20000010023 */
[----:B------:R-:W-:Y:S01]  /*4440*/  FADD.FTZ R34, R34, R22 ;  /* 0x0000001622227221 */ /* 0x000fe20000010000 */
[----:B------:R-:W-:Y:S01]  /*4450*/  FMUL.FTZ R38, R33, -1.4426950216293334961 ;  /* 0xbfb8aa3b21267820 */ /* 0x000fe20000410000 */
[----:B------:R-:W-:-:S05]  /*4460*/  FFMA.FTZ R27, R24, R37, R27 ;  /* 0x00000025181b7223 */ /* 0x000fca000001001b */
        /* <DEDUP_REMOVED lines=8> */
[----:B------:R-:W-:Y:S01]  /*44f0*/  FFMA.FTZ R25, R31, R16, R36 ;  /* 0x000000101f197223 */ /* 0x000fe20000010024 */
[----:B------:R-:W-:Y:S01]  /*4500*/  FMUL.FTZ R36, R14, R37 ;  /* 0x000000250e247220 */ /* 0x000fe20000410000 */
        /* <DEDUP_REMOVED lines=17> */
[----:B------:R-:W-:Y:S01]  /*4620*/  FFMA.FTZ R22, R22, R35, 1 ;  /* 0x3f80000016167423 */ /* 0x000fe20000010023 */
[----:B------:R-:W-:Y:S01]  /*4630*/  FMUL.FTZ R35, R15, R16 ;  /* 0x000000100f237220 */ /* 0x000fe20000410000 */
[----:B------:R-:W-:Y:S02]  /*4640*/  SHF.L.U32 R16, R17, 0x10, RZ ;  /* 0x0000001011107819 */ /* 0x000fe400000006ff */
[----:B------:R-:W-:Y:S01]  /*4650*/  FMUL.FTZ R23, R23, R22 ;  /* 0x0000001617177220 */ /* 0x000fe20000410000 */
[----:B------:R-:W-:Y:S01]  /*4660*/  FMUL.FTZ R22, R33, UR13 ;  /* 0x0000000d21167c20 */ /* 0x000fe20008410000 */
[----:B------:R-:W-:Y:S01]  /*4670*/  FFMA.FTZ R31, R31, R35, R0 ;  /* 0x000000231f1f7223 */ /* 0x000fe20000010000 */
[----:B------:R-:W-:Y:S01]  /*4680*/  FADD.FTZ R34, R34, R35 ;  /* 0x0000002322227221 */ /* 0x000fe20000010000 */
[----:B------:R-:W-:Y:S01]  /*4690*/  FFMA.FTZ R27, R28, R23, R27 ;  /* 0x000000171c1b7223 */ /* 0x000fe2000001001b */
[----:B------:R-:W-:Y:S01]  /*46a0*/  FFMA.FTZ R33, R15, R22, R12 ;  /* 0x000000160f217223 */ /* 0x000fe2000001000c */
[----:B------:R-:W-:Y:S01]  /*46b0*/  FFMA.FTZ R31, R24, R36, R31 ;  /* 0x00000024181f7223 */ /* 0x000fe2000001001f */
[----:B------:R-:W-:Y:S01]  /*46c0*/  SHF.L.U32 R24, R68, 0x10, RZ ;  /* 0x0000001044187819 */ /* 0x000fe200000006ff */
[----:B------:R-:W-:Y:S01]  /*46d0*/  FADD.FTZ R36, R36, R34 ;  /* 0x0000002224247221 */ /* 0x000fe20000010000 */
        /* <DEDUP_REMOVED lines=17> */
[----:B------:R-:W-:Y:S01]  /*47f0*/  FADD.FTZ R35, R38, R29 ;  /* 0x0000001d26237221 */ /* 0x000fe20000010000 */
[----:B------:R-:W-:Y:S01]  /*4800*/  FMUL.FTZ R38, R15, R29 ;  /* 0x0000001d0f267220 */ /* 0x000fe20000410000 */
[----:B------:R-:W-:-:S03]  /*4810*/  SHF.L.U32 R29, R7, 0x10, RZ ;  /* 0x00000010071d7819 */ /* 0x000fc600000006ff */
[----:B------:R-:W0:Y:S01]  /*4820*/  MUFU.RCP R33, R33 ;  /* 0x0000002100217308 */ /* 0x000e220000001000 */
[----:B------:R-:W-:Y:S01]  /*4830*/  FFMA.FTZ R31, R32, R38, R31 ;  /* 0x00000026201f7223 */ /* 0x000fe2000001001f */
[----:B------:R-:W-:Y:S01]  /*4840*/  SHF.L.U32 R32, R85, 0x10, RZ ;  /* 0x0000001055207819 */ /* 0x000fe200000006ff */
[----:B------:R-:W-:Y:S01]  /*4850*/  FADD.FTZ R36, R36, R38 ;  /* 0x0000002624247221 */ /* 0x000fe20000010000 */
[----:B------:R-:W-:Y:S01]  /*4860*/  FMUL.FTZ R38, R14, R23 ;  /* 0x000000170e267220 */ /* 0x000fe20000410000 */
[----:B------:R-:W-:Y:S02]  /*4870*/  SHF.L.U32 R23, R67, 0x10, RZ ;  /* 0x0000001043177819 */ /* 0x000fe400000006ff */
[----:B------:R-:W-:Y:S01]  /*4880*/  FADD.FTZ R32, R32, -UR12 ;  /* 0x8000000c20207e21 */ /* 0x000fe20008010000 */
[----:B------:R-:W-:Y:S01]  /*4890*/  FFMA.FTZ R31, R28, R38, R31 ;  /* 0x000000261c1f7223 */ /* 0x000fe2000001001f */
[----:B------:R-:W-:Y:S01]  /*48a0*/  SHF.L.U32 R28, R50, 0x10, RZ ;  /* 0x00000010321c7819 */ /* 0x000fe200000006ff */
[----:B------:R-:W-:Y:S01]  /*48b0*/  FADD.FTZ R36, R38, R36 ;  /* 0x0000002426247221 */ /* 0x000fe20000010000 */
[----:B------:R-:W-:Y:S01]  /*48c0*/  FADD.FTZ R38, R35, R16 ;  /* 0x0000001023267221 */ /* 0x000fe20000010000 */
[----:B------:R-:W-:Y:S01]  /*48d0*/  FMUL.FTZ R16, R15, R16 ;  /* 0x000000100f107220 */ /* 0x000fe20000410000 */
[----:B------:R-:W-:Y:S01]  /*48e0*/  SHF.L.U32 R35, R8, 0x10, RZ ;  /* 0x0000001008237819 */ /* 0x000fe200000006ff */
[----:B------:R-:W-:-:S02]  /*48f0*/  FADD.FTZ R28, R28, -UR12 ;  /* 0x8000000c1c1c7e21 */ /* 0x000fc40008010000 */
[----:B------:R-:W-:Y:S01]  /*4900*/  FFMA.FTZ R31, R22, R16, R31 ;  /* 0x00000010161f7223 */ /* 0x000fe2000001001f */
[----:B------:R-:W-:Y:S01]  /*4910*/  FADD.FTZ R36, R36, R16 ;  /* 0x0000001024247221 */ /* 0x000fe20000010000 */
[----:B0-----:R-:W-:Y:S01]  /*4920*/  FADD.FTZ R37, -R33, 1 ;  /* 0x3f80000021257421 */ /* 0x001fe20000010100 */
[----:B------:R-:W-:Y:S01]  /*4930*/  FMUL.FTZ R24, R24, R33 ;  /* 0x0000002118187220 */ /* 0x000fe20000410000 */
[----:B------:R-:W-:Y:S02]  /*4940*/  FMUL.FTZ R28, R28, UR13 ;  /* 0x0000000d1c1c7c20 */ /* 0x000fe40008410000 */
        /* <DEDUP_REMOVED lines=12> */
[----:B------:R-:W-:-:S03]  /*4a10*/  FMUL.FTZ R37, R34, -1.4426950216293334961 ;  /* 0xbfb8aa3b22257820 */ /* 0x000fc60000410000 */
[----:B------:R-:W-:-:S03]  /*4a20*/  FADD.FTZ R0, R0, -UR12 ;  /* 0x8000000c00007e21 */ /* 0x000fc60008010000 */
[----:B------:R-:W0:Y:S01]  /*4a30*/  MUFU.EX2 R37, R37 ;  /* 0x0000002500257308 */ /* 0x000e220000000800 */
[----:B------:R-:W-:-:S04]  /*4a40*/  FMUL.FTZ R0, R0, UR13 ;  /* 0x0000000d00007c20 */ /* 0x000fc80008410000 */
[----:B------:R-:W-:Y:S01]  /*4a50*/  FFMA.FTZ R33, R15, R0, R12 ;  /* 0x000000000f217223 */ /* 0x000fe2000001000c */
[----:B0-----:R-:W-:-:S06]  /*4a60*/  FADD.FTZ R30, R37, 1 ;  /* 0x3f800000251e7421 */ /* 0x001fcc0000010000 */
[----:B------:R-:W0:Y:S02]  /*4a70*/  MUFU.RCP R30, R30 ;  /* 0x0000001e001e7308 */ /* 0x000e240000001000 */
[----:B0-----:R-:W-:Y:S01]  /*4a80*/  FADD.FTZ R39, -R30, 1 ;  /* 0x3f8000001e277421 */ /* 0x001fe20000010100 */
[----:B------:R-:W-:Y:S01]  /*4a90*/  FMUL.FTZ R29, R29, R30 ;  /* 0x0000001e1d1d7220 */ /* 0x000fe20000410000 */
[----:B------:R-:W-:Y:S02]  /*4aa0*/  FMUL.FTZ R30, R32, UR13 ;  /* 0x0000000d201e7c20 */ /* 0x000fe40008410000 */
[----:B------:R-:W-:-:S04]  /*4ab0*/  FFMA.FTZ R34, R34, R39, 1 ;  /* 0x3f80000022227423 */ /* 0x000fc80000010027 */
[----:B------:R-:W-:Y:S01]  /*4ac0*/  FMUL.FTZ R29, R29, R34 ;  /* 0x000000221d1d7220 */ /* 0x000fe20000410000 */
[----:B------:R-:W-:-:S03]  /*4ad0*/  FFMA.FTZ R34, R14, R30, R13 ;  /* 0x0000001e0e227223 */ /* 0x000fc6000001000d */
[----:B------:R-:W-:Y:S01]  /*4ae0*/  FFMA.FTZ R25, R24, R29, R25 ;  /* 0x0000001d18197223 */ /* 0x000fe20000010019 */
        /* <DEDUP_REMOVED lines=8> */
[----:B------:R-:W-:-:S03]  /*4b70*/  FFMA.FTZ R34, R15, R28, R12 ;  /* 0x0000001c0f227223 */ /* 0x000fc6000001000c */
[----:B------:R-:W-:Y:S01]  /*4b80*/  FFMA.FTZ R27, R30, R23, R27 ;  /* 0x000000171e1b7223 */ /* 0x000fe2000001001b */
[----:B------:R-:W-:Y:S01]  /*4b90*/  FMUL.FTZ R37, R34, -1.4426950216293334961 ;  /* 0xbfb8aa3b22257820 */ /* 0x000fe20000410000 */
[----:B------:R-:W-:-:S05]  /*4ba0*/  FADD.FTZ R26, R26, R23 ;  /* 0x000000171a1a7221 */ /* 0x000fca0000010000 */
        /* <DEDUP_REMOVED lines=15> */
[----:B0-----:R-:W-:Y:S01]  /*4ca0*/  FADD.FTZ R34, R37, 1 ;  /* 0x3f80000025227421 */ /* 0x001fe20000010000 */
[----:B------:R-:W-:-:S04]  /*4cb0*/  FADD.FTZ R37, R38, R29 ;  /* 0x0000001d26257221 */ /* 0x000fc80000010000 */
[----:B------:R-:W-:Y:S01]  /*4cc0*/  FADD.FTZ R37, R37, R22 ;  /* 0x0000001625257221 */ /* 0x000fe20000010000 */
[----:B------:R-:W0:Y:S01]  /*4cd0*/  MUFU.RCP R34, R34 ;  /* 0x0000002200227308 */ /* 0x000e220000001000 */
[----:B------:R-:W-:Y:S01]  /*4ce0*/  FMUL.FTZ R22, R15, R22 ;  /* 0x000000160f167220 */ /* 0x000fe20000410000 */
[----:B0-----:R-:W-:Y:S01]  /*4cf0*/  FADD.FTZ R39, -R34, 1 ;  /* 0x3f80000022277421 */ /* 0x001fe20000010100 */
[----:B------:R-:W-:Y:S01]  /*4d00*/  FMUL.FTZ R35, R35, R34 ;  /* 0x0000002223237220 */ /* 0x000fe20000410000 */
[----:B------:R-:W-:Y:S01]  /*4d10*/  FMUL.FTZ R34, R15, R29 ;  /* 0x0000001d0f227220 */ /* 0x000fe20000410000 */
[----:B------:R-:W-:Y:S01]  /*4d20*/  SHF.L.U32 R29, R9, 0x10, RZ ;  /* 0x00000010091d7819 */ /* 0x000fe200000006ff */
[----:B------:R-:W-:Y:S01]  /*4d30*/  FFMA.FTZ R16, R16, R39, 1 ;  /* 0x3f80000010107423 */ /* 0x000fe20000010027 */
[----:B------:R-:W-:Y:S01]  /*4d40*/  FMUL.FTZ R39, R33, -1.4426950216293334961 ;  /* 0xbfb8aa3b21277820 */ /* 0x000fe20000410000 */
[----:B------:R-:W-:Y:S01]  /*4d50*/  FFMA.FTZ R31, R24, R34, R31 ;  /* 0x00000022181f7223 */ /* 0x000fe2000001001f */
[----:B------:R-:W-:Y:S01]  /*4d60*/  FADD.FTZ R36, R36, R34 ;  /* 0x0000002224247221 */ /* 0x000fe20000010000 */
[----:B------:R-:W-:Y:S01]  /*4d70*/  FMUL.FTZ R35, R35, R16 ;  /* 0x0000001023237220 */ /* 0x000fe20000410000 */
[----:B------:R-:W-:-:S02]  /*4d80*/  FMUL.FTZ R34, R14, R23 ;  /* 0x000000170e227220 */ /* 0x000fc40000410000 */
[----:B------:R-:W0:Y:S01]  /*4d90*/  MUFU.EX2 R39, R39 ;  /* 0x0000002700277308 */ /* 0x000e220000000800 */
[----:B------:R-:W-:Y:S01]  /*4da0*/  FADD.FTZ R26, R26, R35 ;  /* 0x000000231a1a7221 */ /* 0x000fe20000010000 */
[----:B------:R-:W-:Y:S01]  /*4db0*/  FFMA.FTZ R31, R30, R34, R31 ;  /* 0x000000221e1f7223 */ /* 0x000fe2000001001f */
[----:B------:R-:W-:Y:S01]  /*4dc0*/  SHF.L.U32 R30, R65, 0x10, RZ ;  /* 0x00000010411e7819 */ /* 0x000fe200000006ff */
[----:B------:R-:W-:Y:S01]  /*4dd0*/  FADD.FTZ R36, R34, R36 ;  /* 0x0000002422247221 */ /* 0x000fe20000010000 */
[----:B------:R-:W-:Y:S01]  /*4de0*/  FFMA.FTZ R27, R32, R35, R27 ;  /* 0x00000023201b7223 */ /* 0x000fe2000001001b */
[----:B------:R-:W-:Y:S01]  /*4df0*/  FFMA.FTZ R31, R28, R22, R31 ;  /* 0x000000161c1f7223 */ /* 0x000fe2000001001f */
[----:B------:R-:W-:Y:S01]  /*4e00*/  SHF.L.U32 R28, R10, 0x10, RZ ;  /* 0x000000100a1c7819 */ /* 0x000fe200000006ff */
[----:B------:R-:W-:Y:S01]  /*4e10*/  FADD.FTZ R36, R36, R22 ;  /* 0x0000001624247221 */ /* 0x000fe20000010000 */
[----:B0-----:R-:W-:-:S06]  /*4e20*/  FADD.FTZ R16, R39, 1 ;  /* 0x3f80000027107421 */ /* 0x001fcc0000010000 */
[----:B------:R-:W0:Y:S02]  /*4e30*/  MUFU.RCP R16, R16 ;  /* 0x0000001000107308 */ /* 0x000e240000001000 */
[----:B0-----:R-:W-:Y:S01]  /*4e40*/  FMUL.FTZ R24, R29, R16 ;  /* 0x000000101d187220 */ /* 0x001fe20000410000 */
[----:B------:R-:W-:Y:S01]  /*4e50*/  SHF.L.U32 R29, R81, 0x10, RZ ;  /* 0x00000010511d7819 */ /* 0x000fe200000006ff */
[----:B------:R-:W-:-:S04]  /*4e60*/  FADD.FTZ R38, -R16, 1 ;  /* 0x3f80000010267421 */ /* 0x000fc80000010100 */
[----:B------:R-:W-:Y:S01]  /*4e70*/  FADD.FTZ R29, R29, -UR12 ;  /* 0x8000000c1d1d7e21 */ /* 0x000fe20008010000 */
[----:B------:R-:W-:-:S03]  /*4e80*/  FFMA.FTZ R33, R33, R38, 1 ;  /* 0x3f80000021217423 */ /* 0x000fc60000010026 */
[----:B------:R-:W-:Y:S01]  /*4e90*/  FMUL.FTZ R16, R29, UR13 ;  /* 0x0000000d1d107c20 */ /* 0x000fe20008410000 */
[----:B------:R-:W-:-:S03]  /*4ea0*/  FMUL.FTZ R24, R24, R33 ;  /* 0x0000002118187220 */ /* 0x000fc60000410000 */
[----:B------:R-:W-:Y:S01]  /*4eb0*/  FFMA.FTZ R29, R14, R16, R13 ;  /* 0x000000100e1d7223 */ /* 0x000fe2000001000d */
[----:B------:R-:W-:-:S03]  /*4ec0*/  FADD.FTZ R37, R37, R24 ;  /* 0x0000001825257221 */ /* 0x000fc60000010000 */
        /* <DEDUP_REMOVED lines=24> */
[C---:B------:R-:W-:Y:S01]  /*5050*/  FMUL.FTZ R34, R14.reuse, R35 ;  /* 0x000000230e227220 */ /* 0x040fe20000410000 */
[----:B------:R-:W-:Y:S02]  /*5060*/  FADD.FTZ R37, R37, R30 ;  /* 0x0000001e25257221 */ /* 0x000fe40000010000 */
[----:B------:R-:W-:Y:S01]  /*5070*/  FFMA.FTZ R22, R14, R28, R13 ;  /* 0x0000001c0e167223 */ /* 0x000fe2000001000d */
[----:B------:R-:W-:Y:S01]  /*5080*/  FFMA.FTZ R31, R32, R34, R31 ;  /* 0x00000022201f7223 */ /* 0x000fe2000001001f */
[----:B------:R-:W-:Y:S01]  /*5090*/  SHF.L.U32 R32, R64, 0x10, RZ ;  /* 0x0000001040207819 */ /* 0x000fe200000006ff */
[----:B------:R-:W-:Y:S01]  /*50a0*/  FADD.FTZ R36, R34, R36 ;  /* 0x0000002422247221 */ /* 0x000fe20000010000 */
[----:B------:R-:W-:-:S06]  /*50b0*/  FMUL.FTZ R38, R22, -1.4426950216293334961 ;  /* 0xbfb8aa3b16267820 */ /* 0x000fcc0000410000 */
[----:B------:R-:W0:Y:S02]  /*50c0*/  MUFU.EX2 R38, R38 ;  /* 0x0000002600267308 */ /* 0x000e240000000800 */
[----:B0-----:R-:W-:Y:S01]  /*50d0*/  FADD.FTZ R33, R38, 1 ;  /* 0x3f80000026217421 */ /* 0x001fe20000010000 */
[-C--:B------:R-:W-:Y:S01]  /*50e0*/  FFMA.FTZ R38, R0, R24.reuse, R25 ;  /* 0x0000001800267223 */ /* 0x080fe20000010019 */
[----:B------:R-:W-:Y:S01]  /*50f0*/  FMUL.FTZ R24, R15, R24 ;  /* 0x000000180f187220 */ /* 0x000fe20000410000 */
[----:B------:R-:W-:-:S03]  /*5100*/  SHF.L.U32 R25, R11, 0x10, RZ ;  /* 0x000000100b197819 */ /* 0x000fc600000006ff */
        /* <DEDUP_REMOVED lines=13> */
[----:B0-----:R-:W-:Y:S01]  /*51e0*/  FADD.FTZ R32, R35, 1 ;  /* 0x3f80000023207421 */ /* 0x001fe20000010000 */
[----:B------:R-:W-:Y:S01]  /*51f0*/  FFMA.FTZ R35, R16, R23, R27 ;  /* 0x0000001710237223 */ /* 0x000fe2000001001b */
[----:B------:R-:W-:-:S04]  /*5200*/  SHF.L.U32 R27, R63, 0x10, RZ ;  /* 0x000000103f1b7819 */ /* 0x000fc800000006ff */
[----:B------:R-:W0:Y:S02]  /*5210*/  MUFU.RCP R32, R32 ;  /* 0x0000002000207308 */ /* 0x000e240000001000 */
[----:B0-----:R-:W-:Y:S01]  /*5220*/  FMUL.FTZ R0, R25, R32 ;  /* 0x0000002019007220 */ /* 0x001fe20000410000 */
[----:B------:R-:W-:-:S04]  /*5230*/  FADD.FTZ R25, -R32, 1 ;  /* 0x3f80000020197421 */ /* 0x000fc80000010100 */
[----:B------:R-:W-:Y:S01]  /*5240*/  FFMA.FTZ R25, R34, R25, 1 ;  /* 0x3f80000022197423 */ /* 0x000fe20000010019 */
[----:B------:R-:W-:-:S03]  /*5250*/  SHF.L.U32 R34, R79, 0x10, RZ ;  /* 0x000000104f227819 */ /* 0x000fc600000006ff */
[----:B------:R-:W-:Y:S02]  /*5260*/  FMUL.FTZ R0, R0, R25 ;  /* 0x0000001900007220 */ /* 0x000fe40000410000 */
[----:B------:R-:W-:-:S04]  /*5270*/  FADD.FTZ R34, R34, -UR12 ;  /* 0x8000000c22227e21 */ /* 0x000fc80008010000 */
[----:B------:R-:W-:Y:S01]  /*5280*/  FMUL.FTZ R25, R34, UR13 ;  /* 0x0000000d22197c20 */ /* 0x000fe20008410000 */
[----:B------:R-:W-:-:S03]  /*5290*/  FMUL.FTZ R34, R14, R23 ;  /* 0x000000170e227220 */ /* 0x000fc60000410000 */
[----:B------:R-:W-:Y:S01]  /*52a0*/  FFMA.FTZ R32, R14, R25, R13 ;  /* 0x000000190e207223 */ /* 0x000fe2000001000d */
[----:B------:R-:W-:Y:S01]  /*52b0*/  FFMA.FTZ R16, R16, R34, R31 ;  /* 0x0000002210107223 */ /* 0x000fe2000001001f */
[----:B------:R-:W-:Y:S01]  /*52c0*/  FADD.FTZ R36, R34, R36 ;  /* 0x0000002422247221 */ /* 0x000fe20000010000 */
[----:B------:R-:W-:Y:S01]  /*52d0*/  FFMA.FTZ R31, R29, R30, R38 ;  /* 0x0000001e1d1f7223 */ /* 0x000fe20000010026 */
        /* <DEDUP_REMOVED lines=12> */
[C---:B------:R-:W-:Y:S01]  /*53a0*/  FMUL.FTZ R23, R14.reuse, R33 ;  /* 0x000000210e177220 */ /* 0x040fe20000410000 */
[----:B------:R-:W-:-:S03]  /*53b0*/  FMUL.FTZ R24, R14, R27 ;  /* 0x0000001b0e187220 */ /* 0x000fc60000410000 */
[----:B------:R-:W-:Y:S01]  /*53c0*/  FFMA.FTZ R29, R28, R23, R16 ;  /* 0x000000171c1d7223 */ /* 0x000fe20000010010 */
[----:B------:R-:W-:Y:S01]  /*53d0*/  FADD.FTZ R36, R23, R36 ;  /* 0x0000002417247221 */ /* 0x000fe20000010000 */
[----:B------:R-:W-:Y:S01]  /*53e0*/  FMUL.FTZ R23, R15, R0 ;  /* 0x000000000f177220 */ /* 0x000fe20000410000 */
[----:B------:R-:W-:Y:S01]  /*53f0*/  FADD.FTZ R28, R26, R33 ;  /* 0x000000211a1c7221 */ /* 0x000fe20000010000 */
[----:B------:R-:W-:Y:S02]  /*5400*/  FADD.FTZ R26, R37, R0 ;  /* 0x00000000251a7221 */ /* 0x000fe40000010000 */
[----:B------:R-:W-:Y:S01]  /*5410*/  FFMA.FTZ R16, R22, R23, R29 ;  /* 0x0000001716107223 */ /* 0x000fe2000001001d */
[----:B------:R-:W-:-:S03]  /*5420*/  FADD.FTZ R23, R36, R23 ;  /* 0x0000001724177221 */ /* 0x000fc60000010000 */
[C---:B------:R-:W-:Y:S01]  /*5430*/  FFMA.FTZ R16, R25.reuse, R24, R16 ;  /* 0x0000001819107223 */ /* 0x040fe20000010010 */
[----:B------:R-:W-:Y:S01]  /*5440*/  FADD.FTZ R23, R24, R23 ;  /* 0x0000001718177221 */ /* 0x000fe20000010000 */
[----:B------:R-:W-:Y:S01]  /*5450*/  FFMA.FTZ R25, R25, R27, R30 ;  /* 0x0000001b19197223 */ /* 0x000fe2000001001e */
[----:B------:R-:W-:Y:S01]  /*5460*/  FFMA.FTZ R24, R22, R0, R31 ;  /* 0x0000000016187223 */ /* 0x000fe2000001001f */
[----:B------:R-:W-:-:S07]  /*5470*/  FADD.FTZ R27, R28, R27 ;  /* 0x0000001b1c1b7221 */ /* 0x000fce0000010000 */
.L_x_338:
[----:B------:R-:W0:Y:S01]  /*5480*/  S2R R28, SR_LANEID ;  /* 0x00000000001c7919 */ /* 0x000e220000000000 */
[----:B------:R-:W-:Y:S01]  /*5490*/  MOV R29, R16 ;  /* 0x00000010001d7202 */ /* 0x000fe20000000f00 */
[----:B------:R-:W1:Y:S01]  /*54a0*/  S2UR UR7, SR_CgaCtaId ;  /* 0x00000000000779c3 */ /* 0x000e620000008800 */
[----:B------:R-:W-:Y:S01]  /*54b0*/  UMOV UR6, 0x400 ;  /* 0x0000040000067882 */ /* 0x000fe20000000000 */
[----:B------:R-:W-:Y:S01]  /*54c0*/  SHFL.DOWN PT, R16, R23, 0x1, 0x1f ;  /* 0x08201f0017107f89 */ /* 0x000fe200000e0000 */
[----:B------:R-:W-:Y:S01]  /*54d0*/  UIADD3 UR5, UPT, UPT, UR6, 0xd0, URZ ;  /* 0x000000d006057890 */ /* 0x000fe2000fffe0ff */
[----:B------:R-:W-:Y:S02]  /*54e0*/  BSSY.RECONVERGENT B0, `(.L_x_339) ;  /* 0x0000028000007945 */ /* 0x000fe40003800200 */
[----:B------:R-:W2:Y:S01]  /*54f0*/  SHFL.DOWN PT, R0, R29, 0x1, 0x1f ;  /* 0x08201f001d007f89 */ /* 0x000ea200000e0000 */
[----:B-1----:R-:W-:Y:S01]  /*5500*/  ULEA UR5, UR7, UR5, 0x18 ;  /* 0x0000000507057291 */ /* 0x002fe2000f8ec0ff */
[----:B0-----:R-:W-:-:S02]  /*5510*/  ISETP.GT.AND P0, PT, R28, 0x1e, PT ;  /* 0x0000001e1c00780c */ /* 0x001fc40003f04270 */
[C---:B------:R-:W-:Y:S02]  /*5520*/  ISETP.GT.AND P2, PT, R28.reuse, 0xf, PT ;  /* 0x0000000f1c00780c */ /* 0x040fe40003f44270 */
[----:B------:R-:W-:-:S09]  /*5530*/  ISETP.GT.AND P1, PT, R28, 0x17, PT ;  /* 0x000000171c00780c */ /* 0x000fd20003f24270 */
[----:B--2---:R-:W-:Y:S01]  /*5540*/  @!P0 FADD.FTZ R29, R0, R29 ;  /* 0x0000001d001d8221 */ /* 0x004fe20000010000 */
[----:B------:R-:W-:Y:S01]  /*5550*/  @!P0 FADD.FTZ R23, R16, R23 ;  /* 0x0000001710178221 */ /* 0x000fe20000010000 */
        /* <DEDUP_REMOVED lines=32> */
.L_x_340:
[----:B------:R-:W-:Y:S05]  /*5760*/  BSYNC.RECONVERGENT B0 ;  /* 0x0000000000007941 */ /* 0x000fea0003800200 */
.L_x_339:
[----:B------:R-:W-:Y:S06]  /*5770*/  BAR.SYNC.DEFER_BLOCKING 0x0 ;  /* 0x0000000000007b1d */ /* 0x000fec0000010000 */
[----:B------:R-:W-:Y:S04]  /*5780*/  BSSY.RECONVERGENT B0, `(.L_x_341) ;  /* 0x0000033000007945 */ /* 0x000fe80003800200 */
[----:B------:R-:W-:Y:S05]  /*5790*/  @P0 BRA `(.L_x_342) ;  /* 0x0000000000c40947 */ /* 0x000fea0003800000 */
[----:B------:R-:W-:-:S09]  /*57a0*/  ULEA UR5, UR7, UR6, 0x18 ;  /* 0x0000000607057291 */ /* 0x000fd2000f8ec0ff */
[----:B------:R-:W4:Y:S04]  /*57b0*/  LDS.128 R32, [UR5+0x20] ;  /* 0x00002005ff207984 */ /* 0x000f280008000c00 */
[----:B-123--:R-:W1:Y:S01]  /*57c0*/  LDS.128 R28, [UR5+0x30] ;  /* 0x00003005ff1c7984 */ /* 0x00ee620008000c00 */
[----:B----4-:R-:W-:Y:S01]  /*57d0*/  FADD.FTZ R37, R22, R32 ;  /* 0x0000002016257221 */ /* 0x010fe20000010000 */
[----:B0-----:R-:W-:-:S03]  /*57e0*/  FADD.FTZ R22, R23, R33 ;  /* 0x0000002117167221 */ /* 0x001fc60000010000 */
[----:B------:R-:W-:Y:S01]  /*57f0*/  FADD.FTZ R37, R37, R34 ;  /* 0x0000002225257221 */ /* 0x000fe20000010000 */
[----:B------:R-:W-:Y:S02]  /*5800*/  FADD.FTZ R22, R22, R35 ;  /* 0x0000002316167221 */ /* 0x000fe40000010000 */
[----:B------:R-:W-:Y:S01]  /*5810*/  LDS.128 R32, [UR5+0x50] ;  /* 0x00005005ff207984 */ /* 0x000fe20008000c00 */
[----:B-1----:R-:W-:Y:S01]  /*5820*/  FADD.FTZ R23, R37, R28 ;  /* 0x0000001c25177221 */ /* 0x002fe20000010000 */
[----:B------:R-:W-:Y:S02]  /*5830*/  FADD.FTZ R22, R22, R29 ;  /* 0x0000001d16167221 */ /* 0x000fe40000010000 */
[----:B------:R-:W0:Y:S01]  /*5840*/  LDS.128 R36, [UR5+0x40] ;  /* 0x00004005ff247984 */ /* 0x000e220008000c00 */
[----:B------:R-:W-:Y:S01]  /*5850*/  FADD.FTZ R23, R23, R30 ;  /* 0x0000001e17177221 */ /* 0x000fe20000010000 */
[----:B------:R-:W-:Y:S02]  /*5860*/  FADD.FTZ R22, R22, R31 ;  /* 0x0000001f16167221 */ /* 0x000fe40000010000 */
[----:B------:R-:W-:Y:S01]  /*5870*/  LDS.128 R28, [UR5+0x70] ;  /* 0x00007005ff1c7984 */ /* 0x000fe20008000c00 */
[----:B0-----:R-:W-:Y:S01]  /*5880*/  FADD.FTZ R23, R23, R36 ;  /* 0x0000002417177221 */ /* 0x001fe20000010000 */
[----:B------:R-:W-:-:S03]  /*5890*/  FADD.FTZ R22, R22, R37 ;  /* 0x0000002516167221 */ /* 0x000fc60000010000 */
[----:B------:R-:W-:Y:S01]  /*58a0*/  FADD.FTZ R23, R23, R38 ;  /* 0x0000002617177221 */ /* 0x000fe20000010000 */
[----:B------:R-:W-:Y:S02]  /*58b0*/  FADD.FTZ R22, R22, R39 ;  /* 0x0000002716167221 */ /* 0x000fe40000010000 */
[----:B------:R-:W0:Y:S01]  /*58c0*/  LDS.128 R36, [UR5+0x60] ;  /* 0x00006005ff247984 */ /* 0x000e220008000c00 */
[----:B------:R-:W-:Y:S01]  /*58d0*/  FADD.FTZ R23, R23, R32 ;  /* 0x0000002017177221 */ /* 0x000fe20000010000 */
        /* <DEDUP_REMOVED lines=13> */
[----:B------:R-:W2:Y:S01]  /*59b0*/  LDS.128 R28, [UR5+0xa0] ;  /* 0x0000a005ff1c7984 */ /* 0x000ea20008000c00 */
[----:B-1----:R-:W-:Y:S01]  /*59c0*/  FADD.FTZ R23, R23, R32 ;  /* 0x0000002017177221 */ /* 0x002fe20000010000 */
[----:B------:R-:W-:-:S03]  /*59d0*/  FADD.FTZ R22, R22, R33 ;  /* 0x0000002116167221 */ /* 0x000fc60000010000 */
[----:B------:R-:W-:Y:S01]  /*59e0*/  FADD.FTZ R23, R23, R34 ;  /* 0x0000002217177221 */ /* 0x000fe20000010000 */
[----:B------:R-:W-:-:S03]  /*59f0*/  FADD.FTZ R32, R22, R35 ;  /* 0x0000002316207221 */ /* 0x000fc60000010000 */
[----:B0-----:R-:W-:Y:S01]  /*5a00*/  FADD.FTZ R33, R23, R36 ;  /* 0x0000002417217221 */ /* 0x001fe20000010000 */
[----:B------:R-:W-:Y:S01]  /*5a10*/  FADD.FTZ R32, R32, R37 ;  /* 0x0000002520207221 */ /* 0x000fe20000010000 */
[----:B------:R-:W0:Y:S02]  /*5a20*/  LDS.64 R22, [UR5+0xb0] ;  /* 0x0000b005ff167984 */ /* 0x000e240008000a00 */
[----:B------:R-:W-:Y:S01]  /*5a30*/  FADD.FTZ R33, R33, R38 ;  /* 0x0000002621217221 */ /* 0x000fe20000010000 */
[----:B------:R-:W-:-:S03]  /*5a40*/  FADD.FTZ R32, R32, R39 ;  /* 0x0000002720207221 */ /* 0x000fc60000010000 */
[----:B--2---:R-:W-:Y:S01]  /*5a50*/  FADD.FTZ R33, R33, R28 ;  /* 0x0000001c21217221 */ /* 0x004fe20000010000 */
[----:B------:R-:W-:-:S03]  /*5a60*/  FADD.FTZ R32, R32, R29 ;  /* 0x0000001d20207221 */ /* 0x000fc60000010000 */
[----:B------:R-:W-:Y:S01]  /*5a70*/  FADD.FTZ R33, R33, R30 ;  /* 0x0000001e21217221 */ /* 0x000fe20000010000 */
[----:B------:R-:W-:-:S03]  /*5a80*/  FADD.FTZ R32, R32, R31 ;  /* 0x0000001f20207221 */ /* 0x000fc60000010000 */
[----:B0-----:R-:W-:Y:S01]  /*5a90*/  FADD.FTZ R22, R33, R22 ;  /* 0x0000001621167221 */ /* 0x001fe20000010000 */
[----:B------:R-:W-:-:S07]  /*5aa0*/  FADD.FTZ R23, R32, R23 ;  /* 0x0000001720177221 */ /* 0x000fce0000010000 */
.L_x_342:
[----:B------:R-:W-:Y:S05]  /*5ab0*/  BSYNC.RECONVERGENT B0 ;  /* 0x0000000000007941 */ /* 0x000fea0003800200 */
.L_x_341:
        /* <DEDUP_REMOVED lines=158> */
.L_x_344:
[----:B------:R-:W-:Y:S05]  /*64a0*/  BSYNC.RECONVERGENT B0 ;  /* 0x0000000000007941 */ /* 0x000fea0003800200 */
.L_x_343:
        /* <DEDUP_REMOVED lines=31> */
.L_x_346:
[----:B------:R-:W-:Y:S05]  /*66a0*/  BSYNC.RECONVERGENT B0 ;  /* 0x0000000000007941 */ /* 0x000fea0003800200 */
.L_x_345:
        /* <DEDUP_REMOVED lines=28> */
.L_x_349:
        /* <DEDUP_REMOVED lines=8> */
.L_x_348:
[----:B------:R-:W-:Y:S05]  /*68f0*/  WARPSYNC.ALL ;  /* 0x0000000000007948 */ /* 0x000fea0003800000 */
[----:B------:R-:W-:Y:S01]  /*6900*/  ISETP.GE.U32.AND P0, PT, R16, 0x8, PT ;  /* 0x000000081000780c */ /* 0x000fe20003f06070 */
[----:B------:R-:W-:Y:S01]  /*6910*/  BAR.SYNC.DEFER_BLOCKING 0x0 ;  /* 0x0000000000007b1d */ /* 0x000fe20000010000 */
[----:B0-----:R-:W-:-:S11]  /*6920*/  HFMA2 R32, -RZ, RZ, 0, 0 ;  /* 0x00000000ff207431 */ /* 0x001fd600000001ff */
[----:B------:R-:W-:Y:S05]  /*6930*/  @!P0 BRA `(.L_x_350) ;  /* 0x0000000800788947 */ /* 0x000fea0003800000 */
[----:B------:R-:W0:Y:S01]  /*6940*/  S2UR UR5, SR_CTAID.Y ;  /* 0x00000000000579c3 */ /* 0x000e220000002600 */
[----:B------:R-:W1:Y:S01]  /*6950*/  S2R R37, SR_TID.X ;  /* 0x0000000000257919 */ /* 0x000e620000002100 */
[----:B------:R-:W0:Y:S01]  /*6960*/  LDCU UR6, c[0x0][0x374] ;  /* 0x00006e80ff0677ac */ /* 0x000e220008000800 */
[----:B------:R-:W-:Y:S01]  /*6970*/  MOV R16, RZ ;  /* 0x000000ff00107202 */ /* 0x000fe20000000f00 */
[----:B------:R-:W-:-:S04]  /*6980*/  UIADD3 UR20, UPT, UPT, -UR8, URZ, URZ ;  /* 0x000000ff08147290 */ /* 0x000fc8000fffe1ff */
[----:B------:R-:W1:Y:S01]  /*6990*/  S2UR UR9, SR_CTAID.X ;  /* 0x00000000000979c3 */ /* 0x000e620000002500 */
[----:B0-----:R-:W-:Y:S02]  /*69a0*/  UIMAD UR14, UR6, 0x3, UR5 ;  /* 0x00000003060e78a4 */ /* 0x001fe4000f8e0205 */
[----:B------:R-:W-:Y:S02]  /*69b0*/  ULEA UR15, UR6, UR5, 0x1 ;  /* 0x00000005060f7291 */ /* 0x000fe4000f8e08ff */
[----:B------:R-:W-:Y:S02]  /*69c0*/  UIMAD UR16, UR6, 0x6, UR5 ;  /* 0x00000006061078a4 */ /* 0x000fe4000f8e0205 */
[----:B------:R-:W-:Y:S02]  /*69d0*/  ULEA UR17, UR6, UR5, 0x2 ;  /* 0x0000000506117291 */ /* 0x000fe4000f8e10ff */
[----:B------:R-:W-:Y:S02]  /*69e0*/  UIMAD UR18, UR6, 0x7, UR5 ;  /* 0x00000007061278a4 */ /* 0x000fe4000f8e0205 */
[----:B------:R-:W-:-:S02]  /*69f0*/  UIMAD UR19, UR6, 0x5, UR5 ;  /* 0x00000005061378a4 */ /* 0x000fc4000f8e0205 */
[----:B-1----:R-:W-:-:S12]  /*6a00*/  UIADD3 UR6, UPT, UPT, UR5, UR6, URZ ;  /* 0x0000000605067290 */ /* 0x002fd8000fffe0ff */
.L_x_351:
        /* <DEDUP_REMOVED lines=9> */
[----:B------:R-:W1:Y:S04]  /*6aa0*/  @!P5 LDC R29, c[0x0][0x370] ;  /* 0x0000dc00ff1ddb82 */ /* 0x000e680000000800 */
        /* <DEDUP_REMOVED lines=135> */
.L_x_350:
[----:B------:R-:W4:Y:S02]  /*7320*/  LDC R16, c[0x0][0x370] ;  /* 0x0000dc00ff107b82 */ /* 0x000f240000000800 */
        /* <DEDUP_REMOVED lines=68> */
.L_x_352:
        /* <DEDUP_REMOVED lines=35> */
.L_x_353:
        /* <DEDUP_REMOVED lines=19> */
.L_x_354:
[----:B------:R-:W-:Y:S05]  /*7ad0*/  BSYNC.RECONVERGENT B0 ;  /* 0x0000000000007941 */ /* 0x000fea0003800200 */
.L_x_347:
[----:B------:R-:W4:Y:S01]  /*7ae0*/  S2UR UR6, SR_CgaCtaId ;  /* 0x00000000000679c3 */ /* 0x000f220000008800 */
[----:B------:R-:W-:Y:S01]  /*7af0*/  ISETP.NE.AND P0, PT, R0, RZ, PT ;  /* 0x000000ff0000720c */ /* 0x000fe20003f05270 */
[----:B------:R-:W-:Y:S01]  /*7b00*/  UMOV UR5, 0x400 ;  /* 0x0000040000057882 */ /* 0x000fe20000000000 */
[----:B------:R-:W5:Y:S01]  /*7b10*/  LDCU UR9, c[0x0][0x42c] ;  /* 0x00008580ff0977ac */ /* 0x000f620008000800 */
[C---:B0-----:R-:W-:Y:S02]  /*7b20*/  PRMT R24, R4.reuse, 0x7632, R24 ;  /* 0x0000763204187816 */ /* 0x041fe40000000018 */
[----:B---3--:R-:W-:Y:S01]  /*7b30*/  SHF.L.U32 R28, R4, 0x10, RZ ;  /* 0x00000010041c7819 */ /* 0x008fe200000006ff */
        /* <DEDUP_REMOVED lines=14> */
[----:B------:R-:W-:-:S04]  /*7c20*/  SHF.L.U32 R22, R3, 0x10, RZ ;  /* 0x0000001003167819 */ /* 0x000fc800000006ff */
[----:B------:R-:W-:Y:S01]  /*7c30*/  R2UR UR5, R16 ;  /* 0x00000000100572ca */ /* 0x000fe200000e0000 */
[----:B------:R-:W-:Y:S01]  /*7c40*/  FMUL.FTZ R16, R23, UR9 ;  /* 0x0000000917107c20 */ /* 0x000fe20008410000 */
[----:B------:R-:W-:Y:S01]  /*7c50*/  PRMT R23, R3, 0x7632, R23 ;  /* 0x0000763203177816 */ /* 0x000fe20000000017 */
[----:B------:R-:W-:Y:S01]  /*7c60*/  FADD.FTZ R22, R22, -UR12 ;  /* 0x8000000c16167e21 */ /* 0x000fe20008010000 */
[----:B------:R-:W-:Y:S02]  /*7c70*/  IADD3 R3, PT, PT, R26, 0x20, RZ ;  /* 0x000000201a037810 */ /* 0x000fe40007ffe0ff */
[----:B------:R-:W-:Y:S01]  /*7c80*/  SHF.L.U32 R23, R23, 0x10, RZ ;  /* 0x0000001017177819 */ /* 0x000fe200000006ff */
[----:B------:R-:W-:Y:S01]  /*7c90*/  FMUL.FTZ R27, R22, UR13 ;  /* 0x0000000d161b7c20 */ /* 0x000fe20008410000 */
[----:B------:R-:W-:-:S03]  /*7ca0*/  ISETP.GE.U32.AND P1, PT, R3, UR6, PT ;  /* 0x0000000603007c0c */ /* 0x000fc6000bf26070 */
[----:B------:R-:W-:Y:S01]  /*7cb0*/  FADD.FTZ R25, R23, -UR12 ;  /* 0x8000000c17197e21 */ /* 0x000fe20008010000 */
[----:B------:R-:W-:Y:S01]  /*7cc0*/  SHF.L.U32 R23, R24, 0x10, RZ ;  /* 0x0000001018177819 */ /* 0x000fe200000006ff */
[----:B------:R-:W-:Y:S02]  /*7cd0*/  FFMA.FTZ R22, R27, UR5, R16 ;  /* 0x000000051b167c23 */ /* 0x000fe40008010010 */
[----:B------:R-:W-:Y:S01]  /*7ce0*/  FMUL.FTZ R25, R25, UR13 ;  /* 0x0000000d19197c20 */ /* 0x000fe20008410000 */
[----:B------:R-:W-:Y:S06]  /*7cf0*/  BRA.U !UP0, `(.L_x_355) ;  /* 0x0000000108487547 */ /* 0x000fec000b800000 */
[----:B------:R-:W-:Y:S01]  /*7d00*/  FFMA.FTZ R27, R15, R27, R12 ;  /* 0x0000001b0f1b7223 */ /* 0x000fe2000001000c */
[----:B------:R-:W-:-:S03]  /*7d10*/  FFMA.FTZ R24, R14, R25, R13 ;  /* 0x000000190e187223 */ /* 0x000fc6000001000d */
[----:B-1----:R-:W-:Y:S01]  /*7d20*/  FMUL.FTZ R29, R27, -1.4426950216293334961 ;  /* 0xbfb8aa3b1b1d7820 */ /* 0x002fe20000410000 */
[----:B------:R-:W-:-:S05]  /*7d30*/  FMUL.FTZ R32, R24, -1.4426950216293334961 ;  /* 0xbfb8aa3b18207820 */ /* 0x000fca0000410000 */
[----:B------:R-:W0:Y:S04]  /*7d40*/  MUFU.EX2 R29, R29 ;  /* 0x0000001d001d7308 */ /* 0x000e280000000800 */
[----:B------:R-:W1:Y:S01]  /*7d50*/  MUFU.EX2 R32, R32 ;  /* 0x0000002000207308 */ /* 0x000e620000000800 */
[----:B0-----:R-:W-:Y:S01]  /*7d60*/  FADD.FTZ R30, R29, 1 ;  /* 0x3f8000001d1e7421 */ /* 0x001fe20000010000 */
[----:B-1----:R-:W-:-:S03]  /*7d70*/  FADD.FTZ R33, R32, 1 ;  /* 0x3f80000020217421 */ /* 0x002fc60000010000 */
[----:B--2---:R-:W0:Y:S08]  /*7d80*/  MUFU.RCP R31, R30 ;  /* 0x0000001e001f7308 */ /* 0x004e300000001000 */
[----:B------:R-:W1:Y:S01]  /*7d90*/  MUFU.RCP R34, R33 ;  /* 0x0000002100227308 */ /* 0x000e620000001000 */
[----:B0-----:R-:W-:Y:S01]  /*7da0*/  FMUL.FTZ R28, R28, R31 ;  /* 0x0000001f1c1c7220 */ /* 0x001fe20000410000 */
[----:B------:R-:W-:-:S04]  /*7db0*/  FADD.FTZ R36, -R31, 1 ;  /* 0x3f8000001f247421 */ /* 0x000fc80000010100 */
[----:B------:R-:W-:Y:S01]  /*7dc0*/  FFMA.FTZ R27, R27, R36, 1 ;  /* 0x3f8000001b1b7423 */ /* 0x000fe20000010024 */
[----:B-1----:R-:W-:Y:S01]  /*7dd0*/  FADD.FTZ R31, -R34, 1 ;  /* 0x3f800000221f7421 */ /* 0x002fe20000010100 */
[----:B------:R-:W-:Y:S02]  /*7de0*/  FMUL.FTZ R23, R23, R34 ;  /* 0x0000002217177220 */ /* 0x000fe40000410000 */
[----:B------:R-:W-:Y:S01]  /*7df0*/  FMUL.FTZ R28, R28, R27 ;  /* 0x0000001b1c1c7220 */ /* 0x000fe20000410000 */
[----:B------:R-:W-:-:S04]  /*7e00*/  FFMA.FTZ R24, R24, R31, 1 ;  /* 0x3f80000018187423 */ /* 0x000fc8000001001f */
[----:B------:R-:W-:-:S07]  /*7e10*/  FMUL.FTZ R23, R23, R24 ;  /* 0x0000001817177220 */ /* 0x000fce0000410000 */
.L_x_355:
        /* <DEDUP_REMOVED lines=8> */
[----:B------:R-:W1:Y:S01]  /*7ea0*/  LDCU.64 UR14, c[0x0][0x3f8] ;  /* 0x00007f00ff0e77ac */ /* 0x000e620008000a00 */
[----:B------:R-:W-:Y:S02]  /*7eb0*/  MOV R22, R18 ;  /* 0x0000001200167202 */ /* 0x000fe40000000f00 */
[----:B------:R-:W-:Y:S01]  /*7ec0*/  MOV R23, R21 ;  /* 0x0000001500177202 */ /* 0x000fe20000000f00 */
[----:B------:R-:W0:Y:S01]  /*7ed0*/  LDCU.64 UR8, c[0x0][0x380] ;  /* 0x00007000ff0877ac */ /* 0x000e220008000a00 */
[----:B-1----:R-:W-:Y:S02]  /*7ee0*/  IMAD R29, R4, UR14, RZ ;  /* 0x0000000e041d7c24 */ /* 0x002fe4000f8e02ff */
[----:B------:R-:W-:Y:S01]  /*7ef0*/  FMUL.FTZ R4, R25, UR13 ;  /* 0x0000000d19047c20 */ /* 0x000fe20008410000 */
[----:B------:R-:W-:-:S04]  /*7f00*/  IMAD.WIDE.U32 R22, R26, UR14, R22 ;  /* 0x0000000e1a167c25 */ /* 0x000fc8000f8e0016 */
[----:B--2---:R-:W-:Y:S02]  /*7f10*/  IMAD R31, R26, UR15, R29 ;  /* 0x0000000f1a1f7c24 */ /* 0x004fe4000f8e021d */
[----:B------:R-:W-:Y:S01]  /*7f20*/  FMUL.FTZ R29, R28, UR13 ;  /* 0x0000000d1c1d7c20 */ /* 0x000fe20008410000 */
[----:B0-----:R-:W-:Y:S02]  /*7f30*/  LEA R24, P0, R22, UR8, 0x1 ;  /* 0x0000000816187c11 */ /* 0x001fe4000f8008ff */
[----:B------:R-:W-:Y:S02]  /*7f40*/  IADD3 R31, PT, PT, R23, R31, RZ ;  /* 0x0000001f171f7210 */ /* 0x000fe40007ffe0ff */
[----:B------:R-:W-:Y:S02]  /*7f50*/  F2FP.BF16.F32.PACK_AB R23, R4, R29 ;  /* 0x0000001d0417723e */ /* 0x000fe400000010ff */
[----:B------:R-:W-:-:S05]  /*7f60*/  LEA.HI.X R25, R22, UR9, R31, 0x1, P0 ;  /* 0x0000000916197c11 */ /* 0x000fca00080f0c1f */
[----:B------:R0:W-:Y:S02]  /*7f70*/  STG.E desc[UR10][R24.64], R23 ;  /* 0x0000001718007986 */ /* 0x0001e4000c10190a */
.L_x_357:
[----:B------:R-:W-:Y:S05]  /*7f80*/  BSYNC.RECONVERGENT B0 ;  /* 0x0000000000007941 */ /* 0x000fea0003800200 */
.L_x_356:
[----:B------:R-:W-:Y:S01]  /*7f90*/  PRMT R4, R5, 0x7632, R4 ;  /* 0x0000763205047816 */ /* 0x000fe20000000004 */
[----:B------:R-:W-:Y:S01]  /*7fa0*/  FMUL.FTZ R61, R61, UR13 ;  /* 0x0000000d3d3d7c20 */ /* 0x000fe20008410000 */
[----:B0-----:R-:W-:Y:S01]  /*7fb0*/  FADD.FTZ R23, R71, -UR12 ;  /* 0x8000000c47177e21 */ /* 0x001fe20008010000 */
[----:B------:R-:W-:Y:S02]  /*7fc0*/  SHF.L.U32 R22, R5, 0x10, RZ ;  /* 0x0000001005167819 */ /* 0x000fe400000006ff */
[----:B------:R-:W-:Y:S01]  /*7fd0*/  SHF.L.U32 R5, R4, 0x10, RZ ;  /* 0x0000001004057819 */ /* 0x000fe200000006ff */
[----:B------:R-:W-:Y:S01]  /*7fe0*/  FFMA.FTZ R4, R61, UR5, R16 ;  /* 0x000000053d047c23 */ /* 0x000fe20008010010 */
[----:B------:R-:W-:Y:S01]  /*7ff0*/  ISETP.GE.AND.EX P1, PT, R27, UR7, PT, P1 ;  /* 0x000000071b007c0c */ /* 0x000fe2000bf26310 */
[----:B------:R-:W-:Y:S01]  /*8000*/  FMUL.FTZ R23, R23, UR13 ;  /* 0x0000000d17177c20 */ /* 0x000fe20008410000 */
[----:B------:R-:W-:Y:S11]  /*8010*/  BRA.U !UP0, `(.L_x_358) ;  /* 0x0000000108487547 */ /* 0x000ff6000b800000 */
[----:B------:R-:W-:Y:S01]  /*8020*/  FFMA.FTZ R24, R15, R61, R12 ;  /* 0x0000003d0f187223 */ /* 0x000fe2000001000c */
[----:B------:R-:W-:-:S03]  /*8030*/  FFMA.FTZ R25, R14, R23, R13 ;  /* 0x000000170e197223 */ /* 0x000fc6000001000d */
[----:B------:R-:W-:Y:S01]  /*8040*/  FMUL.FTZ R28, R24, -1.4426950216293334961 ;  /* 0xbfb8aa3b181c7820 */ /* 0x000fe20000410000 */
[----:B------:R-:W-:-:S05]  /*8050*/  FMUL.FTZ R30, R25, -1.4426950216293334961 ;  /* 0xbfb8aa3b191e7820 */ /* 0x000fca0000410000 */
[----:B------:R-:W1:Y:S04]  /*8060*/  MUFU.EX2 R28, R28 ;  /* 0x0000001c001c7308 */ /* 0x000e680000000800 */
[----:B------:R-:W2:Y:S01]  /*8070*/  MUFU.EX2 R30, R30 ;  /* 0x0000001e001e7308 */ /* 0x000ea20000000800 */
[----:B-1----:R-:W-:Y:S01]  /*8080*/  FADD.FTZ R29, R28, 1 ;  /* 0x3f8000001c1d7421 */ /* 0x002fe20000010000 */
[----:B--2---:R-:W-:-:S05]  /*8090*/  FADD.FTZ R31, R30, 1 ;  /* 0x3f8000001e1f7421 */ /* 0x004fca0000010000 */
        /* <DEDUP_REMOVED lines=10> */
.L_x_358:
[----:B------:R-:W-:Y:S01]  /*8140*/  FFMA.FTZ R23, R23, UR5, R16 ;  /* 0x0000000517177c23 */ /* 0x000fe20008010010 */
[----:B------:R-:W-:Y:S01]  /*8150*/  BSSY.RECONVERGENT B0, `(.L_x_359) ;  /* 0x0000014000007945 */ /* 0x000fe20003800200 */
[----:B------:R-:W-:Y:S01]  /*8160*/  FFMA.FTZ R22, R15, R22, -R4 ;  /* 0x000000160f167223 */ /* 0x000fe20000010804 */
[----:B-1----:R-:W-:Y:S01]  /*8170*/  IADD3 R29, PT, PT, R26, 0x40, RZ ;  /* 0x000000401a1d7810 */ /* 0x002fe20007ffe0ff */
        /* <DEDUP_REMOVED lines=17> */
.L_x_360:
[----:B------:R-:W-:Y:S05]  /*8290*/  BSYNC.RECONVERGENT B0 ;  /* 0x0000000000007941 */ /* 0x000fea0003800200 */
.L_x_359:
[----:B------:R-:W-:Y:S02]  /*82a0*/  SHF.L.U32 R60, R60, 0x10, RZ ;  /* 0x000000103c3c7819 */ /* 0x000fe400000006ff */
[----:B------:R-:W-:Y:S02]  /*82b0*/  SHF.L.U32 R78, R78, 0x10, RZ ;  /* 0x000000104e4e7819 */ /* 0x000fe400000006ff */
[----:B------:R-:W-:Y:S01]  /*82c0*/  ISETP.GE.U32.AND P0, PT, R29, UR6, PT ;  /* 0x000000061d007c0c */ /* 0x000fe2000bf06070 */
[----:B------:R-:W-:Y:S01]  /*82d0*/  FADD.FTZ R60, R60, -UR12 ;  /* 0x8000000c3c3c7e21 */ /* 0x000fe20008010000 */
[----:B------:R-:W-:Y:S01]  /*82e0*/  ISETP.GE.U32.AND P1, PT, R25, UR6, PT ;  /* 0x0000000619007c0c */ /* 0x000fe2000bf26070 */
[----:B------:R-:W-:Y:S01]  /*82f0*/  FADD.FTZ R78, R78, -UR12 ;  /* 0x8000000c4e4e7e21 */ /* 0x000fe20008010000 */
[----:B------:R-:W-:Y:S01]  /*8300*/  SHF.R.S32.HI R4, RZ, 0x1f, R29 ;  /* 0x0000001fff047819 */ /* 0x000fe2000001141d */
[----:B0-----:R-:W-:Y:S01]  /*8310*/  FMUL.FTZ R23, R60, UR13 ;  /* 0x0000000d3c177c20 */ /* 0x001fe20008410000 */
[----:B------:R-:W-:Y:S01]  /*8320*/  SHF.R.S32.HI R3, RZ, 0x1f, R25 ;  /* 0x0000001fff037819 */ /* 0x000fe20000011419 */
[----:B------:R-:W-:Y:S01]  /*8330*/  FMUL.FTZ R35, R78, UR13 ;  /* 0x0000000d4e237c20 */ /* 0x000fe20008410000 */
[----:B------:R-:W-:Y:S01]  /*8340*/  PRMT R5, R6, 0x7632, R5 ;  /* 0x0000763206057816 */ /* 0x000fe20000000005 */
[----:B------:R-:W-:Y:S01]  /*8350*/  FFMA.FTZ R22, R23, UR5, R16 ;  /* 0x0000000517167c23 */ /* 0x000fe20008010010 */
[----:B------:R-:W-:-:S02]  /*8360*/  ISETP.GE.AND.EX P0, PT, R4, UR7, PT, P0 ;  /* 0x0000000704007c0c */ /* 0x000fc4000bf06300 */
[----:B------:R-:W-:Y:S02]  /*8370*/  ISETP.GE.AND.EX P1, PT, R3, UR7, PT, P1 ;  /* 0x0000000703007c0c */ /* 0x000fe4000bf26310 */
        /* <DEDUP_REMOVED lines=22> */
.L_x_361:
        /* <DEDUP_REMOVED lines=21> */
.L_x_363:
[----:B------:R-:W-:Y:S05]  /*8630*/  BSYNC.RECONVERGENT B0 ;  /* 0x0000000000007941 */ /* 0x000fea0003800200 */
.L_x_362:
        /* <DEDUP_REMOVED lines=25> */
.L_x_364:
[----:B------:R-:W-:Y:S01]  /*87d0*/  FFMA.FTZ R23, R77, UR5, R16 ;  /* 0x000000054d177c23 */ /* 0x000fe20008010010 */
[----:B------:R-:W-:Y:S01]  /*87e0*/  BSSY.RECONVERGENT B0, `(.L_x_365) ;  /* 0x0000014000007945 */ /* 0x000fe20003800200 */
[----:B------:R-:W-:Y:S01]  /*87f0*/  FFMA.FTZ R30, R15, R46, -R30 ;  /* 0x0000002e0f1e7223 */ /* 0x000fe2000001081e */
[----:B------:R-:W-:Y:S01]  /*8800*/  IADD3 R29, PT, PT, R26, 0x80, RZ ;  /* 0x000000801a1d7810 */ /* 0x000fe20007ffe0ff */
        /* <DEDUP_REMOVED lines=9> */
[----:B------:R-:W-:Y:S01]  /*88a0*/  FMUL.FTZ R3, R23, UR13 ;  /* 0x0000000d17037c20 */ /* 0x000fe20008410000 */
[----:B------:R-:W-:-:S04]  /*88b0*/  IMAD.WIDE.U32 R4, R25, UR8, R4 ;  /* 0x0000000819047c25 */ /* 0x000fc8000f8e0004 */
[----:B------:R-:W-:Y:S01]  /*88c0*/  IMAD R25, R25, UR9, R6 ;  /* 0x0000000919197c24 */ /* 0x000fe2000f8e0206 */
[----:B-1----:R-:W-:Y:S02]  /*88d0*/  LEA R22, P0, R4, UR14, 0x1 ;  /* 0x0000000e04167c11 */ /* 0x002fe4000f8008ff */
[----:B------:R-:W-:Y:S02]  /*88e0*/  F2FP.BF16.F32.PACK_AB R3, R3, R30 ;  /* 0x0000001e0303723e */ /* 0x000fe400000010ff */
[----:B------:R-:W-:-:S04]  /*88f0*/  IADD3 R25, PT, PT, R5, R25, RZ ;  /* 0x0000001905197210 */ /* 0x000fc80007ffe0ff */
[----:B------:R-:W-:-:S05]  /*8900*/  LEA.HI.X R23, R4, UR15, R25, 0x1, P0 ;  /* 0x0000000f04177c11 */ /* 0x000fca00080f0c19 */
[----:B------:R0:W-:Y:S02]  /*8910*/  STG.E desc[UR10][R22.64], R3 ;  /* 0x0000000316007986 */ /* 0x0001e4000c10190a */
.L_x_366:
[----:B------:R-:W-:Y:S05]  /*8920*/  BSYNC.RECONVERGENT B0 ;  /* 0x0000000000007941 */ /* 0x000fea0003800200 */
.L_x_365:
        /* <DEDUP_REMOVED lines=25> */
[----:B------:R-:W2:Y:S08]  /*8ac0*/  MUFU.RCP R30, R30 ;  /* 0x0000001e001e7308 */ /* 0x000eb00000001000 */
[----:B------:R-:W0:Y:S01]  /*8ad0*/  MUFU.RCP R25, R24 ;  /* 0x0000001800197308 */ /* 0x000e220000001000 */
[----:B--2---:R-:W-:Y:S01]  /*8ae0*/  FADD.FTZ R31, -R30, 1 ;  /* 0x3f8000001e1f7421 */ /* 0x004fe20000010100 */
[----:B------:R-:W-:-:S03]  /*8af0*/  FMUL.FTZ R75, R75, R30 ;  /* 0x0000001e4b4b7220 */ /* 0x000fc60000410000 */
[----:B------:R-:W-:Y:S01]  /*8b00*/  FFMA.FTZ R22, R22, R31, 1 ;  /* 0x3f80000016167423 */ /* 0x000fe2000001001f */
[----:B0-----:R-:W-:Y:S01]  /*8b10*/  FADD.FTZ R32, -R25, 1 ;  /* 0x3f80000019207421 */ /* 0x001fe20000010100 */
[----:B------:R-:W-:Y:S02]  /*8b20*/  FMUL.FTZ R6, R6, R25 ;  /* 0x0000001906067220 */ /* 0x000fe40000410000 */
[----:B------:R-:W-:Y:S01]  /*8b30*/  FMUL.FTZ R75, R75, R22 ;  /* 0x000000164b4b7220 */ /* 0x000fe20000410000 */
[----:B------:R-:W-:-:S04]  /*8b40*/  FFMA.FTZ R5, R5, R32, 1 ;  /* 0x3f80000005057423 */ /* 0x000fc80000010020 */
[----:B------:R-:W-:-:S07]  /*8b50*/  FMUL.FTZ R6, R6, R5 ;  /* 0x0000000506067220 */ /* 0x000fce0000410000 */
.L_x_367:
        /* <DEDUP_REMOVED lines=21> */
.L_x_369:
[----:B------:R-:W-:Y:S05]  /*8cb0*/  BSYNC.RECONVERGENT B0 ;  /* 0x0000000000007941 */ /* 0x000fea0003800200 */
.L_x_368:
        /* <DEDUP_REMOVED lines=25> */
.L_x_370:
        /* <DEDUP_REMOVED lines=21> */
.L_x_372:
[----:B------:R-:W-:Y:S05]  /*8fa0*/  BSYNC.RECONVERGENT B0 ;  /* 0x0000000000007941 */ /* 0x000fea0003800200 */
.L_x_371:
        /* <DEDUP_REMOVED lines=35> */
.L_x_373:
        /* <DEDUP_REMOVED lines=21> */
.L_x_375:
[----:B------:R-:W-:Y:S05]  /*9330*/  BSYNC.RECONVERGENT B0 ;  /* 0x0000000000007941 */ /* 0x000fea0003800200 */
.L_x_374:
        /* <DEDUP_REMOVED lines=25> */
.L_x_376:
        /* <DEDUP_REMOVED lines=21> */
.L_x_378:
[----:B------:R-:W-:Y:S05]  /*9620*/  BSYNC.RECONVERGENT B0 ;  /* 0x0000000000007941 */ /* 0x000fea0003800200 */
.L_x_377:
        /* <DEDUP_REMOVED lines=35> */
.L_x_379:
        /* <DEDUP_REMOVED lines=16> */
[----:B-1----:R-:W-:Y:S02]  /*9960*/  LEA R22, P0, R4, UR14, 0x1 ;  /* 0x0000000e04167c11 */ /* 0x002fe4000f8008ff */
[----:B------:R-:W-:Y:S02]  /*9970*/  IADD3 R35, PT, PT, R5, R35, RZ ;  /* 0x0000002305237210 */ /* 0x000fe40007ffe0ff */
[----:B------:R-:W-:Y:S02]  /*9980*/  F2FP.BF16.F32.PACK_AB R5, R24, R25 ;  /* 0x000000191805723e */ /* 0x000fe400000010ff */
[----:B------:R-:W-:-:S05]  /*9990*/  LEA.HI.X R23, R4, UR15, R35, 0x1, P0 ;  /* 0x0000000f04177c11 */ /* 0x000fca00080f0c23 */
[----:B------:R0:W-:Y:S02]  /*99a0*/  STG.E desc[UR10][R22.64], R5 ;  /* 0x0000000516007986 */ /* 0x0001e4000c10190a */
.L_x_381:
[----:B------:R-:W-:Y:S05]  /*99b0*/  BSYNC.RECONVERGENT B0 ;  /* 0x0000000000007941 */ /* 0x000fea0003800200 */
.L_x_380:
[----:B------:R-:W-:Y:S01]  /*99c0*/  FMUL.FTZ R53, R53, UR13 ;  /* 0x0000000d35357c20 */ /* 0x000fe20008410000 */
[----:B------:R-:W-:Y:S01]  /*99d0*/  FADD.FTZ R87, R87, -UR12 ;  /* 0x8000000c57577e21 */ /* 0x000fe20008010000 */
[----:B------:R-:W-:Y:S02]  /*99e0*/  SHF.L.U32 R40, R40, 0x10, RZ ;  /* 0x0000001028287819 */ /* 0x000fe400000006ff */
[----:B------:R-:W-:Y:S01]  /*99f0*/  SHF.L.U32 R69, R69, 0x10, RZ ;  /* 0x0000001045457819 */ /* 0x000fe200000006ff */
[----:B------:R-:W-:Y:S01]  /*9a00*/  FFMA.FTZ R32, R53, UR5, R16 ;  /* 0x0000000535207c23 */ /* 0x000fe20008010010 */
[----:B------:R-:W-:Y:S01]  /*9a10*/  FMUL.FTZ R87, R87, UR13 ;  /* 0x0000000d57577c20 */ /* 0x000fe20008410000 */
[----:B------:R-:W-:Y:S06]  /*9a20*/  BRA.U !UP0, `(.L_x_382) ;  /* 0x0000000108487547 */ /* 0x000fec000b800000 */
[----:B------:R-:W-:Y:S01]  /*9a30*/  FFMA.FTZ R4, R15, R53, R12 ;  /* 0x000000350f047223 */ /* 0x000fe2000001000c */
[----:B0-----:R-:W-:-:S03]  /*9a40*/  FFMA.FTZ R5, R14, R87, R13 ;  /* 0x000000570e057223 */ /* 0x001fc6000001000d */
        /* <DEDUP_REMOVED lines=16> */
.L_x_382:
[----:B0-----:R-:W-:Y:S01]  /*9b50*/  FFMA.FTZ R23, R87, UR5, R16 ;  /* 0x0000000557177c23 */ /* 0x001fe20008010010 */
        /* <DEDUP_REMOVED lines=20> */
.L_x_384:
[----:B------:R-:W-:Y:S05]  /*9ca0*/  BSYNC.RECONVERGENT B0 ;  /* 0x0000000000007941 */ /* 0x000fea0003800200 */
.L_x_383:
        /* <DEDUP_REMOVED lines=9> */
[----:B--2---:R-:W-:Y:S01]  /*9d40*/  FMUL.FTZ R31, R86, UR13 ;  /* 0x0000000d561f7c20 */ /* 0x004fe20008410000 */
[----:B------:R-:W-:Y:S01]  /*9d50*/  SHF.L.U32 R6, R17, 0x10, RZ ;  /* 0x0000001011067819 */ /* 0x000fe200000006ff */
[----:B------:R-:W-:Y:S01]  /*9d60*/  FFMA.FTZ R32, R23, UR5, R16 ;  /* 0x0000000517207c23 */ /* 0x000fe20008010010 */
        /* <DEDUP_REMOVED lines=23> */
.L_x_385:
        /* <DEDUP_REMOVED lines=21> */
.L_x_387:
[----:B------:R-:W-:Y:S05]  /*a030*/  BSYNC.RECONVERGENT B0 ;  /* 0x0000000000007941 */ /* 0x000fea0003800200 */
.L_x_386:
[----:B------:R-:W-:Y:S01]  /*a040*/  FMUL.FTZ R51, R51, UR13 ;  /* 0x0000000d33337c20 */ /* 0x000fe20008410000 */
[----:B------:R-:W-:Y:S01]  /*a050*/  FADD.FTZ R85, R85, -UR12 ;  /* 0x8000000c55557e21 */ /* 0x000fe20008010000 */
[----:B------:R-:W-:Y:S02]  /*a060*/  SHF.L.U32 R6, R7, 0x10, RZ ;  /* 0x0000001007067819 */ /* 0x000fe400000006ff */
[----:B------:R-:W-:Y:S01]  /*a070*/  SHF.L.U32 R67, R67, 0x10, RZ ;  /* 0x0000001043437819 */ /* 0x000fe200000006ff */
[----:B------:R-:W-:Y:S01]  /*a080*/  FFMA.FTZ R34, R51, UR5, R16 ;  /* 0x0000000533227c23 */ /* 0x000fe20008010010 */
[----:B------:R-:W-:Y:S01]  /*a090*/  FMUL.FTZ R85, R85, UR13 ;  /* 0x0000000d55557c20 */ /* 0x000fe20008410000 */
[----:B------:R-:W-:Y:S06]  /*a0a0*/  BRA.U !UP0, `(.L_x_388) ;  /* 0x0000000108487547 */ /* 0x000fec000b800000 */
[----:B0-----:R-:W-:Y:S01]  /*a0b0*/  FFMA.FTZ R5, R15, R51, R12 ;  /* 0x000000330f057223 */ /* 0x001fe2000001000c */
        /* <DEDUP_REMOVED lines=17> */
.L_x_388:
[----:B0-----:R-:W-:Y:S01]  /*a1d0*/  FFMA.FTZ R5, R85, UR5, R16 ;  /* 0x0000000555057c23 */ /* 0x001fe20008010010 */
        /* <DEDUP_REMOVED lines=20> */
.L_x_390:
[----:B------:R-:W-:Y:S05]  /*a320*/  BSYNC.RECONVERGENT B0 ;  /* 0x0000000000007941 */ /* 0x000fea0003800200 */
.L_x_389:
        /* <DEDUP_REMOVED lines=37> */
.L_x_391:
        /* <DEDUP_REMOVED lines=15> */
[----:B------:R-:W-:-:S05]  /*a670*/  FMUL.FTZ R8, R24, UR13 ;  /* 0x0000000d18087c20 */ /* 0x000fca0008410000 */
[----:B------:R-:W-:Y:S01]  /*a680*/  F2FP.BF16.F32.PACK_AB R17, R8, R17 ;  /* 0x000000110811723e */ /* 0x000fe200000010ff */
[----:B0-----:R-:W-:Y:S02]  /*a690*/  IMAD R32, R32, UR8, RZ ;  /* 0x0000000820207c24 */ /* 0x001fe4000f8e02ff */
[----:B------:R-:W-:-:S04]  /*a6a0*/  IMAD.WIDE.U32 R22, R33, UR8, R6 ;  /* 0x0000000821167c25 */ /* 0x000fc8000f8e0006 */
[----:B------:R-:W-:Y:S01]  /*a6b0*/  IMAD R33, R33, UR9, R32 ;  /* 0x0000000921217c24 */ /* 0x000fe2000f8e0220 */
[----:B-1----:R-:W-:-:S04]  /*a6c0*/  LEA R6, P0, R22, UR14, 0x1 ;  /* 0x0000000e16067c11 */ /* 0x002fc8000f8008ff */
[----:B------:R-:W-:-:S04]  /*a6d0*/  IADD3 R33, PT, PT, R23, R33, RZ ;  /* 0x0000002117217210 */ /* 0x000fc80007ffe0ff */
[----:B------:R-:W-:-:S05]  /*a6e0*/  LEA.HI.X R7, R22, UR15, R33, 0x1, P0 ;  /* 0x0000000f16077c11 */ /* 0x000fca00080f0c21 */
[----:B------:R0:W-:Y:S02]  /*a6f0*/  STG.E desc[UR10][R6.64], R17 ;  /* 0x0000001106007986 */ /* 0x0001e4000c10190a */
.L_x_393:
[----:B------:R-:W-:Y:S05]  /*a700*/  BSYNC.RECONVERGENT B0 ;  /* 0x0000000000007941 */ /* 0x000fea0003800200 */
.L_x_392:
[----:B0-----:R-:W-:Y:S01]  /*a710*/  SHF.L.U32 R6, R9, 0x10, RZ ;  /* 0x0000001009067819 */ /* 0x001fe200000006ff */
[--C-:B------:R-:W-:Y:S01]  /*a720*/  FFMA.FTZ R30, R49, UR5, R16.reuse ;  /* 0x00000005311e7c23 */ /* 0x100fe20008010010 */
[----:B------:R-:W-:Y:S01]  /*a730*/  FFMA.FTZ R27, R81, UR5, R16 ;  /* 0x00000005511b7c23 */ /* 0x000fe20008010010 */
        /* <DEDUP_REMOVED lines=20> */
.L_x_394:
        /* <DEDUP_REMOVED lines=19> */
.L_x_396:
[----:B------:R-:W-:Y:S05]  /*a9b0*/  BSYNC.RECONVERGENT B0 ;  /* 0x0000000000007941 */ /* 0x000fea0003800200 */
.L_x_395:
[----:B------:R-:W-:Y:S01]  /*a9c0*/  SHF.L.U32 R80, R80, 0x10, RZ ;  /* 0x0000001050507819 */ /* 0x000fe200000006ff */
[----:B------:R-:W-:Y:S01]  /*a9d0*/  FADD.FTZ R48, R48, -UR12 ;  /* 0x8000000c30307e21 */ /* 0x000fe20008010000 */
[----:B------:R-:W-:Y:S02]  /*a9e0*/  SHF.R.S32.HI R28, RZ, 0x1f, R3 ;  /* 0x0000001fff1c7819 */ /* 0x000fe40000011403 */
[----:B------:R-:W-:Y:S01]  /*a9f0*/  SHF.L.U32 R10, R10, 0x10, RZ ;  /* 0x000000100a0a7819 */ /* 0x000fe200000006ff */
[----:B0-----:R-:W-:Y:S01]  /*aa00*/  FMUL.FTZ R7, R48, UR13 ;  /* 0x0000000d30077c20 */ /* 0x001fe20008410000 */
        /* <DEDUP_REMOVED lines=26> */
.L_x_397:
        /* <DEDUP_REMOVED lines=22> */
.L_x_399:
[----:B------:R-:W-:Y:S05]  /*ad10*/  BSYNC.RECONVERGENT B0 ;  /* 0x0000000000007941 */ /* 0x000fea0003800200 */
.L_x_398:
[----:B------:R-:W-:Y:S01]  /*ad20*/  FMUL.FTZ R47, R47, UR13 ;  /* 0x0000000d2f2f7c20 */ /* 0x000fe20008410000 */
[----:B------:R-:W-:Y:S01]  /*ad30*/  FMUL.FTZ R79, R79, UR13 ;  /* 0x0000000d4f4f7c20 */ /* 0x000fe20008410000 */
[----:B0-----:R-:W-:Y:S02]  /*ad40*/  SHF.L.U32 R4, R11, 0x10, RZ ;  /* 0x000000100b047819 */ /* 0x001fe400000006ff */
[----:B------:R-:W-:Y:S01]  /*ad50*/  ISETP.GE.U32.AND P0, PT, R17, UR6, PT ;  /* 0x0000000611007c0c */ /* 0x000fe2000bf06070 */
[--C-:B------:R-:W-:Y:S01]  /*ad60*/  FFMA.FTZ R22, R47, UR5, R16.reuse ;  /* 0x000000052f167c23 */ /* 0x100fe20008010010 */
[----:B------:R-:W-:Y:S01]  /*ad70*/  SHF.R.S32.HI R23, RZ, 0x1f, R17 ;  /* 0x0000001fff177819 */ /* 0x000fe20000011411 */
[----:B------:R-:W-:Y:S01]  /*ad80*/  FFMA.FTZ R11, R79, UR5, R16 ;  /* 0x000000054f0b7c23 */ /* 0x000fe20008010010 */
        /* <DEDUP_REMOVED lines=20> */
.L_x_400:
        /* <DEDUP_REMOVED lines=18> */
.L_x_402:
[----:B------:R-:W-:Y:S05]  /*aff0*/  BSYNC.RECONVERGENT B0 ;  /* 0x0000000000007941 */ /* 0x000fea0003800200 */
.L_x_401:
        /* <DEDUP_REMOVED lines=8> */
.L_x_336:
        /* <DEDUP_REMOVED lines=15> */
.L_x_405:
[----:B------:R-:W-:Y:S05]  /*b170*/  BSYNC.RECONVERGENT B0 ;  /* 0x0000000000007941 */ /* 0x000fea0003800200 */
.L_x_404:
        /* <DEDUP_REMOVED lines=11> */
.L_x_407:
[----:B------:R-:W2:Y:S04]  /*b230*/  LDG.E.STRONG.GPU R5, desc[UR10][R2.64] ;  /* 0x0000000a02057981 */ /* 0x000ea8000c1ef900 */
[----:B--2---:R-:W-:Y:S01]  /*b240*/  CCTL.IVALL ;  /* 0x00000000ff00798f */ /* 0x004fe20002000000 */
[----:B------:R-:W-:Y:S05]  /*b250*/  YIELD ;  /* 0x0000000000007946 */ /* 0x000fea0003800000 */
[----:B------:R-:W-:-:S13]  /*b260*/  ISETP.NE.AND P0, PT, R5, R4, PT ;  /* 0x000000040500720c */ /* 0x000fda0003f05270 */
[----:B------:R-:W-:Y:S05]  /*b270*/  @P0 BRA `(.L_x_407) ;  /* 0xfffffffc00ec0947 */ /* 0x000fea000383ffff */
.L_x_406:
        /* <DEDUP_REMOVED lines=74> */
.L_x_410:
        /* <DEDUP_REMOVED lines=31> */
.L_x_409:
[----:B------:R-:W-:Y:S05]  /*b910*/  BSYNC.RECONVERGENT B0 ;  /* 0x0000000000007941 */ /* 0x000fea0003800200 */
.L_x_408:
        /* <DEDUP_REMOVED lines=10> */
.L_x_411:
        /* <DEDUP_REMOVED lines=87> */
.L_x_412:
        /* <DEDUP_REMOVED lines=13> */
.L_x_3414:


//--------------------- .text._Z35group_norm_nhwc_bwd_one_pass_kernelI11Bf16IOFp16WLi64ELi40ELi640EEv26Group_norm_nhwc_bwd_params --------------------------
	.section	.text._Z35group_norm_nhwc_bwd_one_pass_kernelI11Bf16IOFp16WLi64ELi40ELi640EEv26Group_norm_nhwc_bwd_params,"ax",@progbits
	.align	128
        .global         _Z35group_norm_nhwc_bwd_one_pass_kernelI11Bf16IOFp16WLi64ELi40ELi640EEv26Group_norm_nhwc_bwd_params
        .type           _Z35group_norm_nhwc_bwd_one_pass_kernelI11Bf16IOFp16WLi64ELi40ELi640EEv26Group_norm_nhwc_bwd_params,@function
        .size           _Z35group_norm_nhwc_bwd_one_pass_kernelI11Bf16IOFp16WLi64ELi40ELi640EEv26Group_norm_nhwc_bwd_params,(.L_x_3415 - _Z35group_norm_nhwc_bwd_one_pass_kernelI11Bf16IOFp16WLi64ELi40ELi640EEv26Group_norm_nhwc_bwd_params)
        .other          _Z35group_norm_nhwc_bwd_one_pass_kernelI11Bf16IOFp16WLi64ELi40ELi640EEv26Group_norm_nhwc_bwd_params,@"STO_CUDA_ENTRY STV_DEFAULT"
_Z35group_norm_nhwc_bwd_one_pass_kernelI11Bf16IOFp16WLi64ELi40ELi640EEv26Group_norm_nhwc_bwd_params:
.text._Z35group_norm_nhwc_bwd_one_pass_kernelI11Bf16IOFp16WLi64ELi40ELi640EEv26Group_norm_nhwc_bwd_params:
        /* <DEDUP_REMOVED lines=24> */
.L_x_438:
        /* <DEDUP_REMOVED lines=109> */
[----:B---3--:R-:W-:Y:S01]  /*0850*/  PRMT R36, R24, 0x7632, R36 ;  /* 0x0000763218247816 */ /* 0x008fe20000000024 */
[----:B----4-:R-:W-:Y:S02]  /*0860*/  @P2 HADD2.F32 R32, -RZ, R8.H0_H0 ;  /* 0x20000008ff202230 */ /* 0x010fe40000004100 */
[----:B-----5:R-:W-:Y:S01]  /*0870*/  @P2 HADD2.F32 R31, -RZ, R9.H0_H0 ;  /* 0x20000009ff1f2230 */ /* 0x020fe20000004100 */
[----:B------:R-:W-:Y:S01]  /*0880*/  PRMT R35, R25, 0x7632, R35 ;  /* 0x0000763219237816 */ /* 0x000fe20000000023 */
[----:B------:R-:W-:Y:S02]  /*0890*/  HADD2.F32 R30, -RZ, R30.H0_H0 ;  /* 0x2000001eff1e7230 */ /* 0x000fe40000004100 */
[----:B------:R-:W-:Y:S01]  /*08a0*/  HADD2.F32 R7, -RZ, R19.H0_H0 ;  /* 0x20000013ff077230 */ /* 0x000fe20000004100 */
        /* <DEDUP_REMOVED lines=40> */
.L_x_414:
        /* <DEDUP_REMOVED lines=72> */
.L_x_415:
        /* <DEDUP_REMOVED lines=43> */
.L_x_417:
[----:B------:R-:W-:Y:S05]  /*1260*/  BSYNC.RECONVERGENT B0 ;  /* 0x0000000000007941 */ /* 0x000fea0003800200 */
.L_x_416:
        /* <DEDUP_REMOVED lines=52> */
.L_x_419:
[----:B------:R-:W-:Y:S05]  /*15b0*/  BSYNC.RECONVERGENT B0 ;  /* 0x0000000000007941 */ /* 0x000fea0003800200 */
.L_x_418:
        /* <DEDUP_REMOVED lines=158> */
.L_x_421:
[----:B------:R-:W-:Y:S05]  /*1fa0*/  BSYNC.RECONVERGENT B0 ;  /* 0x0000000000007941 */ /* 0x000fea0003800200 */
.L_x_420:
        /* <DEDUP_REMOVED lines=31> */
.L_x_423:
[----:B------:R-:W-:Y:S05]  /*21a0*/  BSYNC.RECONVERGENT B0 ;  /* 0x0000000000007941 */ /* 0x000fea0003800200 */
.L_x_422:
        /* <DEDUP_REMOVED lines=24> */
.L_x_426:
[----:B----4-:R-:W2:Y:S04]  /*2330*/  LDG.E.STRONG.GPU R14, desc[UR6][R12.64] ;  /* 0x000000060c0e7981 */ /* 0x010ea8000c1ef900 */
[----:B--2---:R-:W-:Y:S01]  /*2340*/  CCTL.IVALL ;  /* 0x00000000ff00798f */ /* 0x004fe20002000000 */
[----:B------:R-:W-:Y:S05]  /*2350*/  YIELD ;  /* 0x0000000000007946 */ /* 0x000fea0003800000 */
[----:B------:R-:W-:-:S13]  /*2360*/  ISETP.NE.AND P1, PT, R14, R19, PT ;  /* 0x000000130e00720c */ /* 0x000fda0003f25270 */
[----:B------:R-:W-:Y:S05]  /*2370*/  @P1 BRA `(.L_x_426) ;  /* 0xfffffffc00ec1947 */ /* 0x000fea000383ffff */
.L_x_425:
        /* <DEDUP_REMOVED lines=14> */
.L_x_428:
        /* <DEDUP_REMOVED lines=62> */
.L_x_427:
        /* <DEDUP_REMOVED lines=38> */
.L_x_429:
        /* <DEDUP_REMOVED lines=20> */
.L_x_430:
        /* <DEDUP_REMOVED lines=11> */
.L_x_431:
[----:B------:R-:W-:Y:S05]  /*2c90*/  BSYNC.RECONVERGENT B0 ;  /* 0x0000000000007941 */ /* 0x000fea0003800200 */
.L_x_424:
        /* <DEDUP_REMOVED lines=57> */
.L_x_432:
        /* <DEDUP_REMOVED lines=18> */
.L_x_434:
[----:B------:R-:W-:Y:S05]  /*3150*/  BSYNC.RECONVERGENT B0 ;  /* 0x0000000000007941 */ /* 0x000fea0003800200 */
.L_x_433:
        /* <DEDUP_REMOVED lines=22> */
.L_x_435:
        /* <DEDUP_REMOVED lines=18> */
.L_x_437:
[----:B------:R-:W-:Y:S05]  /*33e0*/  BSYNC.RECONVERGENT B0 ;  /* 0x0000000000007941 */ /* 0x000fea0003800200 */
.L_x_436:
[----:B------:R-:W2:Y:S01]  /*33f0*/  LDCU UR4, c[0x0][0x410] ;  /* 0x00008200ff0477ac */ /* 0x000ea20008000800 */
[----:B------:R-:W-:Y:S02]  /*3400*/  IADD3 R26, PT, PT, R4, R26, RZ ;  /* 0x0000001a041a7210 */ /* 0x000fe40007ffe0ff */
[----:B------:R-:W-:Y:S01]  /*3410*/  IADD3 R27, PT, PT, R27, 0x1, RZ ;  /* 0x000000011b1b7810 */ /* 0x000fe20007ffe0ff */
[----:B------:R-:W2:Y:S02]  /*3420*/  LDCU UR5, c[0x0][0x3e0] ;  /* 0x00007c00ff0577ac */ /* 0x000ea40008000800 */
[----:B--2---:R-:W-:-:S06]  /*3430*/  UIMAD UR4, UR4, UR5, URZ ;  /* 0x00000005040472a4 */ /* 0x004fcc000f8e02ff */
[----:B------:R-:W-:-:S13]  /*3440*/  ISETP.GE.AND P0, PT, R26, UR4, PT ;  /* 0x000000041a007c0c */ /* 0x000fda000bf06270 */
[----:B------:R-:W-:Y:S05]  /*3450*/  @!P0 BRA `(.L_x_438) ;  /* 0xffffffcc00488947 */ /* 0x000fea000383ffff */
.L_x_413:
        /* <DEDUP_REMOVED lines=19> */
.L_x_440:
[----:B------:R-:W-:Y:S05]  /*3590*/  BSYNC.RECONVERGENT B0 ;  /* 0x0000000000007941 */ /* 0x000fea0003800200 */
.L_x_439:
[----:B------:R-:W-:Y:S05]  /*35a0*/  @P0 EXIT ;  /* 0x000000000000094d */ /* 0x000fea0003800000 */
[----:B------:R-:W-:Y:S05]  /*35b0*/  @P2 BRA `(.L_x_441) ;  /* 0x0000000000202947 */ /* 0x000fea0003800000 */
[----:B------:R-:W-:-:S05]  /*35c0*/  IMAD R0, R6, R7, RZ ;  /* 0x0000000706007224 */ /* 0x000fca00078e02ff */
[----:B------:R-:W-:-:S13]  /*35d0*/  ISETP.NE.AND P0, PT, R0, -0x1, PT ;  /* 0xffffffff0000780c */ /* 0x000fda0003f05270 */
[----:B------:R-:W-:Y:S05]  /*35e0*/  @!P0 BRA `(.L_x_441) ;  /* 0x0000000000148947 */ /* 0x000fea0003800000 */
.L_x_442:
[----:B-1----:R-:W2:Y:S04]  /*35f0*/  LDG.E.STRONG.GPU R3, desc[UR6][R4.64] ;  /* 0x0000000604037981 */ /* 0x002ea8000c1ef900 */
[----:B--2---:R-:W-:Y:S01]  /*3600*/  CCTL.IVALL ;  /* 0x00000000ff00798f */ /* 0x004fe20002000000 */
[----:B------:R-:W-:Y:S05]  /*3610*/  YIELD ;  /* 0x0000000000007946 */ /* 0x000fea0003800000 */
[----:B------:R-:W-:-:S13]  /*3620*/  ISETP.NE.AND P0, PT, R3, R0, PT ;  /* 0x000000000300720c */ /* 0x000fda0003f05270 */
[----:B------:R-:W-:Y:S05]  /*3630*/  @P0 BRA `(.L_x_442) ;  /* 0xfffffffc00ec0947 */ /* 0x000fea000383ffff */
.L_x_441:
        /* <DEDUP_REMOVED lines=73> */
.L_x_445:
        /* <DEDUP_REMOVED lines=19> */
[----:B---3--:R-:W-:Y:S02]  /*3c00*/  F2FP.F16.F32.PACK_AB R23, R11, R12 ;  /* 0x0000000c0b17723e */ /* 0x008fe400000000ff */
[----:B------:R-:W-:-:S02]  /*3c10*/  MOV R11, R25 ;  /* 0x00000019000b7202 */ /* 0x000fc40000000f00 */
[----:B--2---:R-:W-:Y:S02]  /*3c20*/  F2FP.F16.F32.PACK_AB R21, R15, R6 ;  /* 0x000000060f15723e */ /* 0x004fe400000000ff */
[----:B------:R-:W-:-:S03]  /*3c30*/  MOV R12, R26 ;  /* 0x0000001a000c7202 */ /* 0x000fc60000000f00 */
[----:B------:R0:W-:Y:S04]  /*3c40*/  STG.E desc[UR6][R10.64], R21 ;  /* 0x000000150a007986 */ /* 0x0001e8000c101906 */
[----:B------:R0:W-:Y:S01]  /*3c50*/  STG.E desc[UR6][R12.64], R23 ;  /* 0x000000170c007986 */ /* 0x0001e2000c101906 */
[----:B------:R-:W-:Y:S02]  /*3c60*/  IADD3 R26, P3, PT, R26, 0xa00, RZ ;  /* 0x00000a001a1a7810 */ /* 0x000fe40007f7e0ff */
[----:B------:R-:W-:Y:S02]  /*3c70*/  IADD3.X R25, PT, PT, RZ, R25, RZ, P4, !PT ;  /* 0x00000019ff197210 */ /* 0x000fe400027fe4ff */
[----:B------:R-:W-:Y:S01]  /*3c80*/  IADD3.X R27, PT, PT, RZ, R27, RZ, P3, !PT ;  /* 0x0000001bff1b7210 */ /* 0x000fe20001ffe4ff */
[----:B------:R-:W-:Y:S08]  /*3c90*/  @P1 BRA `(.L_x_445) ;  /* 0xfffffffc008c1947 */ /* 0x000ff0000383ffff */
.L_x_444:
[----:B------:R-:W-:Y:S05]  /*3ca0*/  BSYNC.RECONVERGENT B0 ;  /* 0x0000000000007941 */ /* 0x000fea0003800200 */
.L_x_443:
        /* <DEDUP_REMOVED lines=10> */
.L_x_446:
        /* <DEDUP_REMOVED lines=21> */
[----:B---3--:R-:W-:Y:S02]  /*3ea0*/  F2FP.F16.F32.PACK_AB R23, R15, R12 ;  /* 0x0000000c0f17723e */ /* 0x008fe400000000ff */
[----:B------:R-:W-:-:S04]  /*3eb0*/  IADD3 R12, P1, PT, R22, UR4, RZ ;  /* 0x00000004160c7c10 */ /* 0x000fc8000ff3e0ff */
[----:B------:R-:W-:Y:S02]  /*3ec0*/  IADD3.X R13, PT, PT, R13, UR5, RZ, P1, !PT ;  /* 0x000000050d0d7c10 */ /* 0x000fe40008ffe4ff */
[----:B----4-:R-:W-:Y:S02]  /*3ed0*/  F2FP.F16.F32.PACK_AB R27, R19, R16 ;  /* 0x00000010131b723e */ /* 0x010fe400000000ff */
        /* <DEDUP_REMOVED lines=20> */
[----:B--2---:R-:W-:Y:S02]  /*4020*/  F2FP.F16.F32.PACK_AB R29, R29, R26 ;  /* 0x0000001a1d1d723e */ /* 0x004fe400000000ff */
[----:B---3--:R-:W-:-:S03]  /*4030*/  F2FP.F16.F32.PACK_AB R31, R31, R28 ;  /* 0x0000001c1f1f723e */ /* 0x008fc600000000ff */
        /* <DEDUP_REMOVED lines=14> */
[----:B---3--:R-:W-:Y:S02]  /*4120*/  F2FP.F16.F32.PACK_AB R27, R27, R26 ;  /* 0x0000001a1b1b723e */ /* 0x008fe400000000ff */
[----:B----4-:R-:W-:-:S03]  /*4130*/  F2FP.F16.F32.PACK_AB R33, R33, R28 ;  /* 0x0000001c2121723e */ /* 0x010fc600000000ff */
        /* <DEDUP_REMOVED lines=18> */
[----:B----4-:R-:W-:Y:S02]  /*4260*/  F2FP.F16.F32.PACK_AB R19, R19, R12 ;  /* 0x0000000c1313723e */ /* 0x010fe400000000ff */
[----:B-----5:R-:W-:-:S03]  /*4270*/  F2FP.F16.F32.PACK_AB R11, R17, R14 ;  /* 0x0000000e110b723e */ /* 0x020fc600000000ff */
[----:B------:R3:W-:Y:S04]  /*4280*/  STG.E desc[UR6][R20.64], R19 ;  /* 0x0000001314007986 */ /* 0x0007e8000c101906 */
[----:B------:R3:W-:Y:S02]  /*4290*/  STG.E desc[UR6][R24.64], R11 ;  /* 0x0000000b18007986 */ /* 0x0007e4000c101906 */
[----:B------:R-:W-:Y:S05]  /*42a0*/  @P0 BRA `(.L_x_446) ;  /* 0xfffffff800a80947 */ /* 0x000fea000383ffff */
[----:B------:R-:W-:Y:S05]  /*42b0*/  EXIT ;  /* 0x000000000000794d */ /* 0x000fea0003800000 */
.L_x_447:
        /* <DEDUP_REMOVED lines=12> */
.L_x_3415:


//--------------------- .text._Z35group_norm_nhwc_bwd_one_pass_kernelI11Bf16IOFp16WLi128ELi40ELi640EEv26Group_norm_nhwc_bwd_params --------------------------
	.section	.text._Z35group_norm_nhwc_bwd_one_pass_kernelI11Bf16IOFp16WLi128ELi40ELi640EEv26Group_norm_nhwc_bwd_params,"ax",@progbits
	.align	128
        .global         _Z35group_norm_nhwc_bwd_one_pass_kernelI11Bf16IOFp16WLi128ELi40ELi640EEv26Group_norm_nhwc_bwd_params
        .type           _Z35group_norm_nhwc_bwd_one_pass_kernelI11Bf16IOFp16WLi128ELi40ELi640EEv26Group_norm_nhwc_bwd_params,@function
        .size           _Z35group_norm_nhwc_bwd_one_pass_kernelI11Bf16IOFp16WLi128ELi40ELi640EEv26Group_norm_nhwc_bwd_params,(.L_x_3416 - _Z35group_norm_nhwc_bwd_one_pass_kernelI11Bf16IOFp16WLi128ELi40ELi640EEv26Group_norm_nhwc_bwd_params)
        .other          _Z35group_norm_nhwc_bwd_one_pass_kernelI11Bf16IOFp16WLi128ELi40ELi640EEv26Group_norm_nhwc_bwd_params,@"STO_CUDA_ENTRY STV_DEFAULT"
_Z35group_norm_nhwc_bwd_one_pass_kernelI11Bf16IOFp16WLi128ELi40ELi640EEv26Group_norm_nhwc_bwd_params:
.text._Z35group_norm_nhwc_bwd_one_pass_kernelI11Bf16IOFp16WLi128ELi40ELi640EEv26Group_norm_nhwc_bwd_params:
        /* <DEDUP_REMOVED lines=52> */
.L_x_479:
        /* <DEDUP_REMOVED lines=147> */
[----:B--2---:R-:W-:Y:S01]  /*0c70*/  PRMT R61, R15, 0x7632, R61 ;  /* 0x000076320f3d7816 */ /* 0x004fe2000000003d */
[----:B------:R-:W-:Y:S02]  /*0c80*/  @P4 HADD2.F32 R54, -RZ, R33.H0_H0 ;  /* 0x20000021ff364230 */ /* 0x000fe40000004100 */
[----:B------:R-:W-:Y:S02]  /*0c90*/  HADD2.F32 R52, -RZ, R52.H0_H0 ;  /* 0x20000034ff347230 */ /* 0x000fe40000004100 */
[----:B------:R-:W-:-:S02]  /*0ca0*/  @P4 HADD2.F32 R53, -RZ, R34.H0_H0 ;  /* 0x20000022ff354230 */ /* 0x000fc40000004100 */
[----:B------:R-:W-:Y:S01]  /*0cb0*/  HADD2.F32 R21, -RZ, R32.H0_H0 ;  /* 0x20000020ff157230 */ /* 0x000fe20000004100 */
        /* <DEDUP_REMOVED lines=77> */
.L_x_449:
        /* <DEDUP_REMOVED lines=144> */
.L_x_450:
        /* <DEDUP_REMOVED lines=35> */
.L_x_452:
[----:B------:R-:W-:Y:S05]  /*1cc0*/  BSYNC.RECONVERGENT B0 ;  /* 0x0000000000007941 */ /* 0x000fea0003800200 */
.L_x_451:
        /* <DEDUP_REMOVED lines=54> */
.L_x_454:
[----:B------:R-:W-:Y:S05]  /*2030*/  BSYNC.RECONVERGENT B0 ;  /* 0x0000000000007941 */ /* 0x000fea0003800200 */
.L_x_453:
        /* <DEDUP_REMOVED lines=158> */
.L_x_456:
[----:B------:R-:W-:Y:S05]  /*2a20*/  BSYNC.RECONVERGENT B0 ;  /* 0x0000000000007941 */ /* 0x000fea0003800200 */
.L_x_455:
        /* <DEDUP_REMOVED lines=29> */
.L_x_458:
[----:B------:R-:W-:Y:S05]  /*2c00*/  BSYNC.RECONVERGENT B0 ;  /* 0x0000000000007941 */ /* 0x000fea0003800200 */
.L_x_457:
        /* <DEDUP_REMOVED lines=23> */
.L_x_461:
[----:B----4-:R-:W2:Y:S04]  /*2d80*/  LDG.E.STRONG.GPU R26, desc[UR8][R24.64] ;  /* 0x00000008181a7981 */ /* 0x010ea8000c1ef900 */
[----:B--2---:R-:W-:Y:S01]  /*2d90*/  CCTL.IVALL ;  /* 0x00000000ff00798f */ /* 0x004fe20002000000 */
[----:B------:R-:W-:Y:S05]  /*2da0*/  YIELD ;  /* 0x0000000000007946 */ /* 0x000fea0003800000 */
[----:B------:R-:W-:-:S13]  /*2db0*/  ISETP.NE.AND P1, PT, R26, R31, PT ;  /* 0x0000001f1a00720c */ /* 0x000fda0003f25270 */
[----:B------:R-:W-:Y:S05]  /*2dc0*/  @P1 BRA `(.L_x_461) ;  /* 0xfffffffc00ec1947 */ /* 0x000fea000383ffff */
.L_x_460:
        /* <DEDUP_REMOVED lines=14> */
.L_x_463:
        /* <DEDUP_REMOVED lines=60> */
.L_x_462:
        /* <DEDUP_REMOVED lines=33> */
.L_x_464:
        /* <DEDUP_REMOVED lines=19> */
.L_x_465:
        /* <DEDUP_REMOVED lines=9> */
.L_x_466:
[----:B------:R-:W-:Y:S05]  /*3640*/  BSYNC.RECONVERGENT B0 ;  /* 0x0000000000007941 */ /* 0x000fea0003800200 */
.L_x_459:
        /* <DEDUP_REMOVED lines=49> */
.L_x_467:
        /* <DEDUP_REMOVED lines=20> */
.L_x_469:
[----:B------:R-:W-:Y:S05]  /*3aa0*/  BSYNC.RECONVERGENT B0 ;  /* 0x0000000000007941 */ /* 0x000fea0003800200 */
.L_x_468:
        /* <DEDUP_REMOVED lines=39> */
.L_x_470:
        /* <DEDUP_REMOVED lines=18> */
.L_x_472:
[----:B------:R-:W-:Y:S05]  /*3e40*/  BSYNC.RECONVERGENT B0 ;  /* 0x0000000000007941 */ /* 0x000fea0003800200 */
.L_x_471:
        /* <DEDUP_REMOVED lines=21> */
.L_x_473:
        /* <DEDUP_REMOVED lines=18> */
.L_x_475:
[----:B------:R-:W-:Y:S05]  /*40c0*/  BSYNC.RECONVERGENT B0 ;  /* 0x0000000000007941 */ /* 0x000fea0003800200 */
.L_x_474:
        /* <DEDUP_REMOVED lines=21> */
.L_x_476:
        /* <DEDUP_REMOVED lines=18> */
.L_x_478:
[----:B------:R-:W-:Y:S05]  /*4340*/  BSYNC.RECONVERGENT B0 ;  /* 0x0000000000007941 */ /* 0x000fea0003800200 */
.L_x_477:
[----:B------:R-:W-:Y:S02]  /*4350*/  IADD3 R36, PT, PT, R3, R36, RZ ;  /* 0x0000002403247210 */ /* 0x000fe40007ffe0ff */
[----:B------:R-:W-:Y:S02]  /*4360*/  IADD3 R19, PT, PT, R19, 0x1, RZ ;  /* 0x0000000113137810 */ /* 0x000fe40007ffe0ff */
[----:B------:R-:W-:-:S13]  /*4370*/  ISETP.GE.AND P0, PT, R36, UR4, PT ;  /* 0x0000000424007c0c */ /* 0x000fda000bf06270 */
[----:B------:R-:W-:Y:S05]  /*4380*/  @!P0 BRA `(.L_x_479) ;  /* 0xffffffbc00ec8947 */ /* 0x000fea000383ffff */
.L_x_448:
        /* <DEDUP_REMOVED lines=19> */
.L_x_481:
[----:B------:R-:W-:Y:S05]  /*44c0*/  BSYNC.RECONVERGENT B0 ;  /* 0x0000000000007941 */ /* 0x000fea0003800200 */
.L_x_480:
[----:B------:R-:W-:Y:S05]  /*44d0*/  @P0 EXIT ;  /* 0x000000000000094d */ /* 0x000fea0003800000 */
[----:B------:R-:W-:Y:S05]  /*44e0*/  @P2 BRA `(.L_x_482) ;  /* 0x0000000000202947 */ /* 0x000fea0003800000 */
[----:B------:R-:W-:-:S05]  /*44f0*/  IMAD R0, R6, R7, RZ ;  /* 0x0000000706007224 */ /* 0x000fca00078e02ff */
[----:B------:R-:W-:-:S13]  /*4500*/  ISETP.NE.AND P0, PT, R0, -0x1, PT ;  /* 0xffffffff0000780c */ /* 0x000fda0003f05270 */
[----:B------:R-:W-:Y:S05]  /*4510*/  @!P0 BRA `(.L_x_482) ;  /* 0x0000000000148947 */ /* 0x000fea0003800000 */
.L_x_483:
[----:B-1----:R-:W3:Y:S04]  /*4520*/  LDG.E.STRONG.GPU R3, desc[UR8][R4.64] ;  /* 0x0000000804037981 */ /* 0x002ee8000c1ef900 */
[----:B---3--:R-:W-:Y:S01]  /*4530*/  CCTL.IVALL ;  /* 0x00000000ff00798f */ /* 0x008fe20002000000 */
[----:B------:R-:W-:Y:S05]  /*4540*/  YIELD ;  /* 0x0000000000007946 */ /* 0x000fea0003800000 */
[----:B------:R-:W-:-:S13]  /*4550*/  ISETP.NE.AND P0, PT, R3, R0, PT ;  /* 0x000000000300720c */ /* 0x000fda0003f05270 */
[----:B------:R-:W-:Y:S05]  /*4560*/  @P0 BRA `(.L_x_483) ;  /* 0xfffffffc00ec0947 */ /* 0x000fea000383ffff */
.L_x_482:
        /* <DEDUP_REMOVED lines=74> */
.L_x_486:
        /* <DEDUP_REMOVED lines=21> */
[----:B--2---:R-:W-:Y:S02]  /*4b60*/  F2FP.F16.F32.PACK_AB R17, R11, R8 ;  /* 0x000000080b11723e */ /* 0x004fe400000000ff */
[----:B------:R-:W-:-:S02]  /*4b70*/  MOV R8, R20 ;  /* 0x0000001400087202 */ /* 0x000fc40000000f00 */
[-C--:B------:R-:W-:Y:S02]  /*4b80*/  MOV R11, R23.reuse ;  /* 0x00000017000b7202 */ /* 0x080fe40000000f00 */
[----:B---3--:R-:W-:Y:S01]  /*4b90*/  F2FP.F16.F32.PACK_AB R19, R15, R12 ;  /* 0x0000000c0f13723e */ /* 0x008fe200000000ff */
[----:B------:R0:W-:Y:S04]  /*4ba0*/  STG.E desc[UR8][R8.64], R17 ;  /* 0x0000001108007986 */ /* 0x0001e8000c101908 */
[----:B------:R0:W-:Y:S01]  /*4bb0*/  STG.E desc[UR8][R10.64], R19 ;  /* 0x000000130a007986 */ /* 0x0001e2000c101908 */
[----:B------:R-:W-:Y:S02]  /*4bc0*/  IADD3 R20, P4, PT, R20, 0xa00, RZ ;  /* 0x00000a0014147810 */ /* 0x000fe40007f9e0ff */
[----:B------:R-:W-:-:S02]  /*4bd0*/  IADD3.X R23, PT, PT, RZ, R23, RZ, P3, !PT ;  /* 0x00000017ff177210 */ /* 0x000fc40001ffe4ff */
[----:B------:R-:W-:Y:S01]  /*4be0*/  IADD3.X R21, PT, PT, RZ, R21, RZ, P4, !PT ;  /* 0x00000015ff157210 */ /* 0x000fe200027fe4ff */
[----:B------:R-:W-:Y:S08]  /*4bf0*/  @P1 BRA `(.L_x_486) ;  /* 0xfffffffc00841947 */ /* 0x000ff0000383ffff */
.L_x_485:
[----:B------:R-:W-:Y:S05]  /*4c00*/  BSYNC.RECONVERGENT B0 ;  /* 0x0000000000007941 */ /* 0x000fea0003800200 */
.L_x_484:
        /* <DEDUP_REMOVED lines=10> */
.L_x_487:
        /* <DEDUP_REMOVED lines=21> */
[----:B----4-:R-:W-:Y:S02]  /*4e00*/  F2FP.F16.F32.PACK_AB R19, R7, R4 ;  /* 0x000000040713723e */ /* 0x010fe400000000ff */
[----:B------:R-:W-:-:S04]  /*4e10*/  LOP3.LUT R4, R26, 0x3, RZ, 0xc0, !PT ;  /* 0x000000031a047812 */ /* 0x000fc800078ec0ff */
[----:B------:R-:W-:Y:S02]  /*4e20*/  IADD3.X R17, PT, PT, R4, UR5, RZ, P1, !PT ;  /* 0x0000000504117c10 */ /* 0x000fe40008ffe4ff */
[----:B-----5:R-:W-:Y:S02]  /*4e30*/  F2FP.F16.F32.PACK_AB R21, R11, R8 ;  /* 0x000000080b15723e */ /* 0x020fe400000000ff */
        /* <DEDUP_REMOVED lines=56> */
[----:B---3--:R-:W-:Y:S02]  /*51c0*/  F2FP.F16.F32.PACK_AB R5, R5, R16 ;  /* 0x000000100505723e */ /* 0x008fe400000000ff */
[----:B-----5:R-:W-:-:S03]  /*51d0*/  F2FP.F16.F32.PACK_AB R7, R9, R6 ;  /* 0x000000060907723e */ /* 0x020fc600000000ff */
[----:B------:R4:W-:Y:S04]  /*51e0*/  STG.E desc[UR8][R12.64], R5 ;  /* 0x000000050c007986 */ /* 0x0009e8000c101908 */
[----:B------:R4:W-:Y:S02]  /*51f0*/  STG.E desc[UR8][R14.64], R7 ;  /* 0x000000070e007986 */ /* 0x0009e4000c101908 */
[----:B------:R-:W-:Y:S05]  /*5200*/  @P0 BRA `(.L_x_487) ;  /* 0xfffffff800a80947 */ /* 0x000fea000383ffff */
[----:B------:R-:W-:Y:S05]  /*5210*/  EXIT ;  /* 0x000000000000794d */ /* 0x000fea0003800000 */
.L_x_488:
        /* <DEDUP_REMOVED lines=14> */
.L_x_3416:


//--------------------- .text._Z35group_norm_nhwc_bwd_one_pass_kernelI11Bf16IOFp16WLi256ELi40ELi640EEv26Group_norm_nhwc_bwd_params --------------------------
	.section	.text._Z35group_norm_nhwc_bwd_one_pass_kernelI11Bf16IOFp16WLi256ELi40ELi640EEv26Group_norm_nhwc_bwd_params,"ax",@progbits
	.align	128
        .global         _Z35group_norm_nhwc_bwd_one_pass_kernelI11Bf16IOFp16WLi256ELi40ELi640EEv26Group_norm_nhwc_bwd_params
        .type           _Z35group_norm_nhwc_bwd_one_pass_kernelI11Bf16IOFp16WLi256ELi40ELi640EEv26Group_norm_nhwc_bwd_params,@function
        .size           _Z35group_norm_nhwc_bwd_one_pass_kernelI11Bf16IOFp16WLi256ELi40ELi640EEv26Group_norm_nhwc_bwd_params,(.L_x_3417 - _Z35group_norm_nhwc_bwd_one_pass_kernelI11Bf16IOFp16WLi256ELi40ELi640EEv26Group_norm_nhwc_bwd_params)
        .other          _Z35group_norm_nhwc_bwd_one_pass_kernelI11Bf16IOFp16WLi256ELi40ELi640EEv26Group_norm_nhwc_bwd_params,@"STO_CUDA_ENTRY STV_DEFAULT"
_Z35group_norm_nhwc_bwd_one_pass_kernelI11Bf16IOFp16WLi256ELi40ELi640EEv26Group_norm_nhwc_bwd_params:
.text._Z35group_norm_nhwc_bwd_one_pass_kernelI11Bf16IOFp16WLi256ELi40ELi640EEv26Group_norm_nhwc_bwd_params:
        /* <DEDUP_REMOVED lines=22> */
.L_x_532:
        /* <DEDUP_REMOVED lines=249> */
[----:B------:R-:W-:Y:S01]  /*10f0*/  @P5 HADD2.F32 R41, -RZ, R50.H0_H0 ;  /* 0x20000032ff295230 */ /* 0x000fe20000004100 */
[----:B------:R-:W-:Y:S01]  /*1100*/  PRMT R54, R8, 0x7632, R54 ;  /* 0x0000763208367816 */ /* 0x000fe20000000036 */
[----:B------:R-:W-:Y:S01]  /*1110*/  @P5 HADD2.F32 R42, -RZ, R22.H0_H0 ;  /* 0x20000016ff2a5230 */ /* 0x000fe20000004100 */
[----:B------:R-:W-:Y:S02]  /*1120*/  PRMT R51, R9, 0x7632, R51 ;  /* 0x0000763209337816 */ /* 0x000fe40000000033 */
[----:B------:R-:W-:Y:S01]  /*1130*/  PRMT R52, R10, 0x7632, R52 ;  /* 0x000076320a347816 */ /* 0x000fe20000000034 */
[----:B0-----:R-:W-:-:S04]  /*1140*/  @P0 FADD.FTZ R23, R32, R23 ;  /* 0x0000001720170221 */ /* 0x001fc80000010000 */
[----:B------:R0:W1:Y:S01]  /*1150*/  @P0 MUFU.RSQ R59, R23 ;  /* 0x00000017003b0308 */ /* 0x0000620000001400 */
[----:B------:R-:W-:Y:S02]  /*1160*/  PRMT R49, R11, 0x7632, R49 ;  /* 0x000076320b317816 */ /* 0x000fe40000000031 */
[----:B------:R-:W-:Y:S02]  /*1170*/  PRMT R50, R12, 0x7632, R50 ;  /* 0x000076320c327816 */ /* 0x000fe40000000032 */
[----:B------:R-:W-:Y:S02]  /*1180*/  PRMT R47, R13, 0x7632, R47 ;  /* 0x000076320d2f7816 */ /* 0x000fe4000000002f */
[----:B------:R-:W-:Y:S01]  /*1190*/  PRMT R48, R14, 0x7632, R48 ;  /* 0x000076320e307816 */ /* 0x000fe20000000030 */
[----:B--2---:R-:W-:Y:S02]  /*11a0*/  HADD2.F32 R40, -RZ, R26.H0_H0 ;  /* 0x2000001aff287230 */ /* 0x004fe40000004100 */
[----:B-----5:R-:W-:Y:S01]  /*11b0*/  HADD2.F32 R21, -RZ, R27.H0_H0 ;  /* 0x2000001bff157230 */ /* 0x020fe20000004100 */
[----:B------:R-:W-:-:S02]  /*11c0*/  PRMT R45, R15, 0x7632, R45 ;  /* 0x000076320f2d7816 */ /* 0x000fc4000000002d */
        /* <DEDUP_REMOVED lines=149> */
.L_x_490:
        /* <DEDUP_REMOVED lines=288> */
.L_x_491:
        /* <DEDUP_REMOVED lines=45> */
.L_x_493:
[----:B------:R-:W-:Y:S05]  /*2ff0*/  BSYNC.RECONVERGENT B0 ;  /* 0x0000000000007941 */ /* 0x000fea0003800200 */
.L_x_492:
        /* <DEDUP_REMOVED lines=52> */
.L_x_495:
[----:B------:R-:W-:Y:S05]  /*3340*/  BSYNC.RECONVERGENT B0 ;  /* 0x0000000000007941 */ /* 0x000fea0003800200 */
.L_x_494:
        /* <DEDUP_REMOVED lines=158> */
.L_x_497:
[----:B------:R-:W-:Y:S05]  /*3d30*/  BSYNC.RECONVERGENT B0 ;  /* 0x0000000000007941 */ /* 0x000fea0003800200 */
.L_x_496:
        /* <DEDUP_REMOVED lines=32> */
.L_x_499:
[----:B------:R-:W-:Y:S05]  /*3f40*/  BSYNC.RECONVERGENT B0 ;  /* 0x0000000000007941 */ /* 0x000fea0003800200 */
.L_x_498:
        /* <DEDUP_REMOVED lines=25> */
.L_x_502:
[----:B0-----:R-:W2:Y:S04]  /*40e0*/  LDG.E.STRONG.GPU R26, desc[UR6][R24.64] ;  /* 0x00000006181a7981 */ /* 0x001ea8000c1ef900 */
[----:B--2---:R-:W-:Y:S01]  /*40f0*/  CCTL.IVALL ;  /* 0x00000000ff00798f */ /* 0x004fe20002000000 */
[----:B------:R-:W-:Y:S05]  /*4100*/  YIELD ;  /* 0x0000000000007946 */ /* 0x000fea0003800000 */
[----:B------:R-:W-:-:S13]  /*4110*/  ISETP.NE.AND P0, PT, R26, R31, PT ;  /* 0x0000001f1a00720c */ /* 0x000fda0003f05270 */
[----:B------:R-:W-:Y:S05]  /*4120*/  @P0 BRA `(.L_x_502) ;  /* 0xfffffffc00ec0947 */ /* 0x000fea000383ffff */
.L_x_501:
        /* <DEDUP_REMOVED lines=15> */
.L_x_504:
        /* <DEDUP_REMOVED lines=60> */
.L_x_503:
        /* <DEDUP_REMOVED lines=33> */
.L_x_505:
        /* <DEDUP_REMOVED lines=19> */
.L_x_506:
        /* <DEDUP_REMOVED lines=9> */
.L_x_507:
[----:B------:R-:W-:Y:S05]  /*49b0*/  BSYNC.RECONVERGENT B0 ;  /* 0x0000000000007941 */ /* 0x000fea0003800200 */
.L_x_500:
        /* <DEDUP_REMOVED lines=42> */
.L_x_508:
        /* <DEDUP_REMOVED lines=56> */
.L_x_510:
[----:B------:R-:W-:Y:S05]  /*4fe0*/  BSYNC.RECONVERGENT B0 ;  /* 0x0000000000007941 */ /* 0x000fea0003800200 */
.L_x_509:
        /* <DEDUP_REMOVED lines=23> */
.L_x_511:
        /* <DEDUP_REMOVED lines=18> */
.L_x_513:
[----:B------:R-:W-:Y:S05]  /*5280*/  BSYNC.RECONVERGENT B0 ;  /* 0x0000000000007941 */ /* 0x000fea0003800200 */
.L_x_512:
        /* <DEDUP_REMOVED lines=33> */
.L_x_514:
        /* <DEDUP_REMOVED lines=52> */
.L_x_516:
[----:B------:R-:W-:Y:S05]  /*57e0*/  BSYNC.RECONVERGENT B0 ;  /* 0x0000000000007941 */ /* 0x000fea0003800200 */
.L_x_515:
        /* <DEDUP_REMOVED lines=21> */
.L_x_517:
        /* <DEDUP_REMOVED lines=18> */
.L_x_519:
[----:B------:R-:W-:Y:S05]  /*5a60*/  BSYNC.RECONVERGENT B0 ;  /* 0x0000000000007941 */ /* 0x000fea0003800200 */
.L_x_518:
        /* <DEDUP_REMOVED lines=21> */
.L_x_520:
        /* <DEDUP_REMOVED lines=18> */
.L_x_522:
[----:B------:R-:W-:Y:S05]  /*5ce0*/  BSYNC.RECONVERGENT B0 ;  /* 0x0000000000007941 */ /* 0x000fea0003800200 */
.L_x_521:
        /* <DEDUP_REMOVED lines=21> */
.L_x_523:
        /* <DEDUP_REMOVED lines=18> */
.L_x_525:
[----:B------:R-:W-:Y:S05]  /*5f60*/  BSYNC.RECONVERGENT B0 ;  /* 0x0000000000007941 */ /* 0x000fea0003800200 */
.L_x_524:
        /* <DEDUP_REMOVED lines=21> */
.L_x_526:
        /* <DEDUP_REMOVED lines=18> */
.L_x_528:
[----:B------:R-:W-:Y:S05]  /*61e0*/  BSYNC.RECONVERGENT B0 ;  /* 0x0000000000007941 */ /* 0x000fea0003800200 */
.L_x_527:
        /* <DEDUP_REMOVED lines=22> */
.L_x_529:
        /* <DEDUP_REMOVED lines=18> */
.L_x_531:
[----:B------:R-:W-:Y:S05]  /*6470*/  BSYNC.RECONVERGENT B0 ;  /* 0x0000000000007941 */ /* 0x000fea0003800200 */
.L_x_530:
[----:B------:R-:W5:Y:S01]  /*6480*/  LDCU UR4, c[0x0][0x410] ;  /* 0x00008200ff0477ac */ /* 0x000f620008000800 */
[----:B------:R-:W-:Y:S02]  /*6490*/  IADD3 R39, PT, PT, R32, R39, RZ ;  /* 0x0000002720277210 */ /* 0x000fe40007ffe0ff */
[----:B------:R-:W-:Y:S01]  /*64a0*/  IADD3 R36, PT, PT, R36, 0x1, RZ ;  /* 0x0000000124247810 */ /* 0x000fe20007ffe0ff */
[----:B------:R-:W5:Y:S02]  /*64b0*/  LDCU UR5, c[0x0][0x3e0] ;  /* 0x00007c00ff0577ac */ /* 0x000f640008000800 */
[----:B-----5:R-:W-:-:S06]  /*64c0*/  UIMAD UR4, UR4, UR5, URZ ;  /* 0x00000005040472a4 */ /* 0x020fcc000f8e02ff */
[----:B------:R-:W-:-:S13]  /*64d0*/  ISETP.GE.AND P0, PT, R39, UR4, PT ;  /* 0x0000000427007c0c */ /* 0x000fda000bf06270 */
[----:B------:R-:W-:Y:S05]  /*64e0*/  @!P0 BRA `(.L_x_532) ;  /* 0xffffff9c001c8947 */ /* 0x000fea000383ffff */
.L_x_489:
        /* <DEDUP_REMOVED lines=16> */
.L_x_534:
[----:B------:R-:W-:Y:S05]  /*65f0*/  BSYNC.RECONVERGENT B0 ;  /* 0x0000000000007941 */ /* 0x000fea0003800200 */
.L_x_533:
        /* <DEDUP_REMOVED lines=11> */
.L_x_536:
[----:B------:R-:W2:Y:S04]  /*66b0*/  LDG.E.STRONG.GPU R5, desc[UR6][R2.64] ;  /* 0x0000000602057981 */ /* 0x000ea8000c1ef900 */
[----:B--2---:R-:W-:Y:S01]  /*66c0*/  CCTL.IVALL ;  /* 0x00000000ff00798f */ /* 0x004fe20002000000 */
[----:B------:R-:W-:Y:S05]  /*66d0*/  YIELD ;  /* 0x0000000000007946 */ /* 0x000fea0003800000 */
[----:B------:R-:W-:-:S13]  /*66e0*/  ISETP.NE.AND P0, PT, R5, R0, PT ;  /* 0x000000000500720c */ /* 0x000fda0003f05270 */
[----:B------:R-:W-:Y:S05]  /*66f0*/  @P0 BRA `(.L_x_536) ;  /* 0xfffffffc00ec0947 */ /* 0x000fea000383ffff */
.L_x_535:
        /* <DEDUP_REMOVED lines=75> */
.L_x_539:
        /* <DEDUP_REMOVED lines=31> */
.L_x_538:
[----:B------:R-:W-:Y:S05]  /*6da0*/  BSYNC.RECONVERGENT B0 ;  /* 0x0000000000007941 */ /* 0x000fea0003800200 */
.L_x_537:
        /* <DEDUP_REMOVED lines=10> */
.L_x_540:
        /* <DEDUP_REMOVED lines=87> */
.L_x_541:
        /* <DEDUP_REMOVED lines=12> */
.L_x_3417:


//--------------------- .text._Z35group_norm_nhwc_bwd_one_pass_kernelI11Bf16IOFp16WLi512ELi40ELi640EEv26Group_norm_nhwc_bwd_params --------------------------
	.section	.text._Z35group_norm_nhwc_bwd_one_pass_kernelI11Bf16IOFp16WLi512ELi40ELi640EEv26Group_norm_nhwc_bwd_params,"ax",@progbits
	.align	128
        .global         _Z35group_norm_nhwc_bwd_one_pass_kernelI11Bf16IOFp16WLi512ELi40ELi640EEv26Group_norm_nhwc_bwd_params
        .type           _Z35group_norm_nhwc_bwd_one_pass_kernelI11Bf16IOFp16WLi512ELi40ELi640EEv26Group_norm_nhwc_bwd_params,@function
        .size           _Z35group_norm_nhwc_bwd_one_pass_kernelI11Bf16IOFp16WLi512ELi40ELi640EEv26Group_norm_nhwc_bwd_params,(.L_x_3418 - _Z35group_norm_nhwc_bwd_one_pass_kernelI11Bf16IOFp16WLi512ELi40ELi640EEv26Group_norm_nhwc_bwd_params)
        .other          _Z35group_norm_nhwc_bwd_one_pass_kernelI11Bf16IOFp16WLi512ELi40ELi640EEv26Group_norm_nhwc_bwd_params,@"STO_CUDA_ENTRY STV_DEFAULT"
_Z35group_norm_nhwc_bwd_one_pass_kernelI11Bf16IOFp16WLi512ELi40ELi640EEv26Group_norm_nhwc_bwd_params:
.text._Z35group_norm_nhwc_bwd_one_pass_kernelI11Bf16IOFp16WLi512ELi40ELi640EEv26Group_norm_nhwc_bwd_params:
        /* <DEDUP_REMOVED lines=21> */
.L_x_609:
        /* <DEDUP_REMOVED lines=412> */
[----:B------:R0:W5:Y:S04]  /*1b10*/  @!P2 LDG.E R10, desc[UR10][R24.64] ;  /* 0x0000000a180aa981 */ /* 0x000168000c1e1900 */
[----:B------:R1:W5:Y:S04]  /*1b20*/  @!P4 LDG.E R47, desc[UR10][R12.64] ;  /* 0x0000000a0c2fc981 */ /* 0x000368000c1e1900 */
[----:B------:R2:W5:Y:S01]  /*1b30*/  @!P4 LDG.E R11, desc[UR10][R14.64] ;  /* 0x0000000a0e0bc981 */ /* 0x000562000c1e1900 */
[----:B------:R-:W-:Y:S01]  /*1b40*/  UISETP.NE.AND UP1, UPT, UR9, URZ, UPT ;  /* 0x000000ff0900728c */ /* 0x000fe2000bf25270 */
[----:B------:R-:W-:-:S02]  /*1b50*/  PRMT R71, R61, 0x7632, R71 ;  /* 0x000076323d477816 */ /* 0x000fc40000000047 */
[----:B0-----:R-:W-:Y:S02]  /*1b60*/  PRMT R24, R5, 0x7632, R24 ;  /* 0x0000763205187816 */ /* 0x001fe40000000018 */
[----:B-1----:R-:W-:Y:S02]  /*1b70*/  CS2R R12, SRZ ;  /* 0x00000000000c7805 */ /* 0x002fe4000001ff00 */
        /* <DEDUP_REMOVED lines=19> */
[----:B----4-:R-:W-:Y:S01]  /*1cb0*/  @P5 HADD2.F32 R13, -RZ, R0.H0_H0 ;  /* 0x20000000ff0d5230 */ /* 0x010fe20000004100 */
[----:B------:R-:W-:Y:S01]  /*1cc0*/  PRMT R0, R3, 0x7632, R0 ;  /* 0x0000763203007816 */ /* 0x000fe20000000000 */
[----:B------:R-:W-:Y:S01]  /*1cd0*/  @P5 HADD2.F32 R12, -RZ, R16.H0_H0 ;  /* 0x20000010ff0c5230 */ /* 0x000fe20000004100 */
[----:B------:R-:W-:Y:S02]  /*1ce0*/  PRMT R23, R4, 0x7632, R23 ;  /* 0x0000763204177816 */ /* 0x000fe40000000017 */
[----:B------:R-:W-:Y:S02]  /*1cf0*/  PRMT R89, R55, 0x7632, R89 ;  /* 0x0000763237597816 */ /* 0x000fe40000000059 */
[----:B------:R-:W-:Y:S02]  /*1d00*/  PRMT R72, R42, 0x7632, R72 ;  /* 0x000076322a487816 */ /* 0x000fe40000000048 */
[----:B0-----:R-:W-:-:S02]  /*1d10*/  @P0 R2UR UR5, R22 ;  /* 0x00000000160502ca */ /* 0x001fc400000e0000 */
        /* <DEDUP_REMOVED lines=10> */
[----:B------:R-:W-:Y:S01]  /*1dc0*/  PRMT R66, R8, 0x7632, R66 ;  /* 0x0000763208427816 */ /* 0x000fe20000000042 */
[----:B------:R-:W-:Y:S01]  /*1dd0*/  @UP0 UMOV UR13, UR5 ;  /* 0x00000005000d0c82 */ /* 0x000fe20008000000 */
[----:B--2---:R-:W-:-:S02]  /*1de0*/  HADD2.F32 R15, -RZ, R36.H0_H0 ;  /* 0x20000024ff0f7230 */ /* 0x004fc40000004100 */
[----:B------:R-:W-:Y:S01]  /*1df0*/  HADD2.F32 R14, -RZ, R37.H0_H0 ;  /* 0x20000025ff0e7230 */ /* 0x000fe20000004100 */
[----:B------:R-:W-:Y:S02]  /*1e00*/  PRMT R81, R49, 0x7632, R81 ;  /* 0x0000763231517816 */ /* 0x000fe40000000051 */
[----:B------:R-:W-:Y:S02]  /*1e10*/  PRMT R65, R9, 0x7632, R65 ;  /* 0x0000763209417816 */ /* 0x000fe40000000041 */
[----:B------:R-:W-:Y:S02]  /*1e20*/  PRMT R80, R48, 0x7632, R80 ;  /* 0x0000763230507816 */ /* 0x000fe40000000050 */
[----:B-----5:R-:W-:Y:S02]  /*1e30*/  PRMT R64, R10, 0x7632, R64 ;  /* 0x000076320a407816 */ /* 0x020fe40000000040 */
[----:B------:R-:W-:Y:S02]  /*1e40*/  PRMT R79, R47, 0x7632, R79 ;  /* 0x000076322f4f7816 */ /* 0x000fe4000000004f */
        /* <DEDUP_REMOVED lines=291> */
.L_x_543:
        /* <DEDUP_REMOVED lines=576> */
.L_x_544:
        /* <DEDUP_REMOVED lines=46> */
.L_x_546:
[----:B------:R-:W-:Y:S05]  /*5760*/  BSYNC.RECONVERGENT B0 ;  /* 0x0000000000007941 */ /* 0x000fea0003800200 */
.L_x_545:
        /* <DEDUP_REMOVED lines=52> */
.L_x_548:
[----:B------:R-:W-:Y:S05]  /*5ab0*/  BSYNC.RECONVERGENT B0 ;  /* 0x0000000000007941 */ /* 0x000fea0003800200 */
.L_x_547:
        /* <DEDUP_REMOVED lines=158> */
.L_x_550:
[----:B------:R-:W-:Y:S05]  /*64a0*/  BSYNC.RECONVERGENT B0 ;  /* 0x0000000000007941 */ /* 0x000fea0003800200 */
.L_x_549:
        /* <DEDUP_REMOVED lines=31> */
.L_x_552:
[----:B------:R-:W-:Y:S05]  /*66a0*/  BSYNC.RECONVERGENT B0 ;  /* 0x0000000000007941 */ /* 0x000fea0003800200 */
.L_x_551:
        /* <DEDUP_REMOVED lines=28> */
.L_x_555:
        /* <DEDUP_REMOVED lines=8> */
.L_x_554:
        /* <DEDUP_REMOVED lines=18> */
.L_x_557:
        /* <DEDUP_REMOVED lines=145> */
.L_x_556:
        /* <DEDUP_REMOVED lines=69> */
.L_x_558:
        /* <DEDUP_REMOVED lines=35> */
.L_x_559:
        /* <DEDUP_REMOVED lines=19> */
.L_x_560:
[----:B------:R-:W-:Y:S05]  /*7ad0*/  BSYNC.RECONVERGENT B0 ;  /* 0x0000000000007941 */ /* 0x000fea0003800200 */
.L_x_553:
        /* <DEDUP_REMOVED lines=52> */
.L_x_561:
        /* <DEDUP_REMOVED lines=22> */
.L_x_563:
[----:B------:R-:W-:Y:S05]  /*7f80*/  BSYNC.RECONVERGENT B0 ;  /* 0x0000000000007941 */ /* 0x000fea0003800200 */
.L_x_562:
        /* <DEDUP_REMOVED lines=27> */
.L_x_564:
        /* <DEDUP_REMOVED lines=21> */
.L_x_566:
[----:B------:R-:W-:Y:S05]  /*8290*/  BSYNC.RECONVERGENT B0 ;  /* 0x0000000000007941 */ /* 0x000fea0003800200 */
.L_x_565:
        /* <DEDUP_REMOVED lines=36> */
.L_x_567:
        /* <DEDUP_REMOVED lines=21> */
.L_x_569:
[----:B------:R-:W-:Y:S05]  /*8630*/  BSYNC.RECONVERGENT B0 ;  /* 0x0000000000007941 */ /* 0x000fea0003800200 */
.L_x_568:
        /* <DEDUP_REMOVED lines=25> */
.L_x_570:
        /* <DEDUP_REMOVED lines=21> */
.L_x_572:
[----:B------:R-:W-:Y:S05]  /*8920*/  BSYNC.RECONVERGENT B0 ;  /* 0x0000000000007941 */ /* 0x000fea0003800200 */
.L_x_571:
        /* <DEDUP_REMOVED lines=35> */
.L_x_573:
        /* <DEDUP_REMOVED lines=21> */
.L_x_575:
[----:B------:R-:W-:Y:S05]  /*8cb0*/  BSYNC.RECONVERGENT B0 ;  /* 0x0000000000007941 */ /* 0x000fea0003800200 */
.L_x_574:
        /* <DEDUP_REMOVED lines=25> */
.L_x_576:
        /* <DEDUP_REMOVED lines=21> */
.L_x_578:
[----:B------:R-:W-:Y:S05]  /*8fa0*/  BSYNC.RECONVERGENT B0 ;  /* 0x0000000000007941 */ /* 0x000fea0003800200 */
.L_x_577:
        /* <DEDUP_REMOVED lines=35> */
.L_x_579:
        /* <DEDUP_REMOVED lines=21> */
.L_x_581:
[----:B------:R-:W-:Y:S05]  /*9330*/  BSYNC.RECONVERGENT B0 ;  /* 0x0000000000007941 */ /* 0x000fea0003800200 */
.L_x_580:
        /* <DEDUP_REMOVED lines=25> */
.L_x_582:
        /* <DEDUP_REMOVED lines=21> */
.L_x_584:
[----:B------:R-:W-:Y:S05]  /*9620*/  BSYNC.RECONVERGENT B0 ;  /* 0x0000000000007941 */ /* 0x000fea0003800200 */
.L_x_583:
        /* <DEDUP_REMOVED lines=35> */
.L_x_585:
        /* <DEDUP_REMOVED lines=21> */
.L_x_587:
[----:B------:R-:W-:Y:S05]  /*99b0*/  BSYNC.RECONVERGENT B0 ;  /* 0x0000000000007941 */ /* 0x000fea0003800200 */
.L_x_586:
        /* <DEDUP_REMOVED lines=25> */
.L_x_588:
        /* <DEDUP_REMOVED lines=21> */
.L_x_590:
[----:B------:R-:W-:Y:S05]  /*9ca0*/  BSYNC.RECONVERGENT B0 ;  /* 0x0000000000007941 */ /* 0x000fea0003800200 */
.L_x_589:
        /* <DEDUP_REMOVED lines=35> */
.L_x_591:
        /* <DEDUP_REMOVED lines=21> */
.L_x_593:
[----:B------:R-:W-:Y:S05]  /*a030*/  BSYNC.RECONVERGENT B0 ;  /* 0x0000000000007941 */ /* 0x000fea0003800200 */
.L_x_592:
        /* <DEDUP_REMOVED lines=25> */
.L_x_594:
        /* <DEDUP_REMOVED lines=21> */
.L_x_596:
[----:B------:R-:W-:Y:S05]  /*a320*/  BSYNC.RECONVERGENT B0 ;  /* 0x0000000000007941 */ /* 0x000fea0003800200 */
.L_x_595:
        /* <DEDUP_REMOVED lines=37> */
.L_x_597:
        /* <DEDUP_REMOVED lines=24> */
.L_x_599:
[----:B------:R-:W-:Y:S05]  /*a700*/  BSYNC.RECONVERGENT B0 ;  /* 0x0000000000007941 */ /* 0x000fea0003800200 */
.L_x_598:
        /* <DEDUP_REMOVED lines=23> */
.L_x_600:
        /* <DEDUP_REMOVED lines=19> */
.L_x_602:
[----:B------:R-:W-:Y:S05]  /*a9b0*/  BSYNC.RECONVERGENT B0 ;  /* 0x0000000000007941 */ /* 0x000fea0003800200 */
.L_x_601:
        /* <DEDUP_REMOVED lines=31> */
.L_x_603:
        /* <DEDUP_REMOVED lines=22> */
.L_x_605:
[----:B------:R-:W-:Y:S05]  /*ad10*/  BSYNC.RECONVERGENT B0 ;  /* 0x0000000000007941 */ /* 0x000fea0003800200 */
.L_x_604:
        /* <DEDUP_REMOVED lines=27> */
.L_x_606:
        /* <DEDUP_REMOVED lines=18> */
.L_x_608:
[----:B------:R-:W-:Y:S05]  /*aff0*/  BSYNC.RECONVERGENT B0 ;  /* 0x0000000000007941 */ /* 0x000fea0003800200 */
.L_x_607:
        /* <DEDUP_REMOVED lines=8> */
.L_x_542:
        /* <DEDUP_REMOVED lines=15> */
.L_x_611:
[----:B------:R-:W-:Y:S05]  /*b170*/  BSYNC.RECONVERGENT B0 ;  /* 0x0000000000007941 */ /* 0x000fea0003800200 */
.L_x_610:
        /* <DEDUP_REMOVED lines=11> */
.L_x_613:
[----:B------:R-:W2:Y:S04]  /*b230*/  LDG.E.STRONG.GPU R5, desc[UR10][R2.64] ;  /* 0x0000000a02057981 */ /* 0x000ea8000c1ef900 */
[----:B--2---:R-:W-:Y:S01]  /*b240*/  CCTL.IVALL ;  /* 0x00000000ff00798f */ /* 0x004fe20002000000 */
[----:B------:R-:W-:Y:S05]  /*b250*/  YIELD ;  /* 0x0000000000007946 */ /* 0x000fea0003800000 */
[----:B------:R-:W-:-:S13]  /*b260*/  ISETP.NE.AND P0, PT, R5, R4, PT ;  /* 0x000000040500720c */ /* 0x000fda0003f05270 */
[----:B------:R-:W-:Y:S05]  /*b270*/  @P0 BRA `(.L_x_613) ;  /* 0xfffffffc00ec0947 */ /* 0x000fea000383ffff */
.L_x_612:
        /* <DEDUP_REMOVED lines=74> */
.L_x_616:
        /* <DEDUP_REMOVED lines=31> */
.L_x_615:
[----:B------:R-:W-:Y:S05]  /*b910*/  BSYNC.RECONVERGENT B0 ;  /* 0x0000000000007941 */ /* 0x000fea0003800200 */
.L_x_614:
        /* <DEDUP_REMOVED lines=10> */
.L_x_617:
        /* <DEDUP_REMOVED lines=87> */
.L_x_618:
        /* <DEDUP_REMOVED lines=13> */
.L_x_3418:


//--------------------- .text._Z35group_norm_nhwc_bwd_one_pass_kernelI11Fp16IOFp32WLi64ELi40ELi640EEv26Group_norm_nhwc_bwd_params --------------------------
	.section	.text._Z35group_norm_nhwc_bwd_one_pass_kernelI11Fp16IOFp32WLi64ELi40ELi640EEv26Group_norm_nhwc_bwd_params,"ax",@progbits
	.align	128
        .global         _Z35group_norm_nhwc_bwd_one_pass_kernelI11Fp16IOFp32WLi64ELi40ELi640EEv26Group_norm_nhwc_bwd_params
        .type           _Z35group_norm_nhwc_bwd_one_pass_kernelI11Fp16IOFp32WLi64ELi40ELi640EEv26Group_norm_nhwc_bwd_params,@function
        .size           _Z35group_norm_nhwc_bwd_one_pass_kernelI11Fp16IOFp32WLi64ELi40ELi640EEv26Group_norm_nhwc_bwd_params,(.L_x_3419 - _Z35group_norm_nhwc_bwd_one_pass_kernelI11Fp16IOFp32WLi64ELi40ELi640EEv26Group_norm_nhwc_bwd_params)
        .other          _Z35group_norm_nhwc_bwd_one_pass_kernelI11Fp16IOFp32WLi64ELi40ELi640EEv26Group_norm_nhwc_bwd_params,@"STO_CUDA_ENTRY STV_DEFAULT"
_Z35group_norm_nhwc_bwd_one_pass_kernelI11Fp16IOFp32WLi64ELi40ELi640EEv26Group_norm_nhwc_bwd_params:
.text._Z35group_norm_nhwc_bwd_one_pass_kernelI11Fp16IOFp32WLi64ELi40ELi640EEv26Group_norm_nhwc_bwd_params:
        /* <DEDUP_REMOVED lines=11> */
[----:B------:R-:W0:Y:S01]  /*00b0*/  S2R R3, SR_LANEID ;  /* 0x0000000000037919 */ /* 0x000e220000000000 */
[----:B------:R-:W1:Y:S01]  /*00c0*/  LDC R28, c[0x0][0x374] ;  /* 0x0000dd00ff1c7b82 */ /* 0x000e620000000800 */
[----:B------:R-:W-:Y:S01]  /*00d0*/  HFMA2 R36, -RZ, RZ, 0, 0 ;  /* 0x00000000ff247431 */ /* 0x000fe200000001ff */
[----:B------:R-:W-:Y:S01]  /*00e0*/  MOV R35, R29 ;  /* 0x0000001d00237202 */ /* 0x000fe20000000f00 */
[----:B------:R-:W-:-:S05]  /*00f0*/  IMAD R0, R0, 0xccd, RZ ;  /* 0x00000ccd00007824 */ /* 0x000fca00078e02ff */
[----:B------:R-:W-:-:S04]  /*0100*/  SHF.R.U32.HI R38, RZ, 0x10, R0 ;  /* 0x00000010ff267819 */ /* 0x000fc80000011600 */
[----:B------:R-:W-:-:S05]  /*0110*/  PRMT R0, R38, 0x9910, RZ ;  /* 0x0000991026007816 */ /* 0x000fca00000000ff */
[----:B------:R-:W-:-:S05]  /*0120*/  IMAD R0, R0, 0x14, RZ ;  /* 0x0000001400007824 */ /* 0x000fca00078e02ff */
[----:B------:R-:W-:-:S04]  /*0130*/  IADD3 R0, PT, PT, RZ, -R0, RZ ;  /* 0x80000000ff007210 */ /* 0x000fc80007ffe0ff */
[----:B------:R-:W-:-:S04]  /*0140*/  PRMT R37, R0, 0x7710, RZ ;  /* 0x0000771000257816 */ /* 0x000fc800000000ff */
[----:B------:R-:W-:-:S04]  /*0150*/  IADD3 R37, PT, PT, R37, R30, RZ ;  /* 0x0000001e25257210 */ /* 0x000fc80007ffe0ff */
[----:B------:R-:W-:-:S04]  /*0160*/  SHF.L.U32 R37, R37, 0x1, RZ ;  /* 0x0000000125257819 */ /* 0x000fc800000006ff */
[----:B0-----:R-:W-:-:S07]  /*0170*/  LOP3.LUT R0, R37, 0xffff, RZ, 0xc0, !PT ;  /* 0x0000ffff25007812 */ /* 0x001fce00078ec0ff */
.L_x_644:
[----:B0-----:R-:W0:Y:S01]  /*0180*/  LDC R10, c[0x0][0x410] ;  /* 0x00010400ff0a7b82 */ /* 0x001e220000000800 */
[----:B------:R-:W-:Y:S01]  /*0190*/  IABS R8, R35 ;  /* 0x0000002300087213 */ /* 0x000fe20000000000 */
[----:B--2---:R-:W2:Y:S01]  /*01a0*/  LDCU.128 UR12, c[0x0][0x400] ;  /* 0x00008000ff0c77ac */ /* 0x004ea20008000c00 */
[----:B------:R-:W-:Y:S01]  /*01b0*/  ISETP.GE.AND P1, PT, R35, RZ, PT ;  /* 0x000000ff2300720c */ /* 0x000fe20003f26270 */
[----:B------:R-:W3:Y:S04]  /*01c0*/  LDCU.U8 UR4, c[0x0][0x414] ;  /* 0x00008280ff0477ac */ /* 0x000ee80008000000 */
[----:B------:R-:W4:Y:S01]  /*01d0*/  LDC R11, c[0x0][0x41c] ;  /* 0x00010700ff0b7b82 */ /* 0x000f220000000800 */
[----:B0-----:R-:W-:-:S04]  /*01e0*/  IABS R7, R10 ;  /* 0x0000000a00077213 */ /* 0x001fc80000000000 */
[----:B------:R-:W0:Y:S01]  /*01f0*/  I2F.RP R2, R7 ;  /* 0x0000000700027306 */ /* 0x000e220000209400 */
[----:B----4-:R-:W-:-:S05]  /*0200*/  IMAD R11, R11, UR9, R38 ;  /* 0x000000090b0b7c24 */ /* 0x010fca000f8e0226 */
[C---:B--2---:R-:W-:Y:S02]  /*0210*/  ISETP.GE.U32.AND P0, PT, R11.reuse, UR12, PT ;  /* 0x0000000c0b007c0c */ /* 0x044fe4000bf06070 */
[----:B------:R-:W-:Y:S02]  /*0220*/  SHF.R.S32.HI R15, RZ, 0x1f, R11 ;  /* 0x0000001fff0f7819 */ /* 0x000fe4000001140b */
[----:B------:R-:W-:Y:S01]  /*0230*/  IADD3 R27, PT, PT, R11, 0x20, RZ ;  /* 0x000000200b1b7810 */ /* 0x000fe20007ffe0ff */
[----:B0-----:R-:W0:Y:S01]  /*0240*/  MUFU.RCP R2, R2 ;  /* 0x0000000200027308 */ /* 0x001e220000001000 */
[----:B------:R-:W-:Y:S02]  /*0250*/  ISETP.GE.AND.EX P0, PT, R15, UR13, PT, P0 ;  /* 0x0000000d0f007c0c */ /* 0x000fe4000bf06300 */
[----:B------:R-:W-:-:S11]  /*0260*/  SHF.R.S32.HI R21, RZ, 0x1f, R27 ;  /* 0x0000001fff157819 */ /* 0x000fd6000001141b */
[----:B------:R-:W2:Y:S01]  /*0270*/  @!P0 LDC.64 R22, c[0x0][0x3f8] ;  /* 0x0000fe00ff168b82 */ /* 0x000ea20000000a00 */
[----:B0-----:R-:W-:-:S04]  /*0280*/  IADD3 R4, PT, PT, R2, 0xffffffe, RZ ;  /* 0x0ffffffe02047810 */ /* 0x001fc80007ffe0ff */
[----:B------:R0:W4:Y:S03]  /*0290*/  F2I.FTZ.U32.TRUNC.NTZ R5, R4 ;  /* 0x0000000400057305 */ /* 0x000126000021f000 */
[----:B------:R-:W1:Y:S01]  /*02a0*/  @!P0 LDC.64 R18, c[0x0][0x3a0] ;  /* 0x0000e800ff128b82 */ /* 0x000e620000000a00 */
[----:B0-----:R-:W-:-:S07]  /*02b0*/  MOV R4, RZ ;  /* 0x000000ff00047202 */ /* 0x001fce0000000f00 */
[----:B------:R-:W0:Y:S01]  /*02c0*/  @!P0 LDC.64 R16, c[0x0][0x398] ;  /* 0x0000e600ff108b82 */ /* 0x000e220000000a00 */
[----:B----4-:R-:W-:-:S05]  /*02d0*/  IADD3 R6, PT, PT, RZ, -R5, RZ ;  /* 0x80000005ff067210 */ /* 0x010fca0007ffe0ff */
[----:B------:R-:W-:-:S04]  /*02e0*/  IMAD R9, R6, R7, RZ ;  /* 0x0000000706097224 */ /* 0x000fc800078e02ff */
[----:B------:R-:W-:Y:S01]  /*02f0*/  IMAD.HI.U32 R5, R5, R9, R4 ;  /* 0x0000000905057227 */ /* 0x000fe200078e0004 */
[----:B------:R-:W-:-:S04]  /*0300*/  LOP3.LUT R4, R35, R10, RZ, 0x3c, !PT ;  /* 0x0000000a23047212 */ /* 0x000fc800078e3cff */
[----:B------:R-:W-:Y:S01]  /*0310*/  ISETP.GE.AND P2, PT, R4, RZ, PT ;  /* 0x000000ff0400720c */ /* 0x000fe20003f46270 */
[----:B------:R-:W-:Y:S02]  /*0320*/  IMAD.HI.U32 R6, R5, R8, RZ ;  /* 0x0000000805067227 */ /* 0x000fe400078e00ff */
[----:B------:R-:W4:Y:S03]  /*0330*/  LDC.64 R4, c[0x0][0x3b8] ;  /* 0x0000ee00ff047b82 */ /* 0x000f260000000a00 */
[----:B------:R-:W-:-:S05]  /*0340*/  IADD3 R2, PT, PT, -R6, RZ, RZ ;  /* 0x000000ff06027210 */ /* 0x000fca0007ffe1ff */
[----:B------:R-:W-:-:S05]  /*0350*/  IMAD R2, R7, R2, R8 ;  /* 0x0000000207027224 */ /* 0x000fca00078e0208 */
[----:B------:R-:W-:Y:S01]  /*0360*/  ISETP.GT.U32.AND P4, PT, R7, R2, PT ;  /* 0x000000020700720c */ /* 0x000fe20003f84070 */
[----:B----4-:R-:W-:-:S12]  /*0370*/  IMAD.WIDE R4, R35, 0x8, R4 ;  /* 0x0000000823047825 */ /* 0x010fd800078e0204 */
[-C--:B------:R-:W-:Y:S02]  /*0380*/  @!P4 IADD3 R2, PT, PT, R2, -R7.reuse, RZ ;  /* 0x800000070202c210 */ /* 0x080fe40007ffe0ff */
[----:B------:R-:W-:Y:S02]  /*0390*/  @!P4 IADD3 R6, PT, PT, R6, 0x1, RZ ;  /* 0x000000010606c810 */ /* 0x000fe40007ffe0ff */
[CC--:B------:R-:W-:Y:S01]  /*03a0*/  ISETP.GE.U32.AND P5, PT, R2.reuse, R7.reuse, PT ;  /* 0x000000070200720c */ /* 0x0c0fe20003fa6070 */
[----:B------:R-:W4:Y:S01]  /*03b0*/  LDG.E.64 R4, desc[UR6][R4.64] ;  /* 0x0000000604047981 */ /* 0x000f22000c1e1b00 */
[----:B------:R-:W-:Y:S02]  /*03c0*/  ISETP.GT.U32.AND P3, PT, R7, R2, PT ;  /* 0x000000020700720c */ /* 0x000fe40003f64070 */
[----:B------:R-:W-:Y:S02]  /*03d0*/  IADD3 R7, PT, PT, R2, -R7, RZ ;  /* 0x8000000702077210 */ /* 0x000fe40007ffe0ff */
[----:B------:R-:W-:-:S02]  /*03e0*/  ISETP.GE.U32.AND P4, PT, R27, UR12, PT ;  /* 0x0000000c1b007c0c */ /* 0x000fc4000bf86070 */
[----:B------:R-:W-:Y:S02]  /*03f0*/  SEL R2, R7, R2, !P3 ;  /* 0x0000000207027207 */ /* 0x000fe40005800000 */
[----:B------:R-:W-:Y:S02]  /*0400*/  ISETP.NE.AND P3, PT, R10, RZ, PT ;  /* 0x000000ff0a00720c */ /* 0x000fe40003f65270 */
[----:B------:R-:W-:Y:S02]  /*0410*/  LOP3.LUT R7, RZ, R10, RZ, 0x33, !PT ;  /* 0x0000000aff077212 */ /* 0x000fe400078e33ff */
[----:B------:R-:W-:Y:S02]  /*0420*/  @!P1 IADD3 R2, PT, PT, -R2, RZ, RZ ;  /* 0x000000ff02029210 */ /* 0x000fe40007ffe1ff */
[----:B------:R-:W-:Y:S02]  /*0430*/  ISETP.GE.AND.EX P1, PT, R21, UR13, PT, P4 ;  /* 0x0000000d15007c0c */ /* 0x000fe4000bf26340 */
[----:B------:R-:W-:-:S02]  /*0440*/  @P5 IADD3 R6, PT, PT, R6, 0x1, RZ ;  /* 0x0000000106065810 */ /* 0x000fc40007ffe0ff */
[----:B------:R-:W-:Y:S02]  /*0450*/  SEL R2, R7, R2, !P3 ;  /* 0x0000000207027207 */ /* 0x000fe40005800000 */
[----:B------:R-:W-:-:S03]  /*0460*/  @!P2 IADD3 R6, PT, PT, -R6, RZ, RZ ;  /* 0x000000ff0606a210 */ /* 0x000fc60007ffe1ff */
[----:B------:R-:W-:Y:S01]  /*0470*/  IMAD R13, R2, 0x28, RZ ;  /* 0x00000028020d7824 */ /* 0x000fe200078e02ff */
[----:B------:R-:W-:-:S03]  /*0480*/  SEL R9, R7, R6, !P3 ;  /* 0x0000000607097207 */ /* 0x000fc60005800000 */
[----:B------:R-:W1:Y:S01]  /*0490*/  @!P1 LDC.64 R6, c[0x0][0x3f8] ;  /* 0x0000fe00ff069b82 */ /* 0x000e620000000a00 */
[C---:B------:R-:W-:Y:S02]  /*04a0*/  IADD3 R40, P3, PT, R13.reuse, R0, RZ ;  /* 0x000000000d287210 */ /* 0x040fe40007f7e0ff */
[----:B------:R-:W-:Y:S02]  /*04b0*/  SHF.R.S32.HI R0, RZ, 0x1f, R9 ;  /* 0x0000001fff007819 */ /* 0x000fe40000011409 */
[----:B------:R-:W-:-:S03]  /*04c0*/  LEA.HI.X.SX32 R41, R13, RZ, 0x1, P3 ;  /* 0x000000ff0d297211 */ /* 0x000fc600018f0eff */
[----:B------:R-:W-:Y:S02]  /*04d0*/  IMAD R0, R0, UR14, RZ ;  /* 0x0000000e00007c24 */ /* 0x000fe4000f8e02ff */
[----:B------:R-:W-:Y:S01]  /*04e0*/  IMAD.WIDE.U32 R40, R9, UR14, R40 ;  /* 0x0000000e09287c25 */ /* 0x000fe2000f8e0028 */
[----:B---3--:R-:W-:-:S03]  /*04f0*/  ISETP.NE.AND P2, PT, RZ, UR4, PT ;  /* 0x00000004ff007c0c */ /* 0x008fc6000bf45270 */
[----:B------:R-:W-:Y:S01]  /*0500*/  IMAD R43, R9, UR15, R0 ;  /* 0x0000000f092b7c24 */ /* 0x000fe2000f8e0200 */
[----:B------:R-:W-:Y:S01]  /*0510*/  @!P0 MOV R42, R40 ;  /* 0x00000028002a8202 */ /* 0x000fe20000000f00 */
[-C--:B--2---:R-:W-:Y:S01]  /*0520*/  @!P0 IMAD R0, R15, R22.reuse, RZ ;  /* 0x000000160f008224 */ /* 0x084fe200078e02ff */
[----:B------:R-:W2:Y:S02]  /*0530*/  LDC.64 R8, c[0x0][0x3a8] ;  /* 0x0000ea00ff087b82 */ /* 0x000ea40000000a00 */
[----:B------:R-:W-:Y:S01]  /*0540*/  IADD3 R43, PT, PT, R41, R43, RZ ;  /* 0x0000002b292b7210 */ /* 0x000fe20007ffe0ff */
[C---:B------:R-:W-:Y:S02]  /*0550*/  @!P0 IMAD R25, R11.reuse, R23, R0 ;  /* 0x000000170b198224 */ /* 0x040fe400078e0200 */
[----:B------:R-:W-:-:S03]  /*0560*/  @!P0 IMAD.WIDE.U32 R22, R11, R22, R42 ;  /* 0x000000160b168225 */ /* 0x000fc600078e002a */
[----:B------:R-:W3:Y:S01]  /*0570*/  @!P1 LDC.64 R14, c[0x0][0x3a0] ;  /* 0x0000e800ff0e9b82 */ /* 0x000ee20000000a00 */
[----:B-1----:R-:W-:Y:S01]  /*0580*/  @!P1 IMAD R20, R21, R6, RZ ;  /* 0x0000000615149224 */ /* 0x002fe200078e02ff */
[----:B------:R-:W-:-:S06]  /*0590*/  @!P0 IADD3 R21, PT, PT, R23, R25, RZ ;  /* 0x0000001917158210 */ /* 0x000fcc0007ffe0ff */
[----:B------:R-:W1:Y:S01]  /*05a0*/  @!P1 LDC.64 R10, c[0x0][0x398] ;  /* 0x0000e600ff0a9b82 */ /* 0x000e620000000a00 */
[C---:B------:R-:W-:Y:S01]  /*05b0*/  @!P0 SHF.L.U32 R23, R22.reuse, 0x1, RZ ;  /* 0x0000000116178819 */ /* 0x040fe200000006ff */
[----:B------:R-:W-:Y:S01]  /*05c0*/  @!P1 IMAD R25, R27, R7, R20 ;  /* 0x000000071b199224 */ /* 0x000fe200078e0214 */
[----:B------:R-:W-:-:S05]  /*05d0*/  @!P0 SHF.L.U64.HI R22, R22, 0x1, R21 ;  /* 0x0000000116168819 */ /* 0x000fca0000010215 */
[----:B------:R-:W2:Y:S01]  /*05e0*/  @P2 LDC.64 R12, c[0x0][0x3b0] ;  /* 0x0000ec00ff0c2b82 */ /* 0x000ea20000000a00 */
[----:B------:R-:W-:Y:S02]  /*05f0*/  @!P1 MOV R20, R40 ;  /* 0x0000002800149202 */ /* 0x000fe40000000f00 */
[----:B------:R-:W-:Y:S02]  /*0600*/  @!P1 MOV R21, R43 ;  /* 0x0000002b00159202 */ /* 0x000fe40000000f00 */
[----:B------:R-:W-:Y:S01]  /*0610*/  @!P0 IADD3 R18, P3, PT, R23, R18, RZ ;  /* 0x0000001217128210 */ /* 0x000fe20007f7e0ff */
[----:B------:R-:W-:-:S03]  /*0620*/  @!P1 IMAD.WIDE.U32 R6, R27, R6, R20 ;  /* 0x000000061b069225 */ /* 0x000fc600078e0014 */
[----:B------:R-:W-:Y:S02]  /*0630*/  @!P0 IADD3.X R19, PT, PT, R22, R19, RZ, P3, !PT ;  /* 0x0000001316138210 */ /* 0x000fe40001ffe4ff */
[----:B------:R-:W-:Y:S02]  /*0640*/  LOP3.LUT R0, R37, 0xffff, RZ, 0xc0, !PT ;  /* 0x0000ffff25007812 */ /* 0x000fe400078ec0ff */
[----:B0-----:R-:W-:Y:S02]  /*0650*/  @!P0 IADD3 R16, P3, PT, R23, R16, RZ ;  /* 0x0000001017108210 */ /* 0x001fe40007f7e0ff */
[----:B------:R-:W-:Y:S02]  /*0660*/  @!P1 IADD3 R25, PT, PT, R7, R25, RZ ;  /* 0x0000001907199210 */ /* 0x000fe40007ffe0ff */
[----:B------:R-:W-:Y:S01]  /*0670*/  @!P1 SHF.L.U32 R7, R6, 0x1, RZ ;  /* 0x0000000106079819 */ /* 0x000fe200000006ff */
[----:B------:R-:W-:Y:S01]  /*0680*/  IMAD R31, R2, 0x28, R0 ;  /* 0x00000028021f7824 */ /* 0x000fe200078e0200 */
[----:B------:R-:W-:-:S02]  /*0690*/  @!P0 IADD3.X R17, PT, PT, R22, R17, RZ, P3, !PT ;  /* 0x0000001116118210 */ /* 0x000fc40001ffe4ff */
[----:B------:R-:W-:Y:S02]  /*06a0*/  @!P1 SHF.L.U64.HI R6, R6, 0x1, R25 ;  /* 0x0000000106069819 */ /* 0x000fe40000010219 */
[C---:B---3--:R-:W-:Y:S02]  /*06b0*/  @!P1 IADD3 R14, P3, PT, R7.reuse, R14, RZ ;  /* 0x0000000e070e9210 */ /* 0x048fe40007f7e0ff */
[----:B-1----:R-:W-:Y:S01]  /*06c0*/  @!P1 IADD3 R10, P4, PT, R7, R10, RZ ;  /* 0x0000000a070a9210 */ /* 0x002fe20007f9e0ff */
[C---:B--2---:R-:W-:Y:S01]  /*06d0*/  IMAD.WIDE R8, R31.reuse, 0x4, R8 ;  /* 0x000000041f087825 */ /* 0x044fe200078e0208 */
[C---:B------:R-:W-:Y:S02]  /*06e0*/  @!P1 IADD3.X R15, PT, PT, R6.reuse, R15, RZ, P3, !PT ;  /* 0x0000000f060f9210 */ /* 0x040fe40001ffe4ff */
[----:B------:R-:W-:Y:S02]  /*06f0*/  CS2R R32, SRZ ;  /* 0x0000000000207805 */ /* 0x000fe4000001ff00 */
[----:B------:R-:W-:Y:S01]  /*0700*/  @!P1 IADD3.X R11, PT, PT, R6, R11, RZ, P4, !PT ;  /* 0x0000000b060b9210 */ /* 0x000fe200027fe4ff */
[----:B------:R-:W-:Y:S01]  /*0710*/  @P2 IMAD.WIDE R12, R31, 0x4, R12 ;  /* 0x000000041f0c2825 */ /* 0x000fe200078e020c */
[----:B------:R-:W-:-:S02]  /*0720*/  MOV R31, RZ ;  /* 0x000000ff001f7202 */ /* 0x000fc40000000f00 */
[----:B------:R-:W-:Y:S01]  /*0730*/  CS2R R6, SRZ ;  /* 0x0000000000067805 */ /* 0x000fe2000001ff00 */
[----:B------:R-:W5:Y:S04]  /*0740*/  LDG.E.64 R8, desc[UR6][R8.64] ;  /* 0x0000000608087981 */ /* 0x000f68000c1e1b00 */
[----:B------:R-:W5:Y:S04]  /*0750*/  @!P1 LDG.E R32, desc[UR6][R14.64] ;  /* 0x000000060e209981 */ /* 0x000f68000c1e1900 */
[----:B------:R-:W5:Y:S04]  /*0760*/  @!P1 LDG.E R31, desc[UR6][R10.64] ;  /* 0x000000060a1f9981 */ /* 0x000f68000c1e1900 */
[----:B------:R-:W5:Y:S01]  /*0770*/  @P2 LDG.E.64 R6, desc[UR6][R12.64] ;  /* 0x000000060c062981 */ /* 0x000f62000c1e1b00 */
[----:B------:R-:W-:-:S03]  /*0780*/  MOV R34, RZ ;  /* 0x000000ff00227202 */ /* 0x000fc60000000f00 */
[----:B------:R0:W5:Y:S04]  /*0790*/  @!P0 LDG.E R33, desc[UR6][R16.64] ;  /* 0x0000000610218981 */ /* 0x000168000c1e1900 */
[----:B------:R1:W5:Y:S01]  /*07a0*/  @!P0 LDG.E R34, desc[UR6][R18.64] ;  /* 0x0000000612228981 */ /* 0x000362000c1e1900 */
[----:B------:R-:W-:Y:S01]  /*07b0*/  UISETP.NE.AND UP0, UPT, UR4, URZ, UPT ;  /* 0x000000ff0400728c */ /* 0x000fe2000bf05270 */
[----:B----4-:R-:W-:-:S05]  /*07c0*/  FFMA.FTZ R5, -R4, R4, R5 ;  /* 0x0000000404057223 */ /* 0x010fca0000010105 */
[----:B------:R-:W-:-:S13]  /*07d0*/  FSETP.GTU.FTZ.AND P0, PT, R5, RZ, PT ;  /* 0x000000ff0500720b */ /* 0x000fda0003f1c000 */
[----:B0-----:R-:W0:Y:S02]  /*07e0*/  @P0 LDC R16, c[0x0][0x3c0] ;  /* 0x0000f000ff100b82 */ /* 0x001e240000000800 */
[----:B0-----:R-:W-:Y:S01]  /*07f0*/  @P0 FADD.FTZ R16, R5, R16 ;  /* 0x0000001005100221 */ /* 0x001fe20000010000 */
[----:B------:R-:W-:-:S06]  /*0800*/  MOV R5, 0x3f800000 ;  /* 0x3f80000000057802 */ /* 0x000fcc0000000f00 */
[----:B------:R1:W0:Y:S01]  /*0810*/  @P0 MUFU.RSQ R5, R16 ;  /* 0x0000001000050308 */ /* 0x0002220000001400 */
[----:B------:R-:W-:Y:S05]  /*0820*/  BRA.U UP0, `(.L_x_620) ;  /* 0x0000000100947547 */ /* 0x000fea000b800000 */
[--C-:B-----5:R-:W-:Y:S02]  /*0830*/  HADD2.F32 R13, -RZ, R34.reuse.H0_H0 ;  /* 0x20000022ff0d7230 */ /* 0x120fe40000004100 */
[----:B------:R-:W-:Y:S02]  /*0840*/  HADD2.F32 R15, -RZ, R34.H1_H1 ;  /* 0x30000022ff0f7230 */ /* 0x000fe40000004100 */
[--C-:B------:R-:W-:Y:S02]  /*0850*/  HADD2.F32 R11, -RZ, R33.reuse.H0_H0 ;  /* 0x20000021ff0b7230 */ /* 0x100fe40000004100 */
[C---:B------:R-:W-:Y:S01]  /*0860*/  FADD.FTZ R12, -R4.reuse, R13 ;  /* 0x0000000d040c7221 */ /* 0x040fe20000010100 */
[----:B------:R-:W-:Y:S02]  /*0870*/  HADD2.F32 R10, -RZ, R33.H1_H1 ;  /* 0x30000021ff0a7230 */ /* 0x000fe40000004100 */
[----:B------:R-:W-:Y:S01]  /*0880*/  FADD.FTZ R14, -R4, R15 ;  /* 0x0000000f040e7221 */ /* 0x000fe20000010100 */
[----:B-1----:R-:W-:-:S02]  /*0890*/  HADD2.F32 R19, -RZ, R32.H0_H0 ;  /* 0x20000020ff137230 */ /* 0x002fc40000004100 */
[----:B------:R-:W-:Y:S01]  /*08a0*/  FMUL.FTZ R13, R8, R11 ;  /* 0x0000000b080d7220 */ /* 0x000fe20000410000 */
[-C--:B0-----:R-:W-:Y:S01]  /*08b0*/  FMUL.FTZ R12, R12, R5.reuse ;  /* 0x000000050c0c7220 */ /* 0x081fe20000410000 */
[----:B------:R-:W-:Y:S01]  /*08c0*/  FMUL.FTZ R15, R14, R5 ;  /* 0x000000050e0f7220 */ /* 0x000fe20000410000 */
[----:B------:R-:W-:Y:S01]  /*08d0*/  FMUL.FTZ R16, R9, R10 ;  /* 0x0000000a09107220 */ /* 0x000fe20000410000 */
[----:B------:R-:W-:Y:S01]  /*08e0*/  FADD.FTZ R17, RZ, R13 ;  /* 0x0000000dff117221 */ /* 0x000fe20000010000 */
[----:B------:R-:W-:Y:S01]  /*08f0*/  FFMA.FTZ R14, R12, R13, RZ ;  /* 0x0000000d0c0e7223 */ /* 0x000fe200000100ff */
[----:B------:R-:W-:Y:S02]  /*0900*/  HADD2.F32 R13, -RZ, R31.H0_H0 ;  /* 0x2000001fff0d7230 */ /* 0x000fe40000004100 */
[----:B------:R-:W-:Y:S01]  /*0910*/  FADD.FTZ R18, -R4, R19 ;  /* 0x0000001304127221 */ /* 0x000fe20000010100 */
[----:B------:R-:W-:Y:S01]  /*0920*/  FADD.FTZ R19, R16, R17 ;  /* 0x0000001110137221 */ /* 0x000fe20000010000 */
[----:B------:R-:W-:Y:S01]  /*0930*/  FFMA.FTZ R17, R15, R16, R14 ;  /* 0x000000100f117223 */ /* 0x000fe2000001000e */
[----:B------:R-:W-:-:S02]  /*0940*/  HADD2.F32 R21, -RZ, R32.H1_H1 ;  /* 0x30000020ff157230 */ /* 0x000fc40000004100 */
[----:B------:R-:W-:Y:S01]  /*0950*/  FMUL.FTZ R14, R8, R13 ;  /* 0x0000000d080e7220 */ /* 0x000fe20000410000 */
[----:B------:R-:W-:Y:S01]  /*0960*/  FMUL.FTZ R18, R18, R5 ;  /* 0x0000000512127220 */ /* 0x000fe20000410000 */
[----:B------:R-:W-:Y:S02]  /*0970*/  HADD2.F32 R16, -RZ, R31.H1_H1 ;  /* 0x3000001fff107230 */ /* 0x000fe40000004100 */
[----:B------:R-:W-:Y:S01]  /*0980*/  FFMA.FTZ R12, R11, R12, RZ ;  /* 0x0000000c0b0c7223 */ /* 0x000fe200000100ff */
[----:B------:R-:W-:Y:S01]  /*0990*/  FADD.FTZ R23, R19, R14 ;  /* 0x0000000e13177221 */ /* 0x000fe20000010000 */
[----:B------:R-:W-:Y:S01]  /*09a0*/  FFMA.FTZ R24, R18, R14, R17 ;  /* 0x0000000e12187223 */ /* 0x000fe20000010011 */
[----:B------:R-:W-:Y:S01]  /*09b0*/  FADD.FTZ R14, -R4, R21 ;  /* 0x00000015040e7221 */ /* 0x000fe20000010100 */
[----:B------:R-:W-:Y:S01]  /*09c0*/  FADD.FTZ R20, RZ, R11 ;  /* 0x0000000bff147221 */ /* 0x000fe20000010000 */
[----:B------:R-:W-:Y:S01]  /*09d0*/  FFMA.FTZ R21, R10, R15, RZ ;  /* 0x0000000f0a157223 */ /* 0x000fe200000100ff */
[----:B------:R-:W-:Y:S01]  /*09e0*/  FMUL.FTZ R22, R9, R16 ;  /* 0x0000001009167220 */ /* 0x000fe20000410000 */
[----:B------:R-:W-:Y:S01]  /*09f0*/  FMUL.FTZ R19, R14, R5 ;  /* 0x000000050e137220 */ /* 0x000fe20000410000 */
[----:B------:R-:W-:Y:S01]  /*0a00*/  FADD.FTZ R15, RZ, R10 ;  /* 0x0000000aff0f7221 */ /* 0x000fe20000010000 */
[C---:B------:R-:W-:Y:S01]  /*0a10*/  FADD.FTZ R14, R13.reuse, R20 ;  /* 0x000000140d0e7221 */ /* 0x040fe20000010000 */
[----:B------:R-:W-:Y:S01]  /*0a20*/  FFMA.FTZ R12, R13, R18, R12 ;  /* 0x000000120d0c7223 */ /* 0x000fe2000001000c */
[----:B------:R-:W-:Y:S01]  /*0a30*/  FADD.FTZ R11, R22, R23 ;  /* 0x00000017160b7221 */ /* 0x000fe20000010000 */
[----:B------:R-:W-:Y:S01]  /*0a40*/  FFMA.FTZ R17, R19, R22, R24 ;  /* 0x0000001613117223 */ /* 0x000fe20000010018 */
[C---:B------:R-:W-:Y:S01]  /*0a50*/  FADD.FTZ R15, R16.reuse, R15 ;  /* 0x0000000f100f7221 */ /* 0x040fe20000010000 */
[----:B------:R-:W-:Y:S01]  /*0a60*/  FFMA.FTZ R13, R16, R19, R21 ;  /* 0x00000013100d7223 */ /* 0x000fe20000010015 */
[----:B------:R-:W-:Y:S06]  /*0a70*/  BRA `(.L_x_621) ;  /* 0x0000000400207947 */ /* 0x000fec0003800000 */
.L_x_620:
[--C-:B-----5:R-:W-:Y:S02]  /*0a80*/  HADD2.F32 R11, -RZ, R34.reuse.H0_H0 ;  /* 0x20000022ff0b7230 */ /* 0x120fe40000004100 */
[----:B------:R-:W-:Y:S02]  /*0a90*/  HADD2.F32 R13, -RZ, R34.H1_H1 ;  /* 0x30000022ff0d7230 */ /* 0x000fe40000004100 */
[----:B------:R-:W-:Y:S02]  /*0aa0*/  HADD2.F32 R15, -RZ, R32.H0_H0 ;  /* 0x20000020ff0f7230 */ /* 0x000fe40000004100 */
[----:B------:R-:W-:Y:S01]  /*0ab0*/  FADD.FTZ R10, -R4, R11 ;  /* 0x0000000b040a7221 */ /* 0x000fe20000010100 */
[----:B------:R-:W-:-:S03]  /*0ac0*/  HADD2.F32 R26, -RZ, R33.H1_H1 ;  /* 0x30000021ff1a7230 */ /* 0x000fc60000004100 */
[----:B0-----:R-:W-:Y:S01]  /*0ad0*/  FMUL.FTZ R11, R10, R5 ;  /* 0x000000050a0b7220 */ /* 0x001fe20000410000 */
[C---:B------:R-:W-:Y:S01]  /*0ae0*/  FADD.FTZ R10, -R4.reuse, R13 ;  /* 0x0000000d040a7221 */ /* 0x040fe20000010100 */
[----:B------:R-:W-:Y:S02]  /*0af0*/  HADD2.F32 R13, -RZ, R32.H1_H1 ;  /* 0x30000020ff0d7230 */ /* 0x000fe40000004100 */
[----:B------:R-:W-:Y:S01]  /*0b00*/  FADD.FTZ R12, -R4, R15 ;  /* 0x0000000f040c7221 */ /* 0x000fe20000010100 */
[--C-:B------:R-:W-:Y:S01]  /*0b10*/  FFMA.FTZ R17, R8, R11, R6.reuse ;  /* 0x0000000b08117223 */ /* 0x100fe20000010006 */
[-C--:B------:R-:W-:Y:S01]  /*0b20*/  FMUL.FTZ R10, R10, R5.reuse ;  /* 0x000000050a0a7220 */ /* 0x080fe20000410000 */
[----:B-1----:R-:W-:Y:S01]  /*0b30*/  FADD.FTZ R16, -R4, R13 ;  /* 0x0000000d04107221 */ /* 0x002fe20000010100 */
[-C--:B------:R-:W-:Y:S02]  /*0b40*/  FMUL.FTZ R13, R12, R5.reuse ;  /* 0x000000050c0d7220 */ /* 0x080fe40000410000 */
[----:B------:R-:W-:Y:S01]  /*0b50*/  FFMA.FTZ R15, R9, R10, R7 ;  /* 0x0000000a090f7223 */ /* 0x000fe20000010007 */
[----:B------:R-:W-:Y:S01]  /*0b60*/  FMUL.FTZ R18, R17, -1.4426950216293334961 ;  /* 0xbfb8aa3b11127820 */ /* 0x000fe20000410000 */
[----:B------:R-:W-:Y:S01]  /*0b70*/  FMUL.FTZ R16, R16, R5 ;  /* 0x0000000510107220 */ /* 0x000fe20000410000 */
[----:B------:R-:W-:Y:S01]  /*0b80*/  FFMA.FTZ R14, R8, R13, R6 ;  /* 0x0000000d080e7223 */ /* 0x000fe20000010006 */
[----:B------:R-:W-:-:S02]  /*0b90*/  FMUL.FTZ R21, R15, -1.4426950216293334961 ;  /* 0xbfb8aa3b0f157820 */ /* 0x000fc40000410000 */
[----:B------:R-:W-:Y:S01]  /*0ba0*/  FFMA.FTZ R12, R9, R16, R7 ;  /* 0x00000010090c7223 */ /* 0x000fe20000010007 */
[----:B------:R-:W0:Y:S01]  /*0bb0*/  MUFU.EX2 R18, R18 ;  /* 0x0000001200127308 */ /* 0x000e220000000800 */
[----:B------:R-:W-:Y:S02]  /*0bc0*/  FMUL.FTZ R23, R14, -1.4426950216293334961 ;  /* 0xbfb8aa3b0e177820 */ /* 0x000fe40000410000 */
[----:B------:R-:W-:Y:S01]  /*0bd0*/  FMUL.FTZ R24, R12, -1.4426950216293334961 ;  /* 0xbfb8aa3b0c187820 */ /* 0x000fe20000410000 */
[----:B------:R-:W1:Y:S04]  /*0be0*/  MUFU.EX2 R21, R21 ;  /* 0x0000001500157308 */ /* 0x000e680000000800 */
[----:B------:R-:W2:Y:S04]  /*0bf0*/  MUFU.EX2 R23, R23 ;  /* 0x0000001700177308 */ /* 0x000ea80000000800 */
[----:B------:R-:W3:Y:S01]  /*0c00*/  MUFU.EX2 R24, R24 ;  /* 0x0000001800187308 */ /* 0x000ee20000000800 */
[----:B0-----:R-:W-:Y:S01]  /*0c10*/  FADD.FTZ R22, R18, 1 ;  /* 0x3f80000012167421 */ /* 0x001fe20000010000 */
[----:B-1----:R-:W-:Y:S01]  /*0c20*/  FADD.FTZ R19, R21, 1 ;  /* 0x3f80000015137421 */ /* 0x002fe20000010000 */
[----:B------:R-:W-:-:S04]  /*0c30*/  HADD2.F32 R21, -RZ, R33.H0_H0 ;  /* 0x20000021ff157230 */ /* 0x000fc80000004100 */
[----:B------:R-:W0:Y:S01]  /*0c40*/  MUFU.RCP R22, R22 ;  /* 0x0000001600167308 */ /* 0x000e220000001000 */
[----:B--2---:R-:W-:Y:S01]  /*0c50*/  FADD.FTZ R20, R23, 1 ;  /* 0x3f80000017147421 */ /* 0x004fe20000010000 */
[----:B------:R-:W-:Y:S02]  /*0c60*/  HADD2.F32 R23, -RZ, R31.H0_H0 ;  /* 0x2000001fff177230 */ /* 0x000fe40000004100 */
[----:B---3--:R-:W-:-:S04]  /*0c70*/  FADD.FTZ R18, R24, 1 ;  /* 0x3f80000018127421 */ /* 0x008fc80000010000 */
[----:B------:R-:W1:Y:S08]  /*0c80*/  MUFU.RCP R19, R19 ;  /* 0x0000001300137308 */ /* 0x000e700000001000 */
[----:B------:R-:W2:Y:S01]  /*0c90*/  MUFU.RCP R20, R20 ;  /* 0x0000001400147308 */ /* 0x000ea20000001000 */
[----:B0-----:R-:W-:Y:S01]  /*0ca0*/  FMUL.FTZ R21, R21, R22 ;  /* 0x0000001615157220 */ /* 0x001fe20000410000 */
[----:B------:R-:W-:-:S04]  /*0cb0*/  FADD.FTZ R24, -R22, 1 ;  /* 0x3f80000016187421 */ /* 0x000fc80000010100 */
[----:B------:R-:W-:Y:S02]  /*0cc0*/  FFMA.FTZ R24, R17, R24, 1 ;  /* 0x3f80000011187423 */ /* 0x000fe40000010018 */
[----:B------:R-:W0:Y:S01]  /*0cd0*/  MUFU.RCP R18, R18 ;  /* 0x0000001200127308 */ /* 0x000e220000001000 */
[----:B------:R-:W-:Y:S02]  /*0ce0*/  HADD2.F32 R17, -RZ, R31.H1_H1 ;  /* 0x3000001fff117230 */ /* 0x000fe40000004100 */
[----:B-1----:R-:W-:Y:S01]  /*0cf0*/  FADD.FTZ R22, -R19, 1 ;  /* 0x3f80000013167421 */ /* 0x002fe20000010100 */
[----:B------:R-:W-:-:S03]  /*0d00*/  FMUL.FTZ R19, R26, R19 ;  /* 0x000000131a137220 */ /* 0x000fc60000410000 */
[----:B------:R-:W-:Y:S01]  /*0d10*/  FFMA.FTZ R26, R15, R22, 1 ;  /* 0x3f8000000f1a7423 */ /* 0x000fe20000010016 */
[----:B------:R-:W-:Y:S01]  /*0d20*/  FMUL.FTZ R15, R21, R24 ;  /* 0x00000018150f7220 */ /* 0x000fe20000410000 */
[----:B--2---:R-:W-:Y:S01]  /*0d30*/  FMUL.FTZ R22, R23, R20 ;  /* 0x0000001417167220 */ /* 0x004fe20000410000 */
[----:B------:R-:W-:Y:S02]  /*0d40*/  FADD.FTZ R23, -R20, 1 ;  /* 0x3f80000014177421 */ /* 0x000fe40000010100 */
[----:B------:R-:W-:Y:S02]  /*0d50*/  FMUL.FTZ R20, R8, R15 ;  /* 0x0000000f08147220 */ /* 0x000fe40000410000 */
[----:B------:R-:W-:Y:S01]  /*0d60*/  FFMA.FTZ R23, R14, R23, 1 ;  /* 0x3f8000000e177423 */ /* 0x000fe20000010017 */
[----:B------:R-:W-:Y:S01]  /*0d70*/  FMUL.FTZ R14, R19, R26 ;  /* 0x0000001a130e7220 */ /* 0x000fe20000410000 */
[----:B0-----:R-:W-:Y:S01]  /*0d80*/  FADD.FTZ R21, -R18, 1 ;  /* 0x3f80000012157421 */ /* 0x001fe20000010100 */
[----:B------:R-:W-:Y:S01]  /*0d90*/  FMUL.FTZ R17, R17, R18 ;  /* 0x0000001211117220 */ /* 0x000fe20000410000 */
[----:B------:R-:W-:Y:S01]  /*0da0*/  FMUL.FTZ R18, R22, R23 ;  /* 0x0000001716127220 */ /* 0x000fe20000410000 */
[----:B------:R-:W-:Y:S01]  /*0db0*/  FFMA.FTZ R23, R11, R20, RZ ;  /* 0x000000140b177223 */ /* 0x000fe200000100ff */
[----:B------:R-:W-:Y:S01]  /*0dc0*/  FFMA.FTZ R12, R12, R21, 1 ;  /* 0x3f8000000c0c7423 */ /* 0x000fe20000010015 */
[----:B------:R-:W-:Y:S01]  /*0dd0*/  FMUL.FTZ R21, R9, R14 ;  /* 0x0000000e09157220 */ /* 0x000fe20000410000 */
[----:B------:R-:W-:-:S02]  /*0de0*/  FADD.FTZ R20, RZ, R20 ;  /* 0x00000014ff147221 */ /* 0x000fc40000010000 */
[----:B------:R-:W-:Y:S01]  /*0df0*/  FMUL.FTZ R19, R17, R12 ;  /* 0x0000000c11137220 */ /* 0x000fe20000410000 */
[----:B------:R-:W-:Y:S01]  /*0e00*/  FMUL.FTZ R17, R8, R18 ;  /* 0x0000001208117220 */ /* 0x000fe20000410000 */
[----:B------:R-:W-:Y:S01]  /*0e10*/  FFMA.FTZ R12, R10, R21, R23 ;  /* 0x000000150a0c7223 */ /* 0x000fe20000010017 */
[----:B------:R-:W-:Y:S01]  /*0e20*/  FADD.FTZ R20, R21, R20 ;  /* 0x0000001415147221 */ /* 0x000fe20000010000 */
[----:B------:R-:W-:Y:S02]  /*0e30*/  FMUL.FTZ R21, R9, R19 ;  /* 0x0000001309157220 */ /* 0x000fe40000410000 */
[----:B------:R-:W-:Y:S01]  /*0e40*/  FFMA.FTZ R23, R13, R17, R12 ;  /* 0x000000110d177223 */ /* 0x000fe2000001000c */
[----:B------:R-:W-:Y:S01]  /*0e50*/  FADD.FTZ R20, R20, R17 ;  /* 0x0000001114147221 */ /* 0x000fe20000010000 */
[----:B------:R-:W-:Y:S01]  /*0e60*/  FFMA.FTZ R12, R11, R15, RZ ;  /* 0x0000000f0b0c7223 */ /* 0x000fe200000100ff */
[----:B------:R-:W-:Y:S01]  /*0e70*/  FADD.FTZ R15, RZ, R15 ;  /* 0x0000000fff0f7221 */ /* 0x000fe20000010000 */
[----:B------:R-:W-:Y:S01]  /*0e80*/  FFMA.FTZ R17, R16, R21, R23 ;  /* 0x0000001510117223 */ /* 0x000fe20000010017 */
[----:B------:R-:W-:Y:S01]  /*0e90*/  FADD.FTZ R11, R21, R20 ;  /* 0x00000014150b7221 */ /* 0x000fe20000010000 */
[----:B------:R-:W-:Y:S01]  /*0ea0*/  FFMA.FTZ R21, R10, R14, RZ ;  /* 0x0000000e0a157223 */ /* 0x000fe200000100ff */
[----:B------:R-:W-:Y:S01]  /*0eb0*/  FADD.FTZ R10, RZ, R14 ;  /* 0x0000000eff0a7221 */ /* 0x000fe20000010000 */
[----:B------:R-:W-:Y:S01]  /*0ec0*/  FFMA.FTZ R12, R13, R18, R12 ;  /* 0x000000120d0c7223 */ /* 0x000fe2000001000c */
[----:B------:R-:W-:Y:S01]  /*0ed0*/  FADD.FTZ R14, R15, R18 ;  /* 0x000000120f0e7221 */ /* 0x000fe20000010000 */
[----:B------:R-:W-:Y:S01]  /*0ee0*/  FFMA.FTZ R13, R16, R19, R21 ;  /* 0x00000013100d7223 */ /* 0x000fe20000010015 */
[----:B------:R-:W-:-:S07]  /*0ef0*/  FADD.FTZ R15, R10, R19 ;  /* 0x000000130a0f7221 */ /* 0x000fce0000010000 */
.L_x_621:
[----:B------:R-:W-:Y:S01]  /*0f00*/  MOV R16, R11 ;  /* 0x0000000b00107202 */ /* 0x000fe20000000f00 */
        /* <DEDUP_REMOVED lines=43> */
.L_x_623:
[----:B------:R-:W-:Y:S05]  /*11c0*/  BSYNC.RECONVERGENT B0 ;  /* 0x0000000000007941 */ /* 0x000fea0003800200 */
.L_x_622:
[----:B------:R-:W-:Y:S06]  /*11d0*/  BAR.SYNC.DEFER_BLOCKING 0x0 ;  /* 0x0000000000007b1d */ /* 0x000fec0000010000 */
[----:B------:R-:W-:Y:S04]  /*11e0*/  BSSY.RECONVERGENT B0, `(.L_x_624) ;  /* 0x0000033000007945 */ /* 0x000fe80003800200 */
[----:B------:R-:W-:Y:S05]  /*11f0*/  @P0 BRA `(.L_x_625) ;  /* 0x0000000000c40947 */ /* 0x000fea0003800000 */
[----:B------:R-:W-:-:S09]  /*1200*/  ULEA UR4, UR8, UR5, 0x18 ;  /* 0x0000000508047291 */ /* 0x000fd2000f8ec0ff */
[----:B-1-3--:R-:W1:Y:S04]  /*1210*/  LDS.128 R16, [UR4+0x20] ;  /* 0x00002004ff107984 */ /* 0x00ae680008000c00 */
[----:B--2---:R-:W2:Y:S04]  /*1220*/  LDS.128 R20, [UR4+0x30] ;  /* 0x00003004ff147984 */ /* 0x004ea80008000c00 */
[----:B------:R-:W3:Y:S01]  /*1230*/  LDS.128 R24, [UR4+0x40] ;  /* 0x00004004ff187984 */ /* 0x000ee20008000c00 */
        /* <DEDUP_REMOVED lines=10> */
[----:B---3--:R-:W-:Y:S01]  /*12e0*/  FADD.FTZ R45, R45, R24 ;  /* 0x000000182d2d7221 */ /* 0x008fe20000010000 */
[----:B------:R-:W-:-:S03]  /*12f0*/  FADD.FTZ R10, R10, R25 ;  /* 0x000000190a0a7221 */ /* 0x000fc60000010000 */
[----:B------:R-:W-:Y:S01]  /*1300*/  FADD.FTZ R45, R45, R26 ;  /* 0x0000001a2d2d7221 */ /* 0x000fe20000010000 */
[----:B------:R-:W-:Y:S02]  /*1310*/  FADD.FTZ R10, R10, R27 ;  /* 0x0000001b0a0a7221 */ /* 0x000fe40000010000 */
[----:B------:R-:W2:Y:S01]  /*1320*/  LDS.128 R24, [UR4+0x70] ;  /* 0x00007004ff187984 */ /* 0x000ea20008000c00 */
        /* <DEDUP_REMOVED lines=10> */
[----:B--2---:R-:W-:Y:S01]  /*13d0*/  FADD.FTZ R45, R45, R24 ;  /* 0x000000182d2d7221 */ /* 0x004fe20000010000 */
[----:B------:R-:W-:-:S03]  /*13e0*/  FADD.FTZ R10, R10, R25 ;  /* 0x000000190a0a7221 */ /* 0x000fc60000010000 */
[----:B------:R-:W-:Y:S01]  /*13f0*/  FADD.FTZ R45, R45, R26 ;  /* 0x0000001a2d2d7221 */ /* 0x000fe20000010000 */
[----:B------:R-:W-:Y:S02]  /*1400*/  FADD.FTZ R10, R10, R27 ;  /* 0x0000001b0a0a7221 */ /* 0x000fe40000010000 */
[----:B------:R-:W2:Y:S01]  /*1410*/  LDS.128 R24, [UR4+0xa0] ;  /* 0x0000a004ff187984 */ /* 0x000ea20008000c00 */
        /* <DEDUP_REMOVED lines=15> */
.L_x_625:
[----:B------:R-:W-:Y:S05]  /*1510*/  BSYNC.RECONVERGENT B0 ;  /* 0x0000000000007941 */ /* 0x000fea0003800200 */
.L_x_624:
[----:B------:R-:W-:Y:S06]  /*1520*/  BAR.SYNC.DEFER_BLOCKING 0x0 ;  /* 0x0000000000007b1d */ /* 0x000fec0000010000 */
[----:B------:R-:W-:Y:S04]  /*1530*/  BSSY.RECONVERGENT B0, `(.L_x_626) ;  /* 0x000009d000007945 */ /* 0x000fe80003800200 */
[----:B------:R-:W-:Y:S05]  /*1540*/  @P3 BRA `(.L_x_627) ;  /* 0x00000008006c3947 */ /* 0x000fea0003800000 */
[----:B------:R-:W4:Y:S04]  /*1550*/  LDS.128 R24, [R39+0x140] ;  /* 0x0001400027187984 */ /* 0x000f280000000c00 */
[----:B--2---:R-:W2:Y:S04]  /*1560*/  LDS.128 R20, [R39+0x280] ;  /* 0x0002800027147984 */ /* 0x004ea80000000c00 */
[----:B-1-3--:R-:W1:Y:S01]  /*1570*/  LDS.128 R16, [R39+0x3c0] ;  /* 0x0003c00027107984 */ /* 0x00ae620000000c00 */
[----:B----4-:R-:W-:Y:S01]  /*1580*/  FADD.FTZ R44, R13, R25 ;  /* 0x000000190d2c7221 */ /* 0x010fe20000010000 */
[----:B------:R-:W-:Y:S01]  /*1590*/  FADD.FTZ R25, R14, R26 ;  /* 0x0000001a0e197221 */ /* 0x000fe20000010000 */
[----:B------:R-:W-:Y:S01]  /*15a0*/  FADD.FTZ R24, R12, R24 ;  /* 0x000000180c187221 */ /* 0x000fe20000010000 */
[----:B------:R-:W-:Y:S01]  /*15b0*/  FADD.FTZ R26, R15, R27 ;  /* 0x0000001b0f1a7221 */ /* 0x000fe20000010000 */
[----:B--2---:R-:W-:Y:S01]  /*15c0*/  FADD.FTZ R44, R44, R21 ;  /* 0x000000152c2c7221 */ /* 0x004fe20000010000 */
[----:B------:R-:W2:Y:S01]  /*15d0*/  LDS.128 R12, [R39+0x500] ;  /* 0x00050000270c7984 */ /* 0x000ea20000000c00 */
[----:B------:R-:W-:Y:S01]  /*15e0*/  FADD.FTZ R27, R24, R20 ;  /* 0x00000014181b7221 */ /* 0x000fe20000010000 */
[----:B------:R-:W-:Y:S01]  /*15f0*/  FADD.FTZ R25, R25, R22 ;  /* 0x0000001619197221 */ /* 0x000fe20000010000 */
[----:B------:R-:W-:Y:S01]  /*1600*/  FADD.FTZ R26, R26, R23 ;  /* 0x000000171a1a7221 */ /* 0x000fe20000010000 */
[----:B-1----:R-:W-:Y:S01]  /*1610*/  FADD.FTZ R24, R44, R17 ;  /* 0x000000112c187221 */ /* 0x002fe20000010000 */
[----:B------:R-:W1:Y:S01]  /*1620*/  LDS.128 R20, [R39+0x640] ;  /* 0x0006400027147984 */ /* 0x000e620000000c00 */
[----:B------:R-:W-:Y:S01]  /*1630*/  FADD.FTZ R45, R27, R16 ;  /* 0x000000101b2d7221 */ /* 0x000fe20000010000 */
[----:B------:R-:W-:Y:S01]  /*1640*/  FADD.FTZ R27, R25, R18 ;  /* 0x00000012191b7221 */ /* 0x000fe20000010000 */
[----:B------:R-:W-:-:S02]  /*1650*/  FADD.FTZ R26, R26, R19 ;  /* 0x000000131a1a7221 */ /* 0x000fc40000010000 */
[----:B------:R-:W3:Y:S01]  /*1660*/  LDS.128 R16, [R39+0x780] ;  /* 0x0007800027107984 */ /* 0x000ee20000000c00 */
[----:B--2---:R-:W-:Y:S01]  /*1670*/  FADD.FTZ R25, R45, R12 ;  /* 0x0000000c2d197221 */ /* 0x004fe20000010000 */
[----:B------:R-:W-:Y:S01]  /*1680*/  FADD.FTZ R24, R24, R13 ;  /* 0x0000000d18187221 */ /* 0x000fe20000010000 */
[----:B------:R-:W-:Y:S01]  /*1690*/  FADD.FTZ R27, R27, R14 ;  /* 0x0000000e1b1b7221 */ /* 0x000fe20000010000 */
[----:B------:R-:W-:Y:S02]  /*16a0*/  FADD.FTZ R26, R26, R15 ;  /* 0x0000000f1a1a7221 */ /* 0x000fe40000010000 */
[----:B------:R-:W2:Y:S01]  /*16b0*/  LDS.128 R12, [R39+0x8c0] ;  /* 0x0008c000270c7984 */ /* 0x000ea20000000c00 */
[----:B-1----:R-:W-:Y:S01]  /*16c0*/  FADD.FTZ R25, R25, R20 ;  /* 0x0000001419197221 */ /* 0x002fe20000010000 */
[----:B------:R-:W-:Y:S01]  /*16d0*/  FADD.FTZ R24, R24, R21 ;  /* 0x0000001518187221 */ /* 0x000fe20000010000 */
[----:B------:R-:W-:Y:S01]  /*16e0*/  FADD.FTZ R27, R27, R22 ;  /* 0x000000161b1b7221 */ /* 0x000fe20000010000 */
[----:B------:R-:W-:Y:S01]  /*16f0*/  FADD.FTZ R26, R26, R23 ;  /* 0x000000171a1a7221 */ /* 0x000fe20000010000 */
[----:B---3--:R-:W-:Y:S01]  /*1700*/  FADD.FTZ R25, R25, R16 ;  /* 0x0000001019197221 */ /* 0x008fe20000010000 */
        /* <DEDUP_REMOVED lines=13> */
[----:B------:R-:W-:-:S02]  /*17e0*/  FADD.FTZ R26, R26, R23 ;  /* 0x000000171a1a7221 */ /* 0x000fc40000010000 */
[----:B------:R-:W1:Y:S01]  /*17f0*/  LDS.128 R20, [R39+0xdc0] ;  /* 0x000dc00027147984 */ /* 0x000e620000000c00 */
[----:B---3--:R-:W-:Y:S01]  /*1800*/  FADD.FTZ R25, R25, R16 ;  /* 0x0000001019197221 */ /* 0x008fe20000010000 */
[----:B------:R-:W-:Y:S01]  /*1810*/  FADD.FTZ R24, R24, R17 ;  /* 0x0000001118187221 */ /* 0x000fe20000010000 */
[----:B------:R-:W-:Y:S01]  /*1820*/  FADD.FTZ R27, R27, R18 ;  /* 0x000000121b1b7221 */ /* 0x000fe20000010000 */
[----:B------:R-:W-:Y:S02]  /*1830*/  FADD.FTZ R26, R26, R19 ;  /* 0x000000131a1a7221 */ /* 0x000fe40000010000 */
[----:B------:R-:W3:Y:S01]  /*1840*/  LDS.128 R16, [R39+0xf00] ;  /* 0x000f000027107984 */ /* 0x000ee20000000c00 */
        /* <DEDUP_REMOVED lines=10> */
[----:B---3--:R-:W-:Y:S01]  /*18f0*/  FADD.FTZ R25, R25, R16 ;  /* 0x0000001019197221 */ /* 0x008fe20000010000 */
        /* <DEDUP_REMOVED lines=88> */
[----:B---3--:R-:W-:Y:S01]  /*1e80*/  FADD.FTZ R14, R12, R17 ;  /* 0x000000110c0e7221 */ /* 0x008fe20000010000 */
[----:B------:R-:W-:Y:S01]  /*1e90*/  FADD.FTZ R15, R13, R18 ;  /* 0x000000120d0f7221 */ /* 0x000fe20000010000 */
[----:B------:R-:W-:Y:S01]  /*1ea0*/  FADD.FTZ R45, R45, R16 ;  /* 0x000000102d2d7221 */ /* 0x000fe20000010000 */
[----:B------:R-:W-:Y:S01]  /*1eb0*/  FADD.FTZ R44, R44, R19 ;  /* 0x000000132c2c7221 */ /* 0x000fe20000010000 */
[----:B--2---:R-:W-:Y:S01]  /*1ec0*/  FADD.FTZ R13, R14, R25 ;  /* 0x000000190e0d7221 */ /* 0x004fe20000010000 */
[----:B------:R-:W-:Y:S01]  /*1ed0*/  FADD.FTZ R14, R15, R26 ;  /* 0x0000001a0f0e7221 */ /* 0x000fe20000010000 */
[----:B------:R-:W-:Y:S01]  /*1ee0*/  FADD.FTZ R12, R45, R24 ;  /* 0x000000182d0c7221 */ /* 0x000fe20000010000 */
[----:B------:R-:W-:-:S07]  /*1ef0*/  FADD.FTZ R15, R44, R27 ;  /* 0x0000001b2c0f7221 */ /* 0x000fce0000010000 */
.L_x_627:
[----:B------:R-:W-:Y:S05]  /*1f00*/  BSYNC.RECONVERGENT B0 ;  /* 0x0000000000007941 */ /* 0x000fea0003800200 */
.L_x_626:
[----:B------:R-:W4:Y:S01]  /*1f10*/  LDC R24, c[0x0][0x370] ;  /* 0x0000dc00ff187b82 */ /* 0x000f220000000800 */
[----:B------:R-:W-:Y:S01]  /*1f20*/  BSSY.RECONVERGENT B0, `(.L_x_628) ;  /* 0x000001e000007945 */ /* 0x000fe20003800200 */
[----:B----4-:R-:W-:-:S03]  /*1f30*/  ISETP.GE.U32.AND P1, PT, R24, 0x2, PT ;  /* 0x000000021800780c */ /* 0x010fc60003f26070 */
[----:B------:R-:W-:Y:S10]  /*1f40*/  @P3 BRA `(.L_x_629) ;  /* 0x00000000006c3947 */ /* 0x000ff40003800000 */
[----:B-1-3--:R-:W2:Y:S01]  /*1f50*/  LDC.64 R16, c[0x0][0x3f8] ;  /* 0x0000fe00ff107b82 */ /* 0x00aea20000000a00 */
[----:B------:R-:W-:-:S07]  /*1f60*/  IMAD R27, R2, 0x14, R30 ;  /* 0x00000014021b7824 */ /* 0x000fce00078e021e */
[----:B------:R-:W1:Y:S01]  /*1f70*/  LDC.64 R18, c[0x0][0x3d8] ;  /* 0x0000f600ff127b82 */ /* 0x000e620000000a00 */
[----:B--2---:R-:W-:Y:S01]  /*1f80*/  IMAD.WIDE.U32 R20, R16, 0x3, RZ ;  /* 0x0000000310147825 */ /* 0x004fe200078e00ff */
[C---:B------:R-:W-:Y:S02]  /*1f90*/  LEA R25, R17.reuse, R17, 0x1 ;  /* 0x0000001111197211 */ /* 0x040fe400078e08ff */
[----:B------:R-:W-:Y:S02]  /*1fa0*/  LEA.HI R23, P2, R17, R16, RZ, 0x1 ;  /* 0x0000001011177211 */ /* 0x000fe400078508ff */
[----:B------:R-:W-:Y:S02]  /*1fb0*/  IADD3 R21, PT, PT, R21, R25, RZ ;  /* 0x0000001915157210 */ /* 0x000fe40007ffe0ff */
[----:B------:R-:W-:Y:S01]  /*1fc0*/  IADD3.X R22, PT, PT, RZ, R17, RZ, P2, !PT ;  /* 0x00000011ff167210 */ /* 0x000fe200017fe4ff */
[----:B-1----:R-:W-:Y:S01]  /*1fd0*/  IMAD.WIDE R18, R27, 0x4, R18 ;  /* 0x000000041b127825 */ /* 0x002fe200078e0212 */
[----:B------:R-:W-:-:S02]  /*1fe0*/  LEA.HI R2, P2, R21, R20, RZ, 0x1 ;  /* 0x0000001415027211 */ /* 0x000fc400078508ff */
[----:B------:R-:W-:Y:S02]  /*1ff0*/  SHF.L.U32 R39, R23, 0x1, RZ ;  /* 0x0000000117277819 */ /* 0x000fe400000006ff */
[----:B------:R-:W-:Y:S01]  /*2000*/  SHF.L.U32 R25, R2, 0x1, RZ ;  /* 0x0000000102197819 */ /* 0x000fe200000006ff */
[----:B------:R4:W-:Y:S01]  /*2010*/  REDG.E.ADD.F32.FTZ.RN.STRONG.GPU desc[UR6][R18.64], R12 ;  /* 0x0000000c120079a6 */ /* 0x0009e2000c12f306 */
[----:B------:R-:W-:Y:S02]  /*2020*/  LOP3.LUT R39, R39, 0xfffffffc, RZ, 0xc0, !PT ;  /* 0xfffffffc27277812 */ /* 0x000fe400078ec0ff */
[----:B------:R-:W-:Y:S02]  /*2030*/  LEA R20, P3, R16, R18, 0x2 ;  /* 0x0000001210147211 */ /* 0x000fe400078610ff */
[----:B------:R-:W-:Y:S02]  /*2040*/  IADD3.X R27, PT, PT, RZ, R21, RZ, P2, !PT ;  /* 0x00000015ff1b7210 */ /* 0x000fe400017fe4ff */
[----:B------:R-:W-:-:S02]  /*2050*/  LOP3.LUT R25, R25, 0xfffffffc, RZ, 0xc0, !PT ;  /* 0xfffffffc19197812 */ /* 0x000fc400078ec0ff */
[----:B------:R-:W-:Y:S02]  /*2060*/  SHF.L.U64.HI R23, R23, 0x1, R22 ;  /* 0x0000000117177819 */ /* 0x000fe40000010216 */
[----:B------:R-:W-:Y:S02]  /*2070*/  IADD3 R22, P2, PT, R18, R39, RZ ;  /* 0x0000002712167210 */ /* 0x000fe40007f5e0ff */
[----:B------:R-:W-:Y:S02]  /*2080*/  LEA.HI.X R21, R16, R19, R17, 0x2, P3 ;  /* 0x0000001310157211 */ /* 0x000fe400018f1411 */
[----:B------:R-:W-:Y:S02]  /*2090*/  SHF.L.U64.HI R17, R2, 0x1, R27 ;  /* 0x0000000102117819 */ /* 0x000fe4000001021b */
[----:B------:R-:W-:Y:S02]  /*20a0*/  IADD3 R16, P3, PT, R18, R25, RZ ;  /* 0x0000001912107210 */ /* 0x000fe40007f7e0ff */
[----:B------:R-:W-:-:S02]  /*20b0*/  IADD3.X R23, PT, PT, R19, R23, RZ, P2, !PT ;  /* 0x0000001713177210 */ /* 0x000fc400017fe4ff */
[----:B------:R-:W-:-:S03]  /*20c0*/  IADD3.X R17, PT, PT, R19, R17, RZ, P3, !PT ;  /* 0x0000001113117210 */ /* 0x000fc60001ffe4ff */
[----:B------:R4:W-:Y:S04]  /*20d0*/  REDG.E.ADD.F32.FTZ.RN.STRONG.GPU desc[UR6][R22.64], R13 ;  /* 0x0000000d160079a6 */ /* 0x0009e8000c12f306 */
[----:B------:R4:W-:Y:S04]  /*20e0*/  REDG.E.ADD.F32.FTZ.RN.STRONG.GPU desc[UR6][R20.64], R14 ;  /* 0x0000000e140079a6 */ /* 0x0009e8000c12f306 */
[----:B------:R4:W-:Y:S02]  /*20f0*/  REDG.E.ADD.F32.FTZ.RN.STRONG.GPU desc[UR6][R16.64], R15 ;  /* 0x0000000f100079a6 */ /* 0x0009e4000c12f306 */
.L_x_629:
[----:B------:R-:W-:Y:S05]  /*2100*/  BSYNC.RECONVERGENT B0 ;  /* 0x0000000000007941 */ /* 0x000fea0003800200 */
.L_x_628:
        /* <DEDUP_REMOVED lines=10> */
[----:B------:R-:W-:Y:S01]  /*21b0*/  LOP3.LUT P1, R2, R36, 0x2, RZ, 0xc0, !PT ;  /* 0x0000000224027812 */ /* 0x000fe2000782c0ff */
[----:B-1----:R-:W-:Y:S01]  /*21c0*/  IMAD R17, R28, UR9, R29 ;  /* 0x000000091c117c24 */ /* 0x002fe2000f8e021d */
[----:B------:R-:W-:Y:S02]  /*21d0*/  IADD3 R15, PT, PT, R15, R29, RZ ;  /* 0x0000001d0f0f7210 */ /* 0x000fe40007ffe0ff */
[----:B------:R-:W-:-:S04]  /*21e0*/  SEL R19, R24, RZ, !P1 ;  /* 0x000000ff18137207 */ /* 0x000fc80004800000 */
        /* <DEDUP_REMOVED lines=10> */
.L_x_632:
[----:B------:R-:W5:Y:S04]  /*2290*/  LDG.E.STRONG.GPU R2, desc[UR6][R12.64] ;  /* 0x000000060c027981 */ /* 0x000f68000c1ef900 */
[----:B-----5:R-:W-:Y:S01]  /*22a0*/  CCTL.IVALL ;  /* 0x00000000ff00798f */ /* 0x020fe20002000000 */
[----:B------:R-:W-:Y:S05]  /*22b0*/  YIELD ;  /* 0x0000000000007946 */ /* 0x000fea0003800000 */
[----:B------:R-:W-:-:S13]  /*22c0*/  ISETP.NE.AND P1, PT, R2, R19, PT ;  /* 0x000000130200720c */ /* 0x000fda0003f25270 */
[----:B------:R-:W-:Y:S05]  /*22d0*/  @P1 BRA `(.L_x_632) ;  /* 0xfffffffc00ec1947 */ /* 0x000fea000383ffff */
.L_x_631:
[----:B------:R-:W-:Y:S05]  /*22e0*/  WARPSYNC.ALL ;  /* 0x0000000000007948 */ /* 0x000fea0003800000 */
[----:B------:R-:W-:Y:S01]  /*22f0*/  BAR.SYNC.DEFER_BLOCKING 0x0 ;  /* 0x0000000000007b1d */ /* 0x000fe20000010000 */
[----:B--2---:R-:W-:-:S05]  /*2300*/  HFMA2 R20, -RZ, RZ, 0, 0 ;  /* 0x00000000ff147431 */ /* 0x004fca00000001ff */
[----:B------:R-:W-:Y:S05]  /*2310*/  @!P2 BRA `(.L_x_633) ;  /* 0x000000040020a947 */ /* 0x000fea0003800000 */
[CC--:B------:R-:W-:Y:S01]  /*2320*/  LEA R27, R28.reuse, R29.reuse, 0x1 ;  /* 0x0000001d1c1b7211 */ /* 0x0c0fe200078e08ff */
[C-C-:B------:R-:W-:Y:S01]  /*2330*/  IMAD R25, R28.reuse, 0x5, R29.reuse ;  /* 0x000000051c197824 */ /* 0x140fe200078e021d */
[CC--:B------:R-:W-:Y:S01]  /*2340*/  LEA R26, R28.reuse, R29.reuse, 0x2 ;  /* 0x0000001d1c1a7211 */ /* 0x0c0fe200078e10ff */
[C-C-:B------:R-:W-:Y:S01]  /*2350*/  IMAD R24, R28.reuse, 0x6, R29.reuse ;  /* 0x000000061c187824 */ /* 0x140fe200078e021d */
[----:B------:R-:W-:Y:S01]  /*2360*/  IADD3 R20, PT, PT, R29, R28, RZ ;  /* 0x0000001c1d147210 */ /* 0x000fe20007ffe0ff */
[C-C-:B------:R-:W-:Y:S01]  /*2370*/  IMAD R23, R28.reuse, 0x3, R29.reuse ;  /* 0x000000031c177824 */ /* 0x140fe200078e021d */
[----:B------:R-:W-:Y:S01]  /*2380*/  MOV R21, RZ ;  /* 0x000000ff00157202 */ /* 0x000fe20000000f00 */
[----:B------:R-:W-:Y:S01]  /*2390*/  IMAD R2, R28, 0x7, R29 ;  /* 0x000000071c027824 */ /* 0x000fe200078e021d */
[----:B------:R-:W-:Y:S01]  /*23a0*/  MOV R22, R29 ;  /* 0x0000001d00167202 */ /* 0x000fe20000000f00 */
[----:B------:R-:W-:-:S12]  /*23b0*/  UIADD3 UR4, UPT, UPT, -UR9, URZ, URZ ;  /* 0x000000ff09047290 */ /* 0x000fd8000fffe1ff */
.L_x_634:
[----:B------:R-:W-:Y:S02]  /*23c0*/  ISETP.EQ.OR P4, PT, RZ, UR4, P0 ;  /* 0x00000004ff007c0c */ /* 0x000fe40008782670 */
[----:B----4-:R-:W-:-:S04]  /*23d0*/  IADD3 R12, PT, PT, R21, 0x1, RZ ;  /* 0x00000001150c7810 */ /* 0x010fc80007ffe0ff */
[----:B------:R-:W-:Y:S02]  /*23e0*/  ISETP.EQ.OR P5, PT, R12, UR9, P0 ;  /* 0x000000090c007c0c */ /* 0x000fe400087a2670 */
[----:B---3--:R-:W-:-:S05]  /*23f0*/  IADD3 R16, PT, PT, R21, 0x2, RZ ;  /* 0x0000000215107810 */ /* 0x008fca0007ffe0ff */
[----:B------:R-:W-:Y:S01]  /*2400*/  @!P4 IMAD.WIDE.U32 R12, R22, 0x8, R44 ;  /* 0x00000008160cc825 */ /* 0x000fe200078e002c */
[----:B------:R-:W-:-:S05]  /*2410*/  ISETP.EQ.OR P1, PT, R16, UR9, P0 ;  /* 0x0000000910007c0c */ /* 0x000fca0008722670 */
[----:B------:R-:W-:Y:S01]  /*2420*/  @!P5 IMAD.WIDE.U32 R14, R20, 0x8, R44 ;  /* 0x00000008140ed825 */ /* 0x000fe200078e002c */
[----:B------:R-:W0:Y:S01]  /*2430*/  @!P4 LDG.E.64 R12, desc[UR6][R12.64] ;  /* 0x000000060c0cc981 */ /* 0x000e22000c1e1b00 */
[----:B------:R-:W-:-:S04]  /*2440*/  IADD3 R16, PT, PT, R21, 0x3, RZ ;  /* 0x0000000315107810 */ /* 0x000fc80007ffe0ff */
[----:B------:R-:W2:Y:S01]  /*2450*/  @!P5 LDG.E.64 R14, desc[UR6][R14.64] ;  /* 0x000000060e0ed981 */ /* 0x000ea2000c1e1b00 */
[----:B------:R-:W-:Y:S01]  /*2460*/  ISETP.EQ.OR P2, PT, R16, UR9, P0 ;  /* 0x0000000910007c0c */ /* 0x000fe20008742670 */
[----:B-1----:R-:W-:Y:S01]  /*2470*/  @!P1 IMAD.WIDE.U32 R16, R27, 0x8, R44 ;  /* 0x000000081b109825 */ /* 0x002fe200078e002c */
[----:B------:R-:W-:-:S05]  /*2480*/  IADD3 R18, PT, PT, R21, 0x4, RZ ;  /* 0x0000000415127810 */ /* 0x000fca0007ffe0ff */
[----:B------:R-:W3:Y:S01]  /*2490*/  @!P1 LDG.E.64 R16, desc[UR6][R16.64] ;  /* 0x0000000610109981 */ /* 0x000ee2000c1e1b00 */
[----:B------:R-:W-:-:S05]  /*24a0*/  ISETP.EQ.OR P3, PT, R18, UR9, P0 ;  /* 0x0000000912007c0c */ /* 0x000fca0008762670 */
[----:B------:R-:W-:-:S06]  /*24b0*/  @!P2 IMAD.WIDE.U32 R18, R23, 0x8, R44 ;  /* 0x000000081712a825 */ /* 0x000fcc00078e002c */
[----:B------:R-:W4:Y:S01]  /*24c0*/  @!P2 LDG.E.64 R18, desc[UR6][R18.64] ;  /* 0x000000061212a981 */ /* 0x000f22000c1e1b00 */
[----:B0-----:R-:W-:Y:S01]  /*24d0*/  @!P4 FADD.FTZ R10, R10, R12 ;  /* 0x0000000c0a0ac221 */ /* 0x001fe20000010000 */
[----:B------:R-:W-:Y:S01]  /*24e0*/  @!P4 FADD.FTZ R11, R11, R13 ;  /* 0x0000000d0b0bc221 */ /* 0x000fe20000010000 */
[----:B------:R-:W-:-:S04]  /*24f0*/  @!P3 IMAD.WIDE.U32 R12, R26, 0x8, R44 ;  /* 0x000000081a0cb825 */ /* 0x000fc800078e002c */
[----:B--2---:R-:W-:Y:S01]  /*2500*/  @!P5 FADD.FTZ R10, R10, R14 ;  /* 0x0000000e0a0ad221 */ /* 0x004fe20000010000 */
[----:B------:R-:W-:Y:S01]  /*2510*/  IADD3 R14, PT, PT, R21, 0x5, RZ ;  /* 0x00000005150e7810 */ /* 0x000fe20007ffe0ff */
[----:B------:R-:W-:Y:S01]  /*2520*/  @!P5 FADD.FTZ R11, R11, R15 ;  /* 0x0000000f0b0bd221 */ /* 0x000fe20000010000 */
[----:B------:R-:W2:Y:S02]  /*2530*/  @!P3 LDG.E.64 R12, desc[UR6][R12.64] ;  /* 0x000000060c0cb981 */ /* 0x000ea4000c1e1b00 */
[----:B------:R-:W-:Y:S02]  /*2540*/  ISETP.EQ.OR P5, PT, R14, UR9, P0 ;  /* 0x000000090e007c0c */ /* 0x000fe400087a2670 */
[----:B------:R-:W-:-:S04]  /*2550*/  IADD3 R14, PT, PT, R21, 0x6, RZ ;  /* 0x00000006150e7810 */ /* 0x000fc80007ffe0ff */
[----:B------:R-:W-:Y:S02]  /*2560*/  ISETP.EQ.OR P4, PT, R14, UR9, P0 ;  /* 0x000000090e007c0c */ /* 0x000fe40008782670 */
[----:B------:R-:W-:Y:S01]  /*2570*/  IADD3 R14, PT, PT, R21, 0x7, RZ ;  /* 0x00000007150e7810 */ /* 0x000fe20007ffe0ff */
[----:B---3--:R-:W-:Y:S01]  /*2580*/  @!P1 FADD.FTZ R10, R10, R16 ;  /* 0x000000100a0a9221 */ /* 0x008fe20000010000 */
[----:B------:R-:W-:Y:S02]  /*2590*/  @!P1 FADD.FTZ R11, R11, R17 ;  /* 0x000000110b0b9221 */ /* 0x000fe40000010000 */
[----:B------:R-:W-:Y:S01]  /*25a0*/  ISETP.EQ.OR P1, PT, R14, UR9, P0 ;  /* 0x000000090e007c0c */ /* 0x000fe20008722670 */
[----:B------:R-:W-:-:S04]  /*25b0*/  @!P5 IMAD.WIDE.U32 R14, R25, 0x8, R44 ;  /* 0x00000008190ed825 */ /* 0x000fc800078e002c */
[----:B----4-:R-:W-:Y:S01]  /*25c0*/  @!P2 FADD.FTZ R10, R10, R18 ;  /* 0x000000120a0aa221 */ /* 0x010fe20000010000 */
[----:B------:R-:W-:Y:S01]  /*25d0*/  @!P2 FADD.FTZ R11, R11, R19 ;  /* 0x000000130b0ba221 */ /* 0x000fe20000010000 */
[--C-:B------:R-:W-:Y:S01]  /*25e0*/  @!P4 IMAD.WIDE.U32 R16, R24, 0x8, R44.reuse ;  /* 0x000000081810c825 */ /* 0x100fe200078e002c */
[----:B------:R-:W3:Y:S05]  /*25f0*/  @!P5 LDG.E.64 R14, desc[UR6][R14.64] ;  /* 0x000000060e0ed981 */ /* 0x000eea000c1e1b00 */
[----:B------:R-:W-:Y:S01]  /*2600*/  @!P1 IMAD.WIDE.U32 R18, R2, 0x8, R44 ;  /* 0x0000000802129825 */ /* 0x000fe200078e002c */
[----:B------:R-:W4:Y:S05]  /*2610*/  @!P4 LDG.E.64 R16, desc[UR6][R16.64] ;  /* 0x000000061010c981 */ /* 0x000f2a000c1e1b00 */
[----:B------:R-:W5:Y:S01]  /*2620*/  @!P1 LDG.E.64 R18, desc[UR6][R18.64] ;  /* 0x0000000612129981 */ /* 0x000f62000c1e1b00 */
[----:B------:R-:W-:Y:S01]  /*2630*/  IADD3 R21, PT, PT, R21, 0x8, RZ ;  /* 0x0000000815157810 */ /* 0x000fe20007ffe0ff */
[----:B------:R-:W-:Y:S01]  /*2640*/  UIADD3 UR4, UPT, UPT, UR4, 0x8, URZ ;  /* 0x0000000804047890 */ /* 0x000fe2000fffe0ff */
[----:B------:R-:W-:-:S02]  /*2650*/  LEA R22, R28, R22, 0x3 ;  /* 0x000000161c167211 */ /* 0x000fc400078e18ff */
[C---:B------:R-:W-:Y:S02]  /*2660*/  LEA R20, R28.reuse, R20, 0x3 ;  /* 0x000000141c147211 */ /* 0x040fe400078e18ff */
[C---:B------:R-:W-:Y:S02]  /*2670*/  LEA R27, R28.reuse, R27, 0x3 ;  /* 0x0000001b1c1b7211 */ /* 0x040fe400078e18ff */
[C---:B------:R-:W-:Y:S02]  /*2680*/  LEA R23, R28.reuse, R23, 0x3 ;  /* 0x000000171c177211 */ /* 0x040fe400078e18ff */
[C---:B------:R-:W-:Y:S02]  /*2690*/  LEA R26, R28.reuse, R26, 0x3 ;  /* 0x0000001a1c1a7211 */ /* 0x040fe400078e18ff */
[C---:B------:R-:W-:Y:S02]  /*26a0*/  LEA R25, R28.reuse, R25, 0x3 ;  /* 0x000000191c197211 */ /* 0x040fe400078e18ff */
[----:B------:R-:W-:-:S02]  /*26b0*/  LEA R24, R28, R24, 0x3 ;  /* 0x000000181c187211 */ /* 0x000fc400078e18ff */
[----:B------:R-:W-:Y:S01]  /*26c0*/  LEA R2, R28, R2, 0x3 ;  /* 0x000000021c027211 */ /* 0x000fe200078e18ff */
[----:B--2---:R-:W-:Y:S02]  /*26d0*/  @!P3 FADD.FTZ R10, R10, R12 ;  /* 0x0000000c0a0ab221 */ /* 0x004fe40000010000 */
[----:B------:R-:W0:Y:S01]  /*26e0*/  LDC R12, c[0x0][0x370] ;  /* 0x0000dc00ff0c7b82 */ /* 0x000e220000000800 */
[----:B------:R-:W-:Y:S01]  /*26f0*/  @!P3 FADD.FTZ R11, R11, R13 ;  /* 0x0000000d0b0bb221 */ /* 0x000fe20000010000 */
[----:B---3--:R-:W-:-:S03]  /*2700*/  @!P5 FADD.FTZ R10, R10, R14 ;  /* 0x0000000e0a0ad221 */ /* 0x008fc60000010000 */
[----:B------:R-:W-:Y:S01]  /*2710*/  @!P5 FADD.FTZ R11, R11, R15 ;  /* 0x0000000f0b0bd221 */ /* 0x000fe20000010000 */
[----:B0-----:R-:W-:Y:S01]  /*2720*/  LOP3.LUT R12, R12, 0x7ffffff8, RZ, 0xc0, !PT ;  /* 0x7ffffff80c0c7812 */ /* 0x001fe200078ec0ff */
[----:B----4-:R-:W-:Y:S02]  /*2730*/  @!P4 FADD.FTZ R10, R10, R16 ;  /* 0x000000100a0ac221 */ /* 0x010fe40000010000 */
[----:B------:R-:W-:Y:S02]  /*2740*/  @!P4 FADD.FTZ R11, R11, R17 ;  /* 0x000000110b0bc221 */ /* 0x000fe40000010000 */
[----:B-----5:R-:W-:Y:S02]  /*2750*/  @!P1 FADD.FTZ R10, R10, R18 ;  /* 0x000000120a0a9221 */ /* 0x020fe40000010000 */
[----:B------:R-:W-:Y:S01]  /*2760*/  @!P1 FADD.FTZ R11, R11, R19 ;  /* 0x000000130b0b9221 */ /* 0x000fe20000010000 */
[----:B------:R-:W-:-:S13]  /*2770*/  ISETP.NE.AND P1, PT, R21, R12, PT ;  /* 0x0000000c1500720c */ /* 0x000fda0003f25270 */
[----:B------:R-:W-:Y:S05]  /*2780*/  @P1 BRA `(.L_x_634) ;  /* 0xfffffffc000c1947 */ /* 0x000fea000383ffff */
[----:B------:R-:W-:-:S07]  /*2790*/  MOV R20, R12 ;  /* 0x0000000c00147202 */ /* 0x000fce0000000f00 */
.L_x_633:
[----:B------:R-:W4:Y:S02]  /*27a0*/  LDC R2, c[0x0][0x370] ;  /* 0x0000dc00ff027b82 */ /* 0x000f240000000800 */
[----:B----4-:R-:W-:-:S13]  /*27b0*/  LOP3.LUT P0, R12, R2, 0x7, RZ, 0xc0, !PT ;  /* 0x00000007020c7812 */ /* 0x010fda000780c0ff */
[----:B------:R-:W-:Y:S05]  /*27c0*/  @!P0 BRA `(.L_x_630) ;  /* 0x00000004000c8947 */ /* 0x000fea0003800000 */
[----:B------:R-:W-:Y:S02]  /*27d0*/  IADD3 R12, PT, PT, R12, -0x1, RZ ;  /* 0xffffffff0c0c7810 */ /* 0x000fe40007ffe0ff */
[----:B------:R-:W-:Y:S02]  /*27e0*/  LOP3.LUT P4, R21, R2, 0x3, RZ, 0xc0, !PT ;  /* 0x0000000302157812 */ /* 0x000fe4000788c0ff */
[----:B------:R-:W-:-:S13]  /*27f0*/  ISETP.GE.U32.AND P0, PT, R12, 0x3, PT ;  /* 0x000000030c00780c */ /* 0x000fda0003f06070 */
[----:B------:R-:W-:Y:S05]  /*2800*/  @!P0 BRA `(.L_x_635) ;  /* 0x0000000000808947 */ /* 0x000fea0003800000 */
[C---:B------:R-:W-:Y:S02]  /*2810*/  IADD3 R15, PT, PT, R20.reuse, 0x1, RZ ;  /* 0x00000001140f7810 */ /* 0x040fe40007ffe0ff */
[C---:B------:R-:W-:Y:S02]  /*2820*/  ISETP.NE.AND P0, PT, R20.reuse, UR9, PT ;  /* 0x0000000914007c0c */ /* 0x040fe4000bf05270 */
[----:B-1----:R-:W-:Y:S02]  /*2830*/  IADD3 R17, PT, PT, R20, 0x2, RZ ;  /* 0x0000000214117810 */ /* 0x002fe40007ffe0ff */
[----:B------:R-:W-:Y:S02]  /*2840*/  ISETP.NE.AND P1, PT, R15, UR9, PT ;  /* 0x000000090f007c0c */ /* 0x000fe4000bf25270 */
[----:B------:R-:W-:Y:S02]  /*2850*/  ISETP.NE.OR P0, PT, R30, RZ, !P0 ;  /* 0x000000ff1e00720c */ /* 0x000fe40004705670 */
[----:B------:R-:W-:-:S02]  /*2860*/  IADD3 R19, PT, PT, R20, 0x3, RZ ;  /* 0x0000000314137810 */ /* 0x000fc40007ffe0ff */
        /* <DEDUP_REMOVED lines=26> */
.L_x_635:
        /* <DEDUP_REMOVED lines=13> */
[----:B------:R-:W2:Y:S01]  /*2ae0*/  @!P0 LDG.E.64 R14, desc[UR6][R14.64] ;  /* 0x000000060e0e8981 */ /* 0x000ea2000c1e1b00 */
[----:B------:R-:W-:Y:S01]  /*2af0*/  IADD3 R20, PT, PT, R20, 0x2, RZ ;  /* 0x0000000214147810 */ /* 0x000fe20007ffe0ff */
[----:B0--3--:R-:W-:Y:S01]  /*2b00*/  @!P1 FADD.FTZ R10, R10, R12 ;  /* 0x0000000c0a0a9221 */ /* 0x009fe20000010000 */
[----:B------:R-:W-:-:S03]  /*2b10*/  @!P1 FADD.FTZ R11, R11, R13 ;  /* 0x0000000d0b0b9221 */ /* 0x000fc60000010000 */
[----:B--2---:R-:W-:Y:S01]  /*2b20*/  @!P0 FADD.FTZ R10, R10, R14 ;  /* 0x0000000e0a0a8221 */ /* 0x004fe20000010000 */
[----:B------:R-:W-:-:S07]  /*2b30*/  @!P0 FADD.FTZ R11, R11, R15 ;  /* 0x0000000f0b0b8221 */ /* 0x000fce0000010000 */
.L_x_636:
        /* <DEDUP_REMOVED lines=11> */
.L_x_637:
[----:B------:R-:W-:Y:S05]  /*2bf0*/  BSYNC.RECONVERGENT B0 ;  /* 0x0000000000007941 */ /* 0x000fea0003800200 */
.L_x_630:
[----:B------:R-:W5:Y:S01]  /*2c00*/  S2UR UR5, SR_CgaCtaId ;  /* 0x00000000000579c3 */ /* 0x000f620000008800 */
[----:B------:R-:W-:Y:S01]  /*2c10*/  ISETP.NE.AND P0, PT, R30, RZ, PT ;  /* 0x000000ff1e00720c */ /* 0x000fe20003f05270 */
[----:B------:R-:W-:Y:S01]  /*2c20*/  UMOV UR4, 0x400 ;  /* 0x0000040000047882 */ /* 0x000fe20000000000 */
[----:B------:R-:W0:Y:S01]  /*2c30*/  LDCU.64 UR10, c[0x0][0x400] ;  /* 0x00008000ff0a77ac */ /* 0x000e220008000a00 */
[--C-:B----4-:R-:W-:Y:S02]  /*2c40*/  HADD2.F32 R13, -RZ, R34.reuse.H0_H0 ;  /* 0x20000022ff0d7230 */ /* 0x110fe40000004100 */
[----:B-1----:R-:W-:Y:S02]  /*2c50*/  HADD2.F32 R17, -RZ, R34.H1_H1 ;  /* 0x30000022ff117230 */ /* 0x002fe40000004100 */
[----:B------:R-:W1:Y:S01]  /*2c60*/  LDC R19, c[0x0][0x41c] ;  /* 0x00010700ff137b82 */ /* 0x000e620000000800 */
[--C-:B------:R-:W-:Y:S02]  /*2c70*/  HADD2.F32 R21, -RZ, R32.reuse.H0_H0 ;  /* 0x20000020ff157230 */ /* 0x100fe40000004100 */
[----:B------:R-:W-:Y:S01]  /*2c80*/  FADD.FTZ R2, -R4, R13 ;  /* 0x0000000d04027221 */ /* 0x000fe20000010100 */
[----:B------:R-:W-:-:S02]  /*2c90*/  HADD2.F32 R23, -RZ, R32.H1_H1 ;  /* 0x30000020ff177230 */ /* 0x000fc40000004100 */
[C---:B---3--:R-:W-:Y:S01]  /*2ca0*/  FADD.FTZ R16, -R4.reuse, R17 ;  /* 0x0000001104107221 */ /* 0x048fe20000010100 */
[C---:B------:R-:W-:Y:S02]  /*2cb0*/  FADD.FTZ R18, -R4.reuse, R21 ;  /* 0x0000001504127221 */ /* 0x040fe40000010100 */
[----:B------:R-:W-:Y:S01]  /*2cc0*/  FADD.FTZ R4, -R4, R23 ;  /* 0x0000001704047221 */ /* 0x000fe20000010100 */
[-C--:B------:R-:W-:Y:S01]  /*2cd0*/  FMUL.FTZ R22, R16, R5.reuse ;  /* 0x0000000510167220 */ /* 0x080fe20000410000 */
[-C--:B------:R-:W-:Y:S02]  /*2ce0*/  FMUL.FTZ R13, R18, R5.reuse ;  /* 0x00000005120d7220 */ /* 0x080fe40000410000 */
[----:B------:R-:W-:Y:S01]  /*2cf0*/  FMUL.FTZ R4, R4, R5 ;  /* 0x0000000504047220 */ /* 0x000fe20000410000 */
[----:B-----5:R-:W-:Y:S01]  /*2d00*/  ULEA UR4, UR5, UR4, 0x18 ;  /* 0x0000000405047291 */ /* 0x020fe2000f8ec0ff */
[----:B------:R-:W3:Y:S01]  /*2d10*/  LDCU.U8 UR5, c[0x0][0x414] ;  /* 0x00008280ff0577ac */ /* 0x000ee20008000000 */
[----:B-1----:R-:W-:-:S07]  /*2d20*/  IMAD R12, R19, UR9, R38 ;  /* 0x00000009130c7c24 */ /* 0x002fce000f8e0226 */
[----:B------:R1:W-:Y:S01]  /*2d30*/  @!P0 STS.64 [UR4+0xc0], R10 ;  /* 0x0000c00aff008988 */ /* 0x0003e20008000a04 */
[----:B------:R-:W-:Y:S01]  /*2d40*/  FMUL.FTZ R19, R2, R5 ;  /* 0x0000000502137220 */ /* 0x000fe20000410000 */
[----:B------:R-:W-:Y:S01]  /*2d50*/  BAR.SYNC.DEFER_BLOCKING 0x0 ;  /* 0x0000000000007b1d */ /* 0x000fe20000010000 */
[C---:B0-----:R-:W-:Y:S02]  /*2d60*/  ISETP.GE.U32.AND P0, PT, R12.reuse, UR10, PT ;  /* 0x0000000a0c007c0c */ /* 0x041fe4000bf06070 */
[----:B------:R-:W-:Y:S02]  /*2d70*/  IADD3 R2, PT, PT, R12, 0x20, RZ ;  /* 0x000000200c027810 */ /* 0x000fe40007ffe0ff */
[----:B-1----:R-:W-:Y:S01]  /*2d80*/  SHF.R.S32.HI R10, RZ, 0x1f, R12 ;  /* 0x0000001fff0a7819 */ /* 0x002fe2000001140c */
[----:B---3--:R-:W-:Y:S01]  /*2d90*/  UISETP.NE.AND UP0, UPT, UR5, URZ, UPT ;  /* 0x000000ff0500728c */ /* 0x008fe2000bf05270 */
[----:B------:R-:W-:Y:S02]  /*2da0*/  ISETP.GE.U32.AND P1, PT, R2, UR10, PT ;  /* 0x0000000a02007c0c */ /* 0x000fe4000bf26070 */
[----:B------:R-:W-:Y:S01]  /*2db0*/  ISETP.GE.AND.EX P0, PT, R10, UR11, PT, P0 ;  /* 0x0000000b0a007c0c */ /* 0x000fe2000bf06300 */
        /* <DEDUP_REMOVED lines=8> */
[--C-:B------:R-:W-:Y:S02]  /*2e40*/  HADD2.F32 R17, -RZ, R33.reuse.H0_H0 ;  /* 0x20000021ff117230 */ /* 0x100fe40000004100 */
[----:B------:R-:W-:Y:S01]  /*2e50*/  HADD2.F32 R33, -RZ, R33.H1_H1 ;  /* 0x30000021ff217230 */ /* 0x000fe20000004100 */
[----:B------:R-:W-:Y:S06]  /*2e60*/  BRA.U !UP0, `(.L_x_638) ;  /* 0x0000000108487547 */ /* 0x000fec000b800000 */
[----:B------:R-:W-:Y:S01]  /*2e70*/  FFMA.FTZ R18, R8, R19, R6 ;  /* 0x0000001308127223 */ /* 0x000fe20000010006 */
[----:B------:R-:W-:-:S03]  /*2e80*/  FFMA.FTZ R19, R9, R22, R7 ;  /* 0x0000001609137223 */ /* 0x000fc60000010007 */
[----:B--2---:R-:W-:Y:S01]  /*2e90*/  FMUL.FTZ R20, R18, -1.4426950216293334961 ;  /* 0xbfb8aa3b12147820 */ /* 0x004fe20000410000 */
        /* <DEDUP_REMOVED lines=15> */
.L_x_638:
        /* <DEDUP_REMOVED lines=13> */
[----:B-1----:R-:W-:Y:S02]  /*3060*/  LEA R16, P0, R10, UR4, 0x1 ;  /* 0x000000040a107c11 */ /* 0x002fe4000f8008ff */
[----:B------:R-:W-:Y:S02]  /*3070*/  IADD3 R17, PT, PT, R11, R17, RZ ;  /* 0x000000110b117210 */ /* 0x000fe40007ffe0ff */
[----:B------:R-:W-:Y:S02]  /*3080*/  F2FP.F16.F32.PACK_AB R11, R12, R19 ;  /* 0x000000130c0b723e */ /* 0x000fe400000000ff */
[----:B------:R-:W-:-:S05]  /*3090*/  LEA.HI.X R17, R10, UR5, R17, 0x1, P0 ;  /* 0x000000050a117c11 */ /* 0x000fca00080f0c11 */
[----:B------:R0:W-:Y:S02]  /*30a0*/  STG.E desc[UR6][R16.64], R11 ;  /* 0x0000000b10007986 */ /* 0x0001e4000c101906 */
.L_x_640:
[----:B------:R-:W-:Y:S05]  /*30b0*/  BSYNC.RECONVERGENT B0 ;  /* 0x0000000000007941 */ /* 0x000fea0003800200 */
.L_x_639:
[--C-:B0-----:R-:W-:Y:S01]  /*30c0*/  HADD2.F32 R11, -RZ, R31.reuse.H0_H0 ;  /* 0x2000001fff0b7230 */ /* 0x101fe20000004100 */
[----:B------:R-:W-:Y:S01]  /*30d0*/  SHF.R.S32.HI R10, RZ, 0x1f, R2 ;  /* 0x0000001fff0a7819 */ /* 0x000fe20000011402 */
[----:B------:R-:W-:Y:S01]  /*30e0*/  HADD2.F32 R31, -RZ, R31.H1_H1 ;  /* 0x3000001fff1f7230 */ /* 0x000fe20000004100 */
        /* <DEDUP_REMOVED lines=19> */
.L_x_641:
[----:B------:R-:W-:Y:S01]  /*3220*/  ISETP.GE.AND.EX P1, PT, R10, UR11, PT, P1 ;  /* 0x0000000b0a007c0c */ /* 0x000fe2000bf26310 */
[----:B------:R-:W-:Y:S01]  /*3230*/  FFMA.FTZ R8, R8, R11, -R15 ;  /* 0x0000000b08087223 */ /* 0x000fe2000001080f */
[----:B------:R-:W-:Y:S01]  /*3240*/  FFMA.FTZ R14, R9, R31, -R14 ;  /* 0x0000001f090e7223 */ /* 0x000fe2000001080e */
[----:B------:R-:W-:Y:S02]  /*3250*/  BSSY.RECONVERGENT B0, `(.L_x_642) ;  /* 0x000000f000007945 */ /* 0x000fe40003800200 */
[-C--:B------:R-:W-:Y:S01]  /*3260*/  FMUL.FTZ R7, R8, R5.reuse ;  /* 0x0000000508077220 */ /* 0x080fe20000410000 */
[----:B------:R-:W-:-:S07]  /*3270*/  FMUL.FTZ R14, R14, R5 ;  /* 0x000000050e0e7220 */ /* 0x000fce0000410000 */
[----:B------:R-:W-:Y:S05]  /*3280*/  @P1 BRA `(.L_x_643) ;  /* 0x00000000002c1947 */ /* 0x000fea0003800000 */
[----:B------:R-:W0:Y:S01]  /*3290*/  LDCU.64 UR4, c[0x0][0x3f8] ;  /* 0x00007f00ff0477ac */ /* 0x000e220008000a00 */
[----:B------:R-:W-:Y:S02]  /*32a0*/  MOV R41, R43 ;  /* 0x0000002b00297202 */ /* 0x000fe40000000f00 */
[----:B------:R-:W-:Y:S01]  /*32b0*/  F2FP.F16.F32.PACK_AB R7, R14, R7 ;  /* 0x000000070e07723e */ /* 0x000fe200000000ff */
        /* <DEDUP_REMOVED lines=8> */
.L_x_643:
[----:B------:R-:W-:Y:S05]  /*3340*/  BSYNC.RECONVERGENT B0 ;  /* 0x0000000000007941 */ /* 0x000fea0003800200 */
.L_x_642:
[----:B------:R-:W1:Y:S01]  /*3350*/  LDCU UR4, c[0x0][0x410] ;  /* 0x00008200ff0477ac */ /* 0x000e620008000800 */
[----:B------:R-:W-:Y:S02]  /*3360*/  IADD3 R35, PT, PT, R28, R35, RZ ;  /* 0x000000231c237210 */ /* 0x000fe40007ffe0ff */
[----:B------:R-:W-:Y:S01]  /*3370*/  IADD3 R36, PT, PT, R36, 0x1, RZ ;  /* 0x0000000124247810 */ /* 0x000fe20007ffe0ff */
[----:B------:R-:W1:Y:S02]  /*3380*/  LDCU UR5, c[0x0][0x3e0] ;  /* 0x00007c00ff0577ac */ /* 0x000e640008000800 */
[----:B-1----:R-:W-:-:S06]  /*3390*/  UIMAD UR4, UR4, UR5, URZ ;  /* 0x00000005040472a4 */ /* 0x002fcc000f8e02ff */
[----:B------:R-:W-:-:S13]  /*33a0*/  ISETP.GE.AND P0, PT, R35, UR4, PT ;  /* 0x0000000423007c0c */ /* 0x000fda000bf06270 */
[----:B------:R-:W-:Y:S05]  /*33b0*/  @!P0 BRA `(.L_x_644) ;  /* 0xffffffcc00708947 */ /* 0x000fea000383ffff */
.L_x_619:
[----:B0-----:R-:W0:Y:S01]  /*33c0*/  LDC R4, c[0x0][0x370] ;  /* 0x0000dc00ff047b82 */ /* 0x001e220000000800 */
[----:B------:R-:W-:Y:S01]  /*33d0*/  ISETP.NE.AND P2, PT, R30, RZ, PT ;  /* 0x000000ff1e00720c */ /* 0x000fe20003f45270 */
[----:B------:R-:W-:Y:S06]  /*33e0*/  BSSY.RECONVERGENT B0, `(.L_x_645) ;  /* 0x0000011000007945 */ /* 0x000fec0003800200 */
[----:B------:R-:W1:Y:S08]  /*33f0*/  LDC R7, c[0x0][0x374] ;  /* 0x0000dd00ff077b82 */ /* 0x000e700000000800 */
[----:B------:R-:W3:Y:S01]  /*3400*/  LDC.64 R2, c[0x0][0x3c8] ;  /* 0x0000f200ff027b82 */ /* 0x000ee20000000a00 */
[----:B0-----:R-:W-:-:S02]  /*3410*/  IADD3 R5, PT, PT, R4, -0x1, RZ ;  /* 0xffffffff04057810 */ /* 0x001fc40007ffe0ff */
[----:B------:R-:W-:Y:S02]  /*3420*/  ISETP.NE.AND P1, PT, R4, 0x1, PT ;  /* 0x000000010400780c */ /* 0x000fe40003f25270 */
[----:B-1----:R-:W-:-:S04]  /*3430*/  IADD3 R0, PT, PT, R7, -0x1, RZ ;  /* 0xffffffff07007810 */ /* 0x002fc80007ffe0ff */
        /* <DEDUP_REMOVED lines=11> */
.L_x_646:
[----:B------:R-:W-:Y:S05]  /*34f0*/  BSYNC.RECONVERGENT B0 ;  /* 0x0000000000007941 */ /* 0x000fea0003800200 */
.L_x_645:
[----:B------:R-:W-:Y:S05]  /*3500*/  @P0 EXIT ;  /* 0x000000000000094d */ /* 0x000fea0003800000 */
[----:B------:R-:W-:Y:S05]  /*3510*/  @P2 BRA `(.L_x_647) ;  /* 0x0000000000202947 */ /* 0x000fea0003800000 */
[----:B------:R-:W-:-:S05]  /*3520*/  IMAD R0, R4, R7, RZ ;  /* 0x0000000704007224 */ /* 0x000fca00078e02ff */
[----:B------:R-:W-:-:S13]  /*3530*/  ISETP.NE.AND P0, PT, R0, -0x1, PT ;  /* 0xffffffff0000780c */ /* 0x000fda0003f05270 */
[----:B------:R-:W-:Y:S05]  /*3540*/  @!P0 BRA `(.L_x_647) ;  /* 0x0000000000148947 */ /* 0x000fea0003800000 */
.L_x_648:
[----:B0-----:R-:W3:Y:S04]  /*3550*/  LDG.E.STRONG.GPU R5, desc[UR6][R2.64] ;  /* 0x0000000602057981 */ /* 0x001ee8000c1ef900 */
[----:B---3--:R-:W-:Y:S01]  /*3560*/  CCTL.IVALL ;  /* 0x00000000ff00798f */ /* 0x008fe20002000000 */
[----:B------:R-:W-:Y:S05]  /*3570*/  YIELD ;  /* 0x0000000000007946 */ /* 0x000fea0003800000 */
[----:B------:R-:W-:-:S13]  /*3580*/  ISETP.NE.AND P0, PT, R5, R0, PT ;  /* 0x000000000500720c */ /* 0x000fda0003f05270 */
[----:B------:R-:W-:Y:S05]  /*3590*/  @P0 BRA `(.L_x_648) ;  /* 0xfffffffc00ec0947 */ /* 0x000fea000383ffff */
.L_x_647:
[----:B------:R-:W-:Y:S05]  /*35a0*/  WARPSYNC.ALL ;  /* 0x0000000000007948 */ /* 0x000fea0003800000 */
[----:B0-----:R-:W0:Y:S08]  /*35b0*/  LDC.64 R4, c[0x0][0x3f8] ;  /* 0x0000fe00ff047b82 */ /* 0x001e300000000a00 */
        /* <DEDUP_REMOVED lines=34> */
[----:B------:R-:W-:-:S04]  /*37e0*/  IADD3 R15, P0, PT, R2, R15, RZ ;  /* 0x0000000f020f7210 */ /* 0x000fc80007f1e0ff */
[----:B------:R-:W-:Y:S02]  /*37f0*/  LOP3.LUT R2, R15, 0x3, RZ, 0xc0, !PT ;  /* 0x000000030f027812 */ /* 0x000fe400078ec0ff */
[----:B------:R-:W-:Y:S02]  /*3800*/  LEA.HI.X R6, R7, RZ, RZ, 0x17, P0 ;  /* 0x000000ff07067211 */ /* 0x000fe400000fbcff */
[----:B------:R-:W-:Y:S02]  /*3810*/  ISETP.NE.U32.AND P1, PT, R2, 0x3, PT ;  /* 0x000000030200780c */ /* 0x000fe40003f25070 */
[----:B------:R-:W-:Y:S02]  /*3820*/  LEA.HI R2, P2, R11, R8, RZ, 0x1 ;  /* 0x000000080b027211 */ /* 0x000fe400078508ff */
[----:B------:R-:W-:Y:S02]  /*3830*/  ISETP.NE.AND.EX P1, PT, RZ, RZ, PT, P1 ;  /* 0x000000ffff00720c */ /* 0x000fe40003f25310 */
[----:B------:R-:W-:-:S02]  /*3840*/  ISETP.GE.U32.AND P0, PT, R15, 0x3, PT ;  /* 0x000000030f00780c */ /* 0x000fc40003f06070 */
[----:B------:R-:W-:Y:S02]  /*3850*/  IADD3.X R11, PT, PT, RZ, R11, RZ, P2, !PT ;  /* 0x0000000bff0b7210 */ /* 0x000fe400017fe4ff */
[----:B------:R-:W-:Y:S02]  /*3860*/  ISETP.GE.U32.AND.EX P0, PT, R6, RZ, PT, P0 ;  /* 0x000000ff0600720c */ /* 0x000fe40003f06100 */
[--C-:B------:R-:W-:Y:S02]  /*3870*/  SHF.R.S64 R2, R2, 0x1, R11.reuse ;  /* 0x0000000102027819 */ /* 0x100fe4000000100b */
[----:B------:R-:W-:-:S03]  /*3880*/  SHF.R.S32.HI R21, RZ, 0x1, R11 ;  /* 0x00000001ff157819 */ /* 0x000fc6000001140b */
[----:B------:R-:W-:Y:S06]  /*3890*/  @!P1 BRA `(.L_x_650) ;  /* 0x0000000000cc9947 */ /* 0x000fec0003800000 */
[----:B------:R-:W0:Y:S01]  /*38a0*/  LDCU.64 UR4, c[0x0][0x3d8] ;  /* 0x00007b00ff0477ac */ /* 0x000e220008000a00 */
[----:B------:R-:W-:Y:S02]  /*38b0*/  IADD3 R9, PT, PT, R15, 0x1, RZ ;  /* 0x000000010f097810 */ /* 0x000fe40007ffe0ff */
[C---:B------:R-:W-:Y:S01]  /*38c0*/  SHF.L.U32 R23, R30.reuse, 0x3, RZ ;  /* 0x000000031e177819 */ /* 0x040fe200000006ff */
[----:B------:R-:W1:Y:S01]  /*38d0*/  LDCU.64 UR8, c[0x0][0x390] ;  /* 0x00007200ff0877ac */ /* 0x000e620008000a00 */
[----:B------:R-:W-:Y:S02]  /*38e0*/  LOP3.LUT R9, R9, 0x3, RZ, 0xc0, !PT ;  /* 0x0000000309097812 */ /* 0x000fe400078ec0ff */
[--C-:B------:R-:W-:Y:S01]  /*38f0*/  SHF.L.U64.HI R24, R30, 0x3, R31.reuse ;  /* 0x000000031e187819 */ /* 0x100fe2000001021f */
[----:B------:R-:W3:Y:S01]  /*3900*/  LDCU.64 UR10, c[0x0][0x388] ;  /* 0x00007100ff0a77ac */ /* 0x000ee20008000a00 */
[----:B------:R-:W-:Y:S01]  /*3910*/  SHF.L.U64.HI R34, R3, 0x2, R0 ;  /* 0x0000000203227819 */ /* 0x000fe20000010200 */
[----:B------:R-:W-:Y:S01]  /*3920*/  IMAD.WIDE.U32 R6, R9, 0x280, R30 ;  /* 0x0000028009067825 */ /* 0x000fe200078e001e */
[----:B------:R-:W-:-:S02]  /*3930*/  SHF.L.U64.HI R28, R2, 0x2, R21 ;  /* 0x00000002021c7819 */ /* 0x000fc40000010215 */
        /* <DEDUP_REMOVED lines=8> */
[----:B--2---:R-:W-:Y:S02]  /*39c0*/  IADD3 R20, P2, PT, RZ, -R9, RZ ;  /* 0x80000009ff147210 */ /* 0x004fe40007f5e0ff */
[----:B---3--:R-:W-:Y:S02]  /*39d0*/  IADD3 R23, P1, PT, R23, UR10, RZ ;  /* 0x0000000a17177c10 */ /* 0x008fe4000ff3e0ff */
[----:B------:R-:W-:Y:S02]  /*39e0*/  SHF.L.U32 R9, R5, 0x2, RZ ;  /* 0x0000000205097819 */ /* 0x000fe400000006ff */
[----:B------:R-:W-:Y:S02]  /*39f0*/  IADD3.X R24, PT, PT, R24, UR11, RZ, P1, !PT ;  /* 0x0000000b18187c10 */ /* 0x000fe40008ffe4ff */
[----:B------:R-:W-:Y:S02]  /*3a00*/  IADD3 R32, PT, PT, R7, R9, RZ ;  /* 0x0000000907207210 */ /* 0x000fe40007ffe0ff */
[----:B------:R-:W-:-:S07]  /*3a10*/  IADD3.X R22, PT, PT, RZ, -0x1, RZ, P2, !PT ;  /* 0xffffffffff167810 */ /* 0x000fce00017fe4ff */
.L_x_651:
        /* <DEDUP_REMOVED lines=27> */
.L_x_650:
[----:B------:R-:W-:Y:S05]  /*3bd0*/  BSYNC.RECONVERGENT B0 ;  /* 0x0000000000007941 */ /* 0x000fea0003800200 */
.L_x_649:
        /* <DEDUP_REMOVED lines=8> */
[----:B------:R-:W3:Y:S01]  /*3c60*/  LDCU.64 UR10, c[0x0][0x390] ;  /* 0x00007200ff0a77ac */ /* 0x000ee20008000a00 */
[----:B------:R-:W-:-:S07]  /*3c70*/  SHF.L.U32 R11, R3, 0x2, RZ ;  /* 0x00000002030b7819 */ /* 0x000fce00000006ff */
.L_x_652:
[C---:B------:R-:W-:Y:S02]  /*3c80*/  SHF.L.U32 R8, R30.reuse, 0x2, RZ ;  /* 0x000000021e087819 */ /* 0x040fe400000006ff */
[----:B------:R-:W-:Y:S02]  /*3c90*/  SHF.L.U64.HI R12, R30, 0x2, R31 ;  /* 0x000000021e0c7819 */ /* 0x000fe4000001021f */
[----:B-1----:R-:W-:-:S04]  /*3ca0*/  IADD3 R6, P0, PT, R8, UR4, RZ ;  /* 0x0000000408067c10 */ /* 0x002fc8000ff1e0ff */
[----:B------:R-:W-:Y:S02]  /*3cb0*/  IADD3.X R7, PT, PT, R12, UR5, RZ, P0, !PT ;  /* 0x000000050c077c10 */ /* 0x000fe400087fe4ff */
[C---:B------:R-:W-:Y:S02]  /*3cc0*/  IADD3 R16, P0, PT, R6.reuse, R11, RZ ;  /* 0x0000000b06107210 */ /* 0x040fe40007f1e0ff */
[C---:B--2---:R-:W-:Y:S01]  /*3cd0*/  IADD3 R20, P1, PT, R6.reuse, R15, RZ ;  /* 0x0000000f06147210 */ /* 0x044fe20007f3e0ff */
[----:B----4-:R1:W2:Y:S01]  /*3ce0*/  LDG.E R24, desc[UR6][R6.64] ;  /* 0x0000000606187981 */ /* 0x0102a2000c1e1900 */
[C---:B------:R-:W-:Y:S02]  /*3cf0*/  IADD3.X R17, PT, PT, R7.reuse, R9, RZ, P0, !PT ;  /* 0x0000000907117210 */ /* 0x040fe400007fe4ff */
[----:B------:R-:W-:Y:S02]  /*3d00*/  IADD3 R18, P0, PT, R6, R4, RZ ;  /* 0x0000000406127210 */ /* 0x000fe40007f1e0ff */
[C---:B------:R-:W-:Y:S01]  /*3d10*/  IADD3.X R21, PT, PT, R7.reuse, R13, RZ, P1, !PT ;  /* 0x0000000d07157210 */ /* 0x040fe20000ffe4ff */
[----:B------:R-:W2:Y:S01]  /*3d20*/  LDG.E R25, desc[UR6][R16.64] ;  /* 0x0000000610197981 */ /* 0x000ea2000c1e1900 */
        /* <DEDUP_REMOVED lines=10> */
[----:B---3--:R-:W-:Y:S02]  /*3dd0*/  IADD3 R34, P1, PT, R34, UR10, RZ ;  /* 0x0000000a22227c10 */ /* 0x008fe4000ff3e0ff */
        /* <DEDUP_REMOVED lines=10> */
[----:B--2---:R0:W-:Y:S04]  /*3e80*/  STG.E.64 desc[UR6][R32.64], R24 ;  /* 0x0000001820007986 */ /* 0x0041e8000c101b06 */
        /* <DEDUP_REMOVED lines=29> */
[----:B------:R-:W3:Y:S04]  /*4060*/  LDG.E R32, desc[UR6][R6.64+0x1e00] ;  /* 0x001e000606207981 */ /* 0x000ee8000c1e1900 */
[----:B------:R-:W3:Y:S04]  /*4070*/  LDG.E R33, desc[UR6][R18.64+0x1e00] ;  /* 0x001e000612217981 */ /* 0x000ee8000c1e1900 */
        /* <DEDUP_REMOVED lines=14> */
[----:B---3--:R4:W-:Y:S04]  /*4160*/  STG.E.64 desc[UR6][R26.64], R32 ;  /* 0x000000201a007986 */ /* 0x0089e8000c101b06 */
[----:B--2---:R4:W-:Y:S07]  /*4170*/  STG.E.64 desc[UR6][R24.64], R36 ;  /* 0x0000002418007986 */ /* 0x0049ee000c101b06 */
[----:B------:R-:W-:Y:S05]  /*4180*/  @P0 BRA `(.L_x_652) ;  /* 0xfffffff800bc0947 */ /* 0x000fea000383ffff */
[----:B------:R-:W-:Y:S05]  /*4190*/  EXIT ;  /* 0x000000000000794d */ /* 0x000fea0003800000 */
.L_x_653:
        /* <DEDUP_REMOVED lines=14> */
.L_x_3419:


//--------------------- .text._Z35group_norm_nhwc_bwd_one_pass_kernelI11Fp16IOFp32WLi128ELi40ELi640EEv26Group_norm_nhwc_bwd_params --------------------------
	.section	.text._Z35group_norm_nhwc_bwd_one_pass_kernelI11Fp16IOFp32WLi128ELi40ELi640EEv26Group_norm_nhwc_bwd_params,"ax",@progbits
	.align	128
        .global         _Z35group_norm_nhwc_bwd_one_pass_kernelI11Fp16IOFp32WLi128ELi40ELi640EEv26Group_norm_nhwc_bwd_params
        .type           _Z35group_norm_nhwc_bwd_one_pass_kernelI11Fp16IOFp32WLi128ELi40ELi640EEv26Group_norm_nhwc_bwd_params,@function
        .size           _Z35group_norm_nhwc_bwd_one_pass_kernelI11Fp16IOFp32WLi128ELi40ELi640EEv26Group_norm_nhwc_bwd_params,(.L_x_3420 - _Z35group_norm_nhwc_bwd_one_pass_kernelI11Fp16IOFp32WLi128ELi40ELi640EEv26Group_norm_nhwc_bwd_params)
        .other          _Z35group_norm_nhwc_bwd_one_pass_kernelI11Fp16IOFp32WLi128ELi40ELi640EEv26Group_norm_nhwc_bwd_params,@"STO_CUDA_ENTRY STV_DEFAULT"
_Z35group_norm_nhwc_bwd_one_pass_kernelI11Fp16IOFp32WLi128ELi40ELi640EEv26Group_norm_nhwc_bwd_params:
.text._Z35group_norm_nhwc_bwd_one_pass_kernelI11Fp16IOFp32WLi128ELi40ELi640EEv26Group_norm_nhwc_bwd_params:
[----:B------:R-:W-:Y:S08]  /*0000*/  LDC R1, c[0x0][0x37c] ;  /* 0x0000df00ff017b82 */ /* 0x000ff00000000800 */
[----:B------:R-:W0:Y:S01]  /*0010*/  S2UR UR5, SR_CTAID.Y ;  /* 0x00000000000579c3 */ /* 0x000e220000002600 */
[----:B------:R-:W1:Y:S01]  /*0020*/  LDCU UR8, c[0x0][0x410] ;  /* 0x00008200ff0877ac */ /* 0x000e620008000800 */
[----:B------:R-:W2:Y:S01]  /*0030*/  S2R R4, SR_TID.X ;  /* 0x0000000000047919 */ /* 0x000ea20000002100 */
[----:B------:R-:W1:Y:S05]  /*0040*/  LDCU UR4, c[0x0][0x3e0] ;  /* 0x00007c00ff0477ac */ /* 0x000e6a0008000800 */
[----:B------:R-:W3:Y:S01]  /*0050*/  S2UR UR26, SR_CTAID.X ;  /* 0x00000000001a79c3 */ /* 0x000ee20000002500 */
[----:B------:R-:W4:Y:S01]  /*0060*/  LDCU.64 UR24, c[0x0][0x358] ;  /* 0x00006b00ff1877ac */ /* 0x000f220008000a00 */
[----:B-1----:R-:W-:-:S04]  /*0070*/  UIMAD UR8, UR8, UR4, URZ ;  /* 0x00000004080872a4 */ /* 0x002fc8000f8e02ff */
[----:B0-----:R-:W-:-:S09]  /*0080*/  UISETP.GE.AND UP0, UPT, UR5, UR8, UPT ;  /* 0x000000080500728c */ /* 0x001fd2000bf06270 */
[----:B--234-:R-:W-:Y:S05]  /*0090*/  BRA.U UP0, `(.L_x_654) ;  /* 0x0000004500507547 */ /* 0x01cfea000b800000 */
[----:B------:R-:W-:Y:S01]  /*00a0*/  LOP3.LUT R0, R4, 0xffff, RZ, 0xc0, !PT ;  /* 0x0000ffff04007812 */ /* 0x000fe200078ec0ff */
[----:B------:R-:W0:Y:S01]  /*00b0*/  LDC R3, c[0x0][0x41c] ;  /* 0x00010700ff037b82 */ /* 0x000e220000000800 */
[----:B------:R-:W1:Y:S01]  /*00c0*/  S2R R2, SR_LANEID ;  /* 0x0000000000027919 */ /* 0x000e620000000000 */
[----:B------:R-:W2:Y:S01]  /*00d0*/  LDCU UR27, c[0x0][0x374] ;  /* 0x00006e80ff1b77ac */ /* 0x000ea20008000800 */
[----:B------:R-:W-:Y:S01]  /*00e0*/  SHF.R.U32.HI R34, RZ, 0x2, R4 ;  /* 0x00000002ff227819 */ /* 0x000fe20000011604 */
[----:B------:R-:W-:Y:S01]  /*00f0*/  IMAD R0, R0, 0xccd, RZ ;  /* 0x00000ccd00007824 */ /* 0x000fe200078e02ff */
[----:B------:R-:W3:Y:S02]  /*0100*/  LDCU UR29, c[0x0][0x370] ;  /* 0x00006e00ff1d77ac */ /* 0x000ee40008000800 */
[----:B------:R-:W-:Y:S01]  /*0110*/  LOP3.LUT R34, R34, 0xf8, RZ, 0xc0, !PT ;  /* 0x000000f822227812 */ /* 0x000fe200078ec0ff */
[----:B------:R-:W4:Y:S01]  /*0120*/  S2UR UR6, SR_CgaCtaId ;  /* 0x00000000000679c3 */ /* 0x000f220000008800 */
[----:B------:R-:W-:Y:S01]  /*0130*/  SHF.R.U32.HI R36, RZ, 0x10, R0 ;  /* 0x00000010ff247819 */ /* 0x000fe20000011600 */
[----:B------:R-:W-:Y:S01]  /*0140*/  UMOV UR9, 0x400 ;  /* 0x0000040000097882 */ /* 0x000fe20000000000 */
[----:B------:R-:W0:Y:S02]  /*0150*/  LDCU.U8 UR28, c[0x0][0x414] ;  /* 0x00008280ff1c77ac */ /* 0x000e240008000000 */
[----:B------:R-:W-:Y:S01]  /*0160*/  PRMT R0, R36, 0x9910, RZ ;  /* 0x0000991024007816 */ /* 0x000fe200000000ff */
[----:B------:R-:W-:Y:S01]  /*0170*/  UIADD3 UR4, UPT, UPT, UR9, 0xd0, URZ ;  /* 0x000000d009047890 */ /* 0x000fe2000fffe0ff */
[----:B------:R-:W-:-:S03]  /*0180*/  UMOV UR16, UR5 ;  /* 0x0000000500107c82 */ /* 0x000fc60008000000 */
[----:B------:R-:W-:Y:S01]  /*0190*/  IMAD R0, R0, 0x14, RZ ;  /* 0x0000001400007824 */ /* 0x000fe200078e02ff */
[----:B--2---:R-:W-:Y:S02]  /*01a0*/  UIMAD UR30, UR26, UR27, UR5 ;  /* 0x0000001b1a1e72a4 */ /* 0x004fe4000f8e0205 */
[----:B------:R-:W-:Y:S02]  /*01b0*/  UIMAD UR10, UR27, 0x7, UR5 ;  /* 0x000000071b0a78a4 */ /* 0x000fe4000f8e0205 */
[----:B------:R-:W-:Y:S01]  /*01c0*/  IADD3 R0, PT, PT, RZ, -R0, RZ ;  /* 0x80000000ff007210 */ /* 0x000fe20007ffe0ff */
[----:B0-----:R-:W-:Y:S01]  /*01d0*/  IMAD R36, R3, UR26, R36 ;  /* 0x0000001a03247c24 */ /* 0x001fe2000f8e0224 */
[----:B------:R-:W-:Y:S02]  /*01e0*/  UIMAD UR11, UR27, 0x6, UR5 ;  /* 0x000000061b0b78a4 */ /* 0x000fe4000f8e0205 */
[----:B------:R-:W-:Y:S01]  /*01f0*/  PRMT R5, R0, 0x7710, RZ ;  /* 0x0000771000057816 */ /* 0x000fe200000000ff */
[----:B------:R-:W-:Y:S01]  /*0200*/  UIMAD UR12, UR27, 0x5, UR5 ;  /* 0x000000051b0c78a4 */ /* 0x000fe2000f8e0205 */
[C---:B------:R-:W-:Y:S01]  /*0210*/  IADD3 R33, PT, PT, R36.reuse, 0x20, RZ ;  /* 0x0000002024217810 */ /* 0x040fe20007ffe0ff */
[----:B------:R-:W-:Y:S01]  /*0220*/  ULEA UR13, UR27, UR5, 0x2 ;  /* 0x000000051b0d7291 */ /* 0x000fe2000f8e10ff */
[----:B------:R-:W-:Y:S01]  /*0230*/  IADD3 R0, PT, PT, R5, R4, RZ ;  /* 0x0000000405007210 */ /* 0x000fe20007ffe0ff */
[----:B----4-:R-:W-:Y:S01]  /*0240*/  ULEA UR4, UR6, UR4, 0x18 ;  /* 0x0000000406047291 */ /* 0x010fe2000f8ec0ff */
[C---:B------:R-:W-:Y:S01]  /*0250*/  IADD3 R32, PT, PT, R36.reuse, 0x40, RZ ;  /* 0x0000004024207810 */ /* 0x040fe20007ffe0ff */
[----:B------:R-:W-:Y:S01]  /*0260*/  ULEA UR9, UR6, UR9, 0x18 ;  /* 0x0000000906097291 */ /* 0x000fe2000f8ec0ff */
[----:B------:R-:W-:Y:S01]  /*0270*/  IADD3 R31, PT, PT, R36, 0x60, RZ ;  /* 0x00000060241f7810 */ /* 0x000fe20007ffe0ff */
[----:B------:R-:W-:Y:S01]  /*0280*/  UIMAD UR14, UR27, 0x3, UR5 ;  /* 0x000000031b0e78a4 */ /* 0x000fe2000f8e0205 */
[----:B------:R-:W-:Y:S01]  /*0290*/  SHF.L.U32 R0, R0, 0x1, RZ ;  /* 0x0000000100007819 */ /* 0x000fe200000006ff */
[----:B------:R-:W-:Y:S01]  /*02a0*/  ULEA UR15, UR27, UR5, 0x1 ;  /* 0x000000051b0f7291 */ /* 0x000fe2000f8e08ff */
[----:B------:R-:W-:Y:S01]  /*02b0*/  SHF.R.S32.HI R3, RZ, 0x1f, R36 ;  /* 0x0000001fff037819 */ /* 0x000fe20000011424 */
[----:B---3--:R-:W-:Y:S01]  /*02c0*/  ULOP3.LUT UR31, UR29, 0x7, URZ, 0xc0, !UPT ;  /* 0x000000071d1f7892 */ /* 0x008fe2000f8ec0ff */
[----:B------:R-:W-:Y:S01]  /*02d0*/  SHF.R.S32.HI R5, RZ, 0x1f, R33 ;  /* 0x0000001fff057819 */ /* 0x000fe20000011421 */
[----:B------:R-:W-:Y:S01]  /*02e0*/  ULOP3.LUT UR32, UR29, 0x7ffffff8, URZ, 0xc0, !UPT ;  /* 0x7ffffff81d207892 */ /* 0x000fe2000f8ec0ff */
[----:B------:R-:W-:-:S02]  /*02f0*/  SHF.R.S32.HI R7, RZ, 0x1f, R32 ;  /* 0x0000001fff077819 */ /* 0x000fc40000011420 */
[----:B------:R-:W-:Y:S02]  /*0300*/  SHF.R.S32.HI R9, RZ, 0x1f, R31 ;  /* 0x0000001fff097819 */ /* 0x000fe4000001141f */
[----:B------:R-:W-:Y:S02]  /*0310*/  LOP3.LUT R0, R0, 0xffff, RZ, 0xc0, !PT ;  /* 0x0000ffff00007812 */ /* 0x000fe400078ec0ff */
[----:B------:R-:W-:Y:S01]  /*0320*/  LEA R35, R4, UR4, 0x4 ;  /* 0x0000000404237c11 */ /* 0x000fe2000f8e20ff */
[----:B-1----:R-:W-:-:S06]  /*0330*/  UMOV UR4, URZ ;  /* 0x000000ff00047c82 */ /* 0x002fcc0008000000 */
.L_x_685:
[----:B0-----:R-:W0:Y:S01]  /*0340*/  LDC R12, c[0x0][0x410] ;  /* 0x00010400ff0c7b82 */ /* 0x001e220000000800 */
[----:B-1----:R-:W1:Y:S01]  /*0350*/  LDCU.128 UR20, c[0x0][0x400] ;  /* 0x00008000ff1477ac */ /* 0x002e620008000c00 */
[----:B------:R-:W-:Y:S01]  /*0360*/  ISETP.LE.AND P0, PT, RZ, UR16, PT ;  /* 0x00000010ff007c0c */ /* 0x000fe2000bf03270 */
[----:B--2---:R-:W2:Y:S01]  /*0370*/  LDCU.64 UR6, c[0x0][0x3b8] ;  /* 0x00007700ff0677ac */ /* 0x004ea20008000a00 */
[----:B-1----:R-:W-:-:S04]  /*0380*/  ISETP.GE.U32.AND P1, PT, R33, UR20, PT ;  /* 0x0000001421007c0c */ /* 0x002fc8000bf26070 */
[----:B------:R-:W-:Y:S01]  /*0390*/  ISETP.GE.AND.EX P1, PT, R5, UR21, PT, P1 ;  /* 0x0000001505007c0c */ /* 0x000fe2000bf26310 */
[----:B--2---:R-:W-:Y:S01]  /*03a0*/  UIMAD.WIDE UR6, UR16, 0x8, UR6 ;  /* 0x00000008100678a5 */ /* 0x004fe2000f8e0206 */
[----:B0-----:R-:W-:-:S04]  /*03b0*/  IABS R13, R12 ;  /* 0x0000000c000d7213 */ /* 0x001fc80000000000 */
[----:B------:R-:W0:Y:S01]  /*03c0*/  I2F.RP R6, R13 ;  /* 0x0000000d00067306 */ /* 0x000e220000209400 */
[----:B------:R-:W-:-:S06]  /*03d0*/  MOV R14, UR6 ;  /* 0x00000006000e7c02 */ /* 0x000fcc0008000f00 */
[----:B------:R-:W1:Y:S01]  /*03e0*/  @!P1 LDC.64 R22, c[0x0][0x3a0] ;  /* 0x0000e800ff169b82 */ /* 0x000e620000000a00 */
[----:B0-----:R-:W0:Y:S07]  /*03f0*/  MUFU.RCP R6, R6 ;  /* 0x0000000600067308 */ /* 0x001e2e0000001000 */
[----:B------:R-:W2:Y:S01]  /*0400*/  @!P1 LDC.64 R20, c[0x0][0x398] ;  /* 0x0000e600ff149b82 */ /* 0x000ea20000000a00 */
[----:B0-----:R-:W-:-:S04]  /*0410*/  IADD3 R10, PT, PT, R6, 0xffffffe, RZ ;  /* 0x0ffffffe060a7810 */ /* 0x001fc80007ffe0ff */
[----:B------:R0:W3:Y:S02]  /*0420*/  F2I.FTZ.U32.TRUNC.NTZ R11, R10 ;  /* 0x0000000a000b7305 */ /* 0x0000e4000021f000 */
[----:B0-----:R-:W-:Y:S01]  /*0430*/  HFMA2 R10, -RZ, RZ, 0, 0 ;  /* 0x00000000ff0a7431 */ /* 0x001fe200000001ff */
[----:B---3--:R-:W-:-:S05]  /*0440*/  IADD3 R8, PT, PT, RZ, -R11, RZ ;  /* 0x8000000bff087210 */ /* 0x008fca0007ffe0ff */
[----:B------:R-:W-:Y:S01]  /*0450*/  IMAD R15, R8, R13, RZ ;  /* 0x0000000d080f7224 */ /* 0x000fe200078e02ff */
[----:B------:R-:W-:-:S03]  /*0460*/  IABS R8, UR16 ;  /* 0x0000001000087c13 */ /* 0x000fc60008000000 */
[----:B------:R-:W-:Y:S01]  /*0470*/  IMAD.HI.U32 R11, R11, R15, R10 ;  /* 0x0000000f0b0b7227 */ /* 0x000fe200078e000a */
[----:B------:R-:W-:-:S05]  /*0480*/  MOV R15, UR7 ;  /* 0x00000007000f7c02 */ /* 0x000fca0008000f00 */
[----:B------:R-:W-:Y:S01]  /*0490*/  IMAD.HI.U32 R11, R11, R8, RZ ;  /* 0x000000080b0b7227 */ /* 0x000fe200078e00ff */
[----:B------:R-:W3:Y:S04]  /*04a0*/  LDG.E.64 R14, desc[UR24][R14.64] ;  /* 0x000000180e0e7981 */ /* 0x000ee8000c1e1b00 */
[----:B------:R-:W-:-:S05]  /*04b0*/  IADD3 R6, PT, PT, -R11, RZ, RZ ;  /* 0x000000ff0b067210 */ /* 0x000fca0007ffe1ff */
[----:B------:R-:W-:Y:S01]  /*04c0*/  IMAD R6, R13, R6, R8 ;  /* 0x000000060d067224 */ /* 0x000fe200078e0208 */
[----:B------:R-:W-:-:S04]  /*04d0*/  LOP3.LUT R8, R12, UR16, RZ, 0x3c, !PT ;  /* 0x000000100c087c12 */ /* 0x000fc8000f8e3cff */
[----:B------:R-:W-:Y:S02]  /*04e0*/  ISETP.GT.U32.AND P4, PT, R13, R6, PT ;  /* 0x000000060d00720c */ /* 0x000fe40003f84070 */
[----:B------:R-:W-:-:S11]  /*04f0*/  ISETP.GE.AND P2, PT, R8, RZ, PT ;  /* 0x000000ff0800720c */ /* 0x000fd60003f46270 */
[-C--:B------:R-:W-:Y:S02]  /*0500*/  @!P4 IADD3 R6, PT, PT, R6, -R13.reuse, RZ ;  /* 0x8000000d0606c210 */ /* 0x080fe40007ffe0ff */
[----:B------:R-:W-:Y:S02]  /*0510*/  @!P4 IADD3 R11, PT, PT, R11, 0x1, RZ ;  /* 0x000000010b0bc810 */ /* 0x000fe40007ffe0ff */
[CC--:B------:R-:W-:Y:S02]  /*0520*/  ISETP.GE.U32.AND P3, PT, R6.reuse, R13.reuse, PT ;  /* 0x0000000d0600720c */ /* 0x0c0fe40003f66070 */
[----:B------:R-:W-:Y:S02]  /*0530*/  ISETP.GT.U32.AND P4, PT, R13, R6, PT ;  /* 0x000000060d00720c */ /* 0x000fe40003f84070 */
[----:B------:R-:W-:-:S04]  /*0540*/  IADD3 R13, PT, PT, R6, -R13, RZ ;  /* 0x8000000d060d7210 */ /* 0x000fc80007ffe0ff */
[----:B------:R-:W-:-:S04]  /*0550*/  SEL R6, R13, R6, !P4 ;  /* 0x000000060d067207 */ /* 0x000fc80006000000 */
[----:B------:R-:W-:Y:S02]  /*0560*/  @!P0 IADD3 R6, PT, PT, -R6, RZ, RZ ;  /* 0x000000ff06068210 */ /* 0x000fe40007ffe1ff */
[----:B------:R-:W-:Y:S02]  /*0570*/  @P3 IADD3 R11, PT, PT, R11, 0x1, RZ ;  /* 0x000000010b0b3810 */ /* 0x000fe40007ffe0ff */
[----:B------:R-:W-:Y:S02]  /*0580*/  ISETP.NE.AND P3, PT, R12, RZ, PT ;  /* 0x000000ff0c00720c */ /* 0x000fe40003f65270 */
[----:B------:R-:W-:Y:S02]  /*0590*/  MOV R8, R11 ;  /* 0x0000000b00087202 */ /* 0x000fe40000000f00 */
[----:B------:R-:W-:Y:S02]  /*05a0*/  LOP3.LUT R11, RZ, R12, RZ, 0x33, !PT ;  /* 0x0000000cff0b7212 */ /* 0x000fe400078e33ff */
[----:B------:R-:W0:Y:S01]  /*05b0*/  @!P1 LDC.64 R12, c[0x0][0x3f8] ;  /* 0x0000fe00ff0c9b82 */ /* 0x000e220000000a00 */
[----:B------:R-:W-:-:S02]  /*05c0*/  @!P2 IADD3 R8, PT, PT, -R8, RZ, RZ ;  /* 0x000000ff0808a210 */ /* 0x000fc40007ffe1ff */
[C---:B------:R-:W-:Y:S02]  /*05d0*/  SEL R41, R11.reuse, R6, !P3 ;  /* 0x000000060b297207 */ /* 0x040fe40005800000 */
[----:B------:R-:W-:Y:S02]  /*05e0*/  ISETP.GE.U32.AND P2, PT, R32, UR20, PT ;  /* 0x0000001420007c0c */ /* 0x000fe4000bf46070 */
[----:B------:R-:W-:Y:S01]  /*05f0*/  SEL R11, R11, R8, !P3 ;  /* 0x000000080b0b7207 */ /* 0x000fe20005800000 */
[----:B------:R-:W-:Y:S01]  /*0600*/  IMAD R25, R41, 0x28, RZ ;  /* 0x0000002829197824 */ /* 0x000fe200078e02ff */
[----:B------:R-:W-:Y:S02]  /*0610*/  ISETP.GE.AND.EX P2, PT, R7, UR21, PT, P2 ;  /* 0x0000001507007c0c */ /* 0x000fe4000bf46320 */
[----:B------:R-:W-:Y:S02]  /*0620*/  SHF.R.S32.HI R6, RZ, 0x1f, R11 ;  /* 0x0000001fff067819 */ /* 0x000fe4000001140b */
[----:B------:R-:W-:-:S03]  /*0630*/  IADD3 R44, P0, PT, R25, R0, RZ ;  /* 0x00000000192c7210 */ /* 0x000fc60007f1e0ff */
[----:B------:R-:W-:Y:S01]  /*0640*/  IMAD R6, R6, UR22, RZ ;  /* 0x0000001606067c24 */ /* 0x000fe2000f8e02ff */
[----:B------:R-:W-:Y:S02]  /*0650*/  LEA.HI.X.SX32 R45, R25, RZ, 0x1, P0 ;  /* 0x000000ff192d7211 */ /* 0x000fe400000f0eff */
[----:B------:R-:W-:Y:S01]  /*0660*/  ISETP.GE.U32.AND P0, PT, R36, UR20, PT ;  /* 0x0000001424007c0c */ /* 0x000fe2000bf06070 */
[C---:B------:R-:W-:Y:S02]  /*0670*/  IMAD R43, R11.reuse, UR23, R6 ;  /* 0x000000170b2b7c24 */ /* 0x040fe4000f8e0206 */
[----:B------:R-:W-:Y:S01]  /*0680*/  IMAD.WIDE.U32 R44, R11, UR22, R44 ;  /* 0x000000160b2c7c25 */ /* 0x000fe2000f8e002c */
[----:B------:R-:W-:Y:S01]  /*0690*/  ISETP.GE.AND.EX P0, PT, R3, UR21, PT, P0 ;  /* 0x0000001503007c0c */ /* 0x000fe2000bf06300 */
[----:B------:R-:W4:Y:S02]  /*06a0*/  @!P2 LDC.64 R18, c[0x0][0x3f8] ;  /* 0x0000fe00ff12ab82 */ /* 0x000f240000000a00 */
[----:B0-----:R-:W-:Y:S01]  /*06b0*/  @!P1 IMAD R6, R5, R12, RZ ;  /* 0x0000000c05069224 */ /* 0x001fe200078e02ff */
[----:B------:R-:W-:-:S02]  /*06c0*/  IADD3 R43, PT, PT, R45, R43, RZ ;  /* 0x0000002b2d2b7210 */ /* 0x000fc40007ffe0ff */
[----:B------:R-:W-:Y:S01]  /*06d0*/  @!P1 MOV R42, R44 ;  /* 0x0000002c002a9202 */ /* 0x000fe20000000f00 */
[----:B------:R-:W-:-:S04]  /*06e0*/  @!P1 IMAD R17, R33, R13, R6 ;  /* 0x0000000d21119224 */ /* 0x000fc800078e0206 */
[----:B------:R-:W-:Y:S02]  /*06f0*/  @!P1 IMAD.WIDE.U32 R12, R33, R12, R42 ;  /* 0x0000000c210c9225 */ /* 0x000fe400078e002a */
[----:B------:R-:W0:Y:S03]  /*0700*/  @!P0 LDC.64 R10, c[0x0][0x3f8] ;  /* 0x0000fe00ff0a8b82 */ /* 0x000e260000000a00 */
[----:B------:R-:W-:Y:S02]  /*0710*/  @!P1 IADD3 R13, PT, PT, R13, R17, RZ ;  /* 0x000000110d0d9210 */ /* 0x000fe40007ffe0ff */
[C---:B------:R-:W-:Y:S02]  /*0720*/  @!P1 SHF.L.U32 R37, R12.reuse, 0x1, RZ ;  /* 0x000000010c259819 */ /* 0x040fe400000006ff */
[----:B------:R-:W-:Y:S01]  /*0730*/  @!P1 SHF.L.U64.HI R6, R12, 0x1, R13 ;  /* 0x000000010c069819 */ /* 0x000fe2000001020d */
[----:B------:R-:W0:Y:S01]  /*0740*/  @!P2 LDC.64 R16, c[0x0][0x398] ;  /* 0x0000e600ff10ab82 */ /* 0x000e220000000a00 */
[----:B------:R-:W-:-:S02]  /*0750*/  ISETP.GE.U32.AND P3, PT, R31, UR20, PT ;  /* 0x000000141f007c0c */ /* 0x000fc4000bf66070 */
[----:B-1----:R-:W-:Y:S01]  /*0760*/  @!P1 IADD3 R26, P4, PT, R37, R22, RZ ;  /* 0x00000016251a9210 */ /* 0x002fe20007f9e0ff */
[----:B----4-:R-:W-:Y:S01]  /*0770*/  @!P2 IMAD R8, R7, R18, RZ ;  /* 0x000000120708a224 */ /* 0x010fe200078e02ff */
[----:B------:R-:W-:-:S03]  /*0780*/  @!P2 MOV R38, R44 ;  /* 0x0000002c0026a202 */ /* 0x000fc60000000f00 */
[----:B------:R-:W1:Y:S01]  /*0790*/  @!P2 LDC.64 R12, c[0x0][0x3a0] ;  /* 0x0000e800ff0cab82 */ /* 0x000e620000000a00 */
[----:B------:R-:W-:Y:S02]  /*07a0*/  @!P2 MOV R39, R43 ;  /* 0x0000002b0027a202 */ /* 0x000fe40000000f00 */
[----:B------:R-:W-:Y:S01]  /*07b0*/  ISETP.GE.AND.EX P3, PT, R9, UR21, PT, P3 ;  /* 0x0000001509007c0c */ /* 0x000fe2000bf66330 */
[----:B------:R-:W-:Y:S01]  /*07c0*/  @!P2 IMAD R8, R32, R19, R8 ;  /* 0x000000132008a224 */ /* 0x000fe200078e0208 */
[----:B------:R-:W-:Y:S01]  /*07d0*/  @!P1 IADD3.X R27, PT, PT, R6, R23, RZ, P4, !PT ;  /* 0x00000017061b9210 */ /* 0x000fe200027fe4ff */
[----:B------:R-:W-:Y:S01]  /*07e0*/  @!P2 IMAD.WIDE.U32 R38, R32, R18, R38 ;  /* 0x000000122026a225 */ /* 0x000fe200078e0026 */
[----:B--2---:R-:W-:Y:S01]  /*07f0*/  @!P1 IADD3 R22, P4, PT, R37, R20, RZ ;  /* 0x0000001425169210 */ /* 0x004fe20007f9e0ff */
[----:B------:R-:W2:Y:S01]  /*0800*/  @!P0 LDC.64 R18, c[0x0][0x3a0] ;  /* 0x0000e800ff128b82 */ /* 0x000ea20000000a00 */
[----:B------:R-:W-:Y:S02]  /*0810*/  @!P0 MOV R20, R44 ;  /* 0x0000002c00148202 */ /* 0x000fe40000000f00 */
[----:B------:R-:W-:-:S02]  /*0820*/  @!P1 IADD3.X R23, PT, PT, R6, R21, RZ, P4, !PT ;  /* 0x0000001506179210 */ /* 0x000fc400027fe4ff */
[----:B------:R-:W-:Y:S01]  /*0830*/  @!P2 IADD3 R37, PT, PT, R39, R8, RZ ;  /* 0x000000082725a210 */ /* 0x000fe20007ffe0ff */
[-C--:B0-----:R-:W-:Y:S01]  /*0840*/  @!P0 IMAD R8, R3, R10.reuse, RZ ;  /* 0x0000000a03088224 */ /* 0x081fe200078e02ff */
[----:B------:R-:W-:Y:S02]  /*0850*/  @!P0 MOV R21, R43 ;  /* 0x0000002b00158202 */ /* 0x000fe40000000f00 */
[----:B------:R-:W-:Y:S02]  /*0860*/  CS2R R28, SRZ ;  /* 0x00000000001c7805 */ /* 0x000fe4000001ff00 */
[----:B------:R-:W-:Y:S01]  /*0870*/  @!P2 SHF.L.U64.HI R6, R38, 0x1, R37 ;  /* 0x000000012606a819 */ /* 0x000fe20000010225 */
[C---:B------:R-:W-:Y:S02]  /*0880*/  @!P0 IMAD R37, R36.reuse, R11, R8 ;  /* 0x0000000b24258224 */ /* 0x040fe400078e0208 */
[----:B------:R-:W-:Y:S02]  /*0890*/  @!P0 IMAD.WIDE.U32 R20, R36, R10, R20 ;  /* 0x0000000a24148225 */ /* 0x000fe400078e0014 */
[----:B------:R-:W0:Y:S01]  /*08a0*/  @!P3 LDC.64 R10, c[0x0][0x3f8] ;  /* 0x0000fe00ff0abb82 */ /* 0x000e220000000a00 */
[----:B------:R-:W-:Y:S01]  /*08b0*/  @!P2 SHF.L.U32 R39, R38, 0x1, RZ ;  /* 0x000000012627a819 */ /* 0x000fe200000006ff */
[----:B------:R1:W5:Y:S01]  /*08c0*/  @!P1 LDG.E R29, desc[UR24][R26.64] ;  /* 0x000000181a1d9981 */ /* 0x000362000c1e1900 */
[----:B------:R-:W-:-:S02]  /*08d0*/  @!P0 IADD3 R21, PT, PT, R21, R37, RZ ;  /* 0x0000002515158210 */ /* 0x000fc40007ffe0ff */
[----:B------:R-:W-:Y:S01]  /*08e0*/  @!P0 SHF.L.U32 R37, R20, 0x1, RZ ;  /* 0x0000000114258819 */ /* 0x000fe200000006ff */
[----:B------:R4:W5:Y:S01]  /*08f0*/  @!P1 LDG.E R28, desc[UR24][R22.64] ;  /* 0x00000018161c9981 */ /* 0x000962000c1e1900 */
[----:B-1----:R-:W-:-:S04]  /*0900*/  @!P2 IADD3 R26, P4, PT, R39, R12, RZ ;  /* 0x0000000c271aa210 */ /* 0x002fc80007f9e0ff */
[----:B------:R-:W-:Y:S01]  /*0910*/  @!P2 IADD3.X R27, PT, PT, R6, R13, RZ, P4, !PT ;  /* 0x0000000d061ba210 */ /* 0x000fe200027fe4ff */
[----:B------:R-:W-:Y:S01]  /*0920*/  HFMA2 R8, -RZ, RZ, 0, 0 ;  /* 0x00000000ff087431 */ /* 0x000fe200000001ff */
[----:B------:R-:W-:Y:S01]  /*0930*/  ISETP.NE.AND P4, PT, RZ, UR28, PT ;  /* 0x0000001cff007c0c */ /* 0x000fe2000bf85270 */
[----:B------:R-:W1:Y:S01]  /*0940*/  @!P0 LDC.64 R12, c[0x0][0x398] ;  /* 0x0000e600ff0c8b82 */ /* 0x000e620000000a00 */
[----:B------:R-:W-:Y:S02]  /*0950*/  @!P0 SHF.L.U64.HI R24, R20, 0x1, R21 ;  /* 0x0000000114188819 */ /* 0x000fe40000010215 */
[----:B--2---:R-:W-:Y:S01]  /*0960*/  @!P0 IADD3 R20, P1, PT, R37, R18, RZ ;  /* 0x0000001225148210 */ /* 0x004fe20007f3e0ff */
[----:B------:R-:W-:Y:S01]  /*0970*/  HFMA2 R30, -RZ, RZ, 0, 0 ;  /* 0x00000000ff1e7431 */ /* 0x000fe200000001ff */
[----:B------:R-:W-:Y:S01]  /*0980*/  @!P2 IADD3 R38, P5, PT, R39, R16, RZ ;  /* 0x000000102726a210 */ /* 0x000fe20007fbe0ff */
[----:B------:R0:W5:Y:S01]  /*0990*/  @!P2 LDG.E R8, desc[UR24][R26.64] ;  /* 0x000000181a08a981 */ /* 0x000162000c1e1900 */
[----:B------:R-:W-:Y:S01]  /*09a0*/  @!P0 IADD3.X R21, PT, PT, R24, R19, RZ, P1, !PT ;  /* 0x0000001318158210 */ /* 0x000fe20000ffe4ff */
[----:B----4-:R-:W2:Y:S01]  /*09b0*/  LDC.64 R22, c[0x0][0x3a8] ;  /* 0x0000ea00ff167b82 */ /* 0x010ea20000000a00 */
[----:B------:R-:W-:-:S03]  /*09c0*/  @!P2 IADD3.X R39, PT, PT, R6, R17, RZ, P5, !PT ;  /* 0x000000110627a210 */ /* 0x000fc60002ffe4ff */
[----:B------:R4:W5:Y:S04]  /*09d0*/  @!P0 LDG.E R30, desc[UR24][R20.64] ;  /* 0x00000018141e8981 */ /* 0x000968000c1e1900 */
[----:B------:R-:W2:Y:S01]  /*09e0*/  @!P3 LDC.64 R16, c[0x0][0x3a0] ;  /* 0x0000e800ff10bb82 */ /* 0x000ea20000000a00 */
[----:B0-----:R-:W-:-:S07]  /*09f0*/  @!P3 IMAD R26, R9, R10, RZ ;  /* 0x0000000a091ab224 */ /* 0x001fce00078e02ff */
[----:B------:R-:W0:Y:S01]  /*0a00*/  @!P3 LDC.64 R18, c[0x0][0x398] ;  /* 0x0000e600ff12bb82 */ /* 0x000e220000000a00 */
[----:B------:R-:W-:Y:S01]  /*0a10*/  @!P3 IMAD R11, R31, R11, R26 ;  /* 0x0000000b1f0bb224 */ /* 0x000fe200078e021a */
[----:B------:R-:W-:-:S06]  /*0a20*/  @!P3 MOV R26, R44 ;  /* 0x0000002c001ab202 */ /* 0x000fcc0000000f00 */
[----:B----4-:R-:W4:Y:S01]  /*0a30*/  @P4 LDC.64 R20, c[0x0][0x3b0] ;  /* 0x0000ec00ff144b82 */ /* 0x010f220000000a00 */
[----:B------:R-:W-:Y:S02]  /*0a40*/  @!P3 MOV R27, R43 ;  /* 0x0000002b001bb202 */ /* 0x000fe40000000f00 */
[----:B------:R-:W-:Y:S01]  /*0a50*/  MOV R6, RZ ;  /* 0x000000ff00067202 */ /* 0x000fe20000000f00 */
[----:B------:R-:W-:Y:S01]  /*0a60*/  @!P3 IMAD.WIDE.U32 R26, R31, R10, R26 ;  /* 0x0000000a1f1ab225 */ /* 0x000fe200078e001a */
[----:B-1----:R-:W-:-:S04]  /*0a70*/  @!P0 IADD3 R12, P1, PT, R37, R12, RZ ;  /* 0x0000000c250c8210 */ /* 0x002fc80007f3e0ff */
[----:B------:R1:W5:Y:S01]  /*0a80*/  @!P2 LDG.E R6, desc[UR24][R38.64] ;  /* 0x000000182606a981 */ /* 0x000362000c1e1900 */
[----:B------:R-:W-:Y:S02]  /*0a90*/  @!P3 IADD3 R27, PT, PT, R27, R11, RZ ;  /* 0x0000000b1b1bb210 */ /* 0x000fe40007ffe0ff */
[----:B------:R-:W-:Y:S02]  /*0aa0*/  @!P3 SHF.L.U32 R11, R26, 0x1, RZ ;  /* 0x000000011a0bb819 */ /* 0x000fe400000006ff */
[----:B------:R-:W-:Y:S02]  /*0ab0*/  @!P0 IADD3.X R13, PT, PT, R24, R13, RZ, P1, !PT ;  /* 0x0000000d180d8210 */ /* 0x000fe40000ffe4ff */
[----:B------:R-:W-:Y:S02]  /*0ac0*/  IADD3 R25, PT, PT, R25, R0, RZ ;  /* 0x0000000019197210 */ /* 0x000fe40007ffe0ff */
[----:B------:R-:W-:Y:S02]  /*0ad0*/  @!P3 SHF.L.U64.HI R26, R26, 0x1, R27 ;  /* 0x000000011a1ab819 */ /* 0x000fe4000001021b */
[----:B--2---:R-:W-:-:S02]  /*0ae0*/  @!P3 IADD3 R16, P1, PT, R11, R16, RZ ;  /* 0x000000100b10b210 */ /* 0x004fc40007f3e0ff */
[----:B0-----:R-:W-:Y:S01]  /*0af0*/  @!P3 IADD3 R18, P2, PT, R11, R18, RZ ;  /* 0x000000120b12b210 */ /* 0x001fe20007f5e0ff */
[----:B------:R-:W-:Y:S01]  /*0b00*/  HFMA2 R37, -RZ, RZ, 0, 0 ;  /* 0x00000000ff257431 */ /* 0x000fe200000001ff */
[----:B-1----:R-:W-:Y:S02]  /*0b10*/  CS2R R38, SRZ ;  /* 0x0000000000267805 */ /* 0x002fe4000001ff00 */
[----:B------:R-:W-:Y:S02]  /*0b20*/  CS2R R10, SRZ ;  /* 0x00000000000a7805 */ /* 0x000fe4000001ff00 */
[C---:B------:R-:W-:Y:S01]  /*0b30*/  @!P3 IADD3.X R17, PT, PT, R26.reuse, R17, RZ, P1, !PT ;  /* 0x000000111a11b210 */ /* 0x040fe20000ffe4ff */
[C---:B------:R-:W-:Y:S01]  /*0b40*/  IMAD.WIDE R22, R25.reuse, 0x4, R22 ;  /* 0x0000000419167825 */ /* 0x040fe200078e0216 */
[----:B------:R-:W-:Y:S01]  /*0b50*/  @!P3 IADD3.X R19, PT, PT, R26, R19, RZ, P2, !PT ;  /* 0x000000131a13b210 */ /* 0x000fe200017fe4ff */
[----:B------:R0:W5:Y:S02]  /*0b60*/  @!P0 LDG.E R37, desc[UR24][R12.64] ;  /* 0x000000180c258981 */ /* 0x000164000c1e1900 */
[----:B----4-:R-:W-:-:S02]  /*0b70*/  @P4 IMAD.WIDE R20, R25, 0x4, R20 ;  /* 0x0000000419144825 */ /* 0x010fc400078e0214 */
[----:B------:R0:W5:Y:S04]  /*0b80*/  @!P3 LDG.E R39, desc[UR24][R16.64] ;  /* 0x000000181027b981 */ /* 0x000168000c1e1900 */
[----:B------:R0:W5:Y:S04]  /*0b90*/  @!P3 LDG.E R38, desc[UR24][R18.64] ;  /* 0x000000181226b981 */ /* 0x000168000c1e1900 */
[----:B------:R0:W5:Y:S04]  /*0ba0*/  @P4 LDG.E.64 R10, desc[UR24][R20.64] ;  /* 0x00000018140a4981 */ /* 0x000168000c1e1b00 */
[----:B------:R0:W5:Y:S01]  /*0bb0*/  LDG.E.64 R12, desc[UR24][R22.64] ;  /* 0x00000018160c7981 */ /* 0x000162000c1e1b00 */
[----:B---3--:R-:W-:-:S13]  /*0bc0*/  R2UR UR33, R14 ;  /* 0x000000000e2172ca */ /* 0x008fda00000e0000 */
        /* <DEDUP_REMOVED lines=8> */
[----:B------:R-:W-:Y:S01]  /*0c50*/  UISETP.NE.AND UP1, UPT, UR28, URZ, UPT ;  /* 0x000000ff1c00728c */ /* 0x000fe2000bf25270 */
[----:B------:R-:W-:Y:S01]  /*0c60*/  UMOV UR34, 0x3f800000 ;  /* 0x3f80000000227882 */ /* 0x000fe20000000000 */
[----:B-1----:R-:W-:-:S13]  /*0c70*/  @P1 R2UR UR6, R14 ;  /* 0x000000000e0612ca */ /* 0x002fda00000e0000 */
[----:B------:R-:W-:Y:S01]  /*0c80*/  @UP0 UMOV UR34, UR6 ;  /* 0x0000000600220c82 */ /* 0x000fe20008000000 */
[----:B0-----:R-:W-:Y:S05]  /*0c90*/  BRA.U UP1, `(.L_x_655) ;  /* 0x0000000501247547 */ /* 0x001fea000b800000 */
[--C-:B-----5:R-:W-:Y:S02]  /*0ca0*/  HADD2.F32 R16, -RZ, R30.reuse.H0_H0 ;  /* 0x2000001eff107230 */ /* 0x120fe40000004100 */
[----:B------:R-:W-:Y:S02]  /*0cb0*/  HADD2.F32 R17, -RZ, R30.H1_H1 ;  /* 0x3000001eff117230 */ /* 0x000fe40000004100 */
[----:B------:R-:W-:Y:S02]  /*0cc0*/  HADD2.F32 R15, -RZ, R37.H0_H0 ;  /* 0x20000025ff0f7230 */ /* 0x000fe40000004100 */
[----:B------:R-:W-:Y:S01]  /*0cd0*/  FADD.FTZ R16, R16, -UR33 ;  /* 0x8000002110107e21 */ /* 0x000fe20008010000 */
[----:B------:R-:W-:Y:S02]  /*0ce0*/  HADD2.F32 R22, -RZ, R29.H0_H0 ;  /* 0x2000001dff167230 */ /* 0x000fe40000004100 */
[----:B------:R-:W-:Y:S01]  /*0cf0*/  FADD.FTZ R17, R17, -UR33 ;  /* 0x8000002111117e21 */ /* 0x000fe20008010000 */
[----:B------:R-:W-:-:S02]  /*0d00*/  HADD2.F32 R14, -RZ, R37.H1_H1 ;  /* 0x30000025ff0e7230 */ /* 0x000fc40000004100 */
[----:B------:R-:W-:Y:S01]  /*0d10*/  FMUL.FTZ R21, R12, R15 ;  /* 0x0000000f0c157220 */ /* 0x000fe20000410000 */
[----:B------:R-:W-:Y:S01]  /*0d20*/  FMUL.FTZ R16, R16, UR34 ;  /* 0x0000002210107c20 */ /* 0x000fe20008410000 */
[----:B------:R-:W-:Y:S01]  /*0d30*/  FADD.FTZ R23, R22, -UR33 ;  /* 0x8000002116177e21 */ /* 0x000fe20008010000 */
[----:B------:R-:W-:Y:S01]  /*0d40*/  FMUL.FTZ R19, R17, UR34 ;  /* 0x0000002211137c20 */ /* 0x000fe20008410000 */
[----:B------:R-:W-:Y:S01]  /*0d50*/  FADD.FTZ R17, RZ, R21 ;  /* 0x00000015ff117221 */ /* 0x000fe20000010000 */
[----:B------:R-:W-:Y:S01]  /*0d60*/  FFMA.FTZ R20, R16, R21, RZ ;  /* 0x0000001510147223 */ /* 0x000fe200000100ff */
[--C-:B------:R-:W-:Y:S02]  /*0d70*/  HADD2.F32 R21, -RZ, R28.reuse.H0_H0 ;  /* 0x2000001cff157230 */ /* 0x100fe40000004100 */
[----:B------:R-:W-:Y:S01]  /*0d80*/  FFMA.FTZ R24, R15, R16, RZ ;  /* 0x000000100f187223 */ /* 0x000fe200000100ff */
[----:B------:R-:W-:Y:S02]  /*0d90*/  HADD2.F32 R22, -RZ, R29.H1_H1 ;  /* 0x3000001dff167230 */ /* 0x000fe40000004100 */
[----:B------:R-:W-:Y:S01]  /*0da0*/  FMUL.FTZ R18, R13, R14 ;  /* 0x0000000e0d127220 */ /* 0x000fe20000410000 */
[----:B------:R-:W-:Y:S01]  /*0db0*/  FADD.FTZ R16, RZ, R15 ;  /* 0x0000000fff107221 */ /* 0x000fe20000010000 */
[----:B------:R-:W-:Y:S01]  /*0dc0*/  FMUL.FTZ R23, R23, UR34 ;  /* 0x0000002217177c20 */ /* 0x000fe20008410000 */
[----:B------:R-:W-:Y:S01]  /*0dd0*/  FFMA.FTZ R25, R14, R19, RZ ;  /* 0x000000130e197223 */ /* 0x000fe200000100ff */
[----:B------:R-:W-:Y:S01]  /*0de0*/  FADD.FTZ R17, R18, R17 ;  /* 0x0000001112117221 */ /* 0x000fe20000010000 */
[----:B------:R-:W-:Y:S01]  /*0df0*/  FADD.FTZ R22, R22, -UR33 ;  /* 0x8000002116167e21 */ /* 0x000fe20008010000 */
[C---:B------:R-:W-:Y:S01]  /*0e00*/  FADD.FTZ R16, R21.reuse, R16 ;  /* 0x0000001015107221 */ /* 0x040fe20000010000 */
[----:B------:R-:W-:Y:S01]  /*0e10*/  FFMA.FTZ R15, R21, R23, R24 ;  /* 0x00000017150f7223 */ /* 0x000fe20000010018 */
[----:B------:R-:W-:Y:S01]  /*0e20*/  FFMA.FTZ R18, R19, R18, R20 ;  /* 0x0000001213127223 */ /* 0x000fe20000010014 */
[----:B------:R-:W-:Y:S01]  /*0e30*/  FMUL.FTZ R21, R12, R21 ;  /* 0x000000150c157220 */ /* 0x000fe20000410000 */
[----:B------:R-:W-:-:S02]  /*0e40*/  HADD2.F32 R20, -RZ, R28.H1_H1 ;  /* 0x3000001cff147230 */ /* 0x000fc40000004100 */
[----:B------:R-:W-:Y:S01]  /*0e50*/  FMUL.FTZ R19, R22, UR34 ;  /* 0x0000002216137c20 */ /* 0x000fe20008410000 */
[----:B------:R-:W-:Y:S01]  /*0e60*/  FADD.FTZ R27, RZ, R14 ;  /* 0x0000000eff1b7221 */ /* 0x000fe20000010000 */
[----:B------:R-:W-:Y:S01]  /*0e70*/  FFMA.FTZ R22, R23, R21, R18 ;  /* 0x0000001517167223 */ /* 0x000fe20000010012 */
[----:B------:R-:W-:Y:S02]  /*0e80*/  HADD2.F32 R23, -RZ, R8.H0_H0 ;  /* 0x20000008ff177230 */ /* 0x000fe40000004100 */
[C---:B------:R-:W-:Y:S01]  /*0e90*/  FFMA.FTZ R14, R20.reuse, R19, R25 ;  /* 0x00000013140e7223 */ /* 0x040fe20000010019 */
[----:B------:R-:W-:Y:S01]  /*0ea0*/  FADD.FTZ R18, R20, R27 ;  /* 0x0000001b14127221 */ /* 0x000fe20000010000 */
[----:B------:R-:W-:Y:S01]  /*0eb0*/  FMUL.FTZ R20, R13, R20 ;  /* 0x000000140d147220 */ /* 0x000fe20000410000 */
[----:B------:R-:W-:Y:S02]  /*0ec0*/  HADD2.F32 R24, -RZ, R6.H0_H0 ;  /* 0x20000006ff187230 */ /* 0x000fe40000004100 */
[----:B------:R-:W-:Y:S01]  /*0ed0*/  FADD.FTZ R23, R23, -UR33 ;  /* 0x8000002117177e21 */ /* 0x000fe20008010000 */
[----:B------:R-:W-:Y:S01]  /*0ee0*/  FADD.FTZ R17, R17, R21 ;  /* 0x0000001511117221 */ /* 0x000fe20000010000 */
[----:B------:R-:W-:-:S02]  /*0ef0*/  HADD2.F32 R21, -RZ, R8.H1_H1 ;  /* 0x30000008ff157230 */ /* 0x000fc40000004100 */
[----:B------:R-:W-:Y:S01]  /*0f00*/  FFMA.FTZ R22, R19, R20, R22 ;  /* 0x0000001413167223 */ /* 0x000fe20000010016 */
[----:B------:R-:W-:Y:S01]  /*0f10*/  FMUL.FTZ R19, R23, UR34 ;  /* 0x0000002217137c20 */ /* 0x000fe20008410000 */
[----:B------:R-:W-:Y:S01]  /*0f20*/  FADD.FTZ R20, R20, R17 ;  /* 0x0000001114147221 */ /* 0x000fe20000010000 */
[----:B------:R-:W-:Y:S01]  /*0f30*/  FMUL.FTZ R25, R12, R24 ;  /* 0x000000180c197220 */ /* 0x000fe20000410000 */
[----:B------:R-:W-:Y:S01]  /*0f40*/  FADD.FTZ R23, R21, -UR33 ;  /* 0x8000002115177e21 */ /* 0x000fe20008010000 */
[----:B------:R-:W-:Y:S01]  /*0f50*/  FFMA.FTZ R17, R24, R19, R15 ;  /* 0x0000001318117223 */ /* 0x000fe2000001000f */
[----:B------:R-:W-:Y:S02]  /*0f60*/  HADD2.F32 R21, -RZ, R6.H1_H1 ;  /* 0x30000006ff157230 */ /* 0x000fe40000004100 */
[----:B------:R-:W-:Y:S01]  /*0f70*/  FADD.FTZ R15, R20, R25 ;  /* 0x00000019140f7221 */ /* 0x000fe20000010000 */
[----:B------:R-:W-:Y:S01]  /*0f80*/  FFMA.FTZ R22, R19, R25, R22 ;  /* 0x0000001913167223 */ /* 0x000fe20000010016 */
[----:B------:R-:W-:-:S02]  /*0f90*/  HADD2.F32 R25, -RZ, R39.H0_H0 ;  /* 0x20000027ff197230 */ /* 0x000fc40000004100 */
[----:B------:R-:W-:Y:S01]  /*0fa0*/  FADD.FTZ R16, R16, R24 ;  /* 0x0000001810107221 */ /* 0x000fe20000010000 */
[----:B------:R-:W-:Y:S01]  /*0fb0*/  FMUL.FTZ R23, R23, UR34 ;  /* 0x0000002217177c20 */ /* 0x000fe20008410000 */
[----:B------:R-:W-:Y:S01]  /*0fc0*/  FMUL.FTZ R24, R13, R21 ;  /* 0x000000150d187220 */ /* 0x000fe20000410000 */
[--C-:B------:R-:W-:Y:S02]  /*0fd0*/  HADD2.F32 R20, -RZ, R38.reuse.H0_H0 ;  /* 0x20000026ff147230 */ /* 0x100fe40000004100 */
[----:B------:R-:W-:Y:S01]  /*0fe0*/  FADD.FTZ R19, R18, R21 ;  /* 0x0000001512137221 */ /* 0x000fe20000010000 */
[----:B------:R-:W-:Y:S01]  /*0ff0*/  FADD.FTZ R25, R25, -UR33 ;  /* 0x8000002119197e21 */ /* 0x000fe20008010000 */
[----:B------:R-:W-:Y:S02]  /*1000*/  HADD2.F32 R18, -RZ, R39.H1_H1 ;  /* 0x30000027ff127230 */ /* 0x000fe40000004100 */
[----:B------:R-:W-:Y:S01]  /*1010*/  FFMA.FTZ R14, R21, R23, R14 ;  /* 0x00000017150e7223 */ /* 0x000fe2000001000e */
[----:B------:R-:W-:Y:S01]  /*1020*/  FADD.FTZ R15, R24, R15 ;  /* 0x0000000f180f7221 */ /* 0x000fe20000010000 */
[----:B------:R-:W-:Y:S01]  /*1030*/  FFMA.FTZ R21, R23, R24, R22 ;  /* 0x0000001817157223 */ /* 0x000fe20000010016 */
[----:B------:R-:W-:Y:S01]  /*1040*/  FMUL.FTZ R24, R12, R20 ;  /* 0x000000140c187220 */ /* 0x000fe20000410000 */
[----:B------:R-:W-:-:S02]  /*1050*/  HADD2.F32 R23, -RZ, R38.H1_H1 ;  /* 0x30000026ff177230 */ /* 0x000fc40000004100 */
[----:B------:R-:W-:Y:S01]  /*1060*/  FMUL.FTZ R22, R25, UR34 ;  /* 0x0000002219167c20 */ /* 0x000fe20008410000 */
[----:B------:R-:W-:Y:S01]  /*1070*/  FADD.FTZ R18, R18, -UR33 ;  /* 0x8000002112127e21 */ /* 0x000fe20008010000 */
[----:B------:R-:W-:Y:S02]  /*1080*/  FADD.FTZ R26, R15, R24 ;  /* 0x000000180f1a7221 */ /* 0x000fe40000010000 */
        /* <DEDUP_REMOVED lines=10> */
.L_x_655:
[----:B-----5:R-:W-:Y:S02]  /*1130*/  HADD2.F32 R14, -RZ, R30.H0_H0 ;  /* 0x2000001eff0e7230 */ /* 0x020fe40000004100 */
[--C-:B------:R-:W-:Y:S02]  /*1140*/  HADD2.F32 R16, -RZ, R29.reuse.H0_H0 ;  /* 0x2000001dff107230 */ /* 0x100fe40000004100 */
[----:B------:R-:W-:Y:S02]  /*1150*/  HADD2.F32 R22, -RZ, R29.H1_H1 ;  /* 0x3000001dff167230 */ /* 0x000fe40000004100 */
[----:B------:R-:W-:Y:S01]  /*1160*/  FADD.FTZ R14, R14, -UR33 ;  /* 0x800000210e0e7e21 */ /* 0x000fe20008010000 */
[----:B------:R-:W-:-:S03]  /*1170*/  FADD.FTZ R16, R16, -UR33 ;  /* 0x8000002110107e21 */ /* 0x000fc60008010000 */
[----:B------:R-:W-:Y:S01]  /*1180*/  FMUL.FTZ R15, R14, UR34 ;  /* 0x000000220e0f7c20 */ /* 0x000fe20008410000 */
[----:B------:R-:W-:Y:S02]  /*1190*/  HADD2.F32 R14, -RZ, R30.H1_H1 ;  /* 0x3000001eff0e7230 */ /* 0x000fe40000004100 */
[----:B------:R-:W-:Y:S01]  /*11a0*/  FADD.FTZ R22, R22, -UR33 ;  /* 0x8000002116167e21 */ /* 0x000fe20008010000 */
[----:B------:R-:W-:Y:S01]  /*11b0*/  FMUL.FTZ R25, R16, UR34 ;  /* 0x0000002210197c20 */ /* 0x000fe20008410000 */
[--C-:B------:R-:W-:Y:S01]  /*11c0*/  FFMA.FTZ R20, R12, R15, R10.reuse ;  /* 0x0000000f0c147223 */ /* 0x100fe2000001000a */
[----:B------:R-:W-:Y:S01]  /*11d0*/  FADD.FTZ R14, R14, -UR33 ;  /* 0x800000210e0e7e21 */ /* 0x000fe20008010000 */
[----:B------:R-:W-:Y:S02]  /*11e0*/  FMUL.FTZ R22, R22, UR34 ;  /* 0x0000002216167c20 */ /* 0x000fe40008410000 */
[----:B------:R-:W-:Y:S01]  /*11f0*/  FMUL.FTZ R17, R20, -1.4426950216293334961 ;  /* 0xbfb8aa3b14117820 */ /* 0x000fe20000410000 */
[----:B------:R-:W-:Y:S01]  /*1200*/  FFMA.FTZ R16, R12, R25, R10 ;  /* 0x000000190c107223 */ /* 0x000fe2000001000a */
[----:B------:R-:W-:-:S03]  /*1210*/  FMUL.FTZ R14, R14, UR34 ;  /* 0x000000220e0e7c20 */ /* 0x000fc60008410000 */
[----:B------:R-:W-:Y:S01]  /*1220*/  FMUL.FTZ R19, R16, -1.4426950216293334961 ;  /* 0xbfb8aa3b10137820 */ /* 0x000fe20000410000 */
[----:B------:R-:W0:Y:S01]  /*1230*/  MUFU.EX2 R17, R17 ;  /* 0x0000001100117308 */ /* 0x000e220000000800 */
[----:B------:R-:W-:-:S04]  /*1240*/  FFMA.FTZ R21, R13, R14, R11 ;  /* 0x0000000e0d157223 */ /* 0x000fc8000001000b */
[----:B------:R-:W-:Y:S01]  /*1250*/  FMUL.FTZ R18, R21, -1.4426950216293334961 ;  /* 0xbfb8aa3b15127820 */ /* 0x000fe20000410000 */
[----:B------:R-:W1:Y:S05]  /*1260*/  MUFU.EX2 R19, R19 ;  /* 0x0000001300137308 */ /* 0x000e6a0000000800 */
[----:B------:R-:W2:Y:S01]  /*1270*/  MUFU.EX2 R18, R18 ;  /* 0x0000001200127308 */ /* 0x000ea20000000800 */
[----:B0-----:R-:W-:Y:S01]  /*1280*/  FADD.FTZ R24, R17, 1 ;  /* 0x3f80000011187421 */ /* 0x001fe20000010000 */
[----:B------:R-:W-:-:S04]  /*1290*/  FFMA.FTZ R17, R13, R22, R11 ;  /* 0x000000160d117223 */ /* 0x000fc8000001000b */
[----:B------:R-:W-:Y:S01]  /*12a0*/  FMUL.FTZ R23, R17, -1.4426950216293334961 ;  /* 0xbfb8aa3b11177820 */ /* 0x000fe20000410000 */
[----:B------:R-:W0:Y:S01]  /*12b0*/  MUFU.RCP R24, R24 ;  /* 0x0000001800187308 */ /* 0x000e220000001000 */
[----:B-1----:R-:W-:Y:S01]  /*12c0*/  FADD.FTZ R40, R19, 1 ;  /* 0x3f80000013287421 */ /* 0x002fe20000010000 */
[----:B--2---:R-:W-:-:S06]  /*12d0*/  FADD.FTZ R26, R18, 1 ;  /* 0x3f800000121a7421 */ /* 0x004fcc0000010000 */
[----:B------:R-:W1:Y:S04]  /*12e0*/  MUFU.EX2 R23, R23 ;  /* 0x0000001700177308 */ /* 0x000e680000000800 */
[----:B------:R2:W3:Y:S01]  /*12f0*/  MUFU.RCP R18, R26 ;  /* 0x0000001a00127308 */ /* 0x0004e20000001000 */
[----:B0-----:R-:W-:-:S07]  /*1300*/  FADD.FTZ R27, -R24, 1 ;  /* 0x3f800000181b7421 */ /* 0x001fce0000010100 */
[----:B------:R-:W0:Y:S01]  /*1310*/  MUFU.RCP R19, R40 ;  /* 0x0000002800137308 */ /* 0x000e220000001000 */
[----:B--2---:R-:W-:Y:S02]  /*1320*/  HADD2.F32 R26, -RZ, R28.H1_H1 ;  /* 0x3000001cff1a7230 */ /* 0x004fe40000004100 */
[----:B------:R-:W-:Y:S01]  /*1330*/  FFMA.FTZ R20, R20, R27, 1 ;  /* 0x3f80000014147423 */ /* 0x000fe2000001001b */
[----:B------:R-:W-:Y:S02]  /*1340*/  HADD2.F32 R27, -RZ, R37.H0_H0 ;  /* 0x20000025ff1b7230 */ /* 0x000fe40000004100 */
[----:B-1----:R-:W-:-:S03]  /*1350*/  FADD.FTZ R23, R23, 1 ;  /* 0x3f80000017177421 */ /* 0x002fc60000010000 */
[----:B------:R-:W-:Y:S01]  /*1360*/  FMUL.FTZ R27, R27, R24 ;  /* 0x000000181b1b7220 */ /* 0x000fe20000410000 */
[----:B---3--:R-:W-:Y:S02]  /*1370*/  FADD.FTZ R24, -R18, 1 ;  /* 0x3f80000012187421 */ /* 0x008fe40000010100 */
[----:B------:R-:W1:Y:S02]  /*1380*/  MUFU.RCP R23, R23 ;  /* 0x0000001700177308 */ /* 0x000e640000001000 */
[----:B------:R-:W-:Y:S01]  /*1390*/  FFMA.FTZ R21, R21, R24, 1 ;  /* 0x3f80000015157423 */ /* 0x000fe20000010018 */
[----:B------:R-:W-:-:S05]  /*13a0*/  HADD2.F32 R24, -RZ, R37.H1_H1 ;  /* 0x30000025ff187230 */ /* 0x000fca0000004100 */
[----:B------:R-:W-:Y:S01]  /*13b0*/  FMUL.FTZ R24, R24, R18 ;  /* 0x0000001218187220 */ /* 0x000fe20000410000 */
[----:B------:R-:W-:Y:S01]  /*13c0*/  FMUL.FTZ R18, R27, R20 ;  /* 0x000000141b127220 */ /* 0x000fe20000410000 */
[----:B------:R-:W-:Y:S02]  /*13d0*/  HADD2.F32 R20, -RZ, R28.H0_H0 ;  /* 0x2000001cff147230 */ /* 0x000fe40000004100 */
[----:B0-----:R-:W-:Y:S01]  /*13e0*/  FADD.FTZ R27, -R19, 1 ;  /* 0x3f800000131b7421 */ /* 0x001fe20000010100 */
[----:B------:R-:W-:-:S03]  /*13f0*/  FMUL.FTZ R21, R24, R21 ;  /* 0x0000001518157220 */ /* 0x000fc60000410000 */
[----:B------:R-:W-:Y:S01]  /*1400*/  FFMA.FTZ R24, R16, R27, 1 ;  /* 0x3f80000010187423 */ /* 0x000fe2000001001b */
[----:B------:R-:W-:Y:S01]  /*1410*/  FMUL.FTZ R19, R20, R19 ;  /* 0x0000001314137220 */ /* 0x000fe20000410000 */
[----:B-1----:R-:W-:Y:S01]  /*1420*/  FADD.FTZ R16, -R23, 1 ;  /* 0x3f80000017107421 */ /* 0x002fe20000010100 */
[----:B------:R-:W-:Y:S01]  /*1430*/  FMUL.FTZ R26, R26, R23 ;  /* 0x000000171a1a7220 */ /* 0x000fe20000410000 */
[----:B------:R-:W-:Y:S01]  /*1440*/  FFMA.FTZ R20, R15, R18, RZ ;  /* 0x000000120f147223 */ /* 0x000fe200000100ff */
[----:B------:R-:W-:Y:S01]  /*1450*/  FMUL.FTZ R24, R19, R24 ;  /* 0x0000001813187220 */ /* 0x000fe20000410000 */
[----:B------:R-:W-:Y:S01]  /*1460*/  FFMA.FTZ R17, R17, R16, 1 ;  /* 0x3f80000011117423 */ /* 0x000fe20000010010 */
[----:B------:R-:W-:Y:S02]  /*1470*/  HADD2.F32 R19, -RZ, R8.H0_H0 ;  /* 0x20000008ff137230 */ /* 0x000fe40000004100 */
[----:B------:R-:W-:Y:S01]  /*1480*/  FMUL.FTZ R16, R12, R18 ;  /* 0x000000120c107220 */ /* 0x000fe20000410000 */
[----:B------:R-:W-:Y:S01]  /*1490*/  FFMA.FTZ R20, R25, R24, R20 ;  /* 0x0000001819147223 */ /* 0x000fe20000010014 */
[----:B------:R-:W-:Y:S01]  /*14a0*/  FMUL.FTZ R26, R26, R17 ;  /* 0x000000111a1a7220 */ /* 0x000fe20000410000 */
[----:B------:R-:W-:Y:S01]  /*14b0*/  FADD.FTZ R17, R19, -UR33 ;  /* 0x8000002113117e21 */ /* 0x000fe20008010000 */
[----:B------:R-:W-:Y:S01]  /*14c0*/  FFMA.FTZ R27, R15, R16, RZ ;  /* 0x000000100f1b7223 */ /* 0x000fe200000100ff */
[----:B------:R-:W-:Y:S01]  /*14d0*/  FMUL.FTZ R19, R13, R21 ;  /* 0x000000150d137220 */ /* 0x000fe20000410000 */
[----:B------:R-:W-:Y:S01]  /*14e0*/  FADD.FTZ R16, RZ, R16 ;  /* 0x00000010ff107221 */ /* 0x000fe20000010000 */
[----:B------:R-:W-:Y:S01]  /*14f0*/  FMUL.FTZ R17, R17, UR34 ;  /* 0x0000002211117c20 */ /* 0x000fe20008410000 */
[----:B------:R-:W-:Y:S01]  /*1500*/  FADD.FTZ R15, RZ, R18 ;  /* 0x00000012ff0f7221 */ /* 0x000fe20000010000 */
[----:B------:R-:W-:Y:S01]  /*1510*/  FFMA.FTZ R27, R14, R19, R27 ;  /* 0x000000130e1b7223 */ /* 0x000fe2000001001b */
[----:B------:R-:W-:Y:S01]  /*1520*/  FADD.FTZ R19, R19, R16 ;  /* 0x0000001013137221 */ /* 0x000fe20000010000 */
[C---:B------:R-:W-:Y:S01]  /*1530*/  FFMA.FTZ R16, R12.reuse, R17, R10 ;  /* 0x000000110c107223 */ /* 0x040fe2000001000a */
[----:B------:R-:W-:Y:S01]  /*1540*/  FADD.FTZ R18, R15, R24 ;  /* 0x000000180f127221 */ /* 0x000fe20000010000 */
[----:B------:R-:W-:Y:S01]  /*1550*/  FMUL.FTZ R24, R12, R24 ;  /* 0x000000180c187220 */ /* 0x000fe20000410000 */
[----:B------:R-:W-:-:S02]  /*1560*/  HADD2.F32 R15, -RZ, R6.H0_H0 ;  /* 0x20000006ff0f7230 */ /* 0x000fc40000004100 */
[----:B------:R-:W-:Y:S01]  /*1570*/  FMUL.FTZ R40, R16, -1.4426950216293334961 ;  /* 0xbfb8aa3b10287820 */ /* 0x000fe20000410000 */
[----:B------:R-:W-:Y:S01]  /*1580*/  FFMA.FTZ R25, R25, R24, R27 ;  /* 0x0000001819197223 */ /* 0x000fe2000001001b */
[----:B------:R-:W-:-:S04]  /*1590*/  FADD.FTZ R19, R19, R24 ;  /* 0x0000001813137221 */ /* 0x000fc80000010000 */
[----:B------:R-:W0:Y:S02]  /*15a0*/  MUFU.EX2 R40, R40 ;  /* 0x0000002800287308 */ /* 0x000e240000000800 */
[----:B0-----:R-:W-:-:S06]  /*15b0*/  FADD.FTZ R23, R40, 1 ;  /* 0x3f80000028177421 */ /* 0x001fcc0000010000 */
[----:B------:R-:W0:Y:S02]  /*15c0*/  MUFU.RCP R23, R23 ;  /* 0x0000001700177308 */ /* 0x000e240000001000 */
[----:B0-----:R-:W-:Y:S01]  /*15d0*/  FMUL.FTZ R15, R15, R23 ;  /* 0x000000170f0f7220 */ /* 0x001fe20000410000 */
[----:B------:R-:W-:Y:S01]  /*15e0*/  FADD.FTZ R27, -R23, 1 ;  /* 0x3f800000171b7421 */ /* 0x000fe20000010100 */
[----:B------:R-:W-:-:S03]  /*15f0*/  HADD2.F32 R23, -RZ, R8.H1_H1 ;  /* 0x30000008ff177230 */ /* 0x000fc60000004100 */
[----:B------:R-:W-:Y:S01]  /*1600*/  FFMA.FTZ R16, R16, R27, 1 ;  /* 0x3f80000010107423 */ /* 0x000fe2000001001b */
[----:B------:R-:W-:Y:S01]  /*1610*/  FFMA.FTZ R27, R14, R21, RZ ;  /* 0x000000150e1b7223 */ /* 0x000fe200000100ff */
[----:B------:R-:W-:Y:S01]  /*1620*/  FADD.FTZ R23, R23, -UR33 ;  /* 0x8000002117177e21 */ /* 0x000fe20008010000 */
[----:B------:R-:W-:Y:S01]  /*1630*/  FADD.FTZ R21, RZ, R21 ;  /* 0x00000015ff157221 */ /* 0x000fe20000010000 */
[----:B------:R-:W-:Y:S02]  /*1640*/  FMUL.FTZ R15, R15, R16 ;  /* 0x000000100f0f7220 */ /* 0x000fe40000410000 */
[----:B------:R-:W-:Y:S01]  /*1650*/  FMUL.FTZ R16, R23, UR34 ;  /* 0x0000002217107c20 */ /* 0x000fe20008410000 */
[----:B------:R-:W-:Y:S01]  /*1660*/  FADD.FTZ R14, R21, R26 ;  /* 0x0000001a150e7221 */ /* 0x000fe20000010000 */
[-C--:B------:R-:W-:Y:S01]  /*1670*/  FFMA.FTZ R21, R22, R26.reuse, R27 ;  /* 0x0000001a16157223 */ /* 0x080fe2000001001b */
[C---:B------:R-:W-:Y:S01]  /*1680*/  FMUL.FTZ R26, R13.reuse, R26 ;  /* 0x0000001a0d1a7220 */ /* 0x040fe20000410000 */
[----:B------:R-:W-:Y:S01]  /*1690*/  FFMA.FTZ R23, R13, R16, R11 ;  /* 0x000000100d177223 */ /* 0x000fe2000001000b */
[----:B------:R-:W-:Y:S01]  /*16a0*/  FADD.FTZ R18, R18, R15 ;  /* 0x0000000f12127221 */ /* 0x000fe20000010000 */
[----:B------:R-:W-:Y:S01]  /*16b0*/  FFMA.FTZ R20, R17, R15, R20 ;  /* 0x0000000f11147223 */ /* 0x000fe20000010014 */
[----:B------:R-:W-:Y:S01]  /*16c0*/  FFMA.FTZ R22, R22, R26, R25 ;  /* 0x0000001a16167223 */ /* 0x000fe20000010019 */
[----:B------:R-:W-:Y:S01]  /*16d0*/  FMUL.FTZ R40, R23, -1.4426950216293334961 ;  /* 0xbfb8aa3b17287820 */ /* 0x000fe20000410000 */
[----:B------:R-:W-:-:S02]  /*16e0*/  HADD2.F32 R25, -RZ, R6.H1_H1 ;  /* 0x30000006ff197230 */ /* 0x000fc40000004100 */
[----:B------:R-:W-:Y:S01]  /*16f0*/  FADD.FTZ R26, R26, R19 ;  /* 0x000000131a1a7221 */ /* 0x000fe20000010000 */
[----:B------:R-:W-:Y:S02]  /*1700*/  FMUL.FTZ R15, R12, R15 ;  /* 0x0000000f0c0f7220 */ /* 0x000fe40000410000 */
[----:B------:R-:W0:Y:S02]  /*1710*/  MUFU.EX2 R40, R40 ;  /* 0x0000002800287308 */ /* 0x000e240000000800 */
[----:B------:R-:W-:Y:S01]  /*1720*/  FFMA.FTZ R27, R17, R15, R22 ;  /* 0x0000000f111b7223 */ /* 0x000fe20000010016 */
[----:B------:R-:W-:Y:S02]  /*1730*/  HADD2.F32 R22, -RZ, R38.H0_H0 ;  /* 0x20000026ff167230 */ /* 0x000fe40000004100 */
[----:B------:R-:W-:Y:S01]  /*1740*/  FADD.FTZ R26, R26, R15 ;  /* 0x0000000f1a1a7221 */ /* 0x000fe20000010000 */
[----:B0-----:R-:W-:-:S06]  /*1750*/  FADD.FTZ R24, R40, 1 ;  /* 0x3f80000028187421 */ /* 0x001fcc0000010000 */
[----:B------:R-:W0:Y:S02]  /*1760*/  MUFU.RCP R24, R24 ;  /* 0x0000001800187308 */ /* 0x000e240000001000 */
[----:B0-----:R-:W-:Y:S01]  /*1770*/  FADD.FTZ R40, -R24, 1 ;  /* 0x3f80000018287421 */ /* 0x001fe20000010100 */
[----:B------:R-:W-:-:S03]  /*1780*/  FMUL.FTZ R25, R25, R24 ;  /* 0x0000001819197220 */ /* 0x000fc60000410000 */
[----:B------:R-:W-:Y:S01]  /*1790*/  FFMA.FTZ R40, R23, R40, 1 ;  /* 0x3f80000017287423 */ /* 0x000fe20000010028 */
[----:B------:R-:W-:-:S05]  /*17a0*/  HADD2.F32 R23, -RZ, R39.H0_H0 ;  /* 0x20000027ff177230 */ /* 0x000fca0000004100 */
[----:B------:R-:W-:Y:S01]  /*17b0*/  FADD.FTZ R24, R23, -UR33 ;  /* 0x8000002117187e21 */ /* 0x000fe20008010000 */
[----:B------:R-:W-:-:S03]  /*17c0*/  FMUL.FTZ R23, R25, R40 ;  /* 0x0000002819177220 */ /* 0x000fc60000410000 */
[----:B------:R-:W-:Y:S01]  /*17d0*/  FMUL.FTZ R25, R24, UR34 ;  /* 0x0000002218197c20 */ /* 0x000fe20008410000 */
[----:B------:R-:W-:-:S03]  /*17e0*/  FADD.FTZ R14, R14, R23 ;  /* 0x000000170e0e7221 */ /* 0x000fc60000010000 */
        /* <DEDUP_REMOVED lines=8> */
[----:B------:R-:W-:-:S04]  /*1870*/  FADD.FTZ R22, -R19, 1 ;  /* 0x3f80000013167421 */ /* 0x000fc80000010100 */
[----:B------:R-:W-:Y:S01]  /*1880*/  FFMA.FTZ R22, R24, R22, 1 ;  /* 0x3f80000018167423 */ /* 0x000fe20000010016 */
[----:B------:R-:W-:-:S03]  /*1890*/  HADD2.F32 R24, -RZ, R39.H1_H1 ;  /* 0x30000027ff187230 */ /* 0x000fc60000004100 */
[----:B------:R-:W-:Y:S02]  /*18a0*/  FMUL.FTZ R17, R17, R22 ;  /* 0x0000001611117220 */ /* 0x000fe40000410000 */
[----:B------:R-:W-:Y:S02]  /*18b0*/  FADD.FTZ R24, R24, -UR33 ;  /* 0x8000002118187e21 */ /* 0x000fe40008010000 */
[----:B------:R-:W-:Y:S02]  /*18c0*/  FADD.FTZ R18, R18, R17 ;  /* 0x0000001112127221 */ /* 0x000fe40000010000 */
[----:B------:R-:W-:-:S04]  /*18d0*/  FMUL.FTZ R22, R24, UR34 ;  /* 0x0000002218167c20 */ /* 0x000fc80008410000 */
[----:B------:R-:W-:-:S04]  /*18e0*/  FFMA.FTZ R15, R13, R22, R11 ;  /* 0x000000160d0f7223 */ /* 0x000fc8000001000b */
[----:B------:R-:W-:-:S06]  /*18f0*/  FMUL.FTZ R19, R15, -1.4426950216293334961 ;  /* 0xbfb8aa3b0f137820 */ /* 0x000fcc0000410000 */
[----:B------:R-:W0:Y:S02]  /*1900*/  MUFU.EX2 R19, R19 ;  /* 0x0000001300137308 */ /* 0x000e240000000800 */
[----:B0-----:R-:W-:Y:S01]  /*1910*/  FADD.FTZ R24, R19, 1 ;  /* 0x3f80000013187421 */ /* 0x001fe20000010000 */
[C---:B------:R-:W-:Y:S01]  /*1920*/  FFMA.FTZ R19, R16.reuse, R23, R21 ;  /* 0x0000001710137223 */ /* 0x040fe20000010015 */
[----:B------:R-:W-:Y:S02]  /*1930*/  HADD2.F32 R23, -RZ, R38.H1_H1 ;  /* 0x30000026ff177230 */ /* 0x000fe40000004100 */
[----:B------:R-:W-:Y:S02]  /*1940*/  FFMA.FTZ R16, R16, R40, R27 ;  /* 0x0000002810107223 */ /* 0x000fe4000001001b */
[----:B------:R-:W0:Y:S02]  /*1950*/  MUFU.RCP R24, R24 ;  /* 0x0000001800187308 */ /* 0x000e240000001000 */
[----:B0-----:R-:W-:Y:S01]  /*1960*/  FADD.FTZ R21, -R24, 1 ;  /* 0x3f80000018157421 */ /* 0x001fe20000010100 */
[----:B------:R-:W-:-:S03]  /*1970*/  FMUL.FTZ R23, R23, R24 ;  /* 0x0000001817177220 */ /* 0x000fc60000410000 */
[----:B------:R-:W-:Y:S01]  /*1980*/  FFMA.FTZ R21, R15, R21, 1 ;  /* 0x3f8000000f157423 */ /* 0x000fe20000010015 */
[----:B------:R-:W-:-:S03]  /*1990*/  FMUL.FTZ R15, R12, R17 ;  /* 0x000000110c0f7220 */ /* 0x000fc60000410000 */
[----:B------:R-:W-:Y:S01]  /*19a0*/  FMUL.FTZ R23, R23, R21 ;  /* 0x0000001517177220 */ /* 0x000fe20000410000 */
[C---:B------:R-:W-:Y:S01]  /*19b0*/  FFMA.FTZ R27, R25.reuse, R15, R16 ;  /* 0x0000000f191b7223 */ /* 0x040fe20000010010 */
[----:B------:R-:W-:Y:S01]  /*19c0*/  FADD.FTZ R26, R26, R15 ;  /* 0x0000000f1a1a7221 */ /* 0x000fe20000010000 */
[----:B------:R-:W-:Y:S01]  /*19d0*/  FFMA.FTZ R16, R25, R17, R20 ;  /* 0x0000001119107223 */ /* 0x000fe20000010014 */
[-C--:B------:R-:W-:Y:S01]  /*19e0*/  FMUL.FTZ R21, R13, R23.reuse ;  /* 0x000000170d157220 */ /* 0x080fe20000410000 */
[----:B------:R-:W-:Y:S01]  /*19f0*/  FFMA.FTZ R17, R22, R23, R19 ;  /* 0x0000001716117223 */ /* 0x000fe20000010013 */
[----:B------:R-:W-:Y:S02]  /*1a00*/  FADD.FTZ R19, R14, R23 ;  /* 0x000000170e137221 */ /* 0x000fe40000010000 */
[----:B------:R-:W-:Y:S01]  /*1a10*/  FFMA.FTZ R15, R22, R21, R27 ;  /* 0x00000015160f7223 */ /* 0x000fe2000001001b */
[----:B------:R-:W-:-:S07]  /*1a20*/  FADD.FTZ R21, R21, R26 ;  /* 0x0000001a15157221 */ /* 0x000fce0000010000 */
.L_x_656:
[----:B------:R-:W0:Y:S01]  /*1a30*/  SHFL.DOWN PT, R14, R15, 0x1, 0x1f ;  /* 0x08201f000f0e7f89 */ /* 0x000e2200000e0000 */
[C---:B------:R-:W-:Y:S01]  /*1a40*/  ISETP.GT.AND P1, PT, R2.reuse, 0x1e, PT ;  /* 0x0000001e0200780c */ /* 0x040fe20003f24270 */
[----:B------:R-:W-:Y:S01]  /*1a50*/  BSSY.RECONVERGENT B0, `(.L_x_657) ;  /* 0x0000020000007945 */ /* 0x000fe20003800200 */
[----:B------:R-:W-:Y:S01]  /*1a60*/  ISETP.GT.AND P3, PT, R2, 0xf, PT ;  /* 0x0000000f0200780c */ /* 0x000fe20003f64270 */
[----:B------:R-:W1:Y:S01]  /*1a70*/  SHFL.DOWN PT, R20, R21, 0x1, 0x1f ;  /* 0x08201f0015147f89 */ /* 0x000e6200000e0000 */
[C---:B------:R-:W-:Y:S02]  /*1a80*/  ISETP.NE.AND P2, PT, R4.reuse, RZ, PT ;  /* 0x000000ff0400720c */ /* 0x040fe40003f45270 */
[----:B------:R-:W-:Y:S01]  /*1a90*/  ISETP.GT.U32.AND P5, PT, R4, 0x13, PT ;  /* 0x000000130400780c */ /* 0x000fe20003fa4070 */
        /* <DEDUP_REMOVED lines=27> */
.L_x_658:
[----:B------:R-:W-:Y:S05]  /*1c50*/  BSYNC.RECONVERGENT B0 ;  /* 0x0000000000007941 */ /* 0x000fea0003800200 */
.L_x_657:
[----:B------:R-:W-:Y:S06]  /*1c60*/  BAR.SYNC.DEFER_BLOCKING 0x0 ;  /* 0x0000000000007b1d */ /* 0x000fec0000010000 */
[----:B------:R-:W-:Y:S04]  /*1c70*/  BSSY.RECONVERGENT B0, `(.L_x_659) ;  /* 0x0000035000007945 */ /* 0x000fe80003800200 */
[----:B------:R-:W-:Y:S05]  /*1c80*/  @P2 BRA `(.L_x_660) ;  /* 0x0000000000cc2947 */ /* 0x000fea0003800000 */
[----:B------:R-:W4:Y:S01]  /*1c90*/  S2UR UR7, SR_CgaCtaId ;  /* 0x00000000000779c3 */ /* 0x000f220000008800 */
[----:B------:R-:W-:Y:S02]  /*1ca0*/  UMOV UR6, 0x400 ;  /* 0x0000040000067882 */ /* 0x000fe40000000000 */
[----:B----4-:R-:W-:-:S09]  /*1cb0*/  ULEA UR6, UR7, UR6, 0x18 ;  /* 0x0000000607067291 */ /* 0x010fd2000f8ec0ff */
[----:B------:R-:W4:Y:S04]  /*1cc0*/  LDS.128 R24, [UR6+0x20] ;  /* 0x00002006ff187984 */ /* 0x000f280008000c00 */
[----:B-12---:R-:W1:Y:S01]  /*1cd0*/  LDS.128 R20, [UR6+0x30] ;  /* 0x00003006ff147984 */ /* 0x006e620008000c00 */
[----:B----4-:R-:W-:Y:S01]  /*1ce0*/  FADD.FTZ R24, R14, R24 ;  /* 0x000000180e187221 */ /* 0x010fe20000010000 */
[----:B0--3--:R-:W-:-:S03]  /*1cf0*/  FADD.FTZ R14, R15, R25 ;  /* 0x000000190f0e7221 */ /* 0x009fc60000010000 */
        /* <DEDUP_REMOVED lines=37> */
[----:B------:R-:W1:Y:S02]  /*1f50*/  LDS.64 R14, [UR6+0xb0] ;  /* 0x0000b006ff0e7984 */ /* 0x000e640008000a00 */
[----:B0-----:R-:W-:Y:S01]  /*1f60*/  FADD.FTZ R21, R21, R24 ;  /* 0x0000001815157221 */ /* 0x001fe20000010000 */
[----:B------:R-:W-:-:S03]  /*1f70*/  FADD.FTZ R20, R20, R25 ;  /* 0x0000001914147221 */ /* 0x000fc60000010000 */
[----:B------:R-:W-:Y:S01]  /*1f80*/  FADD.FTZ R21, R21, R26 ;  /* 0x0000001a15157221 */ /* 0x000fe20000010000 */
[----:B------:R-:W-:-:S03]  /*1f90*/  FADD.FTZ R20, R20, R27 ;  /* 0x0000001b14147221 */ /* 0x000fc60000010000 */
[----:B-1----:R-:W-:Y:S01]  /*1fa0*/  FADD.FTZ R14, R21, R14 ;  /* 0x0000000e150e7221 */ /* 0x002fe20000010000 */
[----:B------:R-:W-:-:S07]  /*1fb0*/  FADD.FTZ R15, R20, R15 ;  /* 0x0000000f140f7221 */ /* 0x000fce0000010000 */
.L_x_660:
[----:B------:R-:W-:Y:S05]  /*1fc0*/  BSYNC.RECONVERGENT B0 ;  /* 0x0000000000007941 */ /* 0x000fea0003800200 */
.L_x_659:
        /* <DEDUP_REMOVED lines=11> */
[----:B------:R-:W1:Y:S01]  /*2080*/  LDS.128 R16, [R35+0x3c0] ;  /* 0x0003c00023107984 */ /* 0x000e620000000c00 */
[----:B------:R-:W-:Y:S01]  /*2090*/  FADD.FTZ R25, R21, R26 ;  /* 0x0000001a15197221 */ /* 0x000fe20000010000 */
[----:B------:R-:W-:Y:S01]  /*20a0*/  FADD.FTZ R26, R22, R27 ;  /* 0x0000001b161a7221 */ /* 0x000fe20000010000 */
[----:B-1----:R-:W-:Y:S01]  /*20b0*/  FADD.FTZ R27, R23, R16 ;  /* 0x00000010171b7221 */ /* 0x002fe20000010000 */
[----:B------:R-:W-:Y:S01]  /*20c0*/  FADD.FTZ R24, R24, R17 ;  /* 0x0000001118187221 */ /* 0x000fe20000010000 */
[----:B------:R-:W1:Y:S01]  /*20d0*/  LDS.128 R20, [R35+0x500] ;  /* 0x0005000023147984 */ /* 0x000e620000000c00 */
[----:B------:R-:W-:Y:S01]  /*20e0*/  FADD.FTZ R25, R25, R18 ;  /* 0x0000001219197221 */ /* 0x000fe20000010000 */
[----:B------:R-:W-:-:S02]  /*20f0*/  FADD.FTZ R26, R26, R19 ;  /* 0x000000131a1a7221 */ /* 0x000fc40000010000 */
        /* <DEDUP_REMOVED lines=139> */
.L_x_662:
[----:B------:R-:W-:Y:S05]  /*29b0*/  BSYNC.RECONVERGENT B0 ;  /* 0x0000000000007941 */ /* 0x000fea0003800200 */
.L_x_661:
[----:B------:R-:W-:Y:S04]  /*29c0*/  BSSY.RECONVERGENT B0, `(.L_x_663) ;  /* 0x000001d000007945 */ /* 0x000fe80003800200 */
[----:B------:R-:W-:Y:S05]  /*29d0*/  @P5 BRA `(.L_x_664) ;  /* 0x00000000006c5947 */ /* 0x000fea0003800000 */
[----:B-1----:R-:W1:Y:S01]  /*29e0*/  LDC.64 R22, c[0x0][0x3d8] ;  /* 0x0000f600ff167b82 */ /* 0x002e620000000a00 */
[----:B------:R-:W-:-:S07]  /*29f0*/  IMAD R25, R41, 0x14, R4 ;  /* 0x0000001429197824 */ /* 0x000fce00078e0204 */
[----:B--2---:R-:W2:Y:S01]  /*2a00*/  LDC.64 R20, c[0x0][0x3f8] ;  /* 0x0000fe00ff147b82 */ /* 0x004ea20000000a00 */
[----:B-1----:R-:W-:-:S05]  /*2a10*/  IMAD.WIDE R24, R25, 0x4, R22 ;  /* 0x0000000419187825 */ /* 0x002fca00078e0216 */
[----:B------:R1:W-:Y:S01]  /*2a20*/  REDG.E.ADD.F32.FTZ.RN.STRONG.GPU desc[UR24][R24.64], R16 ;  /* 0x00000010180079a6 */ /* 0x0003e2000c12f318 */
[----:B--2---:R-:W-:Y:S01]  /*2a30*/  IMAD.WIDE.U32 R22, R20, 0x3, RZ ;  /* 0x0000000314167825 */ /* 0x004fe200078e00ff */
[----:B------:R-:W-:-:S04]  /*2a40*/  LEA R27, R21, R21, 0x1 ;  /* 0x00000015151b7211 */ /* 0x000fc800078e08ff */
[----:B------:R-:W-:Y:S02]  /*2a50*/  IADD3 R27, PT, PT, R23, R27, RZ ;  /* 0x0000001b171b7210 */ /* 0x000fe40007ffe0ff */
[----:B------:R-:W-:Y:S02]  /*2a60*/  LEA.HI R40, P1, R21, R20, RZ, 0x1 ;  /* 0x0000001415287211 */ /* 0x000fe400078308ff */
[----:B------:R-:W-:Y:S02]  /*2a70*/  LEA.HI R26, P5, R27, R22, RZ, 0x1 ;  /* 0x000000161b1a7211 */ /* 0x000fe400078b08ff */
[----:B------:R-:W-:-:S04]  /*2a80*/  LEA R22, P3, R20, R24, 0x2 ;  /* 0x0000001814167211 */ /* 0x000fc800078610ff */
[----:B------:R-:W-:Y:S02]  /*2a90*/  LEA.HI.X R23, R20, R25, R21, 0x2, P3 ;  /* 0x0000001914177211 */ /* 0x000fe400018f1415 */
[----:B------:R-:W-:Y:S02]  /*2aa0*/  SHF.L.U32 R20, R40, 0x1, RZ ;  /* 0x0000000128147819 */ /* 0x000fe400000006ff */
[----:B------:R-:W-:Y:S02]  /*2ab0*/  SHF.L.U32 R41, R26, 0x1, RZ ;  /* 0x000000011a297819 */ /* 0x000fe400000006ff */
[----:B------:R-:W-:Y:S02]  /*2ac0*/  IADD3.X R21, PT, PT, RZ, R21, RZ, P1, !PT ;  /* 0x00000015ff157210 */ /* 0x000fe40000ffe4ff */
[----:B------:R-:W-:Y:S02]  /*2ad0*/  LOP3.LUT R20, R20, 0xfffffffc, RZ, 0xc0, !PT ;  /* 0xfffffffc14147812 */ /* 0x000fe400078ec0ff */
[----:B------:R-:W-:-:S02]  /*2ae0*/  IADD3.X R27, PT, PT, RZ, R27, RZ, P5, !PT ;  /* 0x0000001bff1b7210 */ /* 0x000fc40002ffe4ff */
[----:B------:R-:W-:Y:S02]  /*2af0*/  LOP3.LUT R41, R41, 0xfffffffc, RZ, 0xc0, !PT ;  /* 0xfffffffc29297812 */ /* 0x000fe400078ec0ff */
[----:B------:R-:W-:Y:S02]  /*2b00*/  SHF.L.U64.HI R21, R40, 0x1, R21 ;  /* 0x0000000128157819 */ /* 0x000fe40000010215 */
[----:B------:R-:W-:Y:S02]  /*2b10*/  IADD3 R20, P1, PT, R24, R20, RZ ;  /* 0x0000001418147210 */ /* 0x000fe40007f3e0ff */
[----:B------:R-:W-:Y:S02]  /*2b20*/  SHF.L.U64.HI R27, R26, 0x1, R27 ;  /* 0x000000011a1b7819 */ /* 0x000fe4000001021b */
[----:B-1----:R-:W-:Y:S02]  /*2b30*/  IADD3 R24, P3, PT, R24, R41, RZ ;  /* 0x0000002918187210 */ /* 0x002fe40007f7e0ff */
[----:B------:R-:W-:-:S02]  /*2b40*/  IADD3.X R21, PT, PT, R25, R21, RZ, P1, !PT ;  /* 0x0000001519157210 */ /* 0x000fc40000ffe4ff */
[----:B------:R-:W-:-:S03]  /*2b50*/  IADD3.X R25, PT, PT, R25, R27, RZ, P3, !PT ;  /* 0x0000001b19197210 */ /* 0x000fc60001ffe4ff */
[----:B------:R4:W-:Y:S04]  /*2b60*/  REDG.E.ADD.F32.FTZ.RN.STRONG.GPU desc[UR24][R20.64], R17 ;  /* 0x00000011140079a6 */ /* 0x0009e8000c12f318 */
[----:B------:R4:W-:Y:S04]  /*2b70*/  REDG.E.ADD.F32.FTZ.RN.STRONG.GPU desc[UR24][R22.64], R18 ;  /* 0x00000012160079a6 */ /* 0x0009e8000c12f318 */
[----:B------:R4:W-:Y:S02]  /*2b80*/  REDG.E.ADD.F32.FTZ.RN.STRONG.GPU desc[UR24][R24.64], R19 ;  /* 0x00000013180079a6 */ /* 0x0009e4000c12f318 */
.L_x_664:
[----:B------:R-:W-:Y:S05]  /*2b90*/  BSYNC.RECONVERGENT B0 ;  /* 0x0000000000007941 */ /* 0x000fea0003800200 */
.L_x_663:
[----:B------:R-:W-:-:S09]  /*2ba0*/  UISETP.GE.U32.AND UP0, UPT, UR29, 0x2, UPT ;  /* 0x000000021d00788c */ /* 0x000fd2000bf06070 */
[----:B------:R-:W-:Y:S05]  /*2bb0*/  BRA.U !UP0, `(.L_x_665) ;  /* 0x0000000d08387547 */ /* 0x000fea000b800000 */
[----:B------:R-:W5:Y:S01]  /*2bc0*/  LDCU.64 UR6, c[0x0][0x3d0] ;  /* 0x00007a00ff0677ac */ /* 0x000f620008000a00 */
[----:B------:R-:W-:Y:S01]  /*2bd0*/  MOV R16, UR29 ;  /* 0x0000001d00107c02 */ /* 0x000fe20008000f00 */
[----:B------:R-:W-:-:S03]  /*2be0*/  ULOP3.LUT UR17, UR4, 0x1, URZ, 0xc0, !UPT ;  /* 0x0000000104117892 */ /* 0x000fc6000f8ec0ff */
[----:B------:R-:W-:Y:S01]  /*2bf0*/  ISETP.GE.U32.AND P3, PT, R16, 0x8, PT ;  /* 0x000000081000780c */ /* 0x000fe20003f66070 */
[----:B------:R-:W-:-:S04]  /*2c00*/  UIMAD UR18, UR17, UR27, URZ ;  /* 0x0000001b111272a4 */ /* 0x000fc8000f8e02ff */
[----:B------:R-:W-:-:S04]  /*2c10*/  UIMAD UR17, UR18, UR29, URZ ;  /* 0x0000001d121172a4 */ /* 0x000fc8000f8e02ff */
[----:B------:R-:W-:-:S04]  /*2c20*/  USHF.L.U32 UR17, UR17, 0x1, URZ ;  /* 0x0000000111117899 */ /* 0x000fc800080006ff */
[----:B-----5:R-:W-:Y:S01]  /*2c30*/  UIMAD.WIDE UR6, UR17, 0x4, UR6 ;  /* 0x00000004110678a5 */ /* 0x020fe2000f8e0206 */
[----:B------:R-:W-:Y:S11]  /*2c40*/  @P2 BRA `(.L_x_666) ;  /* 0x00000000005c2947 */ /* 0x000ff60003800000 */
[----:B----4-:R-:W4:Y:S01]  /*2c50*/  LDC.64 R18, c[0x0][0x3c8] ;  /* 0x0000f200ff127b82 */ /* 0x010f220000000a00 */
[----:B------:R-:W-:Y:S01]  /*2c60*/  MOV R20, UR4 ;  /* 0x0000000400147c02 */ /* 0x000fe20008000f00 */
[----:B------:R-:W-:Y:S02]  /*2c70*/  UIADD3 UR17, UPT, UPT, UR18, UR5, URZ ;  /* 0x0000000512117290 */ /* 0x000fe4000fffe0ff */
[----:B------:R-:W-:Y:S01]  /*2c80*/  UIMAD.WIDE.U32 UR20, UR30, 0x8, UR6 ;  /* 0x000000081e1478a5 */ /* 0x000fe2000f8e0006 */
[----:B------:R-:W-:-:S03]  /*2c90*/  LOP3.LUT P1, R20, R20, 0x2, RZ, 0xc0, !PT ;  /* 0x0000000214147812 */ /* 0x000fc6000782c0ff */
[----:B--2---:R-:W-:Y:S02]  /*2ca0*/  MOV R21, UR17 ;  /* 0x0000001100157c02 */ /* 0x004fe40008000f00 */
[----:B-1----:R-:W-:Y:S02]  /*2cb0*/  SEL R23, RZ, UR29, P1 ;  /* 0x0000001dff177c07 */ /* 0x002fe40008800000 */
[----:B------:R-:W-:Y:S02]  /*2cc0*/  MOV R16, UR20 ;  /* 0x0000001400107c02 */ /* 0x000fe40008000f00 */
[----:B------:R-:W-:Y:S02]  /*2cd0*/  ISETP.NE.AND P1, PT, R23, -0x1, PT ;  /* 0xffffffff1700780c */ /* 0x000fe40003f25270 */
[----:B------:R-:W-:-:S05]  /*2ce0*/  MOV R17, UR21 ;  /* 0x0000001500117c02 */ /* 0x000fca0008000f00 */
[----:B------:R1:W-:Y:S01]  /*2cf0*/  STG.E.64 desc[UR24][R16.64], R14 ;  /* 0x0000000e10007986 */ /* 0x0003e2000c101b18 */
[----:B----4-:R-:W-:Y:S01]  /*2d00*/  IMAD.WIDE.U32 R18, R21, 0x4, R18 ;  /* 0x0000000415127825 */ /* 0x010fe200078e0012 */
[----:B------:R-:W-:Y:S01]  /*2d10*/  IADD3 R21, PT, PT, -R20, 0x1, RZ ;  /* 0x0000000114157810 */ /* 0x000fe20007ffe1ff */
[----:B------:R-:W-:Y:S06]  /*2d20*/  MEMBAR.ALL.GPU ;  /* 0x0000000000007992 */ /* 0x000fec000000a000 */
[----:B------:R-:W-:-:S00]  /*2d30*/  ERRBAR ;  /* 0x00000000000079ab */ /* 0x000fc00000000000 */
[----:B------:R-:W-:Y:S06]  /*2d40*/  CGAERRBAR ;  /* 0x00000000000075ab */ /* 0x000fec0000000000 */
[----:B------:R1:W-:Y:S01]  /*2d50*/  REDG.E.ADD.S32.STRONG.GPU desc[UR24][R18.64], R21 ;  /* 0x000000151200798e */ /* 0x0003e2000c12e318 */
[----:B------:R-:W-:Y:S05]  /*2d60*/  @!P1 BRA `(.L_x_666) ;  /* 0x0000000000149947 */ /* 0x000fea0003800000 */
.L_x_667:
[----:B-1----:R-:W2:Y:S04]  /*2d70*/  LDG.E.STRONG.GPU R16, desc[UR24][R18.64] ;  /* 0x0000001812107981 */ /* 0x002ea8000c1ef900 */
[----:B--2---:R-:W-:Y:S01]  /*2d80*/  CCTL.IVALL ;  /* 0x00000000ff00798f */ /* 0x004fe20002000000 */
[----:B------:R-:W-:Y:S05]  /*2d90*/  YIELD ;  /* 0x0000000000007946 */ /* 0x000fea0003800000 */
[----:B------:R-:W-:-:S13]  /*2da0*/  ISETP.NE.AND P1, PT, R16, R23, PT ;  /* 0x000000171000720c */ /* 0x000fda0003f25270 */
[----:B------:R-:W-:Y:S05]  /*2db0*/  @P1 BRA `(.L_x_667) ;  /* 0xfffffffc00ec1947 */ /* 0x000fea000383ffff */
.L_x_666:
[----:B------:R-:W-:Y:S05]  /*2dc0*/  WARPSYNC.ALL ;  /* 0x0000000000007948 */ /* 0x000fea0003800000 */
[----:B------:R-:W-:Y:S01]  /*2dd0*/  BAR.SYNC.DEFER_BLOCKING 0x0 ;  /* 0x0000000000007b1d */ /* 0x000fe20000010000 */
[----:B----4-:R-:W-:-:S05]  /*2de0*/  HFMA2 R24, -RZ, RZ, 0, 0 ;  /* 0x00000000ff187431 */ /* 0x010fca00000001ff */
[----:B------:R-:W-:Y:S05]  /*2df0*/  @!P3 BRA `(.L_x_668) ;  /* 0x000000040078b947 */ /* 0x000fea0003800000 */
[----:B------:R-:W-:Y:S01]  /*2e00*/  MOV R24, RZ ;  /* 0x000000ff00187202 */ /* 0x000fe20000000f00 */
[----:B------:R-:W-:Y:S02]  /*2e10*/  UIADD3 UR35, UPT, UPT, UR5, UR27, URZ ;  /* 0x0000001b05237290 */ /* 0x000fe4000fffe0ff */
[----:B------:R-:W-:Y:S01]  /*2e20*/  UIADD3 UR36, UPT, UPT, -UR26, URZ, URZ ;  /* 0x000000ff1a247290 */ /* 0x000fe2000fffe1ff */
[----:B------:R-:W-:Y:S01]  /*2e30*/  UMOV UR17, UR5 ;  /* 0x0000000500117c82 */ /* 0x000fe20008000000 */
[----:B------:R-:W-:Y:S01]  /*2e40*/  UMOV UR18, UR15 ;  /* 0x0000000f00127c82 */ /* 0x000fe20008000000 */
[----:B------:R-:W-:Y:S01]  /*2e50*/  UMOV UR19, UR14 ;  /* 0x0000000e00137c82 */ /* 0x000fe20008000000 */
[----:B------:R-:W-:Y:S01]  /*2e60*/  UMOV UR20, UR13 ;  /* 0x0000000d00147c82 */ /* 0x000fe20008000000 */
[----:B------:R-:W-:Y:S01]  /*2e70*/  UMOV UR21, UR12 ;  /* 0x0000000c00157c82 */ /* 0x000fe20008000000 */
[----:B------:R-:W-:Y:S01]  /*2e80*/  UMOV UR22, UR11 ;  /* 0x0000000b00167c82 */ /* 0x000fe20008000000 */
[----:B------:R-:W-:-:S05]  /*2e90*/  UMOV UR23, UR10 ;  /* 0x0000000a00177c82 */ /* 0x000fca0008000000 */
.L_x_669:
[----:B------:R-:W-:Y:S02]  /*2ea0*/  ISETP.EQ.OR P1, PT, RZ, UR36, P2 ;  /* 0x00000024ff007c0c */ /* 0x000fe40009722670 */
[C---:B-1----:R-:W-:Y:S02]  /*2eb0*/  IADD3 R16, PT, PT, R24.reuse, 0x1, RZ ;  /* 0x0000000118107810 */ /* 0x042fe40007ffe0ff */
[----:B------:R-:W-:Y:S02]  /*2ec0*/  IADD3 R17, PT, PT, R24, 0x2, RZ ;  /* 0x0000000218117810 */ /* 0x000fe40007ffe0ff */
[----:B------:R-:W-:Y:S02]  /*2ed0*/  ISETP.EQ.OR P3, PT, R16, UR26, P2 ;  /* 0x0000001a10007c0c */ /* 0x000fe40009762670 */
[----:B------:R-:W-:Y:S02]  /*2ee0*/  ISETP.EQ.OR P6, PT, R17, UR26, P2 ;  /* 0x0000001a11007c0c */ /* 0x000fe400097c2670 */
[----:B------:R-:W-:-:S03]  /*2ef0*/  IADD3 R16, PT, PT, R24, 0x3, RZ ;  /* 0x0000000318107810 */ /* 0x000fc60007ffe0ff */
[----:B------:R-:W-:Y:S01]  /*2f00*/  VOTEU.ALL UP0, P1 ;  /* 0x0000000000ff7886 */ /* 0x000fe20000800000 */
[----:B------:R-:W-:-:S04]  /*2f10*/  ISETP.EQ.OR P5, PT, R16, UR26, P2 ;  /* 0x0000001a10007c0c */ /* 0x000fc800097a2670 */
[----:B------:R-:W-:Y:S01]  /*2f20*/  @!UP0 UIMAD.WIDE.U32 UR38, UR17, 0x8, UR6 ;  /* 0x00000008112688a5 */ /* 0x000fe2000f8e0006 */
[----:B------:R-:W-:Y:S02]  /*2f30*/  VOTEU.ALL UP0, P3 ;  /* 0x0000000000ff7886 */ /* 0x000fe40001800000 */
[----:B------:R-:W-:-:S03]  /*2f40*/  VOTEU.ALL UP1, P6 ;  /* 0x0000000000ff7886 */ /* 0x000fc60003020000 */
[----:B------:R-:W-:Y:S01]  /*2f50*/  MOV R16, UR38 ;  /* 0x0000002600107c02 */ /* 0x000fe20008000f00 */
[----:B------:R-:W-:Y:S01]  /*2f60*/  @!UP0 UIMAD.WIDE.U32 UR40, UR35, 0x8, UR6 ;  /* 0x00000008232888a5 */ /* 0x000fe2000f8e0006 */
[----:B------:R-:W-:Y:S01]  /*2f70*/  MOV R17, UR39 ;  /* 0x0000002700117c02 */ /* 0x000fe20008000f00 */
[----:B------:R-:W-:Y:S01]  /*2f80*/  @!UP1 UIMAD.WIDE.U32 UR38, UR18, 0x8, UR6 ;  /* 0x00000008122698a5 */ /* 0x000fe2000f8e0006 */
[----:B------:R-:W-:-:S03]  /*2f90*/  VOTEU.ALL UP0, P5 ;  /* 0x0000000000ff7886 */ /* 0x000fc60002800000 */
[----:B------:R-:W-:Y:S01]  /*2fa0*/  MOV R18, UR40 ;  /* 0x0000002800127c02 */ /* 0x000fe20008000f00 */
[----:B------:R-:W0:Y:S01]  /*2fb0*/  @!P1 LDG.E.64 R16, desc[UR24][R16.64] ;  /* 0x0000001810109981 */ /* 0x000e22000c1e1b00 */
[----:B------:R-:W-:Y:S02]  /*2fc0*/  MOV R19, UR41 ;  /* 0x0000002900137c02 */ /* 0x000fe40008000f00 */
[----:B------:R-:W-:Y:S02]  /*2fd0*/  MOV R20, UR38 ;  /* 0x0000002600147c02 */ /* 0x000fe40008000f00 */
[----:B--2---:R-:W-:Y:S01]  /*2fe0*/  MOV R21, UR39 ;  /* 0x0000002700157c02 */ /* 0x004fe20008000f00 */
[----:B------:R-:W-:Y:S01]  /*2ff0*/  @!UP0 UIMAD.WIDE.U32 UR38, UR19, 0x8, UR6 ;  /* 0x00000008132688a5 */ /* 0x000fe2000f8e0006 */
[----:B------:R-:W2:Y:S04]  /*3000*/  @!P3 LDG.E.64 R18, desc[UR24][R18.64] ;  /* 0x000000181212b981 */ /* 0x000ea8000c1e1b00 */
[----:B------:R-:W4:Y:S01]  /*3010*/  @!P6 LDG.E.64 R20, desc[UR24][R20.64] ;  /* 0x000000181414e981 */ /* 0x000f22000c1e1b00 */
[----:B------:R-:W-:-:S02]  /*3020*/  MOV R22, UR38 ;  /* 0x0000002600167c02 */ /* 0x000fc40008000f00 */
[----:B------:R-:W-:-:S06]  /*3030*/  MOV R23, UR39 ;  /* 0x0000002700177c02 */ /* 0x000fcc0008000f00 */
[----:B------:R-:W5:Y:S01]  /*3040*/  @!P5 LDG.E.64 R22, desc[UR24][R22.64] ;  /* 0x000000181616d981 */ /* 0x000f62000c1e1b00 */
[----:B------:R-:W-:Y:S01]  /*3050*/  IADD3 R25, PT, PT, R24, 0x4, RZ ;  /* 0x0000000418197810 */ /* 0x000fe20007ffe0ff */
[----:B0--3--:R-:W-:Y:S01]  /*3060*/  @!P1 FADD.FTZ R14, R14, R16 ;  /* 0x000000100e0e9221 */ /* 0x009fe20000010000 */
[----:B------:R-:W-:Y:S01]  /*3070*/  @!P1 FADD.FTZ R15, R15, R17 ;  /* 0x000000110f0f9221 */ /* 0x000fe20000010000 */
[----:B------:R-:W-:Y:S02]  /*3080*/  IADD3 R16, PT, PT, R24, 0x5, RZ ;  /* 0x0000000518107810 */ /* 0x000fe40007ffe0ff */
[----:B------:R-:W-:Y:S01]  /*3090*/  ISETP.EQ.OR P1, PT, R25, UR26, P2 ;  /* 0x0000001a19007c0c */ /* 0x000fe20009722670 */
[----:B--2---:R-:W-:Y:S01]  /*30a0*/  @!P3 FADD.FTZ R14, R14, R18 ;  /* 0x000000120e0eb221 */ /* 0x004fe20000010000 */
[----:B------:R-:W-:Y:S01]  /*30b0*/  @!P3 FADD.FTZ R15, R15, R19 ;  /* 0x000000130f0fb221 */ /* 0x000fe20000010000 */
[----:B------:R-:W-:Y:S02]  /*30c0*/  ISETP.EQ.OR P3, PT, R16, UR26, P2 ;  /* 0x0000001a10007c0c */ /* 0x000fe40009762670 */
[----:B------:R-:W-:Y:S01]  /*30d0*/  IADD3 R16, PT, PT, R24, 0x6, RZ ;  /* 0x0000000618107810 */ /* 0x000fe20007ffe0ff */
[----:B----4-:R-:W-:Y:S01]  /*30e0*/  @!P6 FADD.FTZ R14, R14, R20 ;  /* 0x000000140e0ee221 */ /* 0x010fe20000010000 */
[----:B------:R-:W-:-:S02]  /*30f0*/  @!P6 FADD.FTZ R15, R15, R21 ;  /* 0x000000150f0fe221 */ /* 0x000fc40000010000 */
[----:B------:R-:W-:Y:S02]  /*3100*/  ISETP.EQ.OR P6, PT, R16, UR26, P2 ;  /* 0x0000001a10007c0c */ /* 0x000fe400097c2670 */
[----:B------:R-:W-:Y:S02]  /*3110*/  IADD3 R16, PT, PT, R24, 0x7, RZ ;  /* 0x0000000718107810 */ /* 0x000fe40007ffe0ff */
[----:B------:R-:W-:Y:S01]  /*3120*/  VOTEU.ALL UP1, P1 ;  /* 0x0000000000ff7886 */ /* 0x000fe20000820000 */
[----:B-----5:R-:W-:Y:S01]  /*3130*/  @!P5 FADD.FTZ R14, R14, R22 ;  /* 0x000000160e0ed221 */ /* 0x020fe20000010000 */
[----:B------:R-:W-:Y:S01]  /*3140*/  @!P5 FADD.FTZ R15, R15, R23 ;  /* 0x000000170f0fd221 */ /* 0x000fe20000010000 */
[----:B------:R-:W-:Y:S02]  /*3150*/  ISETP.EQ.OR P5, PT, R16, UR26, P2 ;  /* 0x0000001a10007c0c */ /* 0x000fe400097a2670 */
[----:B------:R-:W-:Y:S01]  /*3160*/  @!UP1 UIMAD.WIDE.U32 UR38, UR20, 0x8, UR6 ;  /* 0x00000008142698a5 */ /* 0x000fe2000f8e0006 */
[----:B------:R-:W-:-:S03]  /*3170*/  VOTEU.ALL UP0, P3 ;  /* 0x0000000000ff7886 */ /* 0x000fc60001800000 */
[----:B------:R-:W-:Y:S02]  /*3180*/  VOTEU.ALL UP1, P6 ;  /* 0x0000000000ff7886 */ /* 0x000fe40003020000 */
[----:B------:R-:W-:Y:S01]  /*3190*/  MOV R16, UR38 ;  /* 0x0000002600107c02 */ /* 0x000fe20008000f00 */
[----:B------:R-:W-:Y:S01]  /*31a0*/  @!UP0 UIMAD.WIDE.U32 UR40, UR21, 0x8, UR6 ;  /* 0x00000008152888a5 */ /* 0x000fe2000f8e0006 */
[----:B------:R-:W-:Y:S01]  /*31b0*/  MOV R17, UR39 ;  /* 0x0000002700117c02 */ /* 0x000fe20008000f00 */
[----:B------:R-:W-:Y:S02]  /*31c0*/  @!UP1 UIMAD.WIDE.U32 UR38, UR22, 0x8, UR6 ;  /* 0x00000008162698a5 */ /* 0x000fe4000f8e0006 */
[----:B------:R-:W-:Y:S02]  /*31d0*/  VOTEU.ALL UP0, P5 ;  /* 0x0000000000ff7886 */ /* 0x000fe40002800000 */
[----:B------:R-:W-:Y:S01]  /*31e0*/  MOV R18, UR40 ;  /* 0x0000002800127c02 */ /* 0x000fe20008000f00 */
[----:B------:R-:W2:Y:S01]  /*31f0*/  @!P1 LDG.E.64 R16, desc[UR24][R16.64] ;  /* 0x0000001810109981 */ /* 0x000ea2000c1e1b00 */
[----:B------:R-:W-:-:S02]  /*3200*/  MOV R19, UR41 ;  /* 0x0000002900137c02 */ /* 0x000fc40008000f00 */
[----:B------:R-:W-:Y:S02]  /*3210*/  MOV R20, UR38 ;  /* 0x0000002600147c02 */ /* 0x000fe40008000f00 */
[----:B------:R-:W-:Y:S01]  /*3220*/  MOV R21, UR39 ;  /* 0x0000002700157c02 */ /* 0x000fe20008000f00 */
[----:B------:R-:W-:Y:S01]  /*3230*/  @!UP0 UIMAD.WIDE.U32 UR38, UR23, 0x8, UR6 ;  /* 0x00000008172688a5 */ /* 0x000fe2000f8e0006 */
[----:B------:R-:W3:Y:S04]  /*3240*/  @!P3 LDG.E.64 R18, desc[UR24][R18.64] ;  /* 0x000000181212b981 */ /* 0x000ee8000c1e1b00 */
[----:B------:R-:W4:Y:S01]  /*3250*/  @!P6 LDG.E.64 R20, desc[UR24][R20.64] ;  /* 0x000000181414e981 */ /* 0x000f22000c1e1b00 */
[----:B------:R-:W-:Y:S02]  /*3260*/  MOV R22, UR38 ;  /* 0x0000002600167c02 */ /* 0x000fe40008000f00 */
[----:B------:R-:W-:-:S06]  /*3270*/  MOV R23, UR39 ;  /* 0x0000002700177c02 */ /* 0x000fcc0008000f00 */
[----:B------:R-:W5:Y:S01]  /*3280*/  @!P5 LDG.E.64 R22, desc[UR24][R22.64] ;  /* 0x000000181616d981 */ /* 0x000f62000c1e1b00 */
[----:B------:R-:W-:Y:S01]  /*3290*/  IADD3 R24, PT, PT, R24, 0x8, RZ ;  /* 0x0000000818187810 */ /* 0x000fe20007ffe0ff */
[----:B------:R-:W-:Y:S02]  /*32a0*/  UIADD3 UR36, UPT, UPT, UR36, 0x8, URZ ;  /* 0x0000000824247890 */ /* 0x000fe4000fffe0ff */
[----:B------:R-:W-:Y:S02]  /*32b0*/  ULEA UR17, UR27, UR17, 0x3 ;  /* 0x000000111b117291 */ /* 0x000fe4000f8e18ff */
[----:B------:R-:W-:Y:S02]  /*32c0*/  ULEA UR35, UR27, UR35, 0x3 ;  /* 0x000000231b237291 */ /* 0x000fe4000f8e18ff */
[----:B------:R-:W-:Y:S02]  /*32d0*/  ULEA UR18, UR27, UR18, 0x3 ;  /* 0x000000121b127291 */ /* 0x000fe4000f8e18ff */
[----:B------:R-:W-:-:S02]  /*32e0*/  ULEA UR19, UR27, UR19, 0x3 ;  /* 0x000000131b137291 */ /* 0x000fc4000f8e18ff */
[----:B------:R-:W-:Y:S02]  /*32f0*/  ULEA UR20, UR27, UR20, 0x3 ;  /* 0x000000141b147291 */ /* 0x000fe4000f8e18ff */
[----:B------:R-:W-:Y:S02]  /*3300*/  ULEA UR21, UR27, UR21, 0x3 ;  /* 0x000000151b157291 */ /* 0x000fe4000f8e18ff */
[----:B------:R-:W-:Y:S02]  /*3310*/  ULEA UR22, UR27, UR22, 0x3 ;  /* 0x000000161b167291 */ /* 0x000fe4000f8e18ff */
[----:B------:R-:W-:Y:S01]  /*3320*/  ULEA UR23, UR27, UR23, 0x3 ;  /* 0x000000171b177291 */ /* 0x000fe2000f8e18ff */
[----:B--2---:R-:W-:Y:S01]  /*3330*/  @!P1 FADD.FTZ R14, R14, R16 ;  /* 0x000000100e0e9221 */ /* 0x004fe20000010000 */
[----:B------:R-:W-:Y:S01]  /*3340*/  @!P1 FADD.FTZ R15, R15, R17 ;  /* 0x000000110f0f9221 */ /* 0x000fe20000010000 */
[----:B------:R-:W-:Y:S02]  /*3350*/  ISETP.NE.AND P1, PT, R24, UR32, PT ;  /* 0x0000002018007c0c */ /* 0x000fe4000bf25270 */
[----:B---3--:R-:W-:Y:S01]  /*3360*/  @!P3 FADD.FTZ R14, R14, R18 ;  /* 0x000000120e0eb221 */ /* 0x008fe20000010000 */
[----:B------:R-:W-:-:S03]  /*3370*/  @!P3 FADD.FTZ R15, R15, R19 ;  /* 0x000000130f0fb221 */ /* 0x000fc60000010000 */
[----:B----4-:R-:W-:Y:S01]  /*3380*/  @!P6 FADD.FTZ R14, R14, R20 ;  /* 0x000000140e0ee221 */ /* 0x010fe20000010000 */
[----:B------:R-:W-:-:S03]  /*3390*/  @!P6 FADD.FTZ R15, R15, R21 ;  /* 0x000000150f0fe221 */ /* 0x000fc60000010000 */
[----:B-----5:R-:W-:Y:S01]  /*33a0*/  @!P5 FADD.FTZ R14, R14, R22 ;  /* 0x000000160e0ed221 */ /* 0x020fe20000010000 */
[----:B------:R-:W-:Y:S02]  /*33b0*/  @!P5 FADD.FTZ R15, R15, R23 ;  /* 0x000000170f0fd221 */ /* 0x000fe40000010000 */
[----:B------:R-:W-:Y:S05]  /*33c0*/  @P1 BRA `(.L_x_669) ;  /* 0xfffffff800b41947 */ /* 0x000fea000383ffff */
[----:B------:R-:W-:-:S07]  /*33d0*/  MOV R24, UR32 ;  /* 0x0000002000187c02 */ /* 0x000fce0008000f00 */
.L_x_668:
[----:B------:R-:W-:-:S09]  /*33e0*/  UISETP.NE.AND UP0, UPT, UR31, URZ, UPT ;  /* 0x000000ff1f00728c */ /* 0x000fd2000bf05270 */
[----:B------:R-:W-:Y:S05]  /*33f0*/  BRA.U !UP0, `(.L_x_665) ;  /* 0x0000000508287547 */ /* 0x000fea000b800000 */
[----:B------:R-:W-:Y:S02]  /*3400*/  UIADD3 UR17, UPT, UPT, UR31, -0x1, URZ ;  /* 0xffffffff1f117890 */ /* 0x000fe4000fffe0ff */
[----:B------:R-:W-:Y:S02]  /*3410*/  ULOP3.LUT UP1, UR18, UR29, 0x3, URZ, 0xc0, !UPT ;  /* 0x000000031d127892 */ /* 0x000fe4000f82c0ff */
[----:B------:R-:W-:-:S09]  /*3420*/  UISETP.GE.U32.AND UP0, UPT, UR17, 0x3, UPT ;  /* 0x000000031100788c */ /* 0x000fd2000bf06070 */
[----:B------:R-:W-:Y:S05]  /*3430*/  BRA.U !UP0, `(.L_x_670) ;  /* 0x00000001088c7547 */ /* 0x000fea000b800000 */
[C---:B-1----:R-:W-:Y:S01]  /*3440*/  IADD3 R18, PT, PT, R24.reuse, 0x1, RZ ;  /* 0x0000000118127810 */ /* 0x042fe20007ffe0ff */
[----:B------:R-:W-:Y:S01]  /*3450*/  HFMA2 R25, -RZ, RZ, 0, 4.76837158203125e-07 ;  /* 0x00000008ff197431 */ /* 0x000fe200000001ff */
[C---:B------:R-:W-:Y:S02]  /*3460*/  ISETP.EQ.OR P1, PT, R24.reuse, UR26, P2 ;  /* 0x0000001a18007c0c */ /* 0x040fe40009722670 */
[----:B------:R-:W-:Y:S02]  /*3470*/  IADD3 R22, PT, PT, R24, 0x2, RZ ;  /* 0x0000000218167810 */ /* 0x000fe40007ffe0ff */
[----:B------:R-:W-:Y:S02]  /*3480*/  ISETP.EQ.OR P3, PT, R18, UR26, P2 ;  /* 0x0000001a12007c0c */ /* 0x000fe40009762670 */
[----:B------:R-:W-:Y:S02]  /*3490*/  ISETP.EQ.OR P5, PT, R22, UR26, P2 ;  /* 0x0000001a16007c0c */ /* 0x000fe400097a2670 */
[----:B------:R-:W-:-:S02]  /*34a0*/  IADD3 R20, PT, PT, R24, 0x3, RZ ;  /* 0x0000000318147810 */ /* 0x000fc40007ffe0ff */
[----:B------:R-:W-:Y:S02]  /*34b0*/  MOV R17, UR27 ;  /* 0x0000001b00117c02 */ /* 0x000fe40008000f00 */
[----:B------:R-:W-:Y:S02]  /*34c0*/  ISETP.EQ.OR P6, PT, R20, UR26, P2 ;  /* 0x0000001a14007c0c */ /* 0x000fe400097c2670 */
[----:B--2---:R-:W-:Y:S01]  /*34d0*/  MOV R21, UR27 ;  /* 0x0000001b00157c02 */ /* 0x004fe20008000f00 */
[----:B------:R-:W-:Y:S01]  /*34e0*/  @!P1 IMAD R16, R24, R17, UR5 ;  /* 0x0000000518109e24 */ /* 0x000fe2000f8e0211 */
[----:B------:R-:W-:Y:S02]  /*34f0*/  MOV R19, 0x8 ;  /* 0x0000000800137802 */ /* 0x000fe40000000f00 */
[----:B------:R-:W-:Y:S01]  /*3500*/  MOV R23, UR27 ;  /* 0x0000001b00177c02 */ /* 0x000fe20008000f00 */
[----:B------:R-:W-:Y:S02]  /*3510*/  @!P3 IMAD R18, R18, R21, UR5 ;  /* 0x000000051212be24 */ /* 0x000fe4000f8e0215 */
[----:B------:R-:W-:-:S04]  /*3520*/  @!P1 IMAD.WIDE.U32 R16, R16, R19, UR6 ;  /* 0x0000000610109e25 */ /* 0x000fc8000f8e0013 */
[----:B------:R-:W-:Y:S01]  /*3530*/  @!P5 IMAD R22, R22, R23, UR5 ;  /* 0x000000051616de24 */ /* 0x000fe2000f8e0217 */
[----:B------:R-:W-:Y:S01]  /*3540*/  MOV R23, 0x8 ;  /* 0x0000000800177802 */ /* 0x000fe20000000f00 */
[----:B------:R-:W-:Y:S01]  /*3550*/  @!P3 IMAD.WIDE.U32 R18, R18, R25, UR6 ;  /* 0x000000061212be25 */ /* 0x000fe2000f8e0019 */
[----:B------:R-:W0:Y:S03]  /*3560*/  @!P1 LDG.E.64 R16, desc[UR24][R16.64] ;  /* 0x0000001810109981 */ /* 0x000e26000c1e1b00 */
[----:B------:R-:W-:Y:S02]  /*3570*/  HFMA2 R26, -RZ, RZ, 0, 4.76837158203125e-07 ;  /* 0x00000008ff1a7431 */ /* 0x000fe400000001ff */
[----:B------:R-:W-:Y:S02]  /*3580*/  @!P6 IMAD R25, R20, R21, UR5 ;  /* 0x000000051419ee24 */ /* 0x000fe4000f8e0215 */
[----:B------:R-:W-:Y:S01]  /*3590*/  @!P5 IMAD.WIDE.U32 R20, R22, R23, UR6 ;  /* 0x000000061614de25 */ /* 0x000fe2000f8e0017 */
[----:B------:R-:W2:Y:S03]  /*35a0*/  @!P3 LDG.E.64 R18, desc[UR24][R18.64] ;  /* 0x000000181212b981 */ /* 0x000ea6000c1e1b00 */
[----:B------:R-:W-:-:S02]  /*35b0*/  @!P6 IMAD.WIDE.U32 R22, R25, R26, UR6 ;  /* 0x000000061916ee25 */ /* 0x000fc4000f8e001a */
[----:B------:R-:W4:Y:S04]  /*35c0*/  @!P5 LDG.E.64 R20, desc[UR24][R20.64] ;  /* 0x000000181414d981 */ /* 0x000f28000c1e1b00 */
        /* <DEDUP_REMOVED lines=10> */
.L_x_670:
[----:B------:R-:W-:Y:S05]  /*3670*/  BRA.U !UP1, `(.L_x_665) ;  /* 0x0000000109887547 */ /* 0x000fea000b800000 */
[----:B------:R-:W-:Y:S02]  /*3680*/  UISETP.NE.AND UP0, UPT, UR18, 0x1, UPT ;  /* 0x000000011200788c */ /* 0x000fe4000bf05270 */
[----:B------:R-:W-:-:S06]  /*3690*/  ULOP3.LUT UR17, UR29, 0x1, URZ, 0xc0, !UPT ;  /* 0x000000011d117892 */ /* 0x000fcc000f8ec0ff */
[----:B------:R-:W-:Y:S01]  /*36a0*/  MOV R20, UR17 ;  /* 0x0000001100147c02 */ /* 0x000fe20008000f00 */
[----:B------:R-:W-:Y:S06]  /*36b0*/  BRA.U !UP0, `(.L_x_671) ;  /* 0x0000000108487547 */ /* 0x000fec000b800000 */
[C---:B-1----:R-:W-:Y:S02]  /*36c0*/  IADD3 R18, PT, PT, R24.reuse, 0x1, RZ ;  /* 0x0000000118127810 */ /* 0x042fe40007ffe0ff */
[----:B------:R-:W-:Y:S02]  /*36d0*/  ISETP.EQ.OR P3, PT, R24, UR26, P2 ;  /* 0x0000001a18007c0c */ /* 0x000fe40009762670 */
[----:B------:R-:W-:Y:S02]  /*36e0*/  ISETP.EQ.OR P1, PT, R18, UR26, P2 ;  /* 0x0000001a12007c0c */ /* 0x000fe40009722670 */
[----:B------:R-:W-:Y:S02]  /*36f0*/  MOV R17, UR27 ;  /* 0x0000001b00117c02 */ /* 0x000fe40008000f00 */
[----:B--2---:R-:W-:Y:S02]  /*3700*/  MOV R21, UR27 ;  /* 0x0000001b00157c02 */ /* 0x004fe40008000f00 */
[----:B------:R-:W-:-:S05]  /*3710*/  MOV R19, 0x8 ;  /* 0x0000000800137802 */ /* 0x000fca0000000f00 */
[----:B------:R-:W-:Y:S02]  /*3720*/  @!P3 IMAD R16, R24, R17, UR5 ;  /* 0x000000051810be24 */ /* 0x000fe4000f8e0211 */
[----:B------:R-:W-:Y:S02]  /*3730*/  @!P1 IMAD R18, R18, R21, UR5 ;  /* 0x0000000512129e24 */ /* 0x000fe4000f8e0215 */
[----:B------:R-:W-:Y:S02]  /*3740*/  HFMA2 R21, -RZ, RZ, 0, 4.76837158203125e-07 ;  /* 0x00000008ff157431 */ /* 0x000fe400000001ff */
[----:B------:R-:W-:-:S04]  /*3750*/  @!P3 IMAD.WIDE.U32 R16, R16, R19, UR6 ;  /* 0x000000061010be25 */ /* 0x000fc8000f8e0013 */
[----:B------:R-:W-:Y:S02]  /*3760*/  @!P1 IMAD.WIDE.U32 R18, R18, R21, UR6 ;  /* 0x0000000612129e25 */ /* 0x000fe4000f8e0015 */
[----:B------:R-:W0:Y:S04]  /*3770*/  @!P3 LDG.E.64 R16, desc[UR24][R16.64] ;  /* 0x000000181010b981 */ /* 0x000e28000c1e1b00 */
[----:B------:R-:W2:Y:S01]  /*3780*/  @!P1 LDG.E.64 R18, desc[UR24][R18.64] ;  /* 0x0000001812129981 */ /* 0x000ea2000c1e1b00 */
[----:B------:R-:W-:Y:S01]  /*3790*/  IADD3 R24, PT, PT, R24, 0x2, RZ ;  /* 0x0000000218187810 */ /* 0x000fe20007ffe0ff */
[----:B0--3--:R-:W-:Y:S01]  /*37a0*/  @!P3 FADD.FTZ R14, R14, R16 ;  /* 0x000000100e0eb221 */ /* 0x009fe20000010000 */
[----:B------:R-:W-:-:S03]  /*37b0*/  @!P3 FADD.FTZ R15, R15, R17 ;  /* 0x000000110f0fb221 */ /* 0x000fc60000010000 */
[----:B--2---:R-:W-:Y:S01]  /*37c0*/  @!P1 FADD.FTZ R14, R14, R18 ;  /* 0x000000120e0e9221 */ /* 0x004fe20000010000 */
[----:B------:R-:W-:-:S07]  /*37d0*/  @!P1 FADD.FTZ R15, R15, R19 ;  /* 0x000000130f0f9221 */ /* 0x000fce0000010000 */
.L_x_671:
[----:B------:R-:W-:Y:S01]  /*37e0*/  ISETP.EQ.OR P1, PT, R24, UR26, P2 ;  /* 0x0000001a18007c0c */ /* 0x000fe20009722670 */
[----:B------:R-:W-:Y:S03]  /*37f0*/  BSSY.RECONVERGENT B0, `(.L_x_665) ;  /* 0x000000a000007945 */ /* 0x000fe60003800200 */
[----:B------:R-:W-:-:S13]  /*3800*/  ISETP.NE.U32.OR P1, PT, R20, 0x1, P1 ;  /* 0x000000011400780c */ /* 0x000fda0000f25470 */
[----:B------:R-:W-:Y:S05]  /*3810*/  @P1 BRA `(.L_x_672) ;  /* 0x00000000001c1947 */ /* 0x000fea0003800000 */
[----:B-1----:R-:W-:Y:S02]  /*3820*/  MOV R17, UR27 ;  /* 0x0000001b00117c02 */ /* 0x002fe40008000f00 */
[----:B------:R-:W-:-:S03]  /*3830*/  MOV R19, 0x8 ;  /* 0x0000000800137802 */ /* 0x000fc60000000f00 */
[----:B------:R-:W-:-:S04]  /*3840*/  IMAD R16, R24, R17, UR5 ;  /* 0x0000000518107e24 */ /* 0x000fc8000f8e0211 */
[----:B------:R-:W-:-:S06]  /*3850*/  IMAD.WIDE.U32 R16, R16, R19, UR6 ;  /* 0x0000000610107e25 */ /* 0x000fcc000f8e0013 */
[----:B------:R-:W0:Y:S02]  /*3860*/  LDG.E.64 R16, desc[UR24][R16.64] ;  /* 0x0000001810107981 */ /* 0x000e24000c1e1b00 */
[----:B0--3--:R-:W-:Y:S01]  /*3870*/  FADD.FTZ R14, R14, R16 ;  /* 0x000000100e0e7221 */ /* 0x009fe20000010000 */
[----:B------:R-:W-:-:S07]  /*3880*/  FADD.FTZ R15, R15, R17 ;  /* 0x000000110f0f7221 */ /* 0x000fce0000010000 */
.L_x_672:
[----:B------:R-:W-:Y:S05]  /*3890*/  BSYNC.RECONVERGENT B0 ;  /* 0x0000000000007941 */ /* 0x000fea0003800200 */
.L_x_665:
[----:B------:R-:W5:Y:S01]  /*38a0*/  S2UR UR7, SR_CgaCtaId ;  /* 0x00000000000779c3 */ /* 0x000f620000008800 */
[----:B------:R-:W-:Y:S01]  /*38b0*/  UMOV UR6, 0x400 ;  /* 0x0000040000067882 */ /* 0x000fe20000000000 */
[--C-:B-1--4-:R-:W-:Y:S01]  /*38c0*/  HADD2.F32 R19, -RZ, R30.reuse.H0_H0 ;  /* 0x2000001eff137230 */ /* 0x112fe20000004100 */
[----:B------:R-:W1:Y:S01]  /*38d0*/  LDCU.64 UR20, c[0x0][0x400] ;  /* 0x00008000ff1477ac */ /* 0x000e620008000a00 */
[----:B------:R-:W-:Y:S02]  /*38e0*/  HADD2.F32 R30, -RZ, R30.H1_H1 ;  /* 0x3000001eff1e7230 */ /* 0x000fe40000004100 */
[--C-:B--2---:R-:W-:Y:S02]  /*38f0*/  HADD2.F32 R21, -RZ, R37.reuse.H0_H0 ;  /* 0x20000025ff157230 */ /* 0x104fe40000004100 */
[----:B------:R-:W-:Y:S01]  /*3900*/  HADD2.F32 R20, -RZ, R37.H1_H1 ;  /* 0x30000025ff147230 */ /* 0x000fe20000004100 */
[----:B-----5:R-:W-:-:S09]  /*3910*/  ULEA UR6, UR7, UR6, 0x18 ;  /* 0x0000000607067291 */ /* 0x020fd2000f8ec0ff */
[----:B------:R0:W-:Y:S01]  /*3920*/  @!P2 STS.64 [UR6+0xc0], R14 ;  /* 0x0000c00eff00a988 */ /* 0x0001e20008000a06 */
[----:B------:R-:W-:Y:S01]  /*3930*/  BAR.SYNC.DEFER_BLOCKING 0x0 ;  /* 0x0000000000007b1d */ /* 0x000fe20000010000 */
[----:B0--3--:R-:W-:-:S04]  /*3940*/  FADD.FTZ R14, R30, -UR33 ;  /* 0x800000211e0e7e21 */ /* 0x009fc80008010000 */
[----:B------:R-:W-:Y:S01]  /*3950*/  FMUL.FTZ R14, R14, UR34 ;  /* 0x000000220e0e7c20 */ /* 0x000fe20008410000 */
[----:B------:R-:W0:Y:S01]  /*3960*/  LDS.64 R16, [UR6+0xc0] ;  /* 0x0000c006ff107984 */ /* 0x000e220008000a00 */
[----:B------:R-:W0:Y:S02]  /*3970*/  LDCU UR6, c[0x0][0x42c] ;  /* 0x00008580ff0677ac */ /* 0x000e240008000800 */
[----:B0-----:R-:W-:Y:S01]  /*3980*/  FMUL.FTZ R18, R16, UR6 ;  /* 0x0000000610127c20 */ /* 0x001fe20008410000 */
[----:B------:R-:W-:Y:S01]  /*3990*/  FADD.FTZ R16, R19, -UR33 ;  /* 0x8000002113107e21 */ /* 0x000fe20008010000 */
[----:B------:R-:W-:Y:S01]  /*39a0*/  FMUL.FTZ R23, R17, UR6 ;  /* 0x0000000611177c20 */ /* 0x000fe20008410000 */
[----:B------:R-:W-:Y:S02]  /*39b0*/  HADD2.F32 R19, -RZ, R29.H0_H0 ;  /* 0x2000001dff137230 */ /* 0x000fe40000004100 */
[----:B------:R-:W-:Y:S01]  /*39c0*/  FMUL.FTZ R15, R16, UR34 ;  /* 0x00000022100f7c20 */ /* 0x000fe20008410000 */
[----:B-1----:R-:W-:Y:S06]  /*39d0*/  @!P4 BRA `(.L_x_673) ;  /* 0x000000000048c947 */ /* 0x002fec0003800000 */
        /* <DEDUP_REMOVED lines=18> */
.L_x_673:
        /* <DEDUP_REMOVED lines=10> */
[----:B------:R-:W-:Y:S01]  /*3ba0*/  FMUL.FTZ R21, R21, UR34 ;  /* 0x0000002215157c20 */ /* 0x000fe20008410000 */
[----:B------:R-:W-:Y:S01]  /*3bb0*/  FMUL.FTZ R20, R20, UR34 ;  /* 0x0000002214147c20 */ /* 0x000fe20008410000 */
[----:B0-----:R-:W-:-:S02]  /*3bc0*/  IMAD R17, R3, UR18, RZ ;  /* 0x0000001203117c24 */ /* 0x001fc4000f8e02ff */
[----:B------:R-:W-:-:S04]  /*3bd0*/  IMAD.WIDE.U32 R14, R36, UR18, R14 ;  /* 0x00000012240e7c25 */ /* 0x000fc8000f8e000e */
[----:B------:R-:W-:Y:S01]  /*3be0*/  IMAD R17, R36, UR19, R17 ;  /* 0x0000001324117c24 */ /* 0x000fe2000f8e0211 */
[----:B-1----:R-:W-:-:S04]  /*3bf0*/  LEA R16, P0, R14, UR6, 0x1 ;  /* 0x000000060e107c11 */ /* 0x002fc8000f8008ff */
[----:B------:R-:W-:Y:S02]  /*3c00*/  IADD3 R17, PT, PT, R15, R17, RZ ;  /* 0x000000110f117210 */ /* 0x000fe40007ffe0ff */
[----:B------:R-:W-:Y:S02]  /*3c10*/  F2FP.F16.F32.PACK_AB R15, R20, R21 ;  /* 0x00000015140f723e */ /* 0x000fe400000000ff */
[----:B------:R-:W-:-:S05]  /*3c20*/  LEA.HI.X R17, R14, UR7, R17, 0x1, P0 ;  /* 0x000000070e117c11 */ /* 0x000fca00080f0c11 */
[----:B------:R0:W-:Y:S02]  /*3c30*/  STG.E desc[UR24][R16.64], R15 ;  /* 0x0000000f10007986 */ /* 0x0001e4000c101918 */
.L_x_675:
[----:B------:R-:W-:Y:S05]  /*3c40*/  BSYNC.RECONVERGENT B0 ;  /* 0x0000000000007941 */ /* 0x000fea0003800200 */
.L_x_674:
[--C-:B------:R-:W-:Y:S01]  /*3c50*/  HADD2.F32 R14, -RZ, R8.reuse.H0_H0 ;  /* 0x20000008ff0e7230 */ /* 0x100fe20000004100 */
[----:B------:R-:W-:Y:S01]  /*3c60*/  UISETP.NE.AND UP0, UPT, UR28, URZ, UPT ;  /* 0x000000ff1c00728c */ /* 0x000fe2000bf05270 */
[----:B------:R-:W-:Y:S02]  /*3c70*/  HADD2.F32 R29, -RZ, R29.H1_H1 ;  /* 0x3000001dff1d7230 */ /* 0x000fe40000004100 */
[----:B------:R-:W-:Y:S01]  /*3c80*/  FADD.FTZ R19, R19, -UR33 ;  /* 0x8000002113137e21 */ /* 0x000fe20008010000 */
[----:B------:R-:W-:Y:S02]  /*3c90*/  HADD2.F32 R8, -RZ, R8.H1_H1 ;  /* 0x30000008ff087230 */ /* 0x000fe40000004100 */
[----:B------:R-:W-:Y:S01]  /*3ca0*/  FADD.FTZ R14, R14, -UR33 ;  /* 0x800000210e0e7e21 */ /* 0x000fe20008010000 */
[--C-:B0-----:R-:W-:Y:S02]  /*3cb0*/  HADD2.F32 R15, -RZ, R39.reuse.H0_H0 ;  /* 0x20000027ff0f7230 */ /* 0x101fe40000004100 */
[----:B------:R-:W-:Y:S01]  /*3cc0*/  FADD.FTZ R26, R29, -UR33 ;  /* 0x800000211d1a7e21 */ /* 0x000fe20008010000 */
[----:B------:R-:W-:-:S02]  /*3cd0*/  HADD2.F32 R39, -RZ, R39.H1_H1 ;  /* 0x30000027ff277230 */ /* 0x000fc40000004100 */
[----:B------:R-:W-:Y:S01]  /*3ce0*/  FADD.FTZ R8, R8, -UR33 ;  /* 0x8000002108087e21 */ /* 0x000fe20008010000 */
[----:B------:R-:W-:Y:S01]  /*3cf0*/  FMUL.FTZ R17, R19, UR34 ;  /* 0x0000002213117c20 */ /* 0x000fe20008410000 */
[----:B------:R-:W-:Y:S01]  /*3d00*/  FADD.FTZ R15, R15, -UR33 ;  /* 0x800000210f0f7e21 */ /* 0x000fe20008010000 */
[----:B------:R-:W-:Y:S01]  /*3d10*/  FMUL.FTZ R26, R26, UR34 ;  /* 0x000000221a1a7c20 */ /* 0x000fe20008410000 */
[----:B------:R-:W-:Y:S01]  /*3d20*/  FADD.FTZ R39, R39, -UR33 ;  /* 0x8000002127277e21 */ /* 0x000fe20008010000 */
[----:B------:R-:W-:Y:S01]  /*3d30*/  FMUL.FTZ R20, R14, UR34 ;  /* 0x000000220e147c20 */ /* 0x000fe20008410000 */
[----:B------:R-:W-:Y:S01]  /*3d40*/  FMUL.FTZ R22, R8, UR34 ;  /* 0x0000002208167c20 */ /* 0x000fe20008410000 */
[----:B------:R-:W-:Y:S01]  /*3d50*/  FMUL.FTZ R19, R15, UR34 ;  /* 0x000000220f137c20 */ /* 0x000fe20008410000 */
[----:B------:R-:W-:Y:S01]  /*3d60*/  ISETP.GE.U32.AND P0, PT, R33, UR20, PT ;  /* 0x0000001421007c0c */ /* 0x000fe2000bf06070 */
[----:B------:R-:W-:Y:S01]  /*3d70*/  FMUL.FTZ R8, R39, UR34 ;  /* 0x0000002227087c20 */ /* 0x000fe20008410000 */
[----:B------:R-:W-:Y:S01]  /*3d80*/  ISETP.GE.U32.AND P1, PT, R32, UR20, PT ;  /* 0x0000001420007c0c */ /* 0x000fe2000bf26070 */
[C-C-:B------:R-:W-:Y:S01]  /*3d90*/  FFMA.FTZ R15, R18.reuse, R17, R23.reuse ;  /* 0x00000011120f7223 */ /* 0x140fe20000010017 */
[C-C-:B------:R-:W-:Y:S01]  /*3da0*/  FFMA.FTZ R14, R18.reuse, R26, R23.reuse ;  /* 0x0000001a120e7223 */ /* 0x140fe20000010017 */
[C-C-:B------:R-:W-:Y:S01]  /*3db0*/  FFMA.FTZ R25, R18.reuse, R20, R23.reuse ;  /* 0x0000001412197223 */ /* 0x140fe20000010017 */
[C-C-:B------:R-:W-:Y:S01]  /*3dc0*/  FFMA.FTZ R24, R18.reuse, R22, R23.reuse ;  /* 0x0000001612187223 */ /* 0x140fe20000010017 */
[C-C-:B------:R-:W-:Y:S01]  /*3dd0*/  FFMA.FTZ R21, R18.reuse, R19, R23.reuse ;  /* 0x0000001312157223 */ /* 0x140fe20000010017 */
[--C-:B------:R-:W-:Y:S01]  /*3de0*/  HADD2.F32 R16, -RZ, R28.reuse.H0_H0 ;  /* 0x2000001cff107230 */ /* 0x100fe20000004100 */
[----:B------:R-:W-:Y:S01]  /*3df0*/  ISETP.GE.U32.AND P2, PT, R31, UR20, PT ;  /* 0x000000141f007c0c */ /* 0x000fe2000bf46070 */
[----:B------:R-:W-:Y:S01]  /*3e00*/  FFMA.FTZ R18, R18, R8, R23 ;  /* 0x0000000812127223 */ /* 0x000fe20000010017 */
[----:B------:R-:W-:Y:S01]  /*3e10*/  ISETP.GE.AND.EX P0, PT, R5, UR21, PT, P0 ;  /* 0x0000001505007c0c */ /* 0x000fe2000bf06300 */
[----:B------:R-:W-:Y:S01]  /*3e20*/  HADD2.F32 R28, -RZ, R28.H1_H1 ;  /* 0x3000001cff1c7230 */ /* 0x000fe20000004100 */
[----:B------:R-:W-:Y:S01]  /*3e30*/  ISETP.GE.AND.EX P1, PT, R7, UR21, PT, P1 ;  /* 0x0000001507007c0c */ /* 0x000fe2000bf26310 */
[----:B------:R-:W-:-:S12]  /*3e40*/  BRA.U !UP0, `(.L_x_676) ;  /* 0x0000000108487547 */ /* 0x000fd8000b800000 */
        /* <DEDUP_REMOVED lines=18> */
.L_x_676:
[----:B------:R-:W-:Y:S01]  /*3f70*/  BSSY.RECONVERGENT B0, `(.L_x_677) ;  /* 0x0000012000007945 */ /* 0x000fe20003800200 */
[----:B------:R-:W-:Y:S01]  /*3f80*/  FFMA.FTZ R16, R12, R16, -R15 ;  /* 0x000000100c107223 */ /* 0x000fe2000001080f */
[----:B------:R-:W-:Y:S02]  /*3f90*/  FFMA.FTZ R23, R13, R28, -R14 ;  /* 0x0000001c0d177223 */ /* 0x000fe4000001080e */
[----:B------:R-:W-:Y:S05]  /*3fa0*/  @P0 BRA `(.L_x_678) ;  /* 0x0000000000380947 */ /* 0x000fea0003800000 */
        /* <DEDUP_REMOVED lines=11> */
[----:B------:R-:W-:Y:S02]  /*4060*/  F2FP.F16.F32.PACK_AB R23, R23, R26 ;  /* 0x0000001a1717723e */ /* 0x000fe400000000ff */
[----:B------:R-:W-:-:S05]  /*4070*/  LEA.HI.X R17, R14, UR19, R17, 0x1, P0 ;  /* 0x000000130e117c11 */ /* 0x000fca00080f0c11 */
[----:B------:R0:W-:Y:S02]  /*4080*/  STG.E desc[UR24][R16.64], R23 ;  /* 0x0000001710007986 */ /* 0x0001e4000c101918 */
.L_x_678:
[----:B------:R-:W-:Y:S05]  /*4090*/  BSYNC.RECONVERGENT B0 ;  /* 0x0000000000007941 */ /* 0x000fea0003800200 */
.L_x_677:
[--C-:B------:R-:W-:Y:S02]  /*40a0*/  HADD2.F32 R14, -RZ, R6.reuse.H0_H0 ;  /* 0x20000006ff0e7230 */ /* 0x100fe40000004100 */
[----:B------:R-:W-:Y:S01]  /*40b0*/  HADD2.F32 R6, -RZ, R6.H1_H1 ;  /* 0x30000006ff067230 */ /* 0x000fe20000004100 */
        /* <DEDUP_REMOVED lines=19> */
.L_x_679:
        /* <DEDUP_REMOVED lines=15> */
[----:B------:R-:W-:Y:S02]  /*42e0*/  F2FP.F16.F32.PACK_AB R15, R6, R25 ;  /* 0x00000019060f723e */ /* 0x000fe400000000ff */
[----:B------:R-:W-:-:S05]  /*42f0*/  LEA.HI.X R17, R14, UR19, R17, 0x1, P0 ;  /* 0x000000130e117c11 */ /* 0x000fca00080f0c11 */
[----:B------:R1:W-:Y:S02]  /*4300*/  STG.E desc[UR24][R16.64], R15 ;  /* 0x0000000f10007986 */ /* 0x0003e4000c101918 */
.L_x_681:
[----:B------:R-:W-:Y:S05]  /*4310*/  BSYNC.RECONVERGENT B0 ;  /* 0x0000000000007941 */ /* 0x000fea0003800200 */
.L_x_680:
[--C-:B------:R-:W-:Y:S02]  /*4320*/  HADD2.F32 R6, -RZ, R38.reuse.H0_H0 ;  /* 0x20000026ff067230 */ /* 0x100fe40000004100 */
[----:B------:R-:W-:Y:S01]  /*4330*/  HADD2.F32 R38, -RZ, R38.H1_H1 ;  /* 0x30000026ff267230 */ /* 0x000fe20000004100 */
[----:B------:R-:W-:Y:S06]  /*4340*/  BRA.U !UP0, `(.L_x_682) ;  /* 0x0000000108487547 */ /* 0x000fec000b800000 */
[----:B------:R-:W-:Y:S01]  /*4350*/  FFMA.FTZ R10, R12, R19, R10 ;  /* 0x000000130c0a7223 */ /* 0x000fe2000001000a */
[----:B------:R-:W-:-:S03]  /*4360*/  FFMA.FTZ R8, R13, R8, R11 ;  /* 0x000000080d087223 */ /* 0x000fc6000001000b */
[----:B------:R-:W-:Y:S01]  /*4370*/  FMUL.FTZ R14, R10, -1.4426950216293334961 ;  /* 0xbfb8aa3b0a0e7820 */ /* 0x000fe20000410000 */
[----:B-1----:R-:W-:-:S05]  /*4380*/  FMUL.FTZ R15, R8, -1.4426950216293334961 ;  /* 0xbfb8aa3b080f7820 */ /* 0x002fca0000410000 */
[----:B------:R-:W1:Y:S04]  /*4390*/  MUFU.EX2 R14, R14 ;  /* 0x0000000e000e7308 */ /* 0x000e680000000800 */
[----:B------:R-:W0:Y:S01]  /*43a0*/  MUFU.EX2 R15, R15 ;  /* 0x0000000f000f7308 */ /* 0x000e220000000800 */
[----:B-1----:R-:W-:Y:S01]  /*43b0*/  FADD.FTZ R11, R14, 1 ;  /* 0x3f8000000e0b7421 */ /* 0x002fe20000010000 */
        /* <DEDUP_REMOVED lines=11> */
.L_x_682:
[----:B------:R-:W-:Y:S01]  /*4470*/  ISETP.GE.AND.EX P2, PT, R9, UR21, PT, P2 ;  /* 0x0000001509007c0c */ /* 0x000fe2000bf46320 */
[----:B------:R-:W-:Y:S01]  /*4480*/  FFMA.FTZ R21, R12, R6, -R21 ;  /* 0x000000060c157223 */ /* 0x000fe20000010815 */
[----:B------:R-:W-:Y:S01]  /*4490*/  FFMA.FTZ R18, R13, R38, -R18 ;  /* 0x000000260d127223 */ /* 0x000fe20000010812 */
[----:B------:R-:W-:Y:S02]  /*44a0*/  BSSY.RECONVERGENT B0, `(.L_x_683) ;  /* 0x000000f000007945 */ /* 0x000fe40003800200 */
[----:B------:R-:W-:Y:S01]  /*44b0*/  FMUL.FTZ R13, R21, UR34 ;  /* 0x00000022150d7c20 */ /* 0x000fe20008410000 */
[----:B------:R-:W-:-:S07]  /*44c0*/  FMUL.FTZ R18, R18, UR34 ;  /* 0x0000002212127c20 */ /* 0x000fce0008410000 */
[----:B------:R-:W-:Y:S05]  /*44d0*/  @P2 BRA `(.L_x_684) ;  /* 0x00000000002c2947 */ /* 0x000fea0003800000 */
[----:B------:R-:W2:Y:S01]  /*44e0*/  LDCU.64 UR6, c[0x0][0x3f8] ;  /* 0x00007f00ff0677ac */ /* 0x000ea20008000a00 */
[----:B------:R-:W-:Y:S02]  /*44f0*/  MOV R42, R44 ;  /* 0x0000002c002a7202 */ /* 0x000fe40000000f00 */
[----:B------:R-:W-:Y:S01]  /*4500*/  F2FP.F16.F32.PACK_AB R13, R18, R13 ;  /* 0x0000000d120d723e */ /* 0x000fe200000000ff */
        /* <DEDUP_REMOVED lines=8> */
.L_x_684:
[----:B------:R-:W-:Y:S05]  /*4590*/  BSYNC.RECONVERGENT B0 ;  /* 0x0000000000007941 */ /* 0x000fea0003800200 */
.L_x_683:
[----:B------:R-:W-:Y:S02]  /*45a0*/  UIADD3 UR16, UPT, UPT, UR27, UR16, URZ ;  /* 0x000000101b107290 */ /* 0x000fe4000fffe0ff */
[----:B------:R-:W-:Y:S02]  /*45b0*/  UIADD3 UR4, UPT, UPT, UR4, 0x1, URZ ;  /* 0x0000000104047890 */ /* 0x000fe4000fffe0ff */
[----:B------:R-:W-:-:S09]  /*45c0*/  UISETP.GE.AND UP0, UPT, UR16, UR8, UPT ;  /* 0x000000081000728c */ /* 0x000fd2000bf06270 */
[----:B------:R-:W-:Y:S05]  /*45d0*/  BRA.U !UP0, `(.L_x_685) ;  /* 0xffffffbd08587547 */ /* 0x000fea000b83ffff */
.L_x_654:
[----:B------:R-:W3:Y:S01]  /*45e0*/  LDC R6, c[0x0][0x370] ;  /* 0x0000dc00ff067b82 */ /* 0x000ee20000000800 */
[----:B------:R-:W-:Y:S01]  /*45f0*/  ISETP.NE.AND P2, PT, R4, RZ, PT ;  /* 0x000000ff0400720c */ /* 0x000fe20003f45270 */
[----:B------:R-:W-:Y:S06]  /*4600*/  BSSY.RECONVERGENT B0, `(.L_x_686) ;  /* 0x0000011000007945 */ /* 0x000fec0003800200 */
[----:B------:R-:W4:Y:S08]  /*4610*/  LDC R7, c[0x0][0x374] ;  /* 0x0000dd00ff077b82 */ /* 0x000f300000000800 */
[----:B------:R-:W5:Y:S01]  /*4620*/  LDC.64 R2, c[0x0][0x3c8] ;  /* 0x0000f200ff027b82 */ /* 0x000f620000000a00 */
[----:B---3--:R-:W-:-:S02]  /*4630*/  IADD3 R5, PT, PT, R6, -0x1, RZ ;  /* 0xffffffff06057810 */ /* 0x008fc40007ffe0ff */
[----:B------:R-:W-:Y:S02]  /*4640*/  ISETP.NE.AND P1, PT, R6, 0x1, PT ;  /* 0x000000010600780c */ /* 0x000fe40003f25270 */
[----:B----4-:R-:W-:-:S04]  /*4650*/  IADD3 R0, PT, PT, R7, -0x1, RZ ;  /* 0xffffffff07007810 */ /* 0x010fc80007ffe0ff */
[----:B------:R-:W-:Y:S02]  /*4660*/  ISETP.NE.AND P0, PT, R0, UR5, PT ;  /* 0x0000000500007c0c */ /* 0x000fe4000bf05270 */
        /* <DEDUP_REMOVED lines=10> */
.L_x_687:
[----:B------:R-:W-:Y:S05]  /*4710*/  BSYNC.RECONVERGENT B0 ;  /* 0x0000000000007941 */ /* 0x000fea0003800200 */
.L_x_686:
[----:B------:R-:W-:Y:S05]  /*4720*/  @P0 EXIT ;  /* 0x000000000000094d */ /* 0x000fea0003800000 */
[----:B------:R-:W-:Y:S05]  /*4730*/  @P2 BRA `(.L_x_688) ;  /* 0x0000000000202947 */ /* 0x000fea0003800000 */
[----:B------:R-:W-:-:S05]  /*4740*/  IMAD R0, R6, R7, RZ ;  /* 0x0000000706007224 */ /* 0x000fca00078e02ff */
[----:B------:R-:W-:-:S13]  /*4750*/  ISETP.NE.AND P0, PT, R0, -0x1, PT ;  /* 0xffffffff0000780c */ /* 0x000fda0003f05270 */
[----:B------:R-:W-:Y:S05]  /*4760*/  @!P0 BRA `(.L_x_688) ;  /* 0x0000000000148947 */ /* 0x000fea0003800000 */
.L_x_689:
[----:B---3--:R-:W3:Y:S04]  /*4770*/  LDG.E.STRONG.GPU R5, desc[UR24][R2.64] ;  /* 0x0000001802057981 */ /* 0x008ee8000c1ef900 */
[----:B---3--:R-:W-:Y:S01]  /*4780*/  CCTL.IVALL ;  /* 0x00000000ff00798f */ /* 0x008fe20002000000 */
[----:B------:R-:W-:Y:S05]  /*4790*/  YIELD ;  /* 0x0000000000007946 */ /* 0x000fea0003800000 */
[----:B------:R-:W-:-:S13]  /*47a0*/  ISETP.NE.AND P0, PT, R5, R0, PT ;  /* 0x000000000500720c */ /* 0x000fda0003f05270 */
[----:B------:R-:W-:Y:S05]  /*47b0*/  @P0 BRA `(.L_x_689) ;  /* 0xfffffffc00ec0947 */ /* 0x000fea000383ffff */
.L_x_688:
[----:B------:R-:W-:Y:S05]  /*47c0*/  WARPSYNC.ALL ;  /* 0x0000000000007948 */ /* 0x000fea0003800000 */
[----:B------:R-:W3:Y:S08]  /*47d0*/  LDC.64 R6, c[0x0][0x3f8] ;  /* 0x0000fe00ff067b82 */ /* 0x000ef00000000a00 */
        /* <DEDUP_REMOVED lines=14> */
[----:B--2---:R-:W-:Y:S02]  /*48c0*/  SEL R13, R3, R2, P0 ;  /* 0x00000002030d7207 */ /* 0x004fe40000000000 */
[----:B------:R-:W-:Y:S02]  /*48d0*/  SEL R2, R0, R9, P0 ;  /* 0x0000000900027207 */ /* 0x000fe40000000000 */
[----:B------:R-:W-:-:S04]  /*48e0*/  IADD3 R13, P0, PT, R13, -0x280, RZ ;  /* 0xfffffd800d0d7810 */ /* 0x000fc80007f1e0ff */
[----:B------:R-:W-:Y:S02]  /*48f0*/  IADD3.X R2, PT, PT, R2, -0x1, RZ, P0, !PT ;  /* 0xffffffff02027810 */ /* 0x000fe400007fe4ff */
[----:B------:R-:W-:-:S04]  /*4900*/  ISETP.NE.U32.AND P0, PT, R13, R4, PT ;  /* 0x000000040d00720c */ /* 0x000fc80003f05070 */
[----:B------:R-:W-:-:S04]  /*4910*/  ISETP.NE.AND.EX P0, PT, R2, R5, PT, P0 ;  /* 0x000000050200720c */ /* 0x000fc80003f05300 */
[----:B01----:R-:W-:-:S04]  /*4920*/  SEL R17, RZ, 0x1, !P0 ;  /* 0x00000001ff117807 */ /* 0x003fc80004000000 */
        /* <DEDUP_REMOVED lines=31> */
[----:B------:R-:W2:Y:S01]  /*4b20*/  LDCU.64 UR8, c[0x0][0x388] ;  /* 0x00007100ff0877ac */ /* 0x000ea20008000a00 */
        /* <DEDUP_REMOVED lines=17> */
.L_x_692:
        /* <DEDUP_REMOVED lines=27> */
.L_x_691:
[----:B------:R-:W-:Y:S05]  /*4df0*/  BSYNC.RECONVERGENT B0 ;  /* 0x0000000000007941 */ /* 0x000fea0003800200 */
.L_x_690:
        /* <DEDUP_REMOVED lines=10> */
.L_x_693:
        /* <DEDUP_REMOVED lines=82> */
.L_x_694:
        /* <DEDUP_REMOVED lines=12> */
.L_x_3420:


//--------------------- .text._Z35group_norm_nhwc_bwd_one_pass_kernelI11Fp16IOFp32WLi256ELi40ELi640EEv26Group_norm_nhwc_bwd_params --------------------------
	.section	.text._Z35group_norm_nhwc_bwd_one_pass_kernelI11Fp16IOFp32WLi256ELi40ELi640EEv26Group_norm_nhwc_bwd_params,"ax",@progbits
	.align	128
        .global         _Z35group_norm_nhwc_bwd_one_pass_kernelI11Fp16IOFp32WLi256ELi40ELi640EEv26Group_norm_nhwc_bwd_params
        .type           _Z35group_norm_nhwc_bwd_one_pass_kernelI11Fp16IOFp32WLi256ELi40ELi640EEv26Group_norm_nhwc_bwd_params,@function
        .size           _Z35group_norm_nhwc_bwd_one_pass_kernelI11Fp16IOFp32WLi256ELi40ELi640EEv26Group_norm_nhwc_bwd_params,(.L_x_3421 - _Z35group_norm_nhwc_bwd_one_pass_kernelI11Fp16IOFp32WLi256ELi40ELi640EEv26Group_norm_nhwc_bwd_params)
        .other          _Z35group_norm_nhwc_bwd_one_pass_kernelI11Fp16IOFp32WLi256ELi40ELi640EEv26Group_norm_nhwc_bwd_params,@"STO_CUDA_ENTRY STV_DEFAULT"
_Z35group_norm_nhwc_bwd_one_pass_kernelI11Fp16IOFp32WLi256ELi40ELi640EEv26Group_norm_nhwc_bwd_params:
.text._Z35group_norm_nhwc_bwd_one_pass_kernelI11Fp16IOFp32WLi256ELi40ELi640EEv26Group_norm_nhwc_bwd_params:
        /* <DEDUP_REMOVED lines=9> */
[----:B------:R-:W-:Y:S01]  /*0090*/  UMOV UR4, URZ ;  /* 0x000000ff00047c82 */ /* 0x000fe20008000000 */
        /* <DEDUP_REMOVED lines=11> */
.L_x_738:
[----:B-1----:R-:W1:Y:S01]  /*0150*/  LDC R10, c[0x0][0x410] ;  /* 0x00010400ff0a7b82 */ /* 0x002e620000000800 */
[----:B------:R-:W2:Y:S01]  /*0160*/  LDCU UR5, c[0x0][0x41c] ;  /* 0x00008380ff0577ac */ /* 0x000ea20008000800 */
[----:B------:R-:W-:Y:S02]  /*0170*/  ISETP.LE.AND P2, PT, RZ, UR6, PT ;  /* 0x00000006ff007c0c */ /* 0x000fe4000bf43270 */
[----:B------:R-:W-:Y:S01]  /*0180*/  CS2R R44, SRZ ;  /* 0x00000000002c7805 */ /* 0x000fe2000001ff00 */
[----:B------:R-:W3:Y:S01]  /*0190*/  LDCU.128 UR12, c[0x0][0x400] ;  /* 0x00008000ff0c77ac */ /* 0x000ee20008000c00 */
[----:B------:R-:W4:Y:S01]  /*01a0*/  LDCU.64 UR8, c[0x0][0x3b8] ;  /* 0x00007700ff0877ac */ /* 0x000f220008000a00 */
[----:B------:R-:W-:Y:S01]  /*01b0*/  CS2R R42, SRZ ;  /* 0x00000000002a7805 */ /* 0x000fe2000001ff00 */
[----:B0-----:R-:W0:Y:S01]  /*01c0*/  LDCU.U8 UR7, c[0x0][0x414] ;  /* 0x00008280ff0777ac */ /* 0x001e220008000000 */
[----:B-1----:R-:W-:-:S04]  /*01d0*/  IABS R9, R10 ;  /* 0x0000000a00097213 */ /* 0x002fc80000000000 */
[----:B------:R-:W1:Y:S08]  /*01e0*/  I2F.RP R6, R9 ;  /* 0x0000000900067306 */ /* 0x000e700000209400 */
[----:B-1----:R-:W1:Y:S02]  /*01f0*/  MUFU.RCP R6, R6 ;  /* 0x0000000600067308 */ /* 0x002e640000001000 */
[----:B-1----:R-:W-:-:S06]  /*0200*/  IADD3 R4, PT, PT, R6, 0xffffffe, RZ ;  /* 0x0ffffffe06047810 */ /* 0x002fcc0007ffe0ff */
[----:B------:R1:W2:Y:S02]  /*0210*/  F2I.FTZ.U32.TRUNC.NTZ R5, R4 ;  /* 0x0000000400057305 */ /* 0x0002a4000021f000 */
[----:B-1----:R-:W-:Y:S01]  /*0220*/  HFMA2 R4, -RZ, RZ, 0, 0 ;  /* 0x00000000ff047431 */ /* 0x002fe200000001ff */
[----:B--2---:R-:W-:-:S05]  /*0230*/  IADD3 R8, PT, PT, RZ, -R5, RZ ;  /* 0x80000005ff087210 */ /* 0x004fca0007ffe0ff */
[----:B------:R-:W-:Y:S01]  /*0240*/  IMAD R3, R8, R9, RZ ;  /* 0x0000000908037224 */ /* 0x000fe200078e02ff */
[----:B------:R-:W-:-:S03]  /*0250*/  IABS R8, UR6 ;  /* 0x0000000600087c13 */ /* 0x000fc60008000000 */
[----:B------:R-:W-:Y:S02]  /*0260*/  IMAD.HI.U32 R5, R5, R3, R4 ;  /* 0x0000000305057227 */ /* 0x000fe400078e0004 */
[----:B------:R-:W1:Y:S04]  /*0270*/  S2R R3, SR_CTAID.X ;  /* 0x0000000000037919 */ /* 0x000e680000002500 */
[----:B------:R-:W-:-:S05]  /*0280*/  IMAD.HI.U32 R5, R5, R8, RZ ;  /* 0x0000000805057227 */ /* 0x000fca00078e00ff */
[----:B------:R-:W-:-:S05]  /*0290*/  IADD3 R6, PT, PT, -R5, RZ, RZ ;  /* 0x000000ff05067210 */ /* 0x000fca0007ffe1ff */
[----:B------:R-:W-:Y:S01]  /*02a0*/  IMAD R4, R9, R6, R8 ;  /* 0x0000000609047224 */ /* 0x000fe200078e0208 */
[----:B------:R-:W-:-:S04]  /*02b0*/  LOP3.LUT R6, R10, UR6, RZ, 0x3c, !PT ;  /* 0x000000060a067c12 */ /* 0x000fc8000f8e3cff */
[----:B------:R-:W-:Y:S02]  /*02c0*/  ISETP.GT.U32.AND P4, PT, R9, R4, PT ;  /* 0x000000040900720c */ /* 0x000fe40003f84070 */
[----:B------:R-:W-:Y:S01]  /*02d0*/  ISETP.GE.AND P3, PT, R6, RZ, PT ;  /* 0x000000ff0600720c */ /* 0x000fe20003f66270 */
[----:B-1----:R-:W-:-:S10]  /*02e0*/  IMAD R7, R3, UR5, R48 ;  /* 0x0000000503077c24 */ /* 0x002fd4000f8e0230 */
[-C--:B------:R-:W-:Y:S02]  /*02f0*/  @!P4 IADD3 R4, PT, PT, R4, -R9.reuse, RZ ;  /* 0x800000090404c210 */ /* 0x080fe40007ffe0ff */
        /* <DEDUP_REMOVED lines=13> */
[----:B------:R-:W1:Y:S01]  /*03d0*/  @!P1 LDC.64 R22, c[0x0][0x3f8] ;  /* 0x0000fe00ff169b82 */ /* 0x000e620000000a00 */
[----:B------:R-:W-:Y:S02]  /*03e0*/  IADD3 R13, PT, PT, R7, 0x20, RZ ;  /* 0x00000020070d7810 */ /* 0x000fe40007ffe0ff */
[----:B------:R-:W-:Y:S01]  /*03f0*/  @!P3 IADD3 R5, PT, PT, -R5, RZ, RZ ;  /* 0x000000ff0505b210 */ /* 0x000fe20007ffe1ff */
[----:B------:R-:W-:Y:S01]  /*0400*/  IMAD R11, R49, 0x28, RZ ;  /* 0x00000028310b7824 */ /* 0x000fe200078e02ff */
[----:B------:R-:W-:Y:S02]  /*0410*/  ISETP.GE.U32.AND P2, PT, R13, UR12, PT ;  /* 0x0000000c0d007c0c */ /* 0x000fe4000bf46070 */
[----:B------:R-:W-:Y:S01]  /*0420*/  SHF.R.S32.HI R19, RZ, 0x1f, R13 ;  /* 0x0000001fff137819 */ /* 0x000fe2000001140d */
[----:B------:R-:W2:Y:S01]  /*0430*/  @!P1 LDC.64 R24, c[0x0][0x398] ;  /* 0x0000e600ff189b82 */ /* 0x000ea20000000a00 */
[----:B------:R-:W-:-:S02]  /*0440*/  SEL R5, R9, R5, !P4 ;  /* 0x0000000509057207 */ /* 0x000fc40006000000 */
[----:B------:R-:W-:Y:S02]  /*0450*/  ISETP.GE.AND.EX P2, PT, R19, UR13, PT, P2 ;  /* 0x0000000d13007c0c */ /* 0x000fe4000bf46320 */
[C---:B------:R-:W-:Y:S02]  /*0460*/  IADD3 R52, P0, PT, R11.reuse, R2, RZ ;  /* 0x000000020b347210 */ /* 0x040fe40007f1e0ff */
[----:B------:R-:W-:Y:S02]  /*0470*/  SHF.R.S32.HI R2, RZ, 0x1f, R5 ;  /* 0x0000001fff027819 */ /* 0x000fe40000011405 */
[----:B------:R-:W-:Y:S02]  /*0480*/  LEA.HI.X.SX32 R53, R11, RZ, 0x1, P0 ;  /* 0x000000ff0b357211 */ /* 0x000fe400000f0eff */
[----:B------:R-:W3:Y:S01]  /*0490*/  @!P1 LDC.64 R10, c[0x0][0x3a0] ;  /* 0x0000e800ff0a9b82 */ /* 0x000ee20000000a00 */
[----:B------:R-:W-:Y:S01]  /*04a0*/  IMAD R2, R2, UR14, RZ ;  /* 0x0000000e02027c24 */ /* 0x000fe2000f8e02ff */
[----:B------:R-:W-:Y:S01]  /*04b0*/  IADD3 R15, PT, PT, R7, 0x40, RZ ;  /* 0x00000040070f7810 */ /* 0x000fe20007ffe0ff */
[----:B------:R-:W-:-:S03]  /*04c0*/  IMAD.WIDE.U32 R52, R5, UR14, R52 ;  /* 0x0000000e05347c25 */ /* 0x000fc6000f8e0034 */
[----:B------:R-:W-:Y:S01]  /*04d0*/  ISETP.GE.U32.AND P3, PT, R15, UR12, PT ;  /* 0x0000000c0f007c0c */ /* 0x000fe2000bf66070 */
[----:B------:R-:W-:Y:S01]  /*04e0*/  IMAD R55, R5, UR15, R2 ;  /* 0x0000000f05377c24 */ /* 0x000fe2000f8e0202 */
[----:B------:R-:W4:Y:S01]  /*04f0*/  @!P2 LDC.64 R26, c[0x0][0x3f8] ;  /* 0x0000fe00ff1aab82 */ /* 0x000f220000000a00 */
[----:B------:R-:W-:Y:S01]  /*0500*/  SHF.R.S32.HI R21, RZ, 0x1f, R15 ;  /* 0x0000001fff157819 */ /* 0x000fe2000001140f */
[----:B-1----:R-:W-:Y:S01]  /*0510*/  @!P1 IMAD R2, R17, R22, RZ ;  /* 0x0000001611029224 */ /* 0x002fe200078e02ff */
[----:B------:R-:W-:Y:S02]  /*0520*/  @!P1 MOV R54, R52 ;  /* 0x0000003400369202 */ /* 0x000fe40000000f00 */
[----:B------:R-:W-:Y:S01]  /*0530*/  IADD3 R55, PT, PT, R53, R55, RZ ;  /* 0x0000003735377210 */ /* 0x000fe20007ffe0ff */
[----:B------:R-:W-:Y:S01]  /*0540*/  @!P1 IMAD R9, R7, R23, R2 ;  /* 0x0000001707099224 */ /* 0x000fe200078e0202 */
[----:B------:R-:W-:Y:S01]  /*0550*/  ISETP.GE.AND.EX P3, PT, R21, UR13, PT, P3 ;  /* 0x0000000d15007c0c */ /* 0x000fe2000bf66330 */
[----:B------:R-:W1:Y:S01]  /*0560*/  @!P2 LDC.64 R28, c[0x0][0x3a0] ;  /* 0x0000e800ff1cab82 */ /* 0x000e620000000a00 */
[C---:B------:R-:W-:Y:S01]  /*0570*/  IADD3 R17, PT, PT, R7.reuse, 0x60, RZ ;  /* 0x0000006007117810 */ /* 0x040fe20007ffe0ff */
[----:B------:R-:W-:-:S05]  /*0580*/  @!P1 IMAD.WIDE.U32 R4, R7, R22, R54 ;  /* 0x0000001607049225 */ /* 0x000fca00078e0036 */
[----:B------:R-:W-:Y:S01]  /*0590*/  @!P1 IADD3 R5, PT, PT, R5, R9, RZ ;  /* 0x0000000905059210 */ /* 0x000fe20007ffe0ff */
[----:B------:R-:W0:Y:S01]  /*05a0*/  @!P2 LDC.64 R30, c[0x0][0x398] ;  /* 0x0000e600ff1eab82 */ /* 0x000e220000000a00 */
[C---:B------:R-:W-:Y:S02]  /*05b0*/  @!P1 SHF.L.U32 R9, R4.reuse, 0x1, RZ ;  /* 0x0000000104099819 */ /* 0x040fe400000006ff */
[----:B------:R-:W-:Y:S02]  /*05c0*/  @!P1 SHF.L.U64.HI R2, R4, 0x1, R5 ;  /* 0x0000000104029819 */ /* 0x000fe40000010205 */
[----:B---3--:R-:W-:Y:S02]  /*05d0*/  @!P1 IADD3 R4, P0, PT, R9, R10, RZ ;  /* 0x0000000a09049210 */ /* 0x008fe40007f1e0ff */
[----:B------:R-:W-:Y:S01]  /*05e0*/  @!P2 MOV R10, R52 ;  /* 0x00000034000aa202 */ /* 0x000fe20000000f00 */
[----:B------:R-:W3:Y:S01]  /*05f0*/  @!P3 LDC.64 R32, c[0x0][0x3f8] ;  /* 0x0000fe00ff20bb82 */ /* 0x000ee20000000a00 */
[----:B------:R-:W-:Y:S01]  /*0600*/  @!P1 IADD3.X R5, PT, PT, R2, R11, RZ, P0, !PT ;  /* 0x0000000b02059210 */ /* 0x000fe200007fe4ff */
[----:B----4-:R-:W-:Y:S01]  /*0610*/  @!P2 IMAD R6, R19, R26, RZ ;  /* 0x0000001a1306a224 */ /* 0x010fe200078e02ff */
[----:B------:R-:W-:-:S02]  /*0620*/  @!P2 MOV R11, R55 ;  /* 0x00000037000ba202 */ /* 0x000fc40000000f00 */
[----:B--2---:R-:W-:Y:S01]  /*0630*/  @!P1 IADD3 R8, P4, PT, R9, R24, RZ ;  /* 0x0000001809089210 */ /* 0x004fe20007f9e0ff */
[C---:B------:R-:W-:Y:S01]  /*0640*/  @!P2 IMAD R23, R13.reuse, R27, R6 ;  /* 0x0000001b0d17a224 */ /* 0x040fe200078e0206 */
[----:B------:R2:W5:Y:S01]  /*0650*/  @!P1 LDG.E R45, desc[UR10][R4.64] ;  /* 0x0000000a042d9981 */ /* 0x000562000c1e1900 */
[----:B------:R-:W-:Y:S01]  /*0660*/  @!P2 IMAD.WIDE.U32 R10, R13, R26, R10 ;  /* 0x0000001a0d0aa225 */ /* 0x000fe200078e000a */
[----:B------:R-:W-:Y:S01]  /*0670*/  @!P1 IADD3.X R9, PT, PT, R2, R25, RZ, P4, !PT ;  /* 0x0000001902099210 */ /* 0x000fe200027fe4ff */
[----:B------:R-:W4:Y:S01]  /*0680*/  @!P3 LDC.64 R26, c[0x0][0x398] ;  /* 0x0000e600ff1abb82 */ /* 0x000f220000000a00 */
[----:B------:R-:W-:Y:S02]  /*0690*/  ISETP.GE.U32.AND P0, PT, R17, UR12, PT ;  /* 0x0000000c11007c0c */ /* 0x000fe4000bf06070 */
[----:B------:R-:W-:Y:S01]  /*06a0*/  @!P2 IADD3 R11, PT, PT, R11, R23, RZ ;  /* 0x000000170b0ba210 */ /* 0x000fe20007ffe0ff */
[----:B------:R2:W5:Y:S01]  /*06b0*/  @!P1 LDG.E R44, desc[UR10][R8.64] ;  /* 0x0000000a082c9981 */ /* 0x000562000c1e1900 */
[----:B------:R-:W-:-:S02]  /*06c0*/  @!P2 SHF.L.U32 R13, R10, 0x1, RZ ;  /* 0x000000010a0da819 */ /* 0x000fc400000006ff */
[----:B------:R-:W-:Y:S01]  /*06d0*/  @!P2 SHF.L.U64.HI R2, R10, 0x1, R11 ;  /* 0x000000010a02a819 */ /* 0x000fe2000001020b */
[----:B------:R-:W4:Y:S01]  /*06e0*/  @!P3 LDC.64 R24, c[0x0][0x3a0] ;  /* 0x0000e800ff18bb82 */ /* 0x000f220000000a00 */
[----:B------:R-:W-:Y:S02]  /*06f0*/  SHF.R.S32.HI R19, RZ, 0x1f, R17 ;  /* 0x0000001fff137819 */ /* 0x000fe40000011411 */
[----:B-1----:R-:W-:Y:S02]  /*0700*/  @!P2 IADD3 R10, P1, PT, R13, R28, RZ ;  /* 0x0000001c0d0aa210 */ /* 0x002fe40007f3e0ff */
[----:B------:R-:W-:Y:S01]  /*0710*/  IADD3 R23, PT, PT, R7, 0x80, RZ ;  /* 0x0000008007177810 */ /* 0x000fe20007ffe0ff */
[----:B---3--:R-:W-:Y:S01]  /*0720*/  @!P3 IMAD R6, R21, R32, RZ ;  /* 0x000000201506b224 */ /* 0x008fe200078e02ff */
[----:B------:R-:W-:Y:S02]  /*0730*/  ISETP.GE.AND.EX P0, PT, R19, UR13, PT, P0 ;  /* 0x0000000d13007c0c */ /* 0x000fe4000bf06300 */
[----:B------:R-:W-:-:S02]  /*0740*/  @!P2 IADD3.X R11, PT, PT, R2, R29, RZ, P1, !PT ;  /* 0x0000001d020ba210 */ /* 0x000fc40000ffe4ff */
[----:B------:R-:W-:Y:S02]  /*0750*/  ISETP.GE.U32.AND P1, PT, R23, UR12, PT ;  /* 0x0000000c17007c0c */ /* 0x000fe4000bf26070 */
[----:B------:R-:W-:Y:S02]  /*0760*/  SHF.R.S32.HI R21, RZ, 0x1f, R23 ;  /* 0x0000001fff157819 */ /* 0x000fe40000011417 */
[----:B--2---:R-:W-:Y:S02]  /*0770*/  @!P3 MOV R4, R52 ;  /* 0x000000340004b202 */ /* 0x004fe40000000f00 */
[----:B------:R-:W-:Y:S01]  /*0780*/  @!P3 MOV R5, R55 ;  /* 0x000000370005b202 */ /* 0x000fe20000000f00 */
[----:B------:R-:W-:Y:S01]  /*0790*/  @!P3 IMAD R9, R15, R33, R6 ;  /* 0x000000210f09b224 */ /* 0x000fe200078e0206 */
[----:B------:R-:W-:Y:S01]  /*07a0*/  ISETP.GE.AND.EX P1, PT, R21, UR13, PT, P1 ;  /* 0x0000000d15007c0c */ /* 0x000fe2000bf26310 */
[----:B------:R-:W1:Y:S01]  /*07b0*/  @!P0 LDC.64 R34, c[0x0][0x3f8] ;  /* 0x0000fe00ff228b82 */ /* 0x000e620000000a00 */
[----:B0-----:R-:W-:Y:S01]  /*07c0*/  @!P2 IADD3 R12, P4, PT, R13, R30, RZ ;  /* 0x0000001e0d0ca210 */ /* 0x001fe20007f9e0ff */
[----:B------:R-:W-:Y:S01]  /*07d0*/  @!P3 IMAD.WIDE.U32 R4, R15, R32, R4 ;  /* 0x000000200f04b225 */ /* 0x000fe200078e0004 */
[----:B------:R-:W5:Y:S01]  /*07e0*/  @!P2 LDG.E R43, desc[UR10][R10.64] ;  /* 0x0000000a0a2ba981 */ /* 0x000f62000c1e1900 */
[----:B------:R-:W-:-:S04]  /*07f0*/  UIMAD.WIDE UR8, UR6, 0x8, UR8 ;  /* 0x00000008060878a5 */ /* 0x000fc8000f8e0208 */
[----:B------:R-:W0:Y:S08]  /*0800*/  @!P0 LDC.64 R28, c[0x0][0x3a0] ;  /* 0x0000e800ff1c8b82 */ /* 0x000e300000000a00 */
[----:B------:R-:W2:Y:S01]  /*0810*/  @!P1 LDC.64 R32, c[0x0][0x3f8] ;  /* 0x0000fe00ff209b82 */ /* 0x000ea20000000a00 */
[----:B------:R-:W-:Y:S02]  /*0820*/  @!P2 IADD3.X R13, PT, PT, R2, R31, RZ, P4, !PT ;  /* 0x0000001f020da210 */ /* 0x000fe400027fe4ff */
[----:B------:R-:W-:-:S02]  /*0830*/  @!P3 IADD3 R5, PT, PT, R5, R9, RZ ;  /* 0x000000090505b210 */ /* 0x000fc40007ffe0ff */
[C---:B------:R-:W-:Y:S01]  /*0840*/  @!P3 SHF.L.U32 R15, R4.reuse, 0x1, RZ ;  /* 0x00000001040fb819 */ /* 0x040fe200000006ff */
[----:B------:R3:W5:Y:S01]  /*0850*/  @!P2 LDG.E R42, desc[UR10][R12.64] ;  /* 0x0000000a0c2aa981 */ /* 0x000762000c1e1900 */
[----:B------:R-:W-:Y:S01]  /*0860*/  @!P3 SHF.L.U64.HI R4, R4, 0x1, R5 ;  /* 0x000000010404b819 */ /* 0x000fe20000010205 */
[----:B-1----:R-:W-:Y:S01]  /*0870*/  @!P0 IMAD R2, R19, R34, RZ ;  /* 0x0000002213028224 */ /* 0x002fe200078e02ff */
[C---:B----4-:R-:W-:Y:S01]  /*0880*/  @!P3 IADD3 R8, P2, PT, R15.reuse, R24, RZ ;  /* 0x000000180f08b210 */ /* 0x050fe20007f5e0ff */
[----:B------:R-:W1:Y:S01]  /*0890*/  @!P0 LDC.64 R30, c[0x0][0x398] ;  /* 0x0000e600ff1e8b82 */ /* 0x000e620000000a00 */
[----:B------:R-:W-:Y:S02]  /*08a0*/  @!P3 IADD3 R14, P4, PT, R15, R26, RZ ;  /* 0x0000001a0f0eb210 */ /* 0x000fe40007f9e0ff */
[C---:B------:R-:W-:Y:S02]  /*08b0*/  @!P3 IADD3.X R9, PT, PT, R4.reuse, R25, RZ, P2, !PT ;  /* 0x000000190409b210 */ /* 0x040fe400017fe4ff */
[----:B------:R-:W-:-:S02]  /*08c0*/  @!P3 IADD3.X R15, PT, PT, R4, R27, RZ, P4, !PT ;  /* 0x0000001b040fb210 */ /* 0x000fc400027fe4ff */
[----:B------:R-:W-:Y:S02]  /*08d0*/  CS2R R4, SRZ ;  /* 0x0000000000047805 */ /* 0x000fe4000001ff00 */
[----:B------:R-:W-:Y:S01]  /*08e0*/  IADD3 R37, PT, PT, R7, 0xa0, RZ ;  /* 0x000000a007257810 */ /* 0x000fe20007ffe0ff */
[----:B---3--:R-:W-:Y:S01]  /*08f0*/  @!P0 IMAD R13, R17, R35, R2 ;  /* 0x00000023110d8224 */ /* 0x008fe200078e0202 */
[----:B------:R-:W-:Y:S01]  /*0900*/  MOV R20, UR8 ;  /* 0x0000000800147c02 */ /* 0x000fe20008000f00 */
[----:B------:R-:W3:Y:S01]  /*0910*/  @!P1 LDC.64 R24, c[0x0][0x3a0] ;  /* 0x0000e800ff189b82 */ /* 0x000ee20000000a00 */
[----:B------:R-:W-:Y:S01]  /*0920*/  @!P0 MOV R10, R52 ;  /* 0x00000034000a8202 */ /* 0x000fe20000000f00 */
[----:B------:R-:W5:Y:S01]  /*0930*/  @!P3 LDG.E R4, desc[UR10][R8.64] ;  /* 0x0000000a0804b981 */ /* 0x000f62000c1e1900 */
[----:B--2---:R-:W-:Y:S01]  /*0940*/  @!P1 IMAD R2, R21, R32, RZ ;  /* 0x0000002015029224 */ /* 0x004fe200078e02ff */
[----:B------:R-:W-:Y:S02]  /*0950*/  MOV R21, UR9 ;  /* 0x0000000900157c02 */ /* 0x000fe40008000f00 */
[----:B------:R2:W5:Y:S01]  /*0960*/  @!P3 LDG.E R5, desc[UR10][R14.64] ;  /* 0x0000000a0e05b981 */ /* 0x000562000c1e1900 */
[----:B------:R-:W-:-:S02]  /*0970*/  @!P0 MOV R11, R55 ;  /* 0x00000037000b8202 */ /* 0x000fc40000000f00 */
[----:B------:R-:W-:Y:S02]  /*0980*/  ISETP.GE.U32.AND P3, PT, R37, UR12, PT ;  /* 0x0000000c25007c0c */ /* 0x000fe4000bf66070 */
[----:B------:R-:W-:Y:S01]  /*0990*/  SHF.R.S32.HI R27, RZ, 0x1f, R37 ;  /* 0x0000001fff1b7819 */ /* 0x000fe20000011425 */
[----:B------:R-:W-:Y:S01]  /*09a0*/  @!P0 IMAD.WIDE.U32 R10, R17, R34, R10 ;  /* 0x00000022110a8225 */ /* 0x000fe200078e000a */
[----:B------:R-:W4:Y:S01]  /*09b0*/  LDG.E.64 R20, desc[UR10][R20.64] ;  /* 0x0000000a14147981 */ /* 0x000f22000c1e1b00 */
[----:B------:R-:W-:Y:S02]  /*09c0*/  IADD3 R39, PT, PT, R7, 0xc0, RZ ;  /* 0x000000c007277810 */ /* 0x000fe40007ffe0ff */
[----:B------:R-:W-:Y:S01]  /*09d0*/  ISETP.NE.AND P5, PT, RZ, UR7, PT ;  /* 0x00000007ff007c0c */ /* 0x000fe2000bfa5270 */
[----:B--2---:R-:W2:Y:S01]  /*09e0*/  @!P1 LDC.64 R14, c[0x0][0x398] ;  /* 0x0000e600ff0e9b82 */ /* 0x004ea20000000a00 */
[----:B------:R-:W-:Y:S02]  /*09f0*/  ISETP.GE.AND.EX P3, PT, R27, UR13, PT, P3 ;  /* 0x0000000d1b007c0c */ /* 0x000fe4000bf66330 */
[----:B------:R-:W-:-:S02]  /*0a00*/  @!P0 IADD3 R11, PT, PT, R11, R13, RZ ;  /* 0x0000000d0b0b8210 */ /* 0x000fc40007ffe0ff */
[C---:B------:R-:W-:Y:S02]  /*0a10*/  @!P0 SHF.L.U32 R13, R10.reuse, 0x1, RZ ;  /* 0x000000010a0d8819 */ /* 0x040fe400000006ff */
[----:B------:R-:W-:Y:S01]  /*0a20*/  @!P0 SHF.L.U64.HI R10, R10, 0x1, R11 ;  /* 0x000000010a0a8819 */ /* 0x000fe2000001020b */
[----:B------:R-:W-:Y:S01]  /*0a30*/  HFMA2 R6, -RZ, RZ, 0, 0 ;  /* 0x00000000ff067431 */ /* 0x000fe200000001ff */
[----:B0-----:R-:W-:Y:S01]  /*0a40*/  @!P0 IADD3 R18, P2, PT, R13, R28, RZ ;  /* 0x0000001c0d128210 */ /* 0x001fe20007f5e0ff */
[----:B------:R-:W0:Y:S01]  /*0a50*/  LDC.64 R34, c[0x0][0x3a8] ;  /* 0x0000ea00ff227b82 */ /* 0x000e220000000a00 */
[----:B------:R-:W-:Y:S02]  /*0a60*/  @!P1 MOV R8, R52 ;  /* 0x0000003400089202 */ /* 0x000fe40000000f00 */
[----:B------:R-:W-:Y:S02]  /*0a70*/  @!P1 MOV R9, R55 ;  /* 0x0000003700099202 */ /* 0x000fe40000000f00 */
[----:B------:R-:W-:-:S03]  /*0a80*/  @!P0 IADD3.X R19, PT, PT, R10, R29, RZ, P2, !PT ;  /* 0x0000001d0a138210 */ /* 0x000fc600017fe4ff */
[----:B------:R-:W3:Y:S01]  /*0a90*/  @!P3 LDC.64 R50, c[0x0][0x3f8] ;  /* 0x0000fe00ff32bb82 */ /* 0x000ee20000000a00 */
[----:B------:R-:W-:Y:S02]  /*0aa0*/  ISETP.GE.U32.AND P2, PT, R39, UR12, PT ;  /* 0x0000000c27007c0c */ /* 0x000fe4000bf46070 */
[----:B------:R-:W-:Y:S01]  /*0ab0*/  SHF.R.S32.HI R41, RZ, 0x1f, R39 ;  /* 0x0000001fff297819 */ /* 0x000fe20000011427 */
[----:B------:R-:W-:Y:S01]  /*0ac0*/  @!P1 IMAD R11, R23, R33, R2 ;  /* 0x00000021170b9224 */ /* 0x000fe200078e0202 */
[----:B-1----:R-:W-:Y:S01]  /*0ad0*/  @!P0 IADD3 R12, P4, PT, R13, R30, RZ ;  /* 0x0000001e0d0c8210 */ /* 0x002fe20007f9e0ff */
[----:B------:R-:W-:Y:S01]  /*0ae0*/  @!P1 IMAD.WIDE.U32 R8, R23, R32, R8 ;  /* 0x0000002017089225 */ /* 0x000fe200078e0008 */
[----:B------:R-:W-:Y:S01]  /*0af0*/  ISETP.GE.AND.EX P2, PT, R41, UR13, PT, P2 ;  /* 0x0000000d29007c0c */ /* 0x000fe2000bf46320 */
[----:B------:R-:W1:Y:S01]  /*0b00*/  @P5 LDC.64 R22, c[0x0][0x3b0] ;  /* 0x0000ec00ff165b82 */ /* 0x000e620000000a00 */
[----:B------:R-:W-:Y:S01]  /*0b10*/  IADD3 R30, PT, PT, R7, 0xe0, RZ ;  /* 0x000000e0071e7810 */ /* 0x000fe20007ffe0ff */
[----:B------:R3:W5:Y:S01]  /*0b20*/  @!P0 LDG.E R6, desc[UR10][R18.64] ;  /* 0x0000000a12068981 */ /* 0x000762000c1e1900 */
[----:B------:R-:W-:-:S02]  /*0b30*/  @!P1 IADD3 R7, PT, PT, R9, R11, RZ ;  /* 0x0000000b09079210 */ /* 0x000fc40007ffe0ff */
[----:B------:R-:W-:Y:S02]  /*0b40*/  @!P0 IADD3.X R13, PT, PT, R10, R31, RZ, P4, !PT ;  /* 0x0000001f0a0d8210 */ /* 0x000fe400027fe4ff */
[----:B------:R-:W-:Y:S01]  /*0b50*/  @!P1 SHF.L.U64.HI R2, R8, 0x1, R7 ;  /* 0x0000000108029819 */ /* 0x000fe20000010207 */
[----:B------:R-:W1:Y:S01]  /*0b60*/  @!P3 LDC.64 R10, c[0x0][0x3a0] ;  /* 0x0000e800ff0abb82 */ /* 0x000e620000000a00 */
[----:B------:R-:W-:Y:S02]  /*0b70*/  MOV R7, RZ ;  /* 0x000000ff00077202 */ /* 0x000fe40000000f00 */
[----:B------:R-:W-:Y:S02]  /*0b80*/  ISETP.GE.U32.AND P4, PT, R30, UR12, PT ;  /* 0x0000000c1e007c0c */ /* 0x000fe4000bf86070 */
[----:B------:R-:W-:Y:S02]  /*0b90*/  SHF.R.S32.HI R31, RZ, 0x1f, R30 ;  /* 0x0000001fff1f7819 */ /* 0x000fe4000001141e */
[----:B------:R-:W-:Y:S01]  /*0ba0*/  @!P1 SHF.L.U32 R33, R8, 0x1, RZ ;  /* 0x0000000108219819 */ /* 0x000fe200000006ff */
[----:B------:R-:W1:Y:S01]  /*0bb0*/  @!P2 LDC.64 R16, c[0x0][0x3f8] ;  /* 0x0000fe00ff10ab82 */ /* 0x000e620000000a00 */
[----:B------:R-:W-:Y:S01]  /*0bc0*/  ISETP.GE.AND.EX P4, PT, R31, UR13, PT, P4 ;  /* 0x0000000d1f007c0c */ /* 0x000fe2000bf86340 */
[----:B------:R0:W5:Y:S01]  /*0bd0*/  @!P0 LDG.E R7, desc[UR10][R12.64] ;  /* 0x0000000a0c078981 */ /* 0x000162000c1e1900 */
[----:B--2---:R-:W-:Y:S01]  /*0be0*/  @!P1 IADD3 R32, P0, PT, R33, R14, RZ ;  /* 0x0000000e21209210 */ /* 0x004fe20007f1e0ff */
[----:B---3--:R-:W-:-:S04]  /*0bf0*/  @!P3 IMAD R14, R27, R50, RZ ;  /* 0x000000321b0eb224 */ /* 0x008fc800078e02ff */
[----:B------:R-:W2:Y:S01]  /*0c00*/  @!P3 LDC.64 R26, c[0x0][0x398] ;  /* 0x0000e600ff1abb82 */ /* 0x000ea20000000a00 */
[----:B------:R-:W-:Y:S02]  /*0c10*/  @!P1 IADD3 R24, P6, PT, R33, R24, RZ ;  /* 0x0000001821189210 */ /* 0x000fe40007fde0ff */
[----:B------:R-:W-:Y:S02]  /*0c20*/  @!P3 MOV R28, R52 ;  /* 0x00000034001cb202 */ /* 0x000fe40000000f00 */
[----:B------:R-:W-:Y:S02]  /*0c30*/  @!P3 MOV R29, R55 ;  /* 0x00000037001db202 */ /* 0x000fe40000000f00 */
[----:B------:R-:W-:Y:S02]  /*0c40*/  CS2R R8, SRZ ;  /* 0x0000000000087805 */ /* 0x000fe4000001ff00 */
[C---:B------:R-:W-:Y:S01]  /*0c50*/  @!P1 IADD3.X R25, PT, PT, R2.reuse, R25, RZ, P6, !PT ;  /* 0x0000001902199210 */ /* 0x040fe200037fe4ff */
[C---:B------:R-:W-:Y:S01]  /*0c60*/  @!P3 IMAD R19, R37.reuse, R51, R14 ;  /* 0x000000332513b224 */ /* 0x040fe200078e020e */
[----:B------:R-:W-:Y:S01]  /*0c70*/  @!P1 IADD3.X R33, PT, PT, R2, R15, RZ, P0, !PT ;  /* 0x0000000f02219210 */ /* 0x000fe200007fe4ff */
[----:B------:R-:W-:Y:S01]  /*0c80*/  @!P3 IMAD.WIDE.U32 R28, R37, R50, R28 ;  /* 0x00000032251cb225 */ /* 0x000fe200078e001c */
[----:B------:R-:W-:Y:S01]  /*0c90*/  LOP3.LUT R2, R46, 0xffff, RZ, 0xc0, !PT ;  /* 0x0000ffff2e027812 */ /* 0x000fe200078ec0ff */
[----:B------:R-:W3:Y:S01]  /*0ca0*/  @!P4 LDC.64 R14, c[0x0][0x3f8] ;  /* 0x0000fe00ff0ecb82 */ /* 0x000ee20000000a00 */
[----:B------:R1:W5:Y:S02]  /*0cb0*/  @!P1 LDG.E R8, desc[UR10][R24.64] ;  /* 0x0000000a18089981 */ /* 0x000364000c1e1900 */
[----:B------:R-:W-:Y:S01]  /*0cc0*/  @!P3 IADD3 R29, PT, PT, R29, R19, RZ ;  /* 0x000000131d1db210 */ /* 0x000fe20007ffe0ff */
[----:B------:R-:W-:Y:S01]  /*0cd0*/  IMAD R37, R49, 0x28, R2 ;  /* 0x0000002831257824 */ /* 0x000fe200078e0202 */
[----:B------:R-:W-:Y:S01]  /*0ce0*/  @!P2 MOV R36, R52 ;  /* 0x000000340024a202 */ /* 0x000fe20000000f00 */
[----:B------:R3:W5:Y:S02]  /*0cf0*/  @!P1 LDG.E R9, desc[UR10][R32.64] ;  /* 0x0000000a20099981 */ /* 0x000764000c1e1900 */
[----:B0-----:R-:W0:Y:S01]  /*0d00*/  @!P2 LDC.64 R12, c[0x0][0x3a0] ;  /* 0x0000e800ff0cab82 */ /* 0x001e220000000a00 */
[C---:B-1----:R-:W-:Y:S01]  /*0d10*/  @!P3 SHF.L.U32 R25, R28.reuse, 0x1, RZ ;  /* 0x000000011c19b819 */ /* 0x042fe200000006ff */
[----:B------:R-:W-:Y:S01]  /*0d20*/  IMAD.WIDE R18, R37, 0x4, R34 ;  /* 0x0000000425127825 */ /* 0x000fe200078e0222 */
[----:B------:R-:W-:-:S02]  /*0d30*/  @!P3 SHF.L.U64.HI R38, R28, 0x1, R29 ;  /* 0x000000011c26b819 */ /* 0x000fc4000001021d */
[----:B------:R-:W-:Y:S01]  /*0d40*/  @!P3 IADD3 R34, P0, PT, R25, R10, RZ ;  /* 0x0000000a1922b210 */ /* 0x000fe20007f1e0ff */
[----:B------:R-:W-:Y:S01]  /*0d50*/  @P5 IMAD.WIDE R22, R37, 0x4, R22 ;  /* 0x0000000425165825 */ /* 0x000fe200078e0216 */
[----:B------:R-:W-:Y:S01]  /*0d60*/  @!P2 MOV R37, R55 ;  /* 0x000000370025a202 */ /* 0x000fe20000000f00 */
[----:B------:R-:W1:Y:S02]  /*0d70*/  @!P2 LDC.64 R28, c[0x0][0x398] ;  /* 0x0000e600ff1cab82 */ /* 0x000e640000000a00 */
[-C--:B------:R-:W-:Y:S01]  /*0d80*/  @!P2 IMAD R24, R41, R16.reuse, RZ ;  /* 0x000000102918a224 */ /* 0x080fe200078e02ff */
[----:B------:R-:W-:Y:S01]  /*0d90*/  @!P3 IADD3.X R35, PT, PT, R38, R11, RZ, P0, !PT ;  /* 0x0000000b2623b210 */ /* 0x000fe200007fe4ff */
[----:B------:R-:W-:Y:S01]  /*0da0*/  @!P2 IMAD.WIDE.U32 R36, R39, R16, R36 ;  /* 0x000000102724a225 */ /* 0x000fe200078e0024 */
[----:B--2---:R-:W-:Y:S01]  /*0db0*/  @!P3 IADD3 R26, P0, PT, R25, R26, RZ ;  /* 0x0000001a191ab210 */ /* 0x004fe20007f1e0ff */
[----:B------:R-:W5:Y:S02]  /*0dc0*/  LDG.E.64 R18, desc[UR10][R18.64] ;  /* 0x0000000a12127981 */ /* 0x000f64000c1e1b00 */
[----:B------:R-:W-:-:S02]  /*0dd0*/  @!P2 IMAD R11, R39, R17, R24 ;  /* 0x00000011270ba224 */ /* 0x000fc400078e0218 */
[----:B------:R-:W2:Y:S01]  /*0de0*/  @!P4 LDC.64 R24, c[0x0][0x3a0] ;  /* 0x0000e800ff18cb82 */ /* 0x000ea20000000a00 */
[----:B------:R-:W-:-:S07]  /*0df0*/  HFMA2 R10, -RZ, RZ, 0, 0 ;  /* 0x00000000ff0a7431 */ /* 0x000fce00000001ff */
[----:B------:R-:W2:Y:S01]  /*0e00*/  @!P4 LDC.64 R16, c[0x0][0x398] ;  /* 0x0000e600ff10cb82 */ /* 0x000ea20000000a00 */
[----:B------:R0:W5:Y:S01]  /*0e10*/  @!P3 LDG.E R10, desc[UR10][R34.64] ;  /* 0x0000000a220ab981 */ /* 0x000162000c1e1900 */
[----:B---3--:R-:W-:Y:S01]  /*0e20*/  @!P4 IMAD R32, R31, R14, RZ ;  /* 0x0000000e1f20c224 */ /* 0x008fe200078e02ff */
[----:B------:R-:W-:Y:S02]  /*0e30*/  @!P2 IADD3 R11, PT, PT, R37, R11, RZ ;  /* 0x0000000b250ba210 */ /* 0x000fe40007ffe0ff */
[----:B------:R-:W-:Y:S01]  /*0e40*/  @!P2 SHF.L.U32 R31, R36, 0x1, RZ ;  /* 0x00000001241fa819 */ /* 0x000fe200000006ff */
[----:B------:R-:W-:Y:S01]  /*0e50*/  @!P4 IMAD R37, R30, R15, R32 ;  /* 0x0000000f1e25c224 */ /* 0x000fe200078e0220 */
[----:B------:R-:W-:Y:S02]  /*0e60*/  @!P3 IADD3.X R27, PT, PT, R38, R27, RZ, P0, !PT ;  /* 0x0000001b261bb210 */ /* 0x000fe400007fe4ff */
[----:B0-----:R-:W-:Y:S02]  /*0e70*/  @!P4 MOV R34, R52 ;  /* 0x000000340022c202 */ /* 0x001fe40000000f00 */
[----:B------:R-:W-:-:S02]  /*0e80*/  @!P4 MOV R35, R55 ;  /* 0x000000370023c202 */ /* 0x000fc40000000f00 */
[----:B------:R-:W-:Y:S02]  /*0e90*/  @!P2 SHF.L.U64.HI R36, R36, 0x1, R11 ;  /* 0x000000012424a819 */ /* 0x000fe4000001020b */
[----:B------:R-:W-:Y:S01]  /*0ea0*/  @!P2 IADD3 R32, P0, PT, R31, R12, RZ ;  /* 0x0000000c1f20a210 */ /* 0x000fe20007f1e0ff */
[----:B------:R-:W-:-:S03]  /*0eb0*/  @!P4 IMAD.WIDE.U32 R14, R30, R14, R34 ;  /* 0x0000000e1e0ec225 */ /* 0x000fc600078e0022 */
[----:B------:R-:W-:Y:S02]  /*0ec0*/  @!P2 IADD3.X R33, PT, PT, R36, R13, RZ, P0, !PT ;  /* 0x0000000d2421a210 */ /* 0x000fe400007fe4ff */
[----:B-1----:R-:W-:Y:S02]  /*0ed0*/  @!P2 IADD3 R28, P0, PT, R31, R28, RZ ;  /* 0x0000001c1f1ca210 */ /* 0x002fe40007f1e0ff */
[----:B------:R-:W-:Y:S02]  /*0ee0*/  @!P4 IADD3 R15, PT, PT, R15, R37, RZ ;  /* 0x000000250f0fc210 */ /* 0x000fe40007ffe0ff */
[----:B------:R-:W-:Y:S02]  /*0ef0*/  @!P4 SHF.L.U32 R31, R14, 0x1, RZ ;  /* 0x000000010e1fc819 */ /* 0x000fe400000006ff */
[----:B------:R-:W-:Y:S02]  /*0f00*/  @!P2 IADD3.X R29, PT, PT, R36, R29, RZ, P0, !PT ;  /* 0x0000001d241da210 */ /* 0x000fe400007fe4ff */
[----:B------:R-:W-:-:S02]  /*0f10*/  @!P4 SHF.L.U64.HI R14, R14, 0x1, R15 ;  /* 0x000000010e0ec819 */ /* 0x000fc4000001020f */
[C---:B--2---:R-:W-:Y:S02]  /*0f20*/  @!P4 IADD3 R24, P0, PT, R31.reuse, R24, RZ ;  /* 0x000000181f18c210 */ /* 0x044fe40007f1e0ff */
[----:B------:R-:W-:Y:S01]  /*0f30*/  @!P4 IADD3 R30, P1, PT, R31, R16, RZ ;  /* 0x000000101f1ec210 */ /* 0x000fe20007f3e0ff */
[----:B------:R-:W-:Y:S01]  /*0f40*/  HFMA2 R11, -RZ, RZ, 0, 0 ;  /* 0x00000000ff0b7431 */ /* 0x000fe200000001ff */
[C---:B------:R-:W-:Y:S02]  /*0f50*/  @!P4 IADD3.X R25, PT, PT, R14.reuse, R25, RZ, P0, !PT ;  /* 0x000000190e19c210 */ /* 0x040fe400007fe4ff */
[----:B------:R-:W-:Y:S02]  /*0f60*/  CS2R R12, SRZ ;  /* 0x00000000000c7805 */ /* 0x000fe4000001ff00 */
[----:B------:R-:W-:Y:S02]  /*0f70*/  @!P4 IADD3.X R31, PT, PT, R14, R17, RZ, P1, !PT ;  /* 0x000000110e1fc210 */ /* 0x000fe40000ffe4ff */
[----:B------:R-:W-:-:S02]  /*0f80*/  CS2R R14, SRZ ;  /* 0x00000000000e7805 */ /* 0x000fc4000001ff00 */
[----:B------:R-:W-:Y:S01]  /*0f90*/  CS2R R16, SRZ ;  /* 0x0000000000107805 */ /* 0x000fe2000001ff00 */
[----:B------:R0:W5:Y:S04]  /*0fa0*/  @!P3 LDG.E R11, desc[UR10][R26.64] ;  /* 0x0000000a1a0bb981 */ /* 0x000168000c1e1900 */
[----:B------:R0:W5:Y:S04]  /*0fb0*/  @!P2 LDG.E R12, desc[UR10][R32.64] ;  /* 0x0000000a200ca981 */ /* 0x000168000c1e1900 */
[----:B------:R0:W5:Y:S04]  /*0fc0*/  @!P2 LDG.E R13, desc[UR10][R28.64] ;  /* 0x0000000a1c0da981 */ /* 0x000168000c1e1900 */
[----:B------:R0:W5:Y:S04]  /*0fd0*/  @!P4 LDG.E R14, desc[UR10][R24.64] ;  /* 0x0000000a180ec981 */ /* 0x000168000c1e1900 */
[----:B------:R0:W5:Y:S04]  /*0fe0*/  @!P4 LDG.E R15, desc[UR10][R30.64] ;  /* 0x0000000a1e0fc981 */ /* 0x000168000c1e1900 */
[----:B------:R0:W5:Y:S01]  /*0ff0*/  @P5 LDG.E.64 R16, desc[UR10][R22.64] ;  /* 0x0000000a16105981 */ /* 0x000162000c1e1b00 */
[----:B------:R-:W-:Y:S01]  /*1000*/  UISETP.NE.AND UP1, UPT, UR7, URZ, UPT ;  /* 0x000000ff0700728c */ /* 0x000fe2000bf25270 */
[----:B------:R-:W-:Y:S01]  /*1010*/  UMOV UR9, 0x3f800000 ;  /* 0x3f80000000097882 */ /* 0x000fe20000000000 */
        /* <DEDUP_REMOVED lines=8> */
[----:B------:R-:W1:Y:S02]  /*10a0*/  @P0 MUFU.RSQ R20, R20 ;  /* 0x0000001400140308 */ /* 0x000e640000001400 */
[----:B-1----:R-:W-:-:S13]  /*10b0*/  @P0 R2UR UR5, R20 ;  /* 0x00000000140502ca */ /* 0x002fda00000e0000 */
[----:B------:R-:W-:Y:S01]  /*10c0*/  @UP0 UMOV UR9, UR5 ;  /* 0x0000000500090c82 */ /* 0x000fe20008000000 */
[----:B0-----:R-:W-:Y:S05]  /*10d0*/  BRA.U UP1, `(.L_x_696) ;  /* 0x0000000901447547 */ /* 0x001fea000b800000 */
[--C-:B-----5:R-:W-:Y:S02]  /*10e0*/  HADD2.F32 R22, -RZ, R45.reuse.H0_H0 ;  /* 0x2000002dff167230 */ /* 0x120fe40000004100 */
[----:B------:R-:W-:Y:S02]  /*10f0*/  HADD2.F32 R23, -RZ, R45.H1_H1 ;  /* 0x3000002dff177230 */ /* 0x000fe40000004100 */
[--C-:B------:R-:W-:Y:S02]  /*1100*/  HADD2.F32 R21, -RZ, R44.reuse.H0_H0 ;  /* 0x2000002cff157230 */ /* 0x100fe40000004100 */
[----:B------:R-:W-:Y:S01]  /*1110*/  FADD.FTZ R22, R22, -UR14 ;  /* 0x8000000e16167e21 */ /* 0x000fe20008010000 */
[----:B------:R-:W-:Y:S02]  /*1120*/  HADD2.F32 R20, -RZ, R44.H1_H1 ;  /* 0x3000002cff147230 */ /* 0x000fe40000004100 */
[----:B------:R-:W-:Y:S01]  /*1130*/  FADD.FTZ R23, R23, -UR14 ;  /* 0x8000000e17177e21 */ /* 0x000fe20008010000 */
[----:B------:R-:W-:-:S02]  /*1140*/  HADD2.F32 R29, -RZ, R42.H0_H0 ;  /* 0x2000002aff1d7230 */ /* 0x000fc40000004100 */
[----:B------:R-:W-:Y:S01]  /*1150*/  FMUL.FTZ R25, R18, R21 ;  /* 0x0000001512197220 */ /* 0x000fe20000410000 */
[----:B------:R-:W-:Y:S01]  /*1160*/  FMUL.FTZ R22, R22, UR9 ;  /* 0x0000000916167c20 */ /* 0x000fe20008410000 */
[----:B------:R-:W-:Y:S01]  /*1170*/  FMUL.FTZ R24, R19, R20 ;  /* 0x0000001413187220 */ /* 0x000fe20000410000 */
[----:B------:R-:W-:Y:S01]  /*1180*/  FMUL.FTZ R23, R23, UR9 ;  /* 0x0000000917177c20 */ /* 0x000fe20008410000 */
[----:B------:R-:W-:Y:S01]  /*1190*/  FADD.FTZ R27, RZ, R25 ;  /* 0x00000019ff1b7221 */ /* 0x000fe20000010000 */
[----:B------:R-:W-:Y:S01]  /*11a0*/  FFMA.FTZ R26, R22, R25, RZ ;  /* 0x00000019161a7223 */ /* 0x000fe200000100ff */
[--C-:B------:R-:W-:Y:S02]  /*11b0*/  HADD2.F32 R25, -RZ, R43.reuse.H0_H0 ;  /* 0x2000002bff197230 */ /* 0x100fe40000004100 */
[----:B------:R-:W-:Y:S01]  /*11c0*/  FFMA.FTZ R22, R21, R22, RZ ;  /* 0x0000001615167223 */ /* 0x000fe200000100ff */
[----:B------:R-:W-:Y:S01]  /*11d0*/  FADD.FTZ R27, R24, R27 ;  /* 0x0000001b181b7221 */ /* 0x000fe20000010000 */
[----:B------:R-:W-:Y:S01]  /*11e0*/  FFMA.FTZ R26, R23, R24, R26 ;  /* 0x00000018171a7223 */ /* 0x000fe2000001001a */
[----:B------:R-:W-:-:S02]  /*11f0*/  HADD2.F32 R24, -RZ, R43.H1_H1 ;  /* 0x3000002bff187230 */ /* 0x000fc40000004100 */
[----:B------:R-:W-:Y:S01]  /*1200*/  FADD.FTZ R25, R25, -UR14 ;  /* 0x8000000e19197e21 */ /* 0x000fe20008010000 */
[----:B------:R-:W-:Y:S02]  /*1210*/  HADD2.F32 R28, -RZ, R42.H1_H1 ;  /* 0x3000002aff1c7230 */ /* 0x000fe40000004100 */
[----:B------:R-:W-:Y:S01]  /*1220*/  FADD.FTZ R30, RZ, R21 ;  /* 0x00000015ff1e7221 */ /* 0x000fe20000010000 */
[----:B------:R-:W-:Y:S01]  /*1230*/  FFMA.FTZ R23, R20, R23, RZ ;  /* 0x0000001714177223 */ /* 0x000fe200000100ff */
[----:B------:R-:W-:Y:S01]  /*1240*/  FADD.FTZ R24, R24, -UR14 ;  /* 0x8000000e18187e21 */ /* 0x000fe20008010000 */
[----:B------:R-:W-:Y:S01]  /*1250*/  FADD.FTZ R31, RZ, R20 ;  /* 0x00000014ff1f7221 */ /* 0x000fe20000010000 */
[----:B------:R-:W-:Y:S01]  /*1260*/  FMUL.FTZ R25, R25, UR9 ;  /* 0x0000000919197c20 */ /* 0x000fe20008410000 */
[----:B------:R-:W-:Y:S01]  /*1270*/  FMUL.FTZ R20, R18, R29 ;  /* 0x0000001d12147220 */ /* 0x000fe20000410000 */
[----:B------:R-:W-:Y:S01]  /*1280*/  FMUL.FTZ R21, R24, UR9 ;  /* 0x0000000918157c20 */ /* 0x000fe20008410000 */
[----:B------:R-:W-:-:S02]  /*1290*/  HADD2.F32 R32, -RZ, R4.H0_H0 ;  /* 0x20000004ff207230 */ /* 0x000fc40000004100 */
[----:B------:R-:W-:Y:S01]  /*12a0*/  FFMA.FTZ R22, R29, R25, R22 ;  /* 0x000000191d167223 */ /* 0x000fe20000010016 */
[C---:B------:R-:W-:Y:S01]  /*12b0*/  FADD.FTZ R31, R28.reuse, R31 ;  /* 0x0000001f1c1f7221 */ /* 0x040fe20000010000 */
[----:B------:R-:W-:Y:S01]  /*12c0*/  FFMA.FTZ R23, R28, R21, R23 ;  /* 0x000000151c177223 */ /* 0x000fe20000010017 */
[----:B------:R-:W-:Y:S01]  /*12d0*/  FFMA.FTZ R26, R25, R20, R26 ;  /* 0x00000014191a7223 */ /* 0x000fe2000001001a */
[----:B------:R-:W-:Y:S01]  /*12e0*/  FMUL.FTZ R28, R19, R28 ;  /* 0x0000001c131c7220 */ /* 0x000fe20000410000 */
[----:B------:R-:W-:Y:S02]  /*12f0*/  HADD2.F32 R25, -RZ, R5.H0_H0 ;  /* 0x20000005ff197230 */ /* 0x000fe40000004100 */
[----:B------:R-:W-:Y:S01]  /*1300*/  FADD.FTZ R32, R32, -UR14 ;  /* 0x8000000e20207e21 */ /* 0x000fe20008010000 */
[----:B------:R-:W-:Y:S01]  /*1310*/  FADD.FTZ R27, R27, R20 ;  /* 0x000000141b1b7221 */ /* 0x000fe20000010000 */
[----:B------:R-:W-:Y:S01]  /*1320*/  FFMA.FTZ R26, R21, R28, R26 ;  /* 0x0000001c151a7223 */ /* 0x000fe2000001001a */
[----:B------:R-:W-:-:S02]  /*1330*/  HADD2.F32 R20, -RZ, R4.H1_H1 ;  /* 0x30000004ff147230 */ /* 0x000fc40000004100 */
[----:B------:R-:W-:Y:S01]  /*1340*/  FMUL.FTZ R21, R32, UR9 ;  /* 0x0000000920157c20 */ /* 0x000fe20008410000 */
[----:B------:R-:W-:Y:S01]  /*1350*/  FMUL.FTZ R24, R18, R25 ;  /* 0x0000001912187220 */ /* 0x000fe20000410000 */
[----:B------:R-:W-:Y:S01]  /*1360*/  FADD.FTZ R30, R29, R30 ;  /* 0x0000001e1d1e7221 */ /* 0x000fe20000010000 */
[----:B------:R-:W-:Y:S01]  /*1370*/  FADD.FTZ R27, R28, R27 ;  /* 0x0000001b1c1b7221 */ /* 0x000fe20000010000 */
[----:B------:R-:W-:Y:S01]  /*1380*/  FFMA.FTZ R22, R25, R21, R22 ;  /* 0x0000001519167223 */ /* 0x000fe20000010016 */
[----:B------:R-:W-:Y:S01]  /*1390*/  FFMA.FTZ R26, R21, R24, R26 ;  /* 0x00000018151a7223 */ /* 0x000fe2000001001a */
[----:B------:R-:W-:Y:S01]  /*13a0*/  FADD.FTZ R21, R20, -UR14 ;  /* 0x8000000e14157e21 */ /* 0x000fe20008010000 */
[----:B------:R-:W-:Y:S01]  /*13b0*/  FADD.FTZ R30, R30, R25 ;  /* 0x000000191e1e7221 */ /* 0x000fe20000010000 */
[----:B------:R-:W-:Y:S02]  /*13c0*/  HADD2.F32 R25, -RZ, R6.H0_H0 ;  /* 0x20000006ff197230 */ /* 0x000fe40000004100 */
[----:B------:R-:W-:Y:S01]  /*13d0*/  FADD.FTZ R27, R27, R24 ;  /* 0x000000181b1b7221 */ /* 0x000fe20000010000 */
[----:B------:R-:W-:-:S02]  /*13e0*/  HADD2.F32 R20, -RZ, R5.H1_H1 ;  /* 0x30000005ff147230 */ /* 0x000fc40000004100 */
[----:B------:R-:W-:Y:S01]  /*13f0*/  FMUL.FTZ R21, R21, UR9 ;  /* 0x0000000915157c20 */ /* 0x000fe20008410000 */
[----:B------:R-:W-:Y:S02]  /*1400*/  HADD2.F32 R24, -RZ, R6.H1_H1 ;  /* 0x30000006ff187230 */ /* 0x000fe40000004100 */
[----:B------:R-:W-:Y:S01]  /*1410*/  FADD.FTZ R28, R25, -UR14 ;  /* 0x8000000e191c7e21 */ /* 0x000fe20008010000 */
[--C-:B------:R-:W-:Y:S02]  /*1420*/  HADD2.F32 R25, -RZ, R7.reuse.H0_H0 ;  /* 0x20000007ff197230 */ /* 0x100fe40000004100 */
[----:B------:R-:W-:Y:S01]  /*1430*/  FADD.FTZ R31, R31, R20 ;  /* 0x000000141f1f7221 */ /* 0x000fe20000010000 */
[----:B------:R-:W-:Y:S01]  /*1440*/  FFMA.FTZ R23, R20, R21, R23 ;  /* 0x0000001514177223 */ /* 0x000fe20000010017 */
[----:B------:R-:W-:Y:S01]  /*1450*/  FMUL.FTZ R20, R19, R20 ;  /* 0x0000001413147220 */ /* 0x000fe20000410000 */
[----:B------:R-:W-:Y:S01]  /*1460*/  FMUL.FTZ R29, R28, UR9 ;  /* 0x000000091c1d7c20 */ /* 0x000fe20008410000 */
[----:B------:R-:W-:Y:S01]  /*1470*/  FADD.FTZ R30, R30, R25 ;  /* 0x000000191e1e7221 */ /* 0x000fe20000010000 */
[----:B------:R-:W-:Y:S01]  /*1480*/  FMUL.FTZ R28, R18, R25 ;  /* 0x00000019121c7220 */ /* 0x000fe20000410000 */
[----:B------:R-:W-:Y:S01]  /*1490*/  FADD.FTZ R27, R20, R27 ;  /* 0x0000001b141b7221 */ /* 0x000fe20000010000 */
[----:B------:R-:W-:Y:S01]  /*14a0*/  FFMA.FTZ R26, R21, R20, R26 ;  /* 0x00000014151a7223 */ /* 0x000fe2000001001a */
[----:B------:R-:W-:-:S02]  /*14b0*/  HADD2.F32 R20, -RZ, R7.H1_H1 ;  /* 0x30000007ff147230 */ /* 0x000fc40000004100 */
[----:B------:R-:W-:Y:S01]  /*14c0*/  FFMA.FTZ R22, R25, R29, R22 ;  /* 0x0000001d19167223 */ /* 0x000fe20000010016 */
[----:B------:R-:W-:Y:S01]  /*14d0*/  FADD.FTZ R24, R24, -UR14 ;  /* 0x8000000e18187e21 */ /* 0x000fe20008010000 */
[--C-:B------:R-:W-:Y:S02]  /*14e0*/  HADD2.F32 R25, -RZ, R8.reuse.H0_H0 ;  /* 0x20000008ff197230 */ /* 0x100fe40000004100 */
[----:B------:R-:W-:Y:S01]  /*14f0*/  FADD.FTZ R32, R27, R28 ;  /* 0x0000001c1b207221 */ /* 0x000fe20000010000 */
[----:B------:R-:W-:Y:S01]  /*1500*/  FFMA.FTZ R29, R29, R28, R26 ;  /* 0x0000001c1d1d7223 */ /* 0x000fe2000001001a */
[----:B------:R-:W-:Y:S01]  /*1510*/  FMUL.FTZ R24, R24, UR9 ;  /* 0x0000000918187c20 */ /* 0x000fe20008410000 */
[----:B------:R-:W-:Y:S01]  /*1520*/  FMUL.FTZ R21, R19, R20 ;  /* 0x0000001413157220 */ /* 0x000fe20000410000 */
[----:B------:R-:W-:Y:S01]  /*1530*/  FADD.FTZ R25, R25, -UR14 ;  /* 0x8000000e19197e21 */ /* 0x000fe20008010000 */
[----:B------:R-:W-:Y:S01]  /*1540*/  FADD.FTZ R31, R31, R20 ;  /* 0x000000141f1f7221 */ /* 0x000fe20000010000 */
[----:B------:R-:W-:Y:S01]  /*1550*/  FFMA.FTZ R23, R20, R24, R23 ;  /* 0x0000001814177223 */ /* 0x000fe20000010017 */
[----:B------:R-:W-:Y:S01]  /*1560*/  FADD.FTZ R32, R21, R32 ;  /* 0x0000002015207221 */ /* 0x000fe20000010000 */
[----:B------:R-:W-:Y:S01]  /*1570*/  FFMA.FTZ R29, R24, R21, R29 ;  /* 0x00000015181d7223 */ /* 0x000fe2000001001d */
[----:B------:R-:W-:-:S02]  /*1580*/  HADD2.F32 R20, -RZ, R8.H1_H1 ;  /* 0x30000008ff147230 */ /* 0x000fc40000004100 */
[----:B------:R-:W-:Y:S01]  /*1590*/  FMUL.FTZ R26, R25, UR9 ;  /* 0x00000009191a7c20 */ /* 0x000fe20008410000 */
[--C-:B------:R-:W-:Y:S02]  /*15a0*/  HADD2.F32 R21, -RZ, R9.reuse.H0_H0 ;  /* 0x20000009ff157230 */ /* 0x100fe40000004100 */
[----:B------:R-:W-:Y:S02]  /*15b0*/  HADD2.F32 R27, -RZ, R10.H0_H0 ;  /* 0x2000000aff1b7230 */ /* 0x000fe40000004100 */
[----:B------:R-:W-:Y:S01]  /*15c0*/  FADD.FTZ R24, R20, -UR14 ;  /* 0x8000000e14187e21 */ /* 0x000fe20008010000 */
[----:B------:R-:W-:Y:S02]  /*15d0*/  HADD2.F32 R20, -RZ, R9.H1_H1 ;  /* 0x30000009ff147230 */ /* 0x000fe40000004100 */
[----:B------:R-:W-:Y:S01]  /*15e0*/  FADD.FTZ R30, R30, R21 ;  /* 0x000000151e1e7221 */ /* 0x000fe20000010000 */
[----:B------:R-:W-:Y:S01]  /*15f0*/  FFMA.FTZ R22, R21, R26, R22 ;  /* 0x0000001a15167223 */ /* 0x000fe20000010016 */
[----:B------:R-:W-:Y:S01]  /*1600*/  FMUL.FTZ R21, R18, R21 ;  /* 0x0000001512157220 */ /* 0x000fe20000410000 */
[----:B------:R-:W-:Y:S01]  /*1610*/  FMUL.FTZ R24, R24, UR9 ;  /* 0x0000000918187c20 */ /* 0x000fe20008410000 */
[----:B------:R-:W-:Y:S01]  /*1620*/  FMUL.FTZ R25, R19, R20 ;  /* 0x0000001413197220 */ /* 0x000fe20000410000 */
[----:B------:R-:W-:Y:S01]  /*1630*/  FADD.FTZ R27, R27, -UR14 ;  /* 0x8000000e1b1b7e21 */ /* 0x000fe20008010000 */
[----:B------:R-:W-:Y:S01]  /*1640*/  FADD.FTZ R32, R32, R21 ;  /* 0x0000001520207221 */ /* 0x000fe20000010000 */
[----:B------:R-:W-:Y:S01]  /*1650*/  FFMA.FTZ R29, R26, R21, R29 ;  /* 0x000000151a1d7223 */ /* 0x000fe2000001001d */
[----:B------:R-:W-:-:S02]  /*1660*/  HADD2.F32 R21, -RZ, R11.H0_H0 ;  /* 0x2000000bff157230 */ /* 0x000fc40000004100 */
[----:B------:R-:W-:Y:S01]  /*1670*/  FFMA.FTZ R23, R20, R24, R23 ;  /* 0x0000001814177223 */ /* 0x000fe20000010017 */
[----:B------:R-:W-:Y:S01]  /*1680*/  FADD.FTZ R32, R25, R32 ;  /* 0x0000002019207221 */ /* 0x000fe20000010000 */
[----:B------:R-:W-:Y:S01]  /*1690*/  FFMA.FTZ R29, R24, R25, R29 ;  /* 0x00000019181d7223 */ /* 0x000fe2000001001d */
[----:B------:R-:W-:Y:S01]  /*16a0*/  FADD.FTZ R31, R31, R20 ;  /* 0x000000141f1f7221 */ /* 0x000fe20000010000 */
[----:B------:R-:W-:Y:S01]  /*16b0*/  FMUL.FTZ R24, R27, UR9 ;  /* 0x000000091b187c20 */ /* 0x000fe20008410000 */
[----:B------:R-:W-:Y:S01]  /*16c0*/  FMUL.FTZ R25, R18, R21 ;  /* 0x0000001512197220 */ /* 0x000fe20000410000 */
[----:B------:R-:W-:Y:S02]  /*16d0*/  HADD2.F32 R20, -RZ, R10.H1_H1 ;  /* 0x3000000aff147230 */ /* 0x000fe40000004100 */
[----:B------:R-:W-:Y:S01]  /*16e0*/  FADD.FTZ R30, R30, R21 ;  /* 0x000000151e1e7221 */ /* 0x000fe20000010000 */
[----:B------:R-:W-:Y:S01]  /*16f0*/  FFMA.FTZ R21, R21, R24, R22 ;  /* 0x0000001815157223 */ /* 0x000fe20000010016 */
[----:B------:R-:W-:Y:S01]  /*1700*/  FFMA.FTZ R29, R24, R25, R29 ;  /* 0x00000019181d7223 */ /* 0x000fe2000001001d */
[----:B------:R-:W-:-:S02]  /*1710*/  HADD2.F32 R22, -RZ, R11.H1_H1 ;  /* 0x3000000bff167230 */ /* 0x000fc40000004100 */
[----:B------:R-:W-:Y:S01]  /*1720*/  FADD.FTZ R20, R20, -UR14 ;  /* 0x8000000e14147e21 */ /* 0x000fe20008010000 */
[--C-:B------:R-:W-:Y:S02]  /*1730*/  HADD2.F32 R24, -RZ, R12.reuse.H0_H0 ;  /* 0x2000000cff187230 */ /* 0x100fe40000004100 */
[----:B------:R-:W-:Y:S01]  /*1740*/  FADD.FTZ R32, R32, R25 ;  /* 0x0000001920207221 */ /* 0x000fe20000010000 */
[--C-:B------:R-:W-:Y:S02]  /*1750*/  HADD2.F32 R28, -RZ, R13.reuse.H0_H0 ;  /* 0x2000000dff1c7230 */ /* 0x100fe40000004100 */
[----:B------:R-:W-:Y:S01]  /*1760*/  FMUL.FTZ R25, R19, R22 ;  /* 0x0000001613197220 */ /* 0x000fe20000410000 */
[----:B------:R-:W-:Y:S01]  /*1770*/  FMUL.FTZ R20, R20, UR9 ;  /* 0x0000000914147c20 */ /* 0x000fe20008410000 */
[----:B------:R-:W-:Y:S01]  /*1780*/  FADD.FTZ R24, R24, -UR14 ;  /* 0x8000000e18187e21 */ /* 0x000fe20008010000 */
[----:B------:R-:W-:Y:S02]  /*1790*/  HADD2.F32 R26, -RZ, R12.H1_H1 ;  /* 0x3000000cff1a7230 */ /* 0x000fe40000004100 */
[----:B------:R-:W-:Y:S01]  /*17a0*/  FADD.FTZ R32, R25, R32 ;  /* 0x0000002019207221 */ /* 0x000fe20000010000 */
[----:B------:R-:W-:Y:S01]  /*17b0*/  FFMA.FTZ R29, R20, R25, R29 ;  /* 0x00000019141d7223 */ /* 0x000fe2000001001d */
[----:B------:R-:W-:Y:S01]  /*17c0*/  FMUL.FTZ R34, R24, UR9 ;  /* 0x0000000918227c20 */ /* 0x000fe20008410000 */
[----:B------:R-:W-:Y:S01]  /*17d0*/  FMUL.FTZ R25, R18, R28 ;  /* 0x0000001c12197220 */ /* 0x000fe20000410000 */
[----:B------:R-:W-:-:S02]  /*17e0*/  HADD2.F32 R24, -RZ, R13.H1_H1 ;  /* 0x3000000dff187230 */ /* 0x000fc40000004100 */
[----:B------:R-:W-:Y:S01]  /*17f0*/  FADD.FTZ R26, R26, -UR14 ;  /* 0x8000000e1a1a7e21 */ /* 0x000fe20008010000 */
[--C-:B------:R-:W-:Y:S02]  /*1800*/  HADD2.F32 R27, -RZ, R14.reuse.H0_H0 ;  /* 0x2000000eff1b7230 */ /* 0x100fe40000004100 */
[----:B------:R-:W-:Y:S01]  /*1810*/  FADD.FTZ R32, R32, R25 ;  /* 0x0000001920207221 */ /* 0x000fe20000010000 */
[----:B------:R-:W-:Y:S01]  /*1820*/  FFMA.FTZ R29, R34, R25, R29 ;  /* 0x00000019221d7223 */ /* 0x000fe2000001001d */
[----:B------:R-:W-:Y:S01]  /*1830*/  FMUL.FTZ R25, R19, R24 ;  /* 0x0000001813197220 */ /* 0x000fe20000410000 */
[----:B------:R-:W-:Y:S01]  /*1840*/  FMUL.FTZ R26, R26, UR9 ;  /* 0x000000091a1a7c20 */ /* 0x000fe20008410000 */
[----:B------:R-:W-:Y:S01]  /*1850*/  FFMA.FTZ R23, R22, R20, R23 ;  /* 0x0000001416177223 */ /* 0x000fe20000010017 */
[----:B------:R-:W-:Y:S02]  /*1860*/  HADD2.F32 R36, -RZ, R15.H0_H0 ;  /* 0x2000000fff247230 */ /* 0x000fe40000004100 */
[----:B------:R-:W-:Y:S01]  /*1870*/  FADD.FTZ R27, R27, -UR14 ;  /* 0x8000000e1b1b7e21 */ /* 0x000fe20008010000 */
[----:B------:R-:W-:-:S02]  /*1880*/  HADD2.F32 R20, -RZ, R14.H1_H1 ;  /* 0x3000000eff147230 */ /* 0x000fc40000004100 */
[----:B------:R-:W-:Y:S01]  /*1890*/  FADD.FTZ R32, R25, R32 ;  /* 0x0000002019207221 */ /* 0x000fe20000010000 */
[----:B------:R-:W-:Y:S01]  /*18a0*/  FFMA.FTZ R29, R26, R25, R29 ;  /* 0x000000191a1d7223 */ /* 0x000fe2000001001d */
[----:B------:R-:W-:Y:S02]  /*18b0*/  HADD2.F32 R25, -RZ, R15.H1_H1 ;  /* 0x3000000fff197230 */ /* 0x000fe40000004100 */
[----:B------:R-:W-:Y:S01]  /*18c0*/  FADD.FTZ R31, R31, R22 ;  /* 0x000000161f1f7221 */ /* 0x000fe20000010000 */
[----:B------:R-:W-:Y:S01]  /*18d0*/  FMUL.FTZ R33, R18, R36 ;  /* 0x0000002412217220 */ /* 0x000fe20000410000 */
[----:B------:R-:W-:Y:S01]  /*18e0*/  FMUL.FTZ R38, R27, UR9 ;  /* 0x000000091b267c20 */ /* 0x000fe20008410000 */
[----:B------:R-:W-:Y:S01]  /*18f0*/  FADD.FTZ R20, R20, -UR14 ;  /* 0x8000000e14147e21 */ /* 0x000fe20008010000 */
[----:B------:R-:W-:Y:S01]  /*1900*/  FADD.FTZ R30, R30, R28 ;  /* 0x0000001c1e1e7221 */ /* 0x000fe20000010000 */
[----:B------:R-:W-:Y:S01]  /*1910*/  FFMA.FTZ R21, R28, R34, R21 ;  /* 0x000000221c157223 */ /* 0x000fe20000010015 */
        /* <DEDUP_REMOVED lines=8> */
[----:B------:R-:W-:Y:S01]  /*19a0*/  FFMA.FTZ R20, R36, R38, R21 ;  /* 0x0000002624147223 */ /* 0x000fe20000010015 */
[----:B------:R-:W-:Y:S01]  /*19b0*/  FADD.FTZ R22, R30, R36 ;  /* 0x000000241e167221 */ /* 0x000fe20000010000 */
[----:B------:R-:W-:Y:S01]  /*19c0*/  FADD.FTZ R23, R31, R25 ;  /* 0x000000191f177221 */ /* 0x000fe20000010000 */
[----:B------:R-:W-:Y:S01]  /*19d0*/  FFMA.FTZ R21, R25, R27, R24 ;  /* 0x0000001b19157223 */ /* 0x000fe20000010018 */
[----:B------:R-:W-:Y:S06]  /*19e0*/  BRA `(.L_x_697) ;  /* 0x0000001000807947 */ /* 0x000fec0003800000 */
.L_x_696:
[--C-:B-----5:R-:W-:Y:S02]  /*19f0*/  HADD2.F32 R20, -RZ, R45.reuse.H0_H0 ;  /* 0x2000002dff147230 */ /* 0x120fe40000004100 */
[----:B------:R-:W-:Y:S02]  /*1a00*/  HADD2.F32 R22, -RZ, R45.H1_H1 ;  /* 0x3000002dff167230 */ /* 0x000fe40000004100 */
[--C-:B------:R-:W-:Y:S02]  /*1a10*/  HADD2.F32 R23, -RZ, R43.reuse.H0_H0 ;  /* 0x2000002bff177230 */ /* 0x100fe40000004100 */
[----:B------:R-:W-:Y:S01]  /*1a20*/  FADD.FTZ R20, R20, -UR14 ;  /* 0x8000000e14147e21 */ /* 0x000fe20008010000 */
[----:B------:R-:W-:Y:S02]  /*1a30*/  HADD2.F32 R36, -RZ, R4.H0_H0 ;  /* 0x20000004ff247230 */ /* 0x000fe40000004100 */
[----:B------:R-:W-:Y:S02]  /*1a40*/  HADD2.F32 R38, -RZ, R6.H0_H0 ;  /* 0x20000006ff267230 */ /* 0x000fe40000004100 */
[----:B------:R-:W-:Y:S01]  /*1a50*/  FMUL.FTZ R21, R20, UR9 ;  /* 0x0000000914157c20 */ /* 0x000fe20008410000 */
[----:B------:R-:W-:Y:S01]  /*1a60*/  FADD.FTZ R20, R22, -UR14 ;  /* 0x8000000e16147e21 */ /* 0x000fe20008010000 */
[----:B------:R-:W-:-:S02]  /*1a70*/  HADD2.F32 R22, -RZ, R43.H1_H1 ;  /* 0x3000002bff167230 */ /* 0x000fc40000004100 */
[----:B------:R-:W-:Y:S01]  /*1a80*/  FADD.FTZ R23, R23, -UR14 ;  /* 0x8000000e17177e21 */ /* 0x000fe20008010000 */
[--C-:B------:R-:W-:Y:S01]  /*1a90*/  FFMA.FTZ R24, R18, R21, R16.reuse ;  /* 0x0000001512187223 */ /* 0x100fe20000010010 */
[----:B------:R-:W-:Y:S01]  /*1aa0*/  FMUL.FTZ R20, R20, UR9 ;  /* 0x0000000914147c20 */ /* 0x000fe20008410000 */
[----:B------:R-:W-:Y:S01]  /*1ab0*/  FADD.FTZ R36, R36, -UR14 ;  /* 0x8000000e24247e21 */ /* 0x000fe20008010000 */
[----:B------:R-:W-:Y:S01]  /*1ac0*/  FADD.FTZ R22, R22, -UR14 ;  /* 0x8000000e16167e21 */ /* 0x000fe20008010000 */
[----:B------:R-:W-:Y:S01]  /*1ad0*/  FMUL.FTZ R25, R24, -1.4426950216293334961 ;  /* 0xbfb8aa3b18197820 */ /* 0x000fe20000410000 */
[--C-:B------:R-:W-:Y:S01]  /*1ae0*/  FFMA.FTZ R26, R19, R20, R17.reuse ;  /* 0x00000014131a7223 */ /* 0x100fe20000010011 */
[----:B------:R-:W-:Y:S01]  /*1af0*/  FMUL.FTZ R23, R23, UR9 ;  /* 0x0000000917177c20 */ /* 0x000fe20008410000 */
[----:B------:R-:W-:Y:S01]  /*1b00*/  FMUL.FTZ R22, R22, UR9 ;  /* 0x0000000916167c20 */ /* 0x000fe20008410000 */
[----:B------:R-:W-:Y:S02]  /*1b10*/  HADD2.F32 R50, -RZ, R7.H0_H0 ;  /* 0x20000007ff327230 */ /* 0x000fe40000004100 */
[----:B------:R-:W-:Y:S01]  /*1b20*/  FMUL.FTZ R28, R26, -1.4426950216293334961 ;  /* 0xbfb8aa3b1a1c7820 */ /* 0x000fe20000410000 */
[----:B------:R-:W0:Y:S01]  /*1b30*/  MUFU.EX2 R25, R25 ;  /* 0x0000001900197308 */ /* 0x000e220000000800 */
[----:B------:R-:W-:Y:S01]  /*1b40*/  FFMA.FTZ R32, R19, R22, R17 ;  /* 0x0000001613207223 */ /* 0x000fe20000010011 */
[----:B------:R-:W-:-:S03]  /*1b50*/  FFMA.FTZ R30, R18, R23, R16 ;  /* 0x00000017121e7223 */ /* 0x000fc60000010010 */
[----:B------:R-:W1:Y:S01]  /*1b60*/  MUFU.EX2 R28, R28 ;  /* 0x0000001c001c7308 */ /* 0x000e620000000800 */
[----:B------:R-:W-:Y:S01]  /*1b70*/  FMUL.FTZ R34, R32, -1.4426950216293334961 ;  /* 0xbfb8aa3b20227820 */ /* 0x000fe20000410000 */
[----:B------:R-:W-:-:S05]  /*1b80*/  FMUL.FTZ R29, R30, -1.4426950216293334961 ;  /* 0xbfb8aa3b1e1d7820 */ /* 0x000fca0000410000 */
[----:B------:R-:W2:Y:S01]  /*1b90*/  MUFU.EX2 R34, R34 ;  /* 0x0000002200227308 */ /* 0x000ea20000000800 */
[----:B0-----:R-:W-:-:S03]  /*1ba0*/  FADD.FTZ R27, R25, 1 ;  /* 0x3f800000191b7421 */ /* 0x001fc60000010000 */
[----:B------:R-:W0:Y:S01]  /*1bb0*/  MUFU.EX2 R29, R29 ;  /* 0x0000001d001d7308 */ /* 0x000e220000000800 */
[----:B-1----:R-:W-:-:S03]  /*1bc0*/  FADD.FTZ R25, R28, 1 ;  /* 0x3f8000001c197421 */ /* 0x002fc60000010000 */
[----:B------:R-:W1:Y:S01]  /*1bd0*/  MUFU.RCP R27, R27 ;  /* 0x0000001b001b7308 */ /* 0x000e620000001000 */
[--C-:B------:R-:W-:Y:S02]  /*1be0*/  HADD2.F32 R28, -RZ, R44.reuse.H0_H0 ;  /* 0x2000002cff1c7230 */ /* 0x100fe40000004100 */
[----:B--2---:R-:W-:Y:S01]  /*1bf0*/  FADD.FTZ R35, R34, 1 ;  /* 0x3f80000022237421 */ /* 0x004fe20000010000 */
[----:B------:R-:W-:-:S04]  /*1c00*/  HADD2.F32 R34, -RZ, R44.H1_H1 ;  /* 0x3000002cff227230 */ /* 0x000fc80000004100 */
[----:B------:R-:W2:Y:S01]  /*1c10*/  MUFU.RCP R25, R25 ;  /* 0x0000001900197308 */ /* 0x000ea20000001000 */
[----:B0-----:R-:W-:-:S07]  /*1c20*/  FADD.FTZ R33, R29, 1 ;  /* 0x3f8000001d217421 */ /* 0x001fce0000010000 */
[----:B------:R-:W0:Y:S01]  /*1c30*/  MUFU.RCP R33, R33 ;  /* 0x0000002100217308 */ /* 0x000e220000001000 */
[----:B-1----:R-:W-:Y:S01]  /*1c40*/  FADD.FTZ R31, -R27, 1 ;  /* 0x3f8000001b1f7421 */ /* 0x002fe20000010100 */
[----:B------:R-:W-:-:S03]  /*1c50*/  FMUL.FTZ R29, R28, R27 ;  /* 0x0000001b1c1d7220 */ /* 0x000fc60000410000 */
[----:B------:R-:W-:-:S03]  /*1c60*/  FFMA.FTZ R24, R24, R31, 1 ;  /* 0x3f80000018187423 */ /* 0x000fc6000001001f */
[----:B------:R-:W1:Y:S01]  /*1c70*/  MUFU.RCP R35, R35 ;  /* 0x0000002300237308 */ /* 0x000e620000001000 */
[----:B--2---:R-:W-:Y:S01]  /*1c80*/  FMUL.FTZ R28, R34, R25 ;  /* 0x00000019221c7220 */ /* 0x004fe20000410000 */
[----:B------:R-:W-:Y:S01]  /*1c90*/  FADD.FTZ R27, -R25, 1 ;  /* 0x3f800000191b7421 */ /* 0x000fe20000010100 */
[----:B------:R-:W-:Y:S01]  /*1ca0*/  FMUL.FTZ R25, R36, UR9 ;  /* 0x0000000924197c20 */ /* 0x000fe20008410000 */
[----:B------:R-:W-:Y:S02]  /*1cb0*/  HADD2.F32 R34, -RZ, R4.H1_H1 ;  /* 0x30000004ff227230 */ /* 0x000fe40000004100 */
[----:B------:R-:W-:Y:S01]  /*1cc0*/  FMUL.FTZ R29, R29, R24 ;  /* 0x000000181d1d7220 */ /* 0x000fe20000410000 */
[----:B------:R-:W-:Y:S01]  /*1cd0*/  FFMA.FTZ R27, R26, R27, 1 ;  /* 0x3f8000001a1b7423 */ /* 0x000fe2000001001b */
[----:B------:R-:W-:Y:S01]  /*1ce0*/  FFMA.FTZ R36, R18, R25, R16 ;  /* 0x0000001912247223 */ /* 0x000fe20000010010 */
[----:B------:R-:W-:Y:S01]  /*1cf0*/  FADD.FTZ R24, R34, -UR14 ;  /* 0x8000000e22187e21 */ /* 0x000fe20008010000 */
[----:B------:R-:W-:-:S02]  /*1d00*/  HADD2.F32 R34, -RZ, R42.H0_H0 ;  /* 0x2000002aff227230 */ /* 0x000fc40000004100 */
[----:B------:R-:W-:Y:S01]  /*1d10*/  FMUL.FTZ R26, R36, -1.4426950216293334961 ;  /* 0xbfb8aa3b241a7820 */ /* 0x000fe20000410000 */
[----:B------:R-:W-:Y:S01]  /*1d20*/  FMUL.FTZ R28, R28, R27 ;  /* 0x0000001b1c1c7220 */ /* 0x000fe20000410000 */
[----:B0-----:R-:W-:Y:S01]  /*1d30*/  FADD.FTZ R31, -R33, 1 ;  /* 0x3f800000211f7421 */ /* 0x001fe20000010100 */
[----:B------:R-:W-:Y:S01]  /*1d40*/  FMUL.FTZ R24, R24, UR9 ;  /* 0x0000000918187c20 */ /* 0x000fe20008410000 */
[----:B------:R-:W-:Y:S02]  /*1d50*/  FMUL.FTZ R34, R34, R33 ;  /* 0x0000002122227220 */ /* 0x000fe40000410000 */
[----:B------:R-:W0:Y:S01]  /*1d60*/  MUFU.EX2 R26, R26 ;  /* 0x0000001a001a7308 */ /* 0x000e220000000800 */
[----:B-1----:R-:W-:Y:S01]  /*1d70*/  FADD.FTZ R27, -R35, 1 ;  /* 0x3f800000231b7421 */ /* 0x002fe20000010100 */
[----:B------:R-:W-:Y:S01]  /*1d80*/  FFMA.FTZ R31, R30, R31, 1 ;  /* 0x3f8000001e1f7423 */ /* 0x000fe2000001001f */
[----:B------:R-:W-:Y:S02]  /*1d90*/  HADD2.F32 R30, -RZ, R42.H1_H1 ;  /* 0x3000002aff1e7230 */ /* 0x000fe40000004100 */
[----:B------:R-:W-:Y:S01]  /*1da0*/  FFMA.FTZ R37, R19, R24, R17 ;  /* 0x0000001813257223 */ /* 0x000fe20000010011 */
[----:B------:R-:W-:Y:S01]  /*1db0*/  FFMA.FTZ R33, R32, R27, 1 ;  /* 0x3f80000020217423 */ /* 0x000fe2000001001b */
[----:B------:R-:W-:Y:S01]  /*1dc0*/  FADD.FTZ R27, R38, -UR14 ;  /* 0x8000000e261b7e21 */ /* 0x000fe20008010000 */
[----:B------:R-:W-:-:S02]  /*1dd0*/  HADD2.F32 R38, -RZ, R6.H1_H1 ;  /* 0x30000006ff267230 */ /* 0x000fc40000004100 */
[----:B------:R-:W-:Y:S01]  /*1de0*/  FMUL.FTZ R34, R34, R31 ;  /* 0x0000001f22227220 */ /* 0x000fe20000410000 */
[----:B------:R-:W-:Y:S01]  /*1df0*/  FMUL.FTZ R32, R37, -1.4426950216293334961 ;  /* 0xbfb8aa3b25207820 */ /* 0x000fe20000410000 */
[----:B------:R-:W-:Y:S01]  /*1e00*/  FMUL.FTZ R27, R27, UR9 ;  /* 0x000000091b1b7c20 */ /* 0x000fe20008410000 */
[----:B------:R-:W-:Y:S01]  /*1e10*/  FMUL.FTZ R30, R30, R35 ;  /* 0x000000231e1e7220 */ /* 0x000fe20000410000 */
[----:B0-----:R-:W-:Y:S01]  /*1e20*/  FADD.FTZ R31, R26, 1 ;  /* 0x3f8000001a1f7421 */ /* 0x001fe20000010000 */
[----:B------:R-:W-:Y:S01]  /*1e30*/  FADD.FTZ R26, R38, -UR14 ;  /* 0x8000000e261a7e21 */ /* 0x000fe20008010000 */
[----:B------:R-:W-:Y:S01]  /*1e40*/  FFMA.FTZ R39, R18, R27, R16 ;  /* 0x0000001b12277223 */ /* 0x000fe20000010010 */
[----:B------:R-:W0:Y:S01]  /*1e50*/  MUFU.EX2 R32, R32 ;  /* 0x0000002000207308 */ /* 0x000e220000000800 */
[----:B------:R-:W-:Y:S01]  /*1e60*/  FMUL.FTZ R30, R30, R33 ;  /* 0x000000211e1e7220 */ /* 0x000fe20000410000 */
[----:B------:R-:W-:Y:S01]  /*1e70*/  FMUL.FTZ R26, R26, UR9 ;  /* 0x000000091a1a7c20 */ /* 0x000fe20008410000 */
[----:B------:R-:W-:Y:S01]  /*1e80*/  FMUL.FTZ R35, R39, -1.4426950216293334961 ;  /* 0xbfb8aa3b27237820 */ /* 0x000fe20000410000 */
[----:B------:R-:W1:Y:S02]  /*1e90*/  MUFU.RCP R31, R31 ;  /* 0x0000001f001f7308 */ /* 0x000e640000001000 */
[----:B------:R-:W-:-:S04]  /*1ea0*/  FFMA.FTZ R40, R19, R26, R17 ;  /* 0x0000001a13287223 */ /* 0x000fc80000010011 */
[----:B------:R-:W-:Y:S02]  /*1eb0*/  FMUL.FTZ R47, R40, -1.4426950216293334961 ;  /* 0xbfb8aa3b282f7820 */ /* 0x000fe40000410000 */
[----:B------:R-:W2:Y:S01]  /*1ec0*/  MUFU.EX2 R35, R35 ;  /* 0x0000002300237308 */ /* 0x000ea20000000800 */
[----:B0-----:R-:W-:-:S03]  /*1ed0*/  FADD.FTZ R32, R32, 1 ;  /* 0x3f80000020207421 */ /* 0x001fc60000010000 */
[----:B------:R-:W0:Y:S04]  /*1ee0*/  MUFU.EX2 R47, R47 ;  /* 0x0000002f002f7308 */ /* 0x000e280000000800 */
[----:B------:R-:W3:Y:S01]  /*1ef0*/  MUFU.RCP R32, R32 ;  /* 0x0000002000207308 */ /* 0x000ee20000001000 */
[----:B-1----:R-:W-:Y:S01]  /*1f00*/  FADD.FTZ R33, -R31, 1 ;  /* 0x3f8000001f217421 */ /* 0x002fe20000010100 */
[----:B--2---:R-:W-:-:S03]  /*1f10*/  FADD.FTZ R41, R35, 1 ;  /* 0x3f80000023297421 */ /* 0x004fc60000010000 */
[----:B------:R-:W-:Y:S01]  /*1f20*/  FFMA.FTZ R33, R36, R33, 1 ;  /* 0x3f80000024217423 */ /* 0x000fe20000010021 */
[--C-:B------:R-:W-:Y:S02]  /*1f30*/  HADD2.F32 R36, -RZ, R5.reuse.H0_H0 ;  /* 0x20000005ff247230 */ /* 0x100fe40000004100 */
[----:B------:R-:W-:Y:S01]  /*1f40*/  HADD2.F32 R35, -RZ, R5.H1_H1 ;  /* 0x30000005ff237230 */ /* 0x000fe20000004100 */
[----:B------:R-:W1:Y:S02]  /*1f50*/  MUFU.RCP R41, R41 ;  /* 0x0000002900297308 */ /* 0x000e640000001000 */
[----:B------:R-:W-:Y:S01]  /*1f60*/  FMUL.FTZ R36, R36, R31 ;  /* 0x0000001f24247220 */ /* 0x000fe20000410000 */
[----:B0-----:R-:W-:-:S03]  /*1f70*/  FADD.FTZ R31, R47, 1 ;  /* 0x3f8000002f1f7421 */ /* 0x001fc60000010000 */
[----:B------:R-:W-:Y:S01]  /*1f80*/  FMUL.FTZ R36, R36, R33 ;  /* 0x0000002124247220 */ /* 0x000fe20000410000 */
[----:B---3--:R-:W-:Y:S01]  /*1f90*/  FADD.FTZ R38, -R32, 1 ;  /* 0x3f80000020267421 */ /* 0x008fe20000010100 */
[----:B------:R-:W-:Y:S01]  /*1fa0*/  FMUL.FTZ R35, R35, R32 ;  /* 0x0000002023237220 */ /* 0x000fe20000410000 */
[----:B------:R-:W0:Y:S02]  /*1fb0*/  MUFU.RCP R31, R31 ;  /* 0x0000001f001f7308 */ /* 0x000e240000001000 */
[----:B------:R-:W-:-:S04]  /*1fc0*/  FFMA.FTZ R38, R37, R38, 1 ;  /* 0x3f80000025267423 */ /* 0x000fc80000010026 */
[----:B------:R-:W-:Y:S01]  /*1fd0*/  FMUL.FTZ R35, R35, R38 ;  /* 0x0000002623237220 */ /* 0x000fe20000410000 */
[----:B------:R-:W-:Y:S01]  /*1fe0*/  FMUL.FTZ R38, R18, R29 ;  /* 0x0000001d12267220 */ /* 0x000fe20000410000 */
[----:B-1----:R-:W-:Y:S01]  /*1ff0*/  FADD.FTZ R32, -R41, 1 ;  /* 0x3f80000029207421 */ /* 0x002fe20000010100 */
[----:B------:R-:W-:Y:S01]  /*2000*/  FMUL.FTZ R41, R50, R41 ;  /* 0x0000002932297220 */ /* 0x000fe20000410000 */
[----:B------:R-:W-:Y:S02]  /*2010*/  HADD2.F32 R50, -RZ, R7.H1_H1 ;  /* 0x30000007ff327230 */ /* 0x000fe40000004100 */
[----:B------:R-:W-:-:S03]  /*2020*/  FFMA.FTZ R32, R39, R32, 1 ;  /* 0x3f80000027207423 */ /* 0x000fc60000010020 */
[----:B0-----:R-:W-:Y:S01]  /*2030*/  FMUL.FTZ R37, R50, R31 ;  /* 0x0000001f32257220 */ /* 0x001fe20000410000 */
[----:B------:R-:W-:Y:S01]  /*2040*/  FADD.FTZ R39, -R31, 1 ;  /* 0x3f8000001f277421 */ /* 0x000fe20000010100 */
[----:B------:R-:W-:Y:S02]  /*2050*/  HADD2.F32 R31, -RZ, R8.H0_H0 ;  /* 0x20000008ff1f7230 */ /* 0x000fe40000004100 */
[----:B------:R-:W-:Y:S01]  /*2060*/  FMUL.FTZ R33, R41, R32 ;  /* 0x0000002029217220 */ /* 0x000fe20000410000 */
[----:B------:R-:W-:Y:S01]  /*2070*/  FFMA.FTZ R40, R40, R39, 1 ;  /* 0x3f80000028287423 */ /* 0x000fe20000010027 */
[----:B------:R-:W-:Y:S01]  /*2080*/  FFMA.FTZ R39, R21, R38, RZ ;  /* 0x0000002615277223 */ /* 0x000fe200000100ff */
[----:B------:R-:W-:Y:S01]  /*2090*/  FADD.FTZ R31, R31, -UR14 ;  /* 0x8000000e1f1f7e21 */ /* 0x000fe20008010000 */
[----:B------:R-:W-:Y:S01]  /*20a0*/  FADD.FTZ R38, RZ, R38 ;  /* 0x00000026ff267221 */ /* 0x000fe20000010000 */
[----:B------:R-:W-:Y:S01]  /*20b0*/  FMUL.FTZ R32, R37, R40 ;  /* 0x0000002825207220 */ /* 0x000fe20000410000 */
[----:B------:R-:W-:Y:S01]  /*20c0*/  FMUL.FTZ R37, R19, R28 ;  /* 0x0000001c13257220 */ /* 0x000fe20000410000 */
[----:B------:R-:W-:-:S03]  /*20d0*/  FMUL.FTZ R31, R31, UR9 ;  /* 0x000000091f1f7c20 */ /* 0x000fc60008410000 */
[----:B------:R-:W-:Y:S01]  /*20e0*/  FFMA.FTZ R40, R20, R37, R39 ;  /* 0x0000002514287223 */ /* 0x000fe20000010027 */
[C---:B------:R-:W-:Y:S01]  /*20f0*/  FFMA.FTZ R41, R18.reuse, R31, R16 ;  /* 0x0000001f12297223 */ /* 0x040fe20000010010 */
[----:B------:R-:W-:Y:S01]  /*2100*/  FADD.FTZ R37, R37, R38 ;  /* 0x0000002625257221 */ /* 0x000fe20000010000 */
[----:B------:R-:W-:Y:S01]  /*2110*/  FFMA.FTZ R38, R21, R29, RZ ;  /* 0x0000001d15267223 */ /* 0x000fe200000100ff */
[----:B------:R-:W-:Y:S01]  /*2120*/  FADD.FTZ R29, RZ, R29 ;  /* 0x0000001dff1d7221 */ /* 0x000fe20000010000 */
[----:B------:R-:W-:Y:S01]  /*2130*/  FMUL.FTZ R47, R41, -1.4426950216293334961 ;  /* 0xbfb8aa3b292f7820 */ /* 0x000fe20000410000 */
[----:B------:R-:W-:Y:S02]  /*2140*/  HADD2.F32 R21, -RZ, R9.H0_H0 ;  /* 0x20000009ff157230 */ /* 0x000fe40000004100 */
[-C--:B------:R-:W-:Y:S01]  /*2150*/  FFMA.FTZ R38, R23, R34.reuse, R38 ;  /* 0x0000002217267223 */ /* 0x080fe20000010026 */
[----:B------:R-:W-:Y:S01]  /*2160*/  FADD.FTZ R39, R29, R34 ;  /* 0x000000221d277221 */ /* 0x000fe20000010000 */
[----:B------:R-:W-:Y:S01]  /*2170*/  FMUL.FTZ R29, R18, R34 ;  /* 0x00000022121d7220 */ /* 0x000fe20000410000 */
[----:B------:R-:W0:Y:S01]  /*2180*/  MUFU.EX2 R47, R47 ;  /* 0x0000002f002f7308 */ /* 0x000e220000000800 */
[----:B------:R-:W-:-:S02]  /*2190*/  FFMA.FTZ R38, R25, R36, R38 ;  /* 0x0000002419267223 */ /* 0x000fc40000010026 */
[----:B------:R-:W-:Y:S01]  /*21a0*/  FFMA.FTZ R40, R23, R29, R40 ;  /* 0x0000001d17287223 */ /* 0x000fe20000010028 */
[----:B------:R-:W-:Y:S02]  /*21b0*/  HADD2.F32 R23, -RZ, R8.H1_H1 ;  /* 0x30000008ff177230 */ /* 0x000fe40000004100 */
[----:B------:R-:W-:-:S03]  /*21c0*/  FFMA.FTZ R38, R27, R33, R38 ;  /* 0x000000211b267223 */ /* 0x000fc60000010026 */
[----:B------:R-:W-:Y:S01]  /*21d0*/  FADD.FTZ R23, R23, -UR14 ;  /* 0x8000000e17177e21 */ /* 0x000fe20008010000 */
[----:B0-----:R-:W-:-:S06]  /*21e0*/  FADD.FTZ R50, R47, 1 ;  /* 0x3f8000002f327421 */ /* 0x001fcc0000010000 */
[----:B------:R-:W0:Y:S02]  /*21f0*/  MUFU.RCP R50, R50 ;  /* 0x0000003200327308 */ /* 0x000e240000001000 */
[----:B0-----:R-:W-:Y:S01]  /*2200*/  FADD.FTZ R34, -R50, 1 ;  /* 0x3f80000032227421 */ /* 0x001fe20000010100 */
[----:B------:R-:W-:Y:S01]  /*2210*/  FMUL.FTZ R21, R21, R50 ;  /* 0x0000003215157220 */ /* 0x000fe20000410000 */
[----:B------:R-:W-:Y:S01]  /*2220*/  FADD.FTZ R50, R37, R29 ;  /* 0x0000001d25327221 */ /* 0x000fe20000010000 */
[----:B------:R-:W-:Y:S01]  /*2230*/  FFMA.FTZ R29, R20, R28, RZ ;  /* 0x0000001c141d7223 */ /* 0x000fe200000100ff */
[----:B------:R-:W-:Y:S01]  /*2240*/  FFMA.FTZ R34, R41, R34, 1 ;  /* 0x3f80000029227423 */ /* 0x000fe20000010022 */
[-C--:B------:R-:W-:Y:S01]  /*2250*/  FMUL.FTZ R37, R19, R30.reuse ;  /* 0x0000001e13257220 */ /* 0x080fe20000410000 */
[----:B------:R-:W-:Y:S02]  /*2260*/  HADD2.F32 R20, -RZ, R9.H1_H1 ;  /* 0x30000009ff147230 */ /* 0x000fe40000004100 */
[C---:B------:R-:W-:Y:S01]  /*2270*/  FFMA.FTZ R29, R22.reuse, R30, R29 ;  /* 0x0000001e161d7223 */ /* 0x040fe2000001001d */
[----:B------:R-:W-:Y:S01]  /*2280*/  FMUL.FTZ R21, R21, R34 ;  /* 0x0000002215157220 */ /* 0x000fe20000410000 */
[----:B------:R-:W-:Y:S01]  /*2290*/  FMUL.FTZ R34, R23, UR9 ;  /* 0x0000000917227c20 */ /* 0x000fe20008410000 */
[----:B------:R-:W-:Y:S01]  /*22a0*/  FFMA.FTZ R40, R22, R37, R40 ;  /* 0x0000002516287223 */ /* 0x000fe20000010028 */
[----:B------:R-:W-:Y:S01]  /*22b0*/  FADD.FTZ R23, RZ, R28 ;  /* 0x0000001cff177221 */ /* 0x000fe20000010000 */
[----:B------:R-:W-:Y:S01]  /*22c0*/  FADD.FTZ R50, R37, R50 ;  /* 0x0000003225327221 */ /* 0x000fe20000010000 */
[----:B------:R-:W-:Y:S01]  /*22d0*/  FFMA.FTZ R41, R19, R34, R17 ;  /* 0x0000002213297223 */ /* 0x000fe20000010011 */
[----:B------:R-:W-:Y:S01]  /*22e0*/  FMUL.FTZ R37, R18, R36 ;  /* 0x0000002412257220 */ /* 0x000fe20000410000 */
[----:B------:R-:W-:Y:S01]  /*22f0*/  FADD.FTZ R28, R23, R30 ;  /* 0x0000001e171c7221 */ /* 0x000fe20000010000 */
[----:B------:R-:W-:Y:S01]  /*2300*/  FADD.FTZ R30, R39, R36 ;  /* 0x00000024271e7221 */ /* 0x000fe20000010000 */
[----:B------:R-:W-:Y:S01]  /*2310*/  FMUL.FTZ R47, R41, -1.4426950216293334961 ;  /* 0xbfb8aa3b292f7820 */ /* 0x000fe20000410000 */
[----:B------:R-:W-:-:S02]  /*2320*/  HADD2.F32 R36, -RZ, R11.H0_H0 ;  /* 0x2000000bff247230 */ /* 0x000fc40000004100 */
[----:B------:R-:W-:Y:S01]  /*2330*/  FFMA.FTZ R40, R25, R37, R40 ;  /* 0x0000002519287223 */ /* 0x000fe20000010028 */
[----:B------:R-:W-:Y:S01]  /*2340*/  FADD.FTZ R50, R50, R37 ;  /* 0x0000002532327221 */ /* 0x000fe20000010000 */
[----:B------:R-:W-:Y:S01]  /*2350*/  FADD.FTZ R37, R28, R35 ;  /* 0x000000231c257221 */ /* 0x000fe20000010000 */
[----:B------:R-:W-:Y:S01]  /*2360*/  HADD2.F32 R28, -RZ, R12.H0_H0 ;  /* 0x2000000cff1c7230 */ /* 0x000fe20000004100 */
[----:B------:R-:W0:Y:S01]  /*2370*/  MUFU.EX2 R47, R47 ;  /* 0x0000002f002f7308 */ /* 0x000e220000000800 */
[----:B------:R-:W-:Y:S01]  /*2380*/  FADD.FTZ R30, R30, R33 ;  /* 0x000000211e1e7221 */ /* 0x000fe20000010000 */
[----:B------:R-:W-:Y:S01]  /*2390*/  FMUL.FTZ R33, R18, R33 ;  /* 0x0000002112217220 */ /* 0x000fe20000410000 */
[----:B------:R-:W-:Y:S01]  /*23a0*/  FADD.FTZ R37, R37, R32 ;  /* 0x0000002025257221 */ /* 0x000fe20000010000 */
[----:B------:R-:W-:Y:S01]  /*23b0*/  FADD.FTZ R28, R28, -UR14 ;  /* 0x8000000e1c1c7e21 */ /* 0x000fe20008010000 */
[----:B------:R-:W-:Y:S01]  /*23c0*/  FFMA.FTZ R38, R31, R21, R38 ;  /* 0x000000151f267223 */ /* 0x000fe20000010026 */
[----:B0-----:R-:W-:-:S06]  /*23d0*/  FADD.FTZ R51, R47, 1 ;  /* 0x3f8000002f337421 */ /* 0x001fcc0000010000 */
[----:B------:R-:W0:Y:S02]  /*23e0*/  MUFU.RCP R51, R51 ;  /* 0x0000003300337308 */ /* 0x000e240000001000 */
[----:B0-----:R-:W-:Y:S01]  /*23f0*/  FADD.FTZ R22, -R51, 1 ;  /* 0x3f80000033167421 */ /* 0x001fe20000010100 */
[----:B------:R-:W-:-:S03]  /*2400*/  FMUL.FTZ R20, R20, R51 ;  /* 0x0000003314147220 */ /* 0x000fc60000410000 */
[----:B------:R-:W-:Y:S01]  /*2410*/  FFMA.FTZ R41, R41, R22, 1 ;  /* 0x3f80000029297423 */ /* 0x000fe20000010016 */
[----:B------:R-:W-:-:S03]  /*2420*/  HADD2.F32 R22, -RZ, R10.H0_H0 ;  /* 0x2000000aff167230 */ /* 0x000fc60000004100 */
        /* <DEDUP_REMOVED lines=9> */
[----:B0-----:R-:W-:Y:S01]  /*24c0*/  FMUL.FTZ R25, R36, R47 ;  /* 0x0000002f24197220 */ /* 0x001fe20000410000 */
[----:B------:R-:W-:Y:S01]  /*24d0*/  FADD.FTZ R39, -R47, 1 ;  /* 0x3f8000002f277421 */ /* 0x000fe20000010100 */
[----:B------:R-:W-:-:S03]  /*24e0*/  HADD2.F32 R36, -RZ, R10.H1_H1 ;  /* 0x3000000aff247230 */ /* 0x000fc60000004100 */
[----:B------:R-:W-:Y:S01]  /*24f0*/  FFMA.FTZ R22, R22, R39, 1 ;  /* 0x3f80000016167423 */ /* 0x000fe20000010027 */
[-C--:B------:R-:W-:Y:S01]  /*2500*/  FFMA.FTZ R39, R24, R35.reuse, R29 ;  /* 0x0000002318277223 */ /* 0x080fe2000001001d */
[----:B------:R-:W-:Y:S01]  /*2510*/  FADD.FTZ R36, R36, -UR14 ;  /* 0x8000000e24247e21 */ /* 0x000fe20008010000 */
[----:B------:R-:W-:Y:S01]  /*2520*/  FMUL.FTZ R35, R19, R35 ;  /* 0x0000002313237220 */ /* 0x000fe20000410000 */
[----:B------:R-:W-:Y:S01]  /*2530*/  FMUL.FTZ R25, R25, R22 ;  /* 0x0000001619197220 */ /* 0x000fe20000410000 */
[----:B------:R-:W-:Y:S01]  /*2540*/  FFMA.FTZ R39, R26, R32, R39 ;  /* 0x000000201a277223 */ /* 0x000fe20000010027 */
[----:B------:R-:W-:Y:S01]  /*2550*/  FMUL.FTZ R22, R36, UR9 ;  /* 0x0000000924167c20 */ /* 0x000fe20008410000 */
[----:B------:R-:W-:Y:S01]  /*2560*/  FFMA.FTZ R40, R24, R35, R40 ;  /* 0x0000002318287223 */ /* 0x000fe20000010028 */
[----:B------:R-:W-:Y:S02]  /*2570*/  HADD2.F32 R24, -RZ, R11.H1_H1 ;  /* 0x3000000bff187230 */ /* 0x000fe40000004100 */
[----:B------:R-:W-:Y:S01]  /*2580*/  FADD.FTZ R50, R35, R50 ;  /* 0x0000003223327221 */ /* 0x000fe20000010000 */
[----:B------:R-:W-:Y:S01]  /*2590*/  FFMA.FTZ R36, R19, R22, R17 ;  /* 0x0000001613247223 */ /* 0x000fe20000010011 */
[----:B------:R-:W-:Y:S01]  /*25a0*/  FFMA.FTZ R40, R27, R33, R40 ;  /* 0x000000211b287223 */ /* 0x000fe20000010028 */
[----:B------:R-:W-:-:S02]  /*25b0*/  HADD2.F32 R27, -RZ, R13.H0_H0 ;  /* 0x2000000dff1b7230 */ /* 0x000fc40000004100 */
[----:B------:R-:W-:Y:S01]  /*25c0*/  FADD.FTZ R50, R50, R33 ;  /* 0x0000002132327221 */ /* 0x000fe20000010000 */
[----:B------:R-:W-:Y:S01]  /*25d0*/  FMUL.FTZ R41, R36, -1.4426950216293334961 ;  /* 0xbfb8aa3b24297820 */ /* 0x000fe20000410000 */
[----:B------:R-:W-:Y:S01]  /*25e0*/  FFMA.FTZ R38, R23, R25, R38 ;  /* 0x0000001917267223 */ /* 0x000fe20000010026 */
[----:B------:R-:W-:-:S04]  /*25f0*/  FFMA.FTZ R39, R34, R20, R39 ;  /* 0x0000001422277223 */ /* 0x000fc80000010027 */
[----:B------:R-:W0:Y:S02]  /*2600*/  MUFU.EX2 R41, R41 ;  /* 0x0000002900297308 */ /* 0x000e240000000800 */
[----:B0-----:R-:W-:-:S06]  /*2610*/  FADD.FTZ R47, R41, 1 ;  /* 0x3f800000292f7421 */ /* 0x001fcc0000010000 */
[----:B------:R-:W0:Y:S02]  /*2620*/  MUFU.RCP R47, R47 ;  /* 0x0000002f002f7308 */ /* 0x000e240000001000 */
[----:B0-----:R-:W-:Y:S01]  /*2630*/  FADD.FTZ R29, -R47, 1 ;  /* 0x3f8000002f1d7421 */ /* 0x001fe20000010100 */
[----:B------:R-:W-:-:S03]  /*2640*/  FMUL.FTZ R24, R24, R47 ;  /* 0x0000002f18187220 */ /* 0x000fc60000410000 */
[----:B------:R-:W-:-:S04]  /*2650*/  FFMA.FTZ R29, R36, R29, 1 ;  /* 0x3f800000241d7423 */ /* 0x000fc8000001001d */
[----:B------:R-:W-:Y:S01]  /*2660*/  FMUL.FTZ R24, R24, R29 ;  /* 0x0000001d18187220 */ /* 0x000fe20000410000 */
[----:B------:R-:W-:-:S03]  /*2670*/  FMUL.FTZ R29, R28, UR9 ;  /* 0x000000091c1d7c20 */ /* 0x000fc60008410000 */
[----:B------:R-:W-:Y:S01]  /*2680*/  FFMA.FTZ R39, R22, R24, R39 ;  /* 0x0000001816277223 */ /* 0x000fe20000010027 */
[----:B------:R-:W-:Y:S01]  /*2690*/  FFMA.FTZ R28, R18, R29, R16 ;  /* 0x0000001d121c7223 */ /* 0x000fe20000010010 */
[----:B------:R-:W-:-:S03]  /*26a0*/  FADD.FTZ R37, R37, R24 ;  /* 0x0000001825257221 */ /* 0x000fc60000010000 */
[----:B------:R-:W-:-:S06]  /*26b0*/  FMUL.FTZ R35, R28, -1.4426950216293334961 ;  /* 0xbfb8aa3b1c237820 */ /* 0x000fcc0000410000 */
[----:B------:R-:W0:Y:S02]  /*26c0*/  MUFU.EX2 R35, R35 ;  /* 0x0000002300237308 */ /* 0x000e240000000800 */
[----:B0-----:R-:W-:Y:S01]  /*26d0*/  FADD.FTZ R36, R35, 1 ;  /* 0x3f80000023247421 */ /* 0x001fe20000010000 */
[----:B------:R-:W-:-:S05]  /*26e0*/  HADD2.F32 R35, -RZ, R12.H1_H1 ;  /* 0x3000000cff237230 */ /* 0x000fca0000004100 */
[----:B------:R-:W0:Y:S01]  /*26f0*/  MUFU.RCP R36, R36 ;  /* 0x0000002400247308 */ /* 0x000e220000001000 */
[----:B------:R-:W-:Y:S01]  /*2700*/  FADD.FTZ R35, R35, -UR14 ;  /* 0x8000000e23237e21 */ /* 0x000fe20008010000 */
[----:B0-----:R-:W-:Y:S01]  /*2710*/  FADD.FTZ R41, -R36, 1 ;  /* 0x3f80000024297421 */ /* 0x001fe20000010100 */
[----:B------:R-:W-:-:S03]  /*2720*/  FMUL.FTZ R27, R27, R36 ;  /* 0x000000241b1b7220 */ /* 0x000fc60000410000 */
[----:B------:R-:W-:-:S04]  /*2730*/  FFMA.FTZ R28, R28, R41, 1 ;  /* 0x3f8000001c1c7423 */ /* 0x000fc80000010029 */
[----:B------:R-:W-:Y:S01]  /*2740*/  FMUL.FTZ R27, R27, R28 ;  /* 0x0000001c1b1b7220 */ /* 0x000fe20000410000 */
[----:B------:R-:W-:Y:S01]  /*2750*/  FMUL.FTZ R28, R35, UR9 ;  /* 0x00000009231c7c20 */ /* 0x000fe20008410000 */
[----:B------:R-:W-:Y:S02]  /*2760*/  FMUL.FTZ R35, R19, R32 ;  /* 0x0000002013237220 */ /* 0x000fe40000410000 */
[----:B------:R-:W-:Y:S01]  /*2770*/  FFMA.FTZ R38, R29, R27, R38 ;  /* 0x0000001b1d267223 */ /* 0x000fe20000010026 */
[----:B------:R-:W-:Y:S01]  /*2780*/  FFMA.FTZ R33, R19, R28, R17 ;  /* 0x0000001c13217223 */ /* 0x000fe20000010011 */
[----:B------:R-:W-:Y:S01]  /*2790*/  FFMA.FTZ R40, R26, R35, R40 ;  /* 0x000000231a287223 */ /* 0x000fe20000010028 */
[----:B------:R-:W-:Y:S02]  /*27a0*/  HADD2.F32 R26, -RZ, R13.H1_H1 ;  /* 0x3000000dff1a7230 */ /* 0x000fe40000004100 */
[----:B------:R-:W-:Y:S01]  /*27b0*/  FADD.FTZ R50, R35, R50 ;  /* 0x0000003223327221 */ /* 0x000fe20000010000 */
[----:B------:R-:W-:Y:S01]  /*27c0*/  FMUL.FTZ R36, R33, -1.4426950216293334961 ;  /* 0xbfb8aa3b21247820 */ /* 0x000fe20000410000 */
[----:B------:R-:W-:-:S04]  /*27d0*/  FMUL.FTZ R35, R18, R21 ;  /* 0x0000001512237220 */ /* 0x000fc80000410000 */
[----:B------:R-:W-:Y:S01]  /*27e0*/  FFMA.FTZ R40, R31, R35, R40 ;  /* 0x000000231f287223 */ /* 0x000fe20000010028 */
[----:B------:R-:W0:Y:S01]  /*27f0*/  MUFU.EX2 R36, R36 ;  /* 0x0000002400247308 */ /* 0x000e220000000800 */
[----:B------:R-:W-:Y:S01]  /*2800*/  FADD.FTZ R50, R50, R35 ;  /* 0x0000002332327221 */ /* 0x000fe20000010000 */
        /* <DEDUP_REMOVED lines=8> */
[----:B------:R-:W-:Y:S01]  /*2890*/  FFMA.FTZ R39, R28, R26, R39 ;  /* 0x0000001a1c277223 */ /* 0x000fe20000010027 */
[----:B------:R-:W-:Y:S01]  /*28a0*/  FADD.FTZ R37, R37, R26 ;  /* 0x0000001a25257221 */ /* 0x000fe20000010000 */
[----:B------:R-:W-:Y:S01]  /*28b0*/  FMUL.FTZ R33, R32, UR9 ;  /* 0x0000000920217c20 */ /* 0x000fe20008410000 */
[----:B------:R-:W-:Y:S01]  /*28c0*/  FADD.FTZ R32, R30, R21 ;  /* 0x000000151e207221 */ /* 0x000fe20000010000 */
[----:B------:R-:W-:Y:S02]  /*28d0*/  HADD2.F32 R30, -RZ, R15.H0_H0 ;  /* 0x2000000fff1e7230 */ /* 0x000fe40000004100 */
[----:B------:R-:W-:Y:S01]  /*28e0*/  FFMA.FTZ R36, R18, R33, R16 ;  /* 0x0000002112247223 */ /* 0x000fe20000010010 */
[----:B------:R-:W-:Y:S01]  /*28f0*/  FADD.FTZ R32, R32, R25 ;  /* 0x0000001920207221 */ /* 0x000fe20000010000 */
[----:B------:R-:W-:-:S02]  /*2900*/  FMUL.FTZ R25, R18, R25 ;  /* 0x0000001912197220 */ /* 0x000fc40000410000 */
[----:B------:R-:W-:Y:S01]  /*2910*/  FMUL.FTZ R41, R36, -1.4426950216293334961 ;  /* 0xbfb8aa3b24297820 */ /* 0x000fe20000410000 */
[----:B------:R-:W-:-:S05]  /*2920*/  FADD.FTZ R32, R32, R27 ;  /* 0x0000001b20207221 */ /* 0x000fca0000010000 */
[----:B------:R-:W0:Y:S02]  /*2930*/  MUFU.EX2 R41, R41 ;  /* 0x0000002900297308 */ /* 0x000e240000000800 */
[----:B0-----:R-:W-:-:S06]  /*2940*/  FADD.FTZ R47, R41, 1 ;  /* 0x3f800000292f7421 */ /* 0x001fcc0000010000 */
[----:B------:R-:W0:Y:S02]  /*2950*/  MUFU.RCP R47, R47 ;  /* 0x0000002f002f7308 */ /* 0x000e240000001000 */
[----:B0-----:R-:W-:Y:S01]  /*2960*/  FMUL.FTZ R21, R30, R47 ;  /* 0x0000002f1e157220 */ /* 0x001fe20000410000 */
[----:B------:R-:W-:Y:S02]  /*2970*/  HADD2.F32 R30, -RZ, R14.H1_H1 ;  /* 0x3000000eff1e7230 */ /* 0x000fe40000004100 */
[----:B------:R-:W-:-:S03]  /*2980*/  FADD.FTZ R31, -R47, 1 ;  /* 0x3f8000002f1f7421 */ /* 0x000fc60000010100 */
[----:B------:R-:W-:Y:S01]  /*2990*/  FADD.FTZ R30, R30, -UR14 ;  /* 0x8000000e1e1e7e21 */ /* 0x000fe20008010000 */
[----:B------:R-:W-:Y:S01]  /*29a0*/  FFMA.FTZ R36, R36, R31, 1 ;  /* 0x3f80000024247423 */ /* 0x000fe2000001001f */
[----:B------:R-:W-:Y:S01]  /*29b0*/  FMUL.FTZ R31, R19, R20 ;  /* 0x00000014131f7220 */ /* 0x000fe20000410000 */
[----:B------:R-:W-:Y:S02]  /*29c0*/  HADD2.F32 R20, -RZ, R15.H1_H1 ;  /* 0x3000000fff147230 */ /* 0x000fe40000004100 */
[----:B------:R-:W-:Y:S01]  /*29d0*/  FMUL.FTZ R30, R30, UR9 ;  /* 0x000000091e1e7c20 */ /* 0x000fe20008410000 */
[----:B------:R-:W-:Y:S01]  /*29e0*/  FMUL.FTZ R21, R21, R36 ;  /* 0x0000002415157220 */ /* 0x000fe20000410000 */
[----:B------:R-:W-:Y:S01]  /*29f0*/  FFMA.FTZ R40, R34, R31, R40 ;  /* 0x0000001f22287223 */ /* 0x000fe20000010028 */
[----:B------:R-:W-:Y:S01]  /*2a00*/  FADD.FTZ R50, R31, R50 ;  /* 0x000000321f327221 */ /* 0x000fe20000010000 */
[----:B------:R-:W-:Y:S02]  /*2a10*/  FFMA.FTZ R35, R19, R30, R17 ;  /* 0x0000001e13237223 */ /* 0x000fe40000010011 */
[----:B------:R-:W-:Y:S01]  /*2a20*/  FFMA.FTZ R40, R23, R25, R40 ;  /* 0x0000001917287223 */ /* 0x000fe20000010028 */
[----:B------:R-:W-:Y:S01]  /*2a30*/  FMUL.FTZ R23, R19, R24 ;  /* 0x0000001813177220 */ /* 0x000fe20000410000 */
[----:B------:R-:W-:Y:S01]  /*2a40*/  FMUL.FTZ R36, R35, -1.4426950216293334961 ;  /* 0xbfb8aa3b23247820 */ /* 0x000fe20000410000 */
[----:B------:R-:W-:Y:S01]  /*2a50*/  FADD.FTZ R50, R50, R25 ;  /* 0x0000001932327221 */ /* 0x000fe20000010000 */
[----:B------:R-:W-:Y:S01]  /*2a60*/  FMUL.FTZ R25, R18, R27 ;  /* 0x0000001b12197220 */ /* 0x000fe20000410000 */
[----:B------:R-:W-:Y:S01]  /*2a70*/  FFMA.FTZ R40, R22, R23, R40 ;  /* 0x0000001716287223 */ /* 0x000fe20000010028 */
[----:B------:R-:W-:Y:S01]  /*2a80*/  FADD.FTZ R22, R32, R21 ;  /* 0x0000001520167221 */ /* 0x000fe20000010000 */
[----:B------:R-:W-:Y:S01]  /*2a90*/  FADD.FTZ R50, R23, R50 ;  /* 0x0000003217327221 */ /* 0x000fe20000010000 */
[----:B------:R-:W0:Y:S01]  /*2aa0*/  MUFU.EX2 R36, R36 ;  /* 0x0000002400247308 */ /* 0x000e220000000800 */
[----:B------:R-:W-:Y:S01]  /*2ab0*/  FMUL.FTZ R23, R19, R26 ;  /* 0x0000001a13177220 */ /* 0x000fe20000410000 */
[----:B------:R-:W-:Y:S01]  /*2ac0*/  FFMA.FTZ R31, R29, R25, R40 ;  /* 0x000000191d1f7223 */ /* 0x000fe20000010028 */
[----:B------:R-:W-:Y:S01]  /*2ad0*/  FADD.FTZ R50, R50, R25 ;  /* 0x0000001932327221 */ /* 0x000fe20000010000 */
[----:B------:R-:W-:-:S03]  /*2ae0*/  FMUL.FTZ R25, R18, R21 ;  /* 0x0000001512197220 */ /* 0x000fc60000410000 */
[----:B------:R-:W-:-:S04]  /*2af0*/  FADD.FTZ R50, R23, R50 ;  /* 0x0000003217327221 */ /* 0x000fc80000010000 */
[----:B------:R-:W-:Y:S01]  /*2b00*/  FADD.FTZ R50, R50, R25 ;  /* 0x0000001932327221 */ /* 0x000fe20000010000 */
[----:B0-----:R-:W-:-:S06]  /*2b10*/  FADD.FTZ R41, R36, 1 ;  /* 0x3f80000024297421 */ /* 0x001fcc0000010000 */
        /* <DEDUP_REMOVED lines=8> */
[----:B------:R-:W-:Y:S01]  /*2ba0*/  FFMA.FTZ R20, R33, R21, R38 ;  /* 0x0000001521147223 */ /* 0x000fe20000010026 */
[C---:B------:R-:W-:Y:S02]  /*2bb0*/  FFMA.FTZ R21, R30.reuse, R34, R39 ;  /* 0x000000221e157223 */ /* 0x040fe40000010027 */
[----:B------:R-:W-:Y:S01]  /*2bc0*/  FFMA.FTZ R28, R30, R35, R23 ;  /* 0x000000231e1c7223 */ /* 0x000fe20000010017 */
[----:B------:R-:W-:Y:S01]  /*2bd0*/  FADD.FTZ R35, R35, R50 ;  /* 0x0000003223237221 */ /* 0x000fe20000010000 */
[----:B------:R-:W-:-:S07]  /*2be0*/  FADD.FTZ R23, R37, R34 ;  /* 0x0000002225177221 */ /* 0x000fce0000010000 */
.L_x_697:
[----:B------:R-:W0:Y:S01]  /*2bf0*/  SHFL.DOWN PT, R24, R28, 0x1, 0x1f ;  /* 0x08201f001c187f89 */ /* 0x000e2200000e0000 */
[C---:B------:R-:W-:Y:S01]  /*2c00*/  ISETP.GT.AND P0, PT, R0.reuse, 0x1e, PT ;  /* 0x0000001e0000780c */ /* 0x040fe20003f04270 */
[----:B------:R-:W1:Y:S01]  /*2c10*/  S2UR UR12, SR_CgaCtaId ;  /* 0x00000000000c79c3 */ /* 0x000e620000008800 */
[----:B------:R-:W-:Y:S01]  /*2c20*/  UMOV UR8, 0x400 ;  /* 0x0000040000087882 */ /* 0x000fe20000000000 */
[----:B------:R-:W2:Y:S01]  /*2c30*/  SHFL.DOWN PT, R25, R35, 0x1, 0x1f ;  /* 0x08201f0023197f89 */ /* 0x000ea200000e0000 */
[----:B------:R-:W-:Y:S01]  /*2c40*/  UIADD3 UR5, UPT, UPT, UR8, 0xd0, URZ ;  /* 0x000000d008057890 */ /* 0x000fe2000fffe0ff */
[----:B------:R-:W-:Y:S01]  /*2c50*/  ISETP.GT.AND P2, PT, R0, 0xf, PT ;  /* 0x0000000f0000780c */ /* 0x000fe20003f44270 */
[----:B------:R-:W3:Y:S01]  /*2c60*/  LDCU UR7, c[0x0][0x374] ;  /* 0x00006e80ff0777ac */ /* 0x000ee20008000800 */
[----:B------:R-:W4:Y:S01]  /*2c70*/  S2R R56, SR_TID.X ;  /* 0x0000000000387919 */ /* 0x000f220000002100 */
[----:B------:R-:W-:Y:S05]  /*2c80*/  BSSY.RECONVERGENT B0, `(.L_x_698) ;  /* 0x0000023000007945 */ /* 0x000fea0003800200 */
[----:B0-----:R-:W-:Y:S01]  /*2c90*/  @!P0 FADD.FTZ R28, R24, R28 ;  /* 0x0000001c181c8221 */ /* 0x001fe20000010000 */
[----:B-1----:R-:W-:Y:S01]  /*2ca0*/  ULEA UR5, UR12, UR5, 0x18 ;  /* 0x000000050c057291 */ /* 0x002fe2000f8ec0ff */
[----:B--2---:R-:W-:-:S03]  /*2cb0*/  @!P0 FADD.FTZ R35, R25, R35 ;  /* 0x0000002319238221 */ /* 0x004fc60000010000 */
[----:B------:R-:W0:Y:S01]  /*2cc0*/  SHFL.DOWN PT, R24, R28, 0x2, 0x1f ;  /* 0x08401f001c187f89 */ /* 0x000e2200000e0000 */
[----:B------:R-:W-:-:S03]  /*2cd0*/  ISETP.GT.AND P0, PT, R0, 0x1d, PT ;  /* 0x0000001d0000780c */ /* 0x000fc60003f04270 */
[----:B------:R-:W1:Y:S01]  /*2ce0*/  SHFL.DOWN PT, R25, R35, 0x2, 0x1f ;  /* 0x08401f0023197f89 */ /* 0x000e6200000e0000 */
[C---:B----4-:R-:W-:Y:S02]  /*2cf0*/  LEA R47, R56.reuse, UR5, 0x4 ;  /* 0x00000005382f7c11 */ /* 0x050fe4000f8e20ff */
[----:B------:R-:W-:-:S03]  /*2d00*/  ISETP.NE.AND P1, PT, R56, RZ, PT ;  /* 0x000000ff3800720c */ /* 0x000fc60003f25270 */
[----:B------:R-:W-:Y:S04]  /*2d10*/  STS.128 [R47], R20 ;  /* 0x000000142f007388 */ /* 0x000fe80000000c00 */
        /* <DEDUP_REMOVED lines=16> */
[----:B---3--:R-:W-:Y:S05]  /*2e20*/  @P2 BRA `(.L_x_699) ;  /* 0x0000000000202947 */ /* 0x008fea0003800000 */
        /* <DEDUP_REMOVED lines=8> */
.L_x_699:
[----:B------:R-:W-:Y:S05]  /*2eb0*/  BSYNC.RECONVERGENT B0 ;  /* 0x0000000000007941 */ /* 0x000fea0003800200 */
.L_x_698:
[----:B------:R-:W-:Y:S06]  /*2ec0*/  BAR.SYNC.DEFER_BLOCKING 0x0 ;  /* 0x0000000000007b1d */ /* 0x000fec0000010000 */
[----:B------:R-:W-:Y:S04]  /*2ed0*/  BSSY.RECONVERGENT B0, `(.L_x_700) ;  /* 0x0000033000007945 */ /* 0x000fe80003800200 */
[----:B------:R-:W-:Y:S05]  /*2ee0*/  @P1 BRA `(.L_x_701) ;  /* 0x0000000000c41947 */ /* 0x000fea0003800000 */
[----:B------:R-:W-:-:S09]  /*2ef0*/  ULEA UR5, UR12, UR8, 0x18 ;  /* 0x000000080c057291 */ /* 0x000fd2000f8ec0ff */
[----:B--23--:R-:W2:Y:S04]  /*2f00*/  LDS.128 R24, [UR5+0x20] ;  /* 0x00002005ff187984 */ /* 0x00cea80008000c00 */
[----:B------:R-:W3:Y:S04]  /*2f10*/  LDS.128 R32, [UR5+0x30] ;  /* 0x00003005ff207984 */ /* 0x000ee80008000c00 */
[----:B-1----:R-:W1:Y:S01]  /*2f20*/  LDS.128 R28, [UR5+0x40] ;  /* 0x00004005ff1c7984 */ /* 0x002e620008000c00 */
[----:B--2---:R-:W-:Y:S01]  /*2f30*/  FADD.FTZ R37, R40, R24 ;  /* 0x0000001828257221 */ /* 0x004fe20000010000 */
[----:B------:R-:W-:-:S02]  /*2f40*/  FADD.FTZ R24, R41, R25 ;  /* 0x0000001929187221 */ /* 0x000fc40000010000 */
[----:B0-----:R-:W-:Y:S01]  /*2f50*/  LDS.64 R40, [UR5+0xb0] ;  /* 0x0000b005ff287984 */ /* 0x001fe20008000a00 */
[----:B------:R-:W-:Y:S01]  /*2f60*/  FADD.FTZ R25, R37, R26 ;  /* 0x0000001a25197221 */ /* 0x000fe20000010000 */
[----:B------:R-:W-:Y:S02]  /*2f70*/  FADD.FTZ R24, R24, R27 ;  /* 0x0000001b18187221 */ /* 0x000fe40000010000 */
[----:B------:R-:W0:Y:S01]  /*2f80*/  LDS.128 R36, [UR5+0x50] ;  /* 0x00005005ff247984 */ /* 0x000e220008000c00 */
[----:B---3--:R-:W-:Y:S01]  /*2f90*/  FADD.FTZ R25, R25, R32 ;  /* 0x0000002019197221 */ /* 0x008fe20000010000 */
[----:B------:R-:W-:-:S03]  /*2fa0*/  FADD.FTZ R24, R24, R33 ;  /* 0x0000002118187221 */ /* 0x000fc60000010000 */
[----:B------:R-:W-:Y:S01]  /*2fb0*/  FADD.FTZ R25, R25, R34 ;  /* 0x0000002219197221 */ /* 0x000fe20000010000 */
[----:B------:R-:W-:Y:S02]  /*2fc0*/  FADD.FTZ R24, R24, R35 ;  /* 0x0000002318187221 */ /* 0x000fe40000010000 */
[----:B------:R-:W2:Y:S01]  /*2fd0*/  LDS.128 R32, [UR5+0x60] ;  /* 0x00006005ff207984 */ /* 0x000ea20008000c00 */
        /* <DEDUP_REMOVED lines=8> */
[----:B------:R-:W-:Y:S01]  /*3060*/  FADD.FTZ R36, R36, R39 ;  /* 0x0000002724247221 */ /* 0x000fe20000010000 */
[----:B------:R-:W0:Y:S02]  /*3070*/  LDS.128 R28, [UR5+0x80] ;  /* 0x00008005ff1c7984 */ /* 0x000e240008000c00 */
[----:B--2---:R-:W-:Y:S01]  /*3080*/  FADD.FTZ R37, R37, R32 ;  /* 0x0000002025257221 */ /* 0x004fe20000010000 */
[----:B------:R-:W-:-:S03]  /*3090*/  FADD.FTZ R36, R36, R33 ;  /* 0x0000002124247221 */ /* 0x000fc60000010000 */
[----:B------:R-:W-:Y:S01]  /*30a0*/  FADD.FTZ R37, R37, R34 ;  /* 0x0000002225257221 */ /* 0x000fe20000010000 */
[----:B------:R-:W-:Y:S02]  /*30b0*/  FADD.FTZ R36, R36, R35 ;  /* 0x0000002324247221 */ /* 0x000fe40000010000 */
[----:B------:R-:W2:Y:S01]  /*30c0*/  LDS.128 R32, [UR5+0x90] ;  /* 0x00009005ff207984 */ /* 0x000ea20008000c00 */
        /* <DEDUP_REMOVED lines=8> */
[----:B------:R-:W-:-:S03]  /*3150*/  FADD.FTZ R36, R36, R31 ;  /* 0x0000001f24247221 */ /* 0x000fc60000010000 */
[----:B--2---:R-:W-:Y:S01]  /*3160*/  FADD.FTZ R37, R37, R32 ;  /* 0x0000002025257221 */ /* 0x004fe20000010000 */
[----:B------:R-:W-:-:S03]  /*3170*/  FADD.FTZ R36, R36, R33 ;  /* 0x0000002124247221 */ /* 0x000fc60000010000 */
[----:B------:R-:W-:Y:S01]  /*3180*/  FADD.FTZ R37, R37, R34 ;  /* 0x0000002225257221 */ /* 0x000fe20000010000 */
[----:B------:R-:W-:-:S03]  /*3190*/  FADD.FTZ R36, R36, R35 ;  /* 0x0000002324247221 */ /* 0x000fc60000010000 */
[----:B-1----:R-:W-:Y:S01]  /*31a0*/  FADD.FTZ R37, R37, R24 ;  /* 0x0000001825257221 */ /* 0x002fe20000010000 */
[----:B------:R-:W-:-:S03]  /*31b0*/  FADD.FTZ R36, R36, R25 ;  /* 0x0000001924247221 */ /* 0x000fc60000010000 */
[----:B------:R-:W-:Y:S01]  /*31c0*/  FADD.FTZ R37, R37, R26 ;  /* 0x0000001a25257221 */ /* 0x000fe20000010000 */
[----:B------:R-:W-:-:S03]  /*31d0*/  FADD.FTZ R36, R36, R27 ;  /* 0x0000001b24247221 */ /* 0x000fc60000010000 */
[----:B------:R-:W-:Y:S01]  /*31e0*/  FADD.FTZ R40, R37, R40 ;  /* 0x0000002825287221 */ /* 0x000fe20000010000 */
[----:B------:R-:W-:-:S07]  /*31f0*/  FADD.FTZ R41, R36, R41 ;  /* 0x0000002924297221 */ /* 0x000fce0000010000 */
.L_x_701:
[----:B------:R-:W-:Y:S05]  /*3200*/  BSYNC.RECONVERGENT B0 ;  /* 0x0000000000007941 */ /* 0x000fea0003800200 */
.L_x_700:
[----:B------:R-:W4:Y:S08]  /*3210*/  LDC R50, c[0x0][0x370] ;  /* 0x0000dc00ff327b82 */ /* 0x000f300000000800 */
[----:B------:R-:W-:Y:S01]  /*3220*/  BAR.SYNC.DEFER_BLOCKING 0x0 ;  /* 0x0000000000007b1d */ /* 0x000fe20000010000 */
[----:B------:R-:W-:Y:S01]  /*3230*/  ISETP.GT.U32.AND P2, PT, R56, 0x13, PT ;  /* 0x000000133800780c */ /* 0x000fe20003f44070 */
[----:B------:R-:W-:-:S04]  /*3240*/  IMAD R49, R49, 0x14, R56 ;  /* 0x0000001431317824 */ /* 0x000fc800078e0238 */
[----:B------:R-:W-:Y:S01]  /*3250*/  BSSY.RECONVERGENT B0, `(.L_x_702) ;  /* 0x000009e000007945 */ /* 0x000fe20003800200 */
[----:B----4-:R-:W-:-:S07]  /*3260*/  ISETP.GE.U32.AND P0, PT, R50, 0x2, PT ;  /* 0x000000023200780c */ /* 0x010fce0003f06070 */
[----:B------:R-:W-:Y:S06]  /*3270*/  @P2 BRA `(.L_x_703) ;  /* 0x00000008006c2947 */ /* 0x000fec0003800000 */
[----:B--23--:R-:W2:Y:S04]  /*3280*/  LDS.128 R24, [R47+0x140] ;  /* 0x000140002f187984 */ /* 0x00cea80000000c00 */
[----:B-1----:R-:W1:Y:S04]  /*3290*/  LDS.128 R28, [R47+0x280] ;  /* 0x000280002f1c7984 */ /* 0x002e680000000c00 */
[----:B------:R-:W3:Y:S04]  /*32a0*/  LDS.128 R32, [R47+0x3c0] ;  /* 0x0003c0002f207984 */ /* 0x000ee80000000c00 */
[----:B------:R-:W4:Y:S01]  /*32b0*/  LDS.128 R36, [R47+0x500] ;  /* 0x000500002f247984 */ /* 0x000f220000000c00 */
[----:B--2---:R-:W-:Y:S01]  /*32c0*/  FADD.FTZ R51, R20, R24 ;  /* 0x0000001814337221 */ /* 0x004fe20000010000 */
[----:B------:R-:W-:Y:S01]  /*32d0*/  FADD.FTZ R20, R21, R25 ;  /* 0x0000001915147221 */ /* 0x000fe20000010000 */
[----:B------:R-:W-:Y:S01]  /*32e0*/  FADD.FTZ R21, R22, R26 ;  /* 0x0000001a16157221 */ /* 0x000fe20000010000 */
[----:B------:R-:W-:Y:S01]  /*32f0*/  FADD.FTZ R22, R23, R27 ;  /* 0x0000001b17167221 */ /* 0x000fe20000010000 */
        /* <DEDUP_REMOVED lines=8> */
[----:B------:R-:W1:Y:S01]  /*3380*/  LDS.128 R20, [R47+0x640] ;  /* 0x000640002f147984 */ /* 0x000e620000000c00 */
[----:B----4-:R-:W-:Y:S01]  /*3390*/  FADD.FTZ R34, R26, R37 ;  /* 0x000000251a227221 */ /* 0x010fe20000010000 */
[----:B------:R-:W-:Y:S01]  /*33a0*/  FADD.FTZ R33, R29, R38 ;  /* 0x000000261d217221 */ /* 0x000fe20000010000 */
[----:B------:R-:W-:Y:S01]  /*33b0*/  FADD.FTZ R51, R51, R36 ;  /* 0x0000002433337221 */ /* 0x000fe20000010000 */
[----:B------:R-:W2:Y:S01]  /*33c0*/  LDS.128 R24, [R47+0x780] ;  /* 0x000780002f187984 */ /* 0x000ea20000000c00 */
[----:B------:R-:W-:-:S03]  /*33d0*/  FADD.FTZ R32, R32, R39 ;  /* 0x0000002720207221 */ /* 0x000fc60000010000 */
[----:B------:R-:W3:Y:S01]  /*33e0*/  LDS.128 R28, [R47+0x8c0] ;  /* 0x0008c0002f1c7984 */ /* 0x000ee20000000c00 */
        /* <DEDUP_REMOVED lines=8> */
[----:B------:R-:W-:Y:S01]  /*3470*/  FADD.FTZ R36, R32, R27 ;  /* 0x0000001b20247221 */ /* 0x000fe20000010000 */
[----:B---3--:R-:W-:Y:S01]  /*3480*/  FADD.FTZ R51, R51, R28 ;  /* 0x0000001c33337221 */ /* 0x008fe20000010000 */
[----:B------:R-:W2:Y:S01]  /*3490*/  LDS.128 R24, [R47+0xb40] ;  /* 0x000b40002f187984 */ /* 0x000ea20000000c00 */
[----:B------:R-:W-:Y:S01]  /*34a0*/  FADD.FTZ R28, R34, R29 ;  /* 0x0000001d221c7221 */ /* 0x000fe20000010000 */
[----:B------:R-:W-:Y:S01]  /*34b0*/  FADD.FTZ R29, R33, R30 ;  /* 0x0000001e211d7221 */ /* 0x000fe20000010000 */
[----:B------:R-:W-:Y:S01]  /*34c0*/  FADD.FTZ R36, R36, R31 ;  /* 0x0000001f24247221 */ /* 0x000fe20000010000 */
[----:B------:R-:W3:Y:S01]  /*34d0*/  LDS.128 R32, [R47+0xc80] ;  /* 0x000c80002f207984 */ /* 0x000ee20000000c00 */
        /* <DEDUP_REMOVED lines=108> */
[----:B------:R-:W-:Y:S01]  /*3ba0*/  FADD.FTZ R36, R36, R23 ;  /* 0x0000001724247221 */ /* 0x000fe20000010000 */
[----:B--2---:R-:W-:Y:S01]  /*3bb0*/  FADD.FTZ R51, R51, R24 ;  /* 0x0000001833337221 */ /* 0x004fe20000010000 */
[----:B------:R-:W-:Y:S01]  /*3bc0*/  FADD.FTZ R32, R32, R25 ;  /* 0x0000001920207221 */ /* 0x000fe20000010000 */
[----:B------:R-:W-:Y:S01]  /*3bd0*/  FADD.FTZ R37, R37, R26 ;  /* 0x0000001a25257221 */ /* 0x000fe20000010000 */
[----:B------:R-:W-:Y:S01]  /*3be0*/  FADD.FTZ R36, R36, R27 ;  /* 0x0000001b24247221 */ /* 0x000fe20000010000 */
[----:B---3--:R-:W-:Y:S01]  /*3bf0*/  FADD.FTZ R20, R51, R28 ;  /* 0x0000001c33147221 */ /* 0x008fe20000010000 */
[----:B------:R-:W-:Y:S01]  /*3c00*/  FADD.FTZ R21, R32, R29 ;  /* 0x0000001d20157221 */ /* 0x000fe20000010000 */
[----:B------:R-:W-:Y:S01]  /*3c10*/  FADD.FTZ R22, R37, R30 ;  /* 0x0000001e25167221 */ /* 0x000fe20000010000 */
[----:B------:R-:W-:-:S07]  /*3c20*/  FADD.FTZ R23, R36, R31 ;  /* 0x0000001f24177221 */ /* 0x000fce0000010000 */
.L_x_703:
[----:B------:R-:W-:Y:S05]  /*3c30*/  BSYNC.RECONVERGENT B0 ;  /* 0x0000000000007941 */ /* 0x000fea0003800200 */
.L_x_702:
[----:B------:R-:W-:Y:S04]  /*3c40*/  BSSY.RECONVERGENT B0, `(.L_x_704) ;  /* 0x000001c000007945 */ /* 0x000fe80003800200 */
[----:B------:R-:W-:Y:S05]  /*3c50*/  @P2 BRA `(.L_x_705) ;  /* 0x0000000000682947 */ /* 0x000fea0003800000 */
[----:B--23--:R-:W1:Y:S08]  /*3c60*/  LDC.64 R24, c[0x0][0x3f8] ;  /* 0x0000fe00ff187b82 */ /* 0x00ce700000000a00 */
[----:B------:R-:W2:Y:S01]  /*3c70*/  LDC.64 R26, c[0x0][0x3d8] ;  /* 0x0000f600ff1a7b82 */ /* 0x000ea20000000a00 */
[----:B-1----:R-:W-:Y:S01]  /*3c80*/  IMAD.WIDE.U32 R28, R24, 0x3, RZ ;  /* 0x00000003181c7825 */ /* 0x002fe200078e00ff */
[----:B------:R-:W-:-:S02]  /*3c90*/  LEA R33, R25, R25, 0x1 ;  /* 0x0000001919217211 */ /* 0x000fc400078e08ff */
[----:B------:R-:W-:Y:S02]  /*3ca0*/  LEA.HI R35, P2, R25, R24, RZ, 0x1 ;  /* 0x0000001819237211 */ /* 0x000fe400078508ff */
[----:B------:R-:W-:Y:S02]  /*3cb0*/  IADD3 R33, PT, PT, R29, R33, RZ ;  /* 0x000000211d217210 */ /* 0x000fe40007ffe0ff */
[----:B------:R-:W-:Y:S01]  /*3cc0*/  IADD3.X R30, PT, PT, RZ, R25, RZ, P2, !PT ;  /* 0x00000019ff1e7210 */ /* 0x000fe200017fe4ff */
[----:B--2---:R-:W-:Y:S01]  /*3cd0*/  IMAD.WIDE R26, R49, 0x4, R26 ;  /* 0x00000004311a7825 */ /* 0x004fe200078e021a */
[----:B------:R-:W-:Y:S02]  /*3ce0*/  LEA.HI R32, P2, R33, R28, RZ, 0x1 ;  /* 0x0000001c21207211 */ /* 0x000fe400078508ff */
[C---:B------:R-:W-:Y:S02]  /*3cf0*/  SHF.L.U32 R31, R35.reuse, 0x1, RZ ;  /* 0x00000001231f7819 */ /* 0x040fe400000006ff */
[----:B------:R-:W-:Y:S01]  /*3d00*/  SHF.L.U32 R29, R32, 0x1, RZ ;  /* 0x00000001201d7819 */ /* 0x000fe200000006ff */
[----:B------:R4:W-:Y:S01]  /*3d10*/  REDG.E.ADD.F32.FTZ.RN.STRONG.GPU desc[UR10][R26.64], R20 ;  /* 0x000000141a0079a6 */ /* 0x0009e2000c12f30a */
[----:B------:R-:W-:-:S02]  /*3d20*/  SHF.L.U64.HI R35, R35, 0x1, R30 ;  /* 0x0000000123237819 */ /* 0x000fc4000001021e */
[----:B------:R-:W-:Y:S02]  /*3d30*/  LOP3.LUT R31, R31, 0xfffffffc, RZ, 0xc0, !PT ;  /* 0xfffffffc1f1f7812 */ /* 0x000fe400078ec0ff */
[----:B------:R-:W-:Y:S02]  /*3d40*/  LEA R30, P3, R24, R26, 0x2 ;  /* 0x0000001a181e7211 */ /* 0x000fe400078610ff */
[----:B------:R-:W-:Y:S02]  /*3d50*/  IADD3.X R33, PT, PT, RZ, R33, RZ, P2, !PT ;  /* 0x00000021ff217210 */ /* 0x000fe400017fe4ff */
[----:B------:R-:W-:Y:S02]  /*3d60*/  LOP3.LUT R29, R29, 0xfffffffc, RZ, 0xc0, !PT ;  /* 0xfffffffc1d1d7812 */ /* 0x000fe400078ec0ff */
[----:B------:R-:W-:Y:S02]  /*3d70*/  IADD3 R28, P2, PT, R26, R31, RZ ;  /* 0x0000001f1a1c7210 */ /* 0x000fe40007f5e0ff */
[----:B------:R-:W-:-:S02]  /*3d80*/  LEA.HI.X R31, R24, R27, R25, 0x2, P3 ;  /* 0x0000001b181f7211 */ /* 0x000fc400018f1419 */
[----:B------:R-:W-:Y:S02]  /*3d90*/  SHF.L.U64.HI R25, R32, 0x1, R33 ;  /* 0x0000000120197819 */ /* 0x000fe40000010221 */
[----:B------:R-:W-:Y:S02]  /*3da0*/  IADD3 R24, P3, PT, R26, R29, RZ ;  /* 0x0000001d1a187210 */ /* 0x000fe40007f7e0ff */
[C---:B------:R-:W-:Y:S02]  /*3db0*/  IADD3.X R29, PT, PT, R27.reuse, R35, RZ, P2, !PT ;  /* 0x000000231b1d7210 */ /* 0x040fe400017fe4ff */
[----:B------:R-:W-:-:S03]  /*3dc0*/  IADD3.X R25, PT, PT, R27, R25, RZ, P3, !PT ;  /* 0x000000191b197210 */ /* 0x000fc60001ffe4ff */
[----:B------:R4:W-:Y:S04]  /*3dd0*/  REDG.E.ADD.F32.FTZ.RN.STRONG.GPU desc[UR10][R28.64], R21 ;  /* 0x000000151c0079a6 */ /* 0x0009e8000c12f30a */
[----:B------:R4:W-:Y:S04]  /*3de0*/  REDG.E.ADD.F32.FTZ.RN.STRONG.GPU desc[UR10][R30.64], R22 ;  /* 0x000000161e0079a6 */ /* 0x0009e8000c12f30a */
[----:B------:R4:W-:Y:S02]  /*3df0*/  REDG.E.ADD.F32.FTZ.RN.STRONG.GPU desc[UR10][R24.64], R23 ;  /* 0x00000017180079a6 */ /* 0x0009e4000c12f30a */
.L_x_705:
[----:B------:R-:W-:Y:S05]  /*3e00*/  BSYNC.RECONVERGENT B0 ;  /* 0x0000000000007941 */ /* 0x000fea0003800200 */
.L_x_704:
[----:B------:R-:W-:Y:S05]  /*3e10*/  @!P0 BRA `(.L_x_706) ;  /* 0x0000000800c48947 */ /* 0x000fea0003800000 */
[----:B------:R-:W-:Y:S01]  /*3e20*/  ULOP3.LUT UR5, UR4, 0x1, URZ, 0xc0, !UPT ;  /* 0x0000000104057892 */ /* 0x000fe2000f8ec0ff */
[----:B----4-:R-:W4:Y:S01]  /*3e30*/  LDC.64 R20, c[0x0][0x3d0] ;  /* 0x0000f400ff147b82 */ /* 0x010f220000000a00 */
[----:B------:R-:W0:Y:S01]  /*3e40*/  S2R R22, SR_CTAID.Y ;  /* 0x0000000000167919 */ /* 0x000e220000002600 */
[----:B------:R-:W-:-:S03]  /*3e50*/  ISETP.GE.U32.AND P2, PT, R50, 0x8, PT ;  /* 0x000000083200780c */ /* 0x000fc60003f46070 */
[----:B------:R-:W-:-:S05]  /*3e60*/  MOV R27, UR5 ;  /* 0x00000005001b7c02 */ /* 0x000fca0008000f00 */
[----:B------:R-:W-:-:S04]  /*3e70*/  IMAD R27, R27, UR7, RZ ;  /* 0x000000071b1b7c24 */ /* 0x000fc8000f8e02ff */
[----:B------:R-:W-:-:S05]  /*3e80*/  IMAD R23, R27, R50, RZ ;  /* 0x000000321b177224 */ /* 0x000fca00078e02ff */
[----:B------:R-:W-:-:S05]  /*3e90*/  SHF.L.U32 R23, R23, 0x1, RZ ;  /* 0x0000000117177819 */ /* 0x000fca00000006ff */
[----:B----4-:R-:W-:Y:S01]  /*3ea0*/  IMAD.WIDE R20, R23, 0x4, R20 ;  /* 0x0000000417147825 */ /* 0x010fe200078e0214 */
[----:B0-----:R-:W-:Y:S06]  /*3eb0*/  @P1 BRA `(.L_x_707) ;  /* 0x0000000000581947 */ /* 0x001fec0003800000 */
[----:B--23--:R-:W0:Y:S01]  /*3ec0*/  LDC.64 R24, c[0x0][0x3c8] ;  /* 0x0000f200ff187b82 */ /* 0x00ce220000000a00 */
[----:B------:R-:W-:Y:S01]  /*3ed0*/  ULOP3.LUT UP0, UR5, UR4, 0x2, URZ, 0xc0, !UPT ;  /* 0x0000000204057892 */ /* 0x000fe2000f80c0ff */
[----:B------:R-:W-:Y:S01]  /*3ee0*/  IADD3 R27, PT, PT, R27, R22, RZ ;  /* 0x000000161b1b7210 */ /* 0x000fe20007ffe0ff */
[----:B------:R-:W-:Y:S02]  /*3ef0*/  IMAD R23, R3, UR7, R22 ;  /* 0x0000000703177c24 */ /* 0x000fe4000f8e0216 */
[----:B------:R-:W-:Y:S02]  /*3f00*/  UIADD3 UR5, UPT, UPT, -UR5, 0x1, URZ ;  /* 0x0000000105057890 */ /* 0x000fe4000fffe1ff */
[----:B------:R-:W-:-:S04]  /*3f10*/  PLOP3.LUT P0, PT, PT, PT, UP0, 0x80, 0x8 ;  /* 0x000000000008781c */ /* 0x000fc80003f0f008 */
[----:B-1----:R-:W-:-:S04]  /*3f20*/  SEL R28, R50, RZ, !P0 ;  /* 0x000000ff321c7207 */ /* 0x002fc80004000000 */
[----:B------:R-:W-:Y:S01]  /*3f30*/  ISETP.NE.AND P0, PT, R28, -0x1, PT ;  /* 0xffffffff1c00780c */ /* 0x000fe20003f05270 */
[----:B0-----:R-:W-:-:S04]  /*3f40*/  IMAD.WIDE.U32 R26, R27, 0x4, R24 ;  /* 0x000000041b1a7825 */ /* 0x001fc800078e0018 */
[----:B------:R-:W-:Y:S01]  /*3f50*/  IMAD.WIDE.U32 R24, R23, 0x8, R20 ;  /* 0x0000000817187825 */ /* 0x000fe200078e0014 */
[----:B------:R-:W-:-:S04]  /*3f60*/  MOV R23, UR5 ;  /* 0x0000000500177c02 */ /* 0x000fc80008000f00 */
[----:B------:R0:W-:Y:S01]  /*3f70*/  STG.E.64 desc[UR10][R24.64], R40 ;  /* 0x0000002818007986 */ /* 0x0001e2000c101b0a */
[----:B------:R-:W-:Y:S06]  /*3f80*/  MEMBAR.ALL.GPU ;  /* 0x0000000000007992 */ /* 0x000fec000000a000 */
[----:B------:R-:W-:-:S00]  /*3f90*/  ERRBAR ;  /* 0x00000000000079ab */ /* 0x000fc00000000000 */
[----:B------:R-:W-:Y:S06]  /*3fa0*/  CGAERRBAR ;  /* 0x00000000000075ab */ /* 0x000fec0000000000 */
[----:B------:R0:W-:Y:S01]  /*3fb0*/  REDG.E.ADD.S32.STRONG.GPU desc[UR10][R26.64], R23 ;  /* 0x000000171a00798e */ /* 0x0001e2000c12e30a */
[----:B------:R-:W-:Y:S05]  /*3fc0*/  @!P0 BRA `(.L_x_707) ;  /* 0x0000000000148947 */ /* 0x000fea0003800000 */
.L_x_708:
[----:B0-----:R-:W2:Y:S04]  /*3fd0*/  LDG.E.STRONG.GPU R23, desc[UR10][R26.64] ;  /* 0x0000000a1a177981 */ /* 0x001ea8000c1ef900 */
[----:B--2---:R-:W-:Y:S01]  /*3fe0*/  CCTL.IVALL ;  /* 0x00000000ff00798f */ /* 0x004fe20002000000 */
[----:B------:R-:W-:Y:S05]  /*3ff0*/  YIELD ;  /* 0x0000000000007946 */ /* 0x000fea0003800000 */
[----:B------:R-:W-:-:S13]  /*4000*/  ISETP.NE.AND P0, PT, R23, R28, PT ;  /* 0x0000001c1700720c */ /* 0x000fda0003f05270 */
[----:B------:R-:W-:Y:S05]  /*4010*/  @P0 BRA `(.L_x_708) ;  /* 0xfffffffc00ec0947 */ /* 0x000fea000383ffff */
.L_x_707:
[----:B------:R-:W-:Y:S05]  /*4020*/  WARPSYNC.ALL ;  /* 0x0000000000007948 */ /* 0x000fea0003800000 */
[----:B------:R-:W-:Y:S01]  /*4030*/  BAR.SYNC.DEFER_BLOCKING 0x0 ;  /* 0x0000000000007b1d */ /* 0x000fe20000010000 */
[----:B0-----:R-:W-:-:S05]  /*4040*/  HFMA2 R23, -RZ, RZ, 0, 0 ;  /* 0x00000000ff177431 */ /* 0x001fca00000001ff */
[----:B------:R-:W-:Y:S05]  /*4050*/  @!P2 BRA `(.L_x_709) ;  /* 0x00000004003ca947 */ /* 0x000fea0003800000 */
[----:B------:R-:W-:Y:S01]  /*4060*/  MOV R23, UR7 ;  /* 0x0000000700177c02 */ /* 0x000fe20008000f00 */
[----:B------:R-:W-:Y:S01]  /*4070*/  UMOV UR5, URZ ;  /* 0x000000ff00057c82 */ /* 0x000fe20008000000 */
[----:B------:R-:W-:Y:S02]  /*4080*/  MOV R33, UR7 ;  /* 0x0000000700217c02 */ /* 0x000fe40008000f00 */
[----:B------:R-:W-:Y:S01]  /*4090*/  MOV R37, UR7 ;  /* 0x0000000700257c02 */ /* 0x000fe20008000f00 */
[--C-:B------:R-:W-:Y:S01]  /*40a0*/  IMAD R23, R23, 0x3, R22.reuse ;  /* 0x0000000317177824 */ /* 0x100fe200078e0216 */
[----:B------:R-:W-:Y:S01]  /*40b0*/  MOV R39, UR7 ;  /* 0x0000000700277c02 */ /* 0x000fe20008000f00 */
[--C-:B------:R-:W-:Y:S01]  /*40c0*/  IMAD R33, R33, 0x6, R22.reuse ;  /* 0x0000000621217824 */ /* 0x100fe200078e0216 */
[----:B------:R-:W-:Y:S01]  /*40d0*/  MOV R31, UR7 ;  /* 0x00000007001f7c02 */ /* 0x000fe20008000f00 */
[--C-:B------:R-:W-:Y:S01]  /*40e0*/  IMAD R37, R37, 0x7, R22.reuse ;  /* 0x0000000725257824 */ /* 0x100fe200078e0216 */
[----:B------:R-:W-:Y:S01]  /*40f0*/  MOV R35, UR7 ;  /* 0x0000000700237c02 */ /* 0x000fe20008000f00 */
[----:B------:R-:W-:Y:S01]  /*4100*/  IMAD R39, R39, 0x5, R22 ;  /* 0x0000000527277824 */ /* 0x000fe200078e0216 */
[----:B------:R-:W-:-:S02]  /*4110*/  IADD3 R47, PT, PT, R22, UR7, RZ ;  /* 0x00000007162f7c10 */ /* 0x000fc4000fffe0ff */
[----:B------:R-:W-:Y:S02]  /*4120*/  IADD3 R32, PT, PT, -R3, RZ, RZ ;  /* 0x000000ff03207210 */ /* 0x000fe40007ffe1ff */
[-C--:B------:R-:W-:Y:S02]  /*4130*/  MOV R49, R22.reuse ;  /* 0x0000001600317202 */ /* 0x080fe40000000f00 */
[----:B------:R-:W-:Y:S02]  /*4140*/  LOP3.LUT R30, R50, 0x7ffffff8, RZ, 0xc0, !PT ;  /* 0x7ffffff8321e7812 */ /* 0x000fe400078ec0ff */
[-C--:B------:R-:W-:Y:S02]  /*4150*/  LEA R31, R31, R22.reuse, 0x1 ;  /* 0x000000161f1f7211 */ /* 0x080fe400078e08ff */
[----:B------:R-:W-:-:S07]  /*4160*/  LEA R35, R35, R22, 0x2 ;  /* 0x0000001623237211 */ /* 0x000fce00078e10ff */
.L_x_710:
[----:B------:R-:W-:-:S13]  /*4170*/  ISETP.EQ.OR P2, PT, R32, RZ, P1 ;  /* 0x000000ff2000720c */ /* 0x000fda0000f42670 */
[----:B--23--:R-:W-:-:S06]  /*4180*/  @!P2 IMAD.WIDE.U32 R24, R49, 0x8, R20 ;  /* 0x000000083118a825 */ /* 0x00cfcc00078e0014 */
[----:B------:R-:W2:Y:S01]  /*4190*/  @!P2 LDG.E.64 R24, desc[UR10][R24.64] ;  /* 0x0000000a1818a981 */ /* 0x000ea2000c1e1b00 */
[----:B------:R-:W-:-:S06]  /*41a0*/  UIADD3 UR8, UPT, UPT, UR5, 0x1, URZ ;  /* 0x0000000105087890 */ /* 0x000fcc000fffe0ff */
[----:B------:R-:W-:Y:S01]  /*41b0*/  ISETP.EQ.OR P3, PT, R3, UR8, P1 ;  /* 0x0000000803007c0c */ /* 0x000fe20008f62670 */
[----:B------:R-:W-:-:S06]  /*41c0*/  UIADD3 UR8, UPT, UPT, UR5, 0x2, URZ ;  /* 0x0000000205087890 */ /* 0x000fcc000fffe0ff */
[----:B------:R-:W-:Y:S01]  /*41d0*/  ISETP.EQ.OR P4, PT, R3, UR8, P1 ;  /* 0x0000000803007c0c */ /* 0x000fe20008f82670 */
[----:B------:R-:W-:-:S05]  /*41e0*/  UIADD3 UR8, UPT, UPT, UR5, 0x3, URZ ;  /* 0x0000000305087890 */ /* 0x000fca000fffe0ff */
[----:B------:R-:W-:Y:S01]  /*41f0*/  @!P3 IMAD.WIDE.U32 R26, R47, 0x8, R20 ;  /* 0x000000082f1ab825 */ /* 0x000fe200078e0014 */
[----:B------:R-:W-:-:S05]  /*4200*/  ISETP.EQ.OR P0, PT, R3, UR8, P1 ;  /* 0x0000000803007c0c */ /* 0x000fca0008f02670 */
[----:B------:R-:W3:Y:S08]  /*4210*/  @!P3 LDG.E.64 R26, desc[UR10][R26.64] ;  /* 0x0000000a1a1ab981 */ /* 0x000ef0000c1e1b00 */
[----:B-1----:R-:W-:-:S06]  /*4220*/  @!P0 IMAD.WIDE.U32 R28, R23, 0x8, R20 ;  /* 0x00000008171c8825 */ /* 0x002fcc00078e0014 */
[----:B------:R-:W4:Y:S01]  /*4230*/  @!P0 LDG.E.64 R28, desc[UR10][R28.64] ;  /* 0x0000000a1c1c8981 */ /* 0x000f22000c1e1b00 */
[----:B--2---:R-:W-:Y:S01]  /*4240*/  @!P2 FADD.FTZ R40, R40, R24 ;  /* 0x000000182828a221 */ /* 0x004fe20000010000 */
[----:B------:R-:W-:Y:S01]  /*4250*/  @!P2 FADD.FTZ R41, R41, R25 ;  /* 0x000000192929a221 */ /* 0x000fe20000010000 */
[----:B------:R-:W-:-:S06]  /*4260*/  @!P4 IMAD.WIDE.U32 R24, R31, 0x8, R20 ;  /* 0x000000081f18c825 */ /* 0x000fcc00078e0014 */
[----:B------:R-:W2:Y:S01]  /*4270*/  @!P4 LDG.E.64 R24, desc[UR10][R24.64] ;  /* 0x0000000a1818c981 */ /* 0x000ea2000c1e1b00 */
[----:B------:R-:W-:-:S06]  /*4280*/  UIADD3 UR8, UPT, UPT, UR5, 0x4, URZ ;  /* 0x0000000405087890 */ /* 0x000fcc000fffe0ff */
[----:B------:R-:W-:Y:S01]  /*4290*/  ISETP.EQ.OR P2, PT, R3, UR8, P1 ;  /* 0x0000000803007c0c */ /* 0x000fe20008f42670 */
[----:B------:R-:W-:Y:S02]  /*42a0*/  UIADD3 UR8, UPT, UPT, UR5, 0x5, URZ ;  /* 0x0000000505087890 */ /* 0x000fe4000fffe0ff */
[----:B------:R-:W-:Y:S01]  /*42b0*/  UIADD3 UR12, UPT, UPT, UR5, 0x6, URZ ;  /* 0x00000006050c7890 */ /* 0x000fe2000fffe0ff */
[----:B---3--:R-:W-:Y:S01]  /*42c0*/  @!P3 FADD.FTZ R40, R40, R26 ;  /* 0x0000001a2828b221 */ /* 0x008fe20000010000 */
[----:B------:R-:W-:Y:S02]  /*42d0*/  @!P3 FADD.FTZ R41, R41, R27 ;  /* 0x0000001b2929b221 */ /* 0x000fe40000010000 */
[----:B------:R-:W-:Y:S01]  /*42e0*/  ISETP.EQ.OR P3, PT, R3, UR8, P1 ;  /* 0x0000000803007c0c */ /* 0x000fe20008f62670 */
[----:B------:R-:W-:-:S05]  /*42f0*/  UIADD3 UR8, UPT, UPT, UR5, 0x7, URZ ;  /* 0x0000000705087890 */ /* 0x000fca000fffe0ff */
[----:B------:R-:W-:-:S05]  /*4300*/  @!P2 IMAD.WIDE.U32 R26, R35, 0x8, R20 ;  /* 0x00000008231aa825 */ /* 0x000fca00078e0014 */
[----:B------:R0:W3:Y:S01]  /*4310*/  @!P2 LDG.E.64 R56, desc[UR10][R26.64] ;  /* 0x0000000a1a38a981 */ /* 0x0000e2000c1e1b00 */
[----:B--2---:R-:W-:Y:S01]  /*4320*/  @!P4 FADD.FTZ R40, R40, R24 ;  /* 0x000000182828c221 */ /* 0x004fe20000010000 */
[----:B------:R-:W-:Y:S01]  /*4330*/  @!P4 FADD.FTZ R41, R41, R25 ;  /* 0x000000192929c221 */ /* 0x000fe20000010000 */
[----:B------:R-:W-:Y:S02]  /*4340*/  ISETP.EQ.OR P4, PT, R3, UR12, P1 ;  /* 0x0000000c03007c0c */ /* 0x000fe40008f82670 */
[----:B----4-:R-:W-:Y:S01]  /*4350*/  @!P0 FADD.FTZ R40, R40, R28 ;  /* 0x0000001c28288221 */ /* 0x010fe20000010000 */
[----:B------:R-:W-:Y:S01]  /*4360*/  @!P0 FADD.FTZ R41, R41, R29 ;  /* 0x0000001d29298221 */ /* 0x000fe20000010000 */
[----:B------:R-:W-:Y:S01]  /*4370*/  ISETP.EQ.OR P0, PT, R3, UR8, P1 ;  /* 0x0000000803007c0c */ /* 0x000fe20008f02670 */
[----:B------:R-:W-:-:S06]  /*4380*/  @!P3 IMAD.WIDE.U32 R28, R39, 0x8, R20 ;  /* 0x00000008271cb825 */ /* 0x000fcc00078e0014 */
[----:B------:R-:W2:Y:S02]  /*4390*/  @!P3 LDG.E.64 R28, desc[UR10][R28.64] ;  /* 0x0000000a1c1cb981 */ /* 0x000ea4000c1e1b00 */
[----:B0-----:R-:W-:-:S04]  /*43a0*/  @!P4 IMAD.WIDE.U32 R26, R33, 0x8, R20 ;  /* 0x00000008211ac825 */ /* 0x001fc800078e0014 */
[----:B------:R-:W-:Y:S02]  /*43b0*/  @!P0 IMAD.WIDE.U32 R24, R37, 0x8, R20 ;  /* 0x0000000825188825 */ /* 0x000fe400078e0014 */
[----:B------:R-:W4:Y:S04]  /*43c0*/  @!P4 LDG.E.64 R26, desc[UR10][R26.64] ;  /* 0x0000000a1a1ac981 */ /* 0x000f28000c1e1b00 */
[----:B------:R-:W5:Y:S01]  /*43d0*/  @!P0 LDG.E.64 R24, desc[UR10][R24.64] ;  /* 0x0000000a18188981 */ /* 0x000f62000c1e1b00 */
[----:B------:R-:W-:Y:S01]  /*43e0*/  UIADD3 UR5, UPT, UPT, UR5, 0x8, URZ ;  /* 0x0000000805057890 */ /* 0x000fe2000fffe0ff */
[----:B---3--:R-:W-:Y:S01]  /*43f0*/  @!P2 FADD.FTZ R40, R40, R56 ;  /* 0x000000382828a221 */ /* 0x008fe20000010000 */
[----:B------:R-:W-:-:S04]  /*4400*/  @!P2 FADD.FTZ R41, R41, R57 ;  /* 0x000000392929a221 */ /* 0x000fc80000010000 */
[----:B------:R-:W-:Y:S02]  /*4410*/  ISETP.NE.AND P2, PT, R30, UR5, PT ;  /* 0x000000051e007c0c */ /* 0x000fe4000bf45270 */
[----:B------:R-:W-:Y:S01]  /*4420*/  IADD3 R32, PT, PT, R32, 0x8, RZ ;  /* 0x0000000820207810 */ /* 0x000fe20007ffe0ff */
[----:B--2---:R-:W-:Y:S01]  /*4430*/  @!P3 FADD.FTZ R40, R40, R28 ;  /* 0x0000001c2828b221 */ /* 0x004fe20000010000 */
[----:B------:R-:W-:Y:S01]  /*4440*/  @!P3 FADD.FTZ R41, R41, R29 ;  /* 0x0000001d2929b221 */ /* 0x000fe20000010000 */
[----:B------:R-:W-:Y:S02]  /*4450*/  MOV R28, UR7 ;  /* 0x00000007001c7c02 */ /* 0x000fe40008000f00 */
[----:B----4-:R-:W-:Y:S01]  /*4460*/  @!P4 FADD.FTZ R40, R40, R26 ;  /* 0x0000001a2828c221 */ /* 0x010fe20000010000 */
[----:B------:R-:W-:Y:S01]  /*4470*/  @!P4 FADD.FTZ R41, R41, R27 ;  /* 0x0000001b2929c221 */ /* 0x000fe20000010000 */
[----:B------:R-:W-:Y:S02]  /*4480*/  MOV R26, UR7 ;  /* 0x00000007001a7c02 */ /* 0x000fe40008000f00 */
[----:B------:R-:W-:Y:S01]  /*4490*/  LEA R49, R28, R49, 0x3 ;  /* 0x000000311c317211 */ /* 0x000fe200078e18ff */
[----:B-----5:R-:W-:Y:S01]  /*44a0*/  @!P0 FADD.FTZ R40, R40, R24 ;  /* 0x0000001828288221 */ /* 0x020fe20000010000 */
[C---:B------:R-:W-:Y:S01]  /*44b0*/  LEA R37, R26.reuse, R37, 0x3 ;  /* 0x000000251a257211 */ /* 0x040fe200078e18ff */
[----:B------:R-:W-:Y:S01]  /*44c0*/  @!P0 FADD.FTZ R41, R41, R25 ;  /* 0x0000001929298221 */ /* 0x000fe20000010000 */
[----:B------:R-:W-:-:S02]  /*44d0*/  LEA R33, R26, R33, 0x3 ;  /* 0x000000211a217211 */ /* 0x000fc400078e18ff */
[----:B------:R-:W-:Y:S02]  /*44e0*/  LEA R39, R28, R39, 0x3 ;  /* 0x000000271c277211 */ /* 0x000fe400078e18ff */
[----:B------:R-:W-:Y:S02]  /*44f0*/  LEA R35, R26, R35, 0x3 ;  /* 0x000000231a237211 */ /* 0x000fe400078e18ff */
[----:B------:R-:W-:Y:S02]  /*4500*/  LEA R23, R28, R23, 0x3 ;  /* 0x000000171c177211 */ /* 0x000fe400078e18ff */
[----:B------:R-:W-:Y:S02]  /*4510*/  LEA R31, R26, R31, 0x3 ;  /* 0x0000001f1a1f7211 */ /* 0x000fe400078e18ff */
[----:B------:R-:W-:Y:S01]  /*4520*/  LEA R47, R28, R47, 0x3 ;  /* 0x0000002f1c2f7211 */ /* 0x000fe200078e18ff */
[----:B------:R-:W-:Y:S06]  /*4530*/  @P2 BRA `(.L_x_710) ;  /* 0xfffffffc000c2947 */ /* 0x000fec000383ffff */
[----:B------:R-:W-:-:S07]  /*4540*/  MOV R23, R30 ;  /* 0x0000001e00177202 */ /* 0x000fce0000000f00 */
.L_x_709:
[----:B---3--:R-:W-:-:S13]  /*4550*/  LOP3.LUT P0, R24, R50, 0x7, RZ, 0xc0, !PT ;  /* 0x0000000732187812 */ /* 0x008fda000780c0ff */
[----:B------:R-:W-:Y:S05]  /*4560*/  @!P0 BRA `(.L_x_706) ;  /* 0x0000000000f08947 */ /* 0x000fea0003800000 */
[----:B------:R-:W-:Y:S02]  /*4570*/  IADD3 R24, PT, PT, R24, -0x1, RZ ;  /* 0xffffffff18187810 */ /* 0x000fe40007ffe0ff */
[----:B------:R-:W-:Y:S02]  /*4580*/  LOP3.LUT P5, R32, R50, 0x3, RZ, 0xc0, !PT ;  /* 0x0000000332207812 */ /* 0x000fe400078ac0ff */
[----:B------:R-:W-:-:S13]  /*4590*/  ISETP.GE.U32.AND P0, PT, R24, 0x3, PT ;  /* 0x000000031800780c */ /* 0x000fda0003f06070 */
[----:B------:R-:W-:Y:S05]  /*45a0*/  @!P0 BRA `(.L_x_711) ;  /* 0x0000000000708947 */ /* 0x000fea0003800000 */
[C---:B------:R-:W-:Y:S02]  /*45b0*/  IADD3 R27, PT, PT, R23.reuse, 0x1, RZ ;  /* 0x00000001171b7810 */ /* 0x040fe40007ffe0ff */
[CC--:B------:R-:W-:Y:S02]  /*45c0*/  ISETP.EQ.OR P0, PT, R23.reuse, R3.reuse, P1 ;  /* 0x000000031700720c */ /* 0x0c0fe40000f02670 */
[----:B------:R-:W-:Y:S02]  /*45d0*/  IADD3 R29, PT, PT, R23, 0x2, RZ ;  /* 0x00000002171d7810 */ /* 0x000fe40007ffe0ff */
[-C--:B------:R-:W-:Y:S02]  /*45e0*/  ISETP.EQ.OR P2, PT, R27, R3.reuse, P1 ;  /* 0x000000031b00720c */ /* 0x080fe40000f42670 */
[----:B------:R-:W-:Y:S02]  /*45f0*/  IADD3 R31, PT, PT, R23, 0x3, RZ ;  /* 0x00000003171f7810 */ /* 0x000fe40007ffe0ff */
[----:B------:R-:W-:-:S02]  /*4600*/  ISETP.EQ.OR P3, PT, R29, R3, P1 ;  /* 0x000000031d00720c */ /* 0x000fc40000f62670 */
[----:B------:R-:W-:-:S03]  /*4610*/  ISETP.EQ.OR P4, PT, R31, R3, P1 ;  /* 0x000000031f00720c */ /* 0x000fc60000f82670 */
[----:B--2---:R-:W-:-:S04]  /*4620*/  @!P0 IMAD R25, R23, UR7, R22 ;  /* 0x0000000717198c24 */ /* 0x004fc8000f8e0216 */
[----:B------:R-:W-:Y:S02]  /*4630*/  @!P2 IMAD R27, R27, UR7, R22 ;  /* 0x000000071b1bac24 */ /* 0x000fe4000f8e0216 */
[----:B------:R-:W-:-:S04]  /*4640*/  @!P0 IMAD.WIDE.U32 R24, R25, 0x8, R20 ;  /* 0x0000000819188825 */ /* 0x000fc800078e0014 */
[----:B------:R-:W-:Y:S02]  /*4650*/  @!P3 IMAD R29, R29, UR7, R22 ;  /* 0x000000071d1dbc24 */ /* 0x000fe4000f8e0216 */
[----:B------:R-:W-:Y:S01]  /*4660*/  @!P2 IMAD.WIDE.U32 R26, R27, 0x8, R20 ;  /* 0x000000081b1aa825 */ /* 0x000fe200078e0014 */
[----:B------:R-:W2:Y:S03]  /*4670*/  @!P0 LDG.E.64 R24, desc[UR10][R24.64] ;  /* 0x0000000a18188981 */ /* 0x000ea6000c1e1b00 */
[----:B------:R-:W-:Y:S02]  /*4680*/  @!P4 IMAD R31, R31, UR7, R22 ;  /* 0x000000071f1fcc24 */ /* 0x000fe4000f8e0216 */
[--C-:B-1----:R-:W-:Y:S01]  /*4690*/  @!P3 IMAD.WIDE.U32 R28, R29, 0x8, R20.reuse ;  /* 0x000000081d1cb825 */ /* 0x102fe200078e0014 */
[----:B------:R-:W3:Y:S03]  /*46a0*/  @!P2 LDG.E.64 R26, desc[UR10][R26.64] ;  /* 0x0000000a1a1aa981 */ /* 0x000ee6000c1e1b00 */
[----:B------:R-:W-:-:S02]  /*46b0*/  @!P4 IMAD.WIDE.U32 R30, R31, 0x8, R20 ;  /* 0x000000081f1ec825 */ /* 0x000fc400078e0014 */
[----:B------:R-:W4:Y:S04]  /*46c0*/  @!P3 LDG.E.64 R28, desc[UR10][R28.64] ;  /* 0x0000000a1c1cb981 */ /* 0x000f28000c1e1b00 */
        /* <DEDUP_REMOVED lines=10> */
.L_x_711:
[----:B------:R-:W-:Y:S05]  /*4770*/  @!P5 BRA `(.L_x_706) ;  /* 0x00000000006cd947 */ /* 0x000fea0003800000 */
[----:B------:R-:W-:Y:S02]  /*4780*/  ISETP.NE.AND P0, PT, R32, 0x1, PT ;  /* 0x000000012000780c */ /* 0x000fe40003f05270 */
[----:B------:R-:W-:-:S11]  /*4790*/  LOP3.LUT R50, R50, 0x1, RZ, 0xc0, !PT ;  /* 0x0000000132327812 */ /* 0x000fd600078ec0ff */
[----:B------:R-:W-:Y:S05]  /*47a0*/  @!P0 BRA `(.L_x_712) ;  /* 0x0000000000388947 */ /* 0x000fea0003800000 */
[C---:B--2---:R-:W-:Y:S02]  /*47b0*/  IADD3 R25, PT, PT, R23.reuse, 0x1, RZ ;  /* 0x0000000117197810 */ /* 0x044fe40007ffe0ff */
[-C--:B------:R-:W-:Y:S02]  /*47c0*/  ISETP.EQ.OR P2, PT, R23, R3.reuse, P1 ;  /* 0x000000031700720c */ /* 0x080fe40000f42670 */
[----:B------:R-:W-:-:S11]  /*47d0*/  ISETP.EQ.OR P0, PT, R25, R3, P1 ;  /* 0x000000031900720c */ /* 0x000fd60000f02670 */
[--C-:B------:R-:W-:Y:S02]  /*47e0*/  @!P2 IMAD R27, R23, UR7, R22.reuse ;  /* 0x00000007171bac24 */ /* 0x100fe4000f8e0216 */
[----:B------:R-:W-:Y:S02]  /*47f0*/  @!P0 IMAD R25, R25, UR7, R22 ;  /* 0x0000000719198c24 */ /* 0x000fe4000f8e0216 */
[----:B------:R-:W-:-:S04]  /*4800*/  @!P2 IMAD.WIDE.U32 R26, R27, 0x8, R20 ;  /* 0x000000081b1aa825 */ /* 0x000fc800078e0014 */
[----:B------:R-:W-:Y:S02]  /*4810*/  @!P0 IMAD.WIDE.U32 R24, R25, 0x8, R20 ;  /* 0x0000000819188825 */ /* 0x000fe400078e0014 */
[----:B------:R-:W2:Y:S04]  /*4820*/  @!P2 LDG.E.64 R26, desc[UR10][R26.64] ;  /* 0x0000000a1a1aa981 */ /* 0x000ea8000c1e1b00 */
[----:B------:R-:W3:Y:S01]  /*4830*/  @!P0 LDG.E.64 R24, desc[UR10][R24.64] ;  /* 0x0000000a18188981 */ /* 0x000ee2000c1e1b00 */
[----:B------:R-:W-:Y:S01]  /*4840*/  IADD3 R23, PT, PT, R23, 0x2, RZ ;  /* 0x0000000217177810 */ /* 0x000fe20007ffe0ff */
[----:B--2---:R-:W-:Y:S01]  /*4850*/  @!P2 FADD.FTZ R40, R40, R26 ;  /* 0x0000001a2828a221 */ /* 0x004fe20000010000 */
[----:B------:R-:W-:-:S03]  /*4860*/  @!P2 FADD.FTZ R41, R41, R27 ;  /* 0x0000001b2929a221 */ /* 0x000fc60000010000 */
[----:B---3--:R-:W-:Y:S01]  /*4870*/  @!P0 FADD.FTZ R40, R40, R24 ;  /* 0x0000001828288221 */ /* 0x008fe20000010000 */
[----:B------:R-:W-:-:S07]  /*4880*/  @!P0 FADD.FTZ R41, R41, R25 ;  /* 0x0000001929298221 */ /* 0x000fce0000010000 */
.L_x_712:
[----:B------:R-:W-:Y:S01]  /*4890*/  ISETP.EQ.OR P0, PT, R23, R3, P1 ;  /* 0x000000031700720c */ /* 0x000fe20000f02670 */
[----:B------:R-:W-:Y:S03]  /*48a0*/  BSSY.RECONVERGENT B0, `(.L_x_706) ;  /* 0x0000008000007945 */ /* 0x000fe60003800200 */
[----:B------:R-:W-:-:S13]  /*48b0*/  ISETP.NE.U32.OR P0, PT, R50, 0x1, P0 ;  /* 0x000000013200780c */ /* 0x000fda0000705470 */
[----:B------:R-:W-:Y:S05]  /*48c0*/  @P0 BRA `(.L_x_713) ;  /* 0x0000000000140947 */ /* 0x000fea0003800000 */
[----:B------:R-:W-:-:S04]  /*48d0*/  IMAD R23, R23, UR7, R22 ;  /* 0x0000000717177c24 */ /* 0x000fc8000f8e0216 */
[----:B------:R-:W-:-:S06]  /*48e0*/  IMAD.WIDE.U32 R20, R23, 0x8, R20 ;  /* 0x0000000817147825 */ /* 0x000fcc00078e0014 */
[----:B------:R-:W3:Y:S02]  /*48f0*/  LDG.E.64 R20, desc[UR10][R20.64] ;  /* 0x0000000a14147981 */ /* 0x000ee4000c1e1b00 */
[----:B---3--:R-:W-:Y:S01]  /*4900*/  FADD.FTZ R40, R40, R20 ;  /* 0x0000001428287221 */ /* 0x008fe20000010000 */
[----:B------:R-:W-:-:S07]  /*4910*/  FADD.FTZ R41, R41, R21 ;  /* 0x0000001529297221 */ /* 0x000fce0000010000 */
.L_x_713:
[----:B------:R-:W-:Y:S05]  /*4920*/  BSYNC.RECONVERGENT B0 ;  /* 0x0000000000007941 */ /* 0x000fea0003800200 */
.L_x_706:
[----:B------:R-:W5:Y:S01]  /*4930*/  S2UR UR8, SR_CgaCtaId ;  /* 0x00000000000879c3 */ /* 0x000f620000008800 */
[----:B------:R-:W-:Y:S01]  /*4940*/  UMOV UR5, 0x400 ;  /* 0x0000040000057882 */ /* 0x000fe20000000000 */
[--C-:B----4-:R-:W-:Y:S02]  /*4950*/  HADD2.F32 R22, -RZ, R45.reuse.H0_H0 ;  /* 0x2000002dff167230 */ /* 0x110fe40000004100 */
[----:B------:R-:W-:Y:S02]  /*4960*/  HADD2.F32 R45, -RZ, R45.H1_H1 ;  /* 0x3000002dff2d7230 */ /* 0x000fe40000004100 */
[--C-:B------:R-:W-:Y:S02]  /*4970*/  HADD2.F32 R23, -RZ, R44.reuse.H0_H0 ;  /* 0x2000002cff177230 */ /* 0x100fe40000004100 */
[----:B------:R-:W-:Y:S01]  /*4980*/  FADD.FTZ R22, R22, -UR14 ;  /* 0x8000000e16167e21 */ /* 0x000fe20008010000 */
[----:B------:R-:W-:Y:S02]  /*4990*/  HADD2.F32 R44, -RZ, R44.H1_H1 ;  /* 0x3000002cff2c7230 */ /* 0x000fe40000004100 */
[----:B------:R-:W-:Y:S01]  /*49a0*/  FADD.FTZ R45, R45, -UR14 ;  /* 0x8000000e2d2d7e21 */ /* 0x000fe20008010000 */
[----:B------:R-:W-:-:S03]  /*49b0*/  FMUL.FTZ R35, R22, UR9 ;  /* 0x0000000916237c20 */ /* 0x000fc60008410000 */
[----:B------:R-:W-:Y:S01]  /*49c0*/  FMUL.FTZ R30, R45, UR9 ;  /* 0x000000092d1e7c20 */ /* 0x000fe20008410000 */
[----:B-----5:R-:W-:Y:S01]  /*49d0*/  ULEA UR5, UR8, UR5, 0x18 ;  /* 0x0000000508057291 */ /* 0x020fe2000f8ec0ff */
[----:B------:R-:W4:Y:S08]  /*49e0*/  LDCU.U8 UR8, c[0x0][0x414] ;  /* 0x00008280ff0877ac */ /* 0x000f300008000000 */
[----:B------:R-:W-:Y:S01]  /*49f0*/  @!P1 STS.64 [UR5+0xc0], R40 ;  /* 0x0000c028ff009988 */ /* 0x000fe20008000a05 */
[----:B------:R-:W-:Y:S01]  /*4a00*/  BAR.SYNC.DEFER_BLOCKING 0x0 ;  /* 0x0000000000007b1d */ /* 0x000fe20000010000 */
[----:B----4-:R-:W-:-:S05]  /*4a10*/  UISETP.NE.AND UP0, UPT, UR8, URZ, UPT ;  /* 0x000000ff0800728c */ /* 0x010fca000bf05270 */
[----:B------:R-:W4:Y:S01]  /*4a20*/  LDS.64 R20, [UR5+0xc0] ;  /* 0x0000c005ff147984 */ /* 0x000f220008000a00 */
[----:B------:R-:W4:Y:S02]  /*4a30*/  LDCU UR5, c[0x0][0x42c] ;  /* 0x00008580ff0577ac */ /* 0x000f240008000800 */
[----:B----4-:R-:W-:Y:S01]  /*4a40*/  FMUL.FTZ R20, R20, UR5 ;  /* 0x0000000514147c20 */ /* 0x010fe20008410000 */
[----:B------:R-:W-:Y:S01]  /*4a50*/  FMUL.FTZ R21, R21, UR5 ;  /* 0x0000000515157c20 */ /* 0x000fe20008410000 */
[----:B------:R-:W-:Y:S06]  /*4a60*/  BRA.U !UP0, `(.L_x_714) ;  /* 0x0000000108487547 */ /* 0x000fec000b800000 */
[----:B------:R-:W-:Y:S01]  /*4a70*/  FFMA.FTZ R22, R18, R35, R16 ;  /* 0x0000002312167223 */ /* 0x000fe20000010010 */
[----:B---3--:R-:W-:-:S03]  /*4a80*/  FFMA.FTZ R24, R19, R30, R17 ;  /* 0x0000001e13187223 */ /* 0x008fc60000010011 */
[----:B--2---:R-:W-:Y:S01]  /*4a90*/  FMUL.FTZ R25, R22, -1.4426950216293334961 ;  /* 0xbfb8aa3b16197820 */ /* 0x004fe20000410000 */
[----:B------:R-:W-:-:S05]  /*4aa0*/  FMUL.FTZ R27, R24, -1.4426950216293334961 ;  /* 0xbfb8aa3b181b7820 */ /* 0x000fca0000410000 */
[----:B------:R-:W2:Y:S04]  /*4ab0*/  MUFU.EX2 R25, R25 ;  /* 0x0000001900197308 */ /* 0x000ea80000000800 */
[----:B------:R-:W1:Y:S01]  /*4ac0*/  MUFU.EX2 R27, R27 ;  /* 0x0000001b001b7308 */ /* 0x000e620000000800 */
[----:B--2---:R-:W-:Y:S01]  /*4ad0*/  FADD.FTZ R26, R25, 1 ;  /* 0x3f800000191a7421 */ /* 0x004fe20000010000 */
[----:B-1----:R-:W-:-:S05]  /*4ae0*/  FADD.FTZ R28, R27, 1 ;  /* 0x3f8000001b1c7421 */ /* 0x002fca0000010000 */
[----:B------:R-:W1:Y:S08]  /*4af0*/  MUFU.RCP R26, R26 ;  /* 0x0000001a001a7308 */ /* 0x000e700000001000 */
[----:B------:R-:W2:Y:S01]  /*4b00*/  MUFU.RCP R29, R28 ;  /* 0x0000001c001d7308 */ /* 0x000ea20000001000 */
[----:B-1----:R-:W-:Y:S01]  /*4b10*/  FADD.FTZ R31, -R26, 1 ;  /* 0x3f8000001a1f7421 */ /* 0x002fe20000010100 */
[----:B------:R-:W-:-:S03]  /*4b20*/  FMUL.FTZ R23, R23, R26 ;  /* 0x0000001a17177220 */ /* 0x000fc60000410000 */
[----:B------:R-:W-:Y:S01]  /*4b30*/  FFMA.FTZ R22, R22, R31, 1 ;  /* 0x3f80000016167423 */ /* 0x000fe2000001001f */
[----:B--2---:R-:W-:Y:S01]  /*4b40*/  FADD.FTZ R33, -R29, 1 ;  /* 0x3f8000001d217421 */ /* 0x004fe20000010100 */
[----:B------:R-:W-:Y:S02]  /*4b50*/  FMUL.FTZ R44, R44, R29 ;  /* 0x0000001d2c2c7220 */ /* 0x000fe40000410000 */
[----:B------:R-:W-:Y:S01]  /*4b60*/  FMUL.FTZ R23, R23, R22 ;  /* 0x0000001617177220 */ /* 0x000fe20000410000 */
[----:B------:R-:W-:-:S04]  /*4b70*/  FFMA.FTZ R33, R24, R33, 1 ;  /* 0x3f80000018217423 */ /* 0x000fc80000010021 */
[----:B------:R-:W-:-:S07]  /*4b80*/  FMUL.FTZ R44, R44, R33 ;  /* 0x000000212c2c7220 */ /* 0x000fce0000410000 */
.L_x_714:
[----:B------:R-:W4:Y:S01]  /*4b90*/  LDCU UR5, c[0x0][0x41c] ;  /* 0x00008380ff0577ac */ /* 0x000f220008000800 */
[C-C-:B--2---:R-:W-:Y:S01]  /*4ba0*/  FFMA.FTZ R25, R20.reuse, R35, R21.reuse ;  /* 0x0000002314197223 */ /* 0x144fe20000010015 */
[----:B---3--:R-:W-:Y:S01]  /*4bb0*/  FFMA.FTZ R24, R20, R30, R21 ;  /* 0x0000001e14187223 */ /* 0x008fe20000010015 */
[----:B------:R-:W-:Y:S01]  /*4bc0*/  BSSY.RECONVERGENT B0, `(.L_x_715) ;  /* 0x0000019000007945 */ /* 0x000fe20003800200 */
[----:B------:R-:W2:Y:S01]  /*4bd0*/  LDCU.64 UR16, c[0x0][0x400] ;  /* 0x00008000ff1077ac */ /* 0x000ea20008000a00 */
[----:B------:R-:W-:Y:S01]  /*4be0*/  FFMA.FTZ R23, R18, R23, -R25 ;  /* 0x0000001712177223 */ /* 0x000fe20000010819 */
[----:B------:R-:W-:Y:S01]  /*4bf0*/  FFMA.FTZ R44, R19, R44, -R24 ;  /* 0x0000002c132c7223 */ /* 0x000fe20000010818 */
[----:B----4-:R-:W-:-:S05]  /*4c00*/  IMAD R3, R3, UR5, R48 ;  /* 0x0000000503037c24 */ /* 0x010fca000f8e0230 */
[C---:B--2---:R-:W-:Y:S02]  /*4c10*/  ISETP.GE.U32.AND P0, PT, R3.reuse, UR16, PT ;  /* 0x0000001003007c0c */ /* 0x044fe4000bf06070 */
[----:B------:R-:W-:Y:S02]  /*4c20*/  SHF.R.S32.HI R26, RZ, 0x1f, R3 ;  /* 0x0000001fff1a7819 */ /* 0x000fe40000011403 */
[C---:B------:R-:W-:Y:S02]  /*4c30*/  IADD3 R39, PT, PT, R3.reuse, 0x20, RZ ;  /* 0x0000002003277810 */ /* 0x040fe40007ffe0ff */
[----:B------:R-:W-:Y:S02]  /*4c40*/  ISETP.GE.AND.EX P0, PT, R26, UR17, PT, P0 ;  /* 0x000000111a007c0c */ /* 0x000fe4000bf06300 */
[----:B------:R-:W-:-:S11]  /*4c50*/  IADD3 R22, PT, PT, R3, 0x40, RZ ;  /* 0x0000004003167810 */ /* 0x000fd60007ffe0ff */
[----:B------:R-:W-:Y:S05]  /*4c60*/  @P0 BRA `(.L_x_716) ;  /* 0x0000000000380947 */ /* 0x000fea0003800000 */
[----:B------:R-:W1:Y:S01]  /*4c70*/  LDCU.64 UR18, c[0x0][0x3f8] ;  /* 0x00007f00ff1277ac */ /* 0x000e620008000a00 */
[----:B------:R-:W-:Y:S02]  /*4c80*/  MOV R24, R52 ;  /* 0x0000003400187202 */ /* 0x000fe40000000f00 */
[----:B------:R-:W-:Y:S01]  /*4c90*/  MOV R25, R55 ;  /* 0x0000003700197202 */ /* 0x000fe20000000f00 */
[----:B------:R-:W2:Y:S01]  /*4ca0*/  LDCU.64 UR12, c[0x0][0x380] ;  /* 0x00007000ff0c77ac */ /* 0x000ea20008000a00 */
[----:B-1----:R-:W-:Y:S02]  /*4cb0*/  IMAD R28, R26, UR18, RZ ;  /* 0x000000121a1c7c24 */ /* 0x002fe4000f8e02ff */
[----:B------:R-:W-:-:S04]  /*4cc0*/  IMAD.WIDE.U32 R26, R3, UR18, R24 ;  /* 0x00000012031a7c25 */ /* 0x000fc8000f8e0018 */
[----:B------:R-:W-:Y:S02]  /*4cd0*/  IMAD R25, R3, UR19, R28 ;  /* 0x0000001303197c24 */ /* 0x000fe4000f8e021c */
[----:B------:R-:W-:Y:S01]  /*4ce0*/  FMUL.FTZ R28, R23, UR9 ;  /* 0x00000009171c7c20 */ /* 0x000fe20008410000 */
[----:B------:R-:W-:Y:S01]  /*4cf0*/  FMUL.FTZ R23, R44, UR9 ;  /* 0x000000092c177c20 */ /* 0x000fe20008410000 */
[C---:B--2---:R-:W-:Y:S02]  /*4d00*/  LEA R24, P0, R26.reuse, UR12, 0x1 ;  /* 0x0000000c1a187c11 */ /* 0x044fe4000f8008ff */
[----:B------:R-:W-:Y:S02]  /*4d10*/  IADD3 R25, PT, PT, R27, R25, RZ ;  /* 0x000000191b197210 */ /* 0x000fe40007ffe0ff */
[----:B------:R-:W-:Y:S02]  /*4d20*/  F2FP.F16.F32.PACK_AB R23, R23, R28 ;  /* 0x0000001c1717723e */ /* 0x000fe400000000ff */
[----:B------:R-:W-:-:S05]  /*4d30*/  LEA.HI.X R25, R26, UR13, R25, 0x1, P0 ;  /* 0x0000000d1a197c11 */ /* 0x000fca00080f0c19 */
[----:B------:R2:W-:Y:S02]  /*4d40*/  STG.E desc[UR10][R24.64], R23 ;  /* 0x0000001718007986 */ /* 0x0005e4000c10190a */
.L_x_716:
[----:B------:R-:W-:Y:S05]  /*4d50*/  BSYNC.RECONVERGENT B0 ;  /* 0x0000000000007941 */ /* 0x000fea0003800200 */
.L_x_715:
[--C-:B--2---:R-:W-:Y:S01]  /*4d60*/  HADD2.F32 R24, -RZ, R43.reuse.H0_H0 ;  /* 0x2000002bff187230 */ /* 0x104fe20000004100 */
[----:B------:R-:W-:Y:S01]  /*4d70*/  ISETP.GE.U32.AND P0, PT, R39, UR16, PT ;  /* 0x0000001027007c0c */ /* 0x000fe2000bf06070 */
[----:B------:R-:W-:Y:S01]  /*4d80*/  HADD2.F32 R43, -RZ, R43.H1_H1 ;  /* 0x3000002bff2b7230 */ /* 0x000fe20000004100 */
[----:B------:R-:W-:Y:S01]  /*4d90*/  ISETP.GE.U32.AND P1, PT, R22, UR16, PT ;  /* 0x0000001016007c0c */ /* 0x000fe2000bf26070 */
[--C-:B------:R-:W-:Y:S02]  /*4da0*/  HADD2.F32 R25, -RZ, R42.reuse.H0_H0 ;  /* 0x2000002aff197230 */ /* 0x100fe40000004100 */
[----:B------:R-:W-:Y:S01]  /*4db0*/  FADD.FTZ R24, R24, -UR14 ;  /* 0x8000000e18187e21 */ /* 0x000fe20008010000 */
[----:B------:R-:W-:Y:S01]  /*4dc0*/  SHF.R.S32.HI R34, RZ, 0x1f, R39 ;  /* 0x0000001fff227819 */ /* 0x000fe20000011427 */
[----:B------:R-:W-:Y:S01]  /*4dd0*/  FADD.FTZ R43, R43, -UR14 ;  /* 0x8000000e2b2b7e21 */ /* 0x000fe20008010000 */
[----:B------:R-:W-:Y:S01]  /*4de0*/  SHF.R.S32.HI R23, RZ, 0x1f, R22 ;  /* 0x0000001fff177819 */ /* 0x000fe20000011416 */
[----:B------:R-:W-:Y:S01]  /*4df0*/  FMUL.FTZ R27, R24, UR9 ;  /* 0x00000009181b7c20 */ /* 0x000fe20008410000 */
[----:B------:R-:W-:Y:S01]  /*4e00*/  ISETP.GE.AND.EX P0, PT, R34, UR17, PT, P0 ;  /* 0x0000001122007c0c */ /* 0x000fe2000bf06300 */
[----:B------:R-:W-:Y:S01]  /*4e10*/  HADD2.F32 R42, -RZ, R42.H1_H1 ;  /* 0x3000002aff2a7230 */ /* 0x000fe20000004100 */
[----:B------:R-:W-:Y:S01]  /*4e20*/  ISETP.GE.AND.EX P1, PT, R23, UR17, PT, P1 ;  /* 0x0000001117007c0c */ /* 0x000fe2000bf26310 */
[----:B------:R-:W-:-:S02]  /*4e30*/  HADD2.F32 R36, -RZ, R4.H0_H0 ;  /* 0x20000004ff247230 */ /* 0x000fc40000004100 */
[----:B------:R-:W-:Y:S01]  /*4e40*/  FFMA.FTZ R37, R20, R27, R21 ;  /* 0x0000001b14257223 */ /* 0x000fe20000010015 */
[----:B------:R-:W-:Y:S01]  /*4e50*/  FMUL.FTZ R32, R43, UR9 ;  /* 0x000000092b207c20 */ /* 0x000fe20008410000 */
[----:B------:R-:W-:Y:S08]  /*4e60*/  BRA.U !UP0, `(.L_x_717) ;  /* 0x0000000108487547 */ /* 0x000ff0000b800000 */
        /* <DEDUP_REMOVED lines=18> */
.L_x_717:
[----:B------:R-:W-:Y:S01]  /*4f90*/  FFMA.FTZ R24, R20, R32, R21 ;  /* 0x0000002014187223 */ /* 0x000fe20000010015 */
[----:B------:R-:W-:Y:S01]  /*4fa0*/  BSSY.RECONVERGENT B0, `(.L_x_718) ;  /* 0x0000014000007945 */ /* 0x000fe20003800200 */
[----:B-1----:R-:W-:Y:S02]  /*4fb0*/  HADD2.F32 R28, -RZ, R4.H1_H1 ;  /* 0x30000004ff1c7230 */ /* 0x002fe40000004100 */
[----:B------:R-:W-:Y:S01]  /*4fc0*/  FFMA.FTZ R37, R18, R25, -R37 ;  /* 0x0000001912257223 */ /* 0x000fe20000010825 */
[----:B------:R-:W-:Y:S01]  /*4fd0*/  FADD.FTZ R36, R36, -UR14 ;  /* 0x8000000e24247e21 */ /* 0x000fe20008010000 */
[----:B------:R-:W-:Y:S01]  /*4fe0*/  FFMA.FTZ R4, R19, R42, -R24 ;  /* 0x0000002a13047223 */ /* 0x000fe20000010818 */
[----:B------:R-:W-:Y:S06]  /*4ff0*/  @P0 BRA `(.L_x_719) ;  /* 0x0000000000380947 */ /* 0x000fec0003800000 */
[----:B------:R-:W1:Y:S01]  /*5000*/  LDCU.64 UR12, c[0x0][0x3f8] ;  /* 0x00007f00ff0c77ac */ /* 0x000e620008000a00 */
[----:B------:R-:W-:Y:S01]  /*5010*/  MOV R24, R52 ;  /* 0x0000003400187202 */ /* 0x000fe20000000f00 */
[----:B------:R-:W-:Y:S01]  /*5020*/  FMUL.FTZ R37, R37, UR9 ;  /* 0x0000000925257c20 */ /* 0x000fe20008410000 */
[----:B------:R-:W-:Y:S01]  /*5030*/  MOV R25, R55 ;  /* 0x0000003700197202 */ /* 0x000fe20000000f00 */
[----:B------:R-:W2:Y:S01]  /*5040*/  LDCU.64 UR18, c[0x0][0x380] ;  /* 0x00007000ff1277ac */ /* 0x000ea20008000a00 */
[----:B------:R-:W-:Y:S01]  /*5050*/  FMUL.FTZ R4, R4, UR9 ;  /* 0x0000000904047c20 */ /* 0x000fe20008410000 */
[----:B-1----:R-:W-:Y:S02]  /*5060*/  IMAD R34, R34, UR12, RZ ;  /* 0x0000000c22227c24 */ /* 0x002fe4000f8e02ff */
[----:B------:R-:W-:-:S04]  /*5070*/  IMAD.WIDE.U32 R26, R39, UR12, R24 ;  /* 0x0000000c271a7c25 */ /* 0x000fc8000f8e0018 */
[----:B------:R-:W-:Y:S01]  /*5080*/  IMAD R39, R39, UR13, R34 ;  /* 0x0000000d27277c24 */ /* 0x000fe2000f8e0222 */
[----:B--2---:R-:W-:-:S04]  /*5090*/  LEA R24, P0, R26, UR18, 0x1 ;  /* 0x000000121a187c11 */ /* 0x004fc8000f8008ff */
[----:B------:R-:W-:Y:S02]  /*50a0*/  IADD3 R39, PT, PT, R27, R39, RZ ;  /* 0x000000271b277210 */ /* 0x000fe40007ffe0ff */
[----:B------:R-:W-:Y:S02]  /*50b0*/  F2FP.F16.F32.PACK_AB R27, R4, R37 ;  /* 0x00000025041b723e */ /* 0x000fe400000000ff */
[----:B------:R-:W-:-:S05]  /*50c0*/  LEA.HI.X R25, R26, UR19, R39, 0x1, P0 ;  /* 0x000000131a197c11 */ /* 0x000fca00080f0c27 */
[----:B------:R1:W-:Y:S02]  /*50d0*/  STG.E desc[UR10][R24.64], R27 ;  /* 0x0000001b18007986 */ /* 0x0003e4000c10190a */
.L_x_719:
[----:B------:R-:W-:Y:S05]  /*50e0*/  BSYNC.RECONVERGENT B0 ;  /* 0x0000000000007941 */ /* 0x000fea0003800200 */
.L_x_718:
[----:B-1----:R-:W-:Y:S01]  /*50f0*/  FMUL.FTZ R27, R36, UR9 ;  /* 0x00000009241b7c20 */ /* 0x002fe20008410000 */
[----:B------:R-:W-:Y:S01]  /*5100*/  FADD.FTZ R28, R28, -UR14 ;  /* 0x8000000e1c1c7e21 */ /* 0x000fe20008010000 */
[--C-:B------:R-:W-:Y:S02]  /*5110*/  HADD2.F32 R25, -RZ, R5.reuse.H0_H0 ;  /* 0x20000005ff197230 */ /* 0x100fe40000004100 */
[----:B------:R-:W-:Y:S02]  /*5120*/  HADD2.F32 R4, -RZ, R5.H1_H1 ;  /* 0x30000005ff047230 */ /* 0x000fe40000004100 */
[----:B------:R-:W-:Y:S01]  /*5130*/  FFMA.FTZ R35, R20, R27, R21 ;  /* 0x0000001b14237223 */ /* 0x000fe20000010015 */
[----:B------:R-:W-:Y:S01]  /*5140*/  FMUL.FTZ R34, R28, UR9 ;  /* 0x000000091c227c20 */ /* 0x000fe20008410000 */
[----:B------:R-:W-:Y:S06]  /*5150*/  BRA.U !UP0, `(.L_x_720) ;  /* 0x0000000108487547 */ /* 0x000fec000b800000 */
[----:B------:R-:W-:Y:S01]  /*5160*/  FFMA.FTZ R5, R18, R27, R16 ;  /* 0x0000001b12057223 */ /* 0x000fe20000010010 */
[----:B------:R-:W-:-:S03]  /*5170*/  FFMA.FTZ R24, R19, R34, R17 ;  /* 0x0000002213187223 */ /* 0x000fc60000010011 */
[----:B------:R-:W-:Y:S01]  /*5180*/  FMUL.FTZ R26, R5, -1.4426950216293334961 ;  /* 0xbfb8aa3b051a7820 */ /* 0x000fe20000410000 */
[----:B------:R-:W-:-:S05]  /*5190*/  FMUL.FTZ R29, R24, -1.4426950216293334961 ;  /* 0xbfb8aa3b181d7820 */ /* 0x000fca0000410000 */
[----:B------:R-:W1:Y:S04]  /*51a0*/  MUFU.EX2 R26, R26 ;  /* 0x0000001a001a7308 */ /* 0x000e680000000800 */
[----:B------:R-:W2:Y:S01]  /*51b0*/  MUFU.EX2 R29, R29 ;  /* 0x0000001d001d7308 */ /* 0x000ea20000000800 */
[----:B-1----:R-:W-:Y:S01]  /*51c0*/  FADD.FTZ R27, R26, 1 ;  /* 0x3f8000001a1b7421 */ /* 0x002fe20000010000 */
[----:B--2---:R-:W-:-:S03]  /*51d0*/  FADD.FTZ R30, R29, 1 ;  /* 0x3f8000001d1e7421 */ /* 0x004fc60000010000 */
        /* <DEDUP_REMOVED lines=10> */
.L_x_720:
[----:B------:R-:W-:Y:S01]  /*5280*/  FFMA.FTZ R24, R20, R34, R21 ;  /* 0x0000002214187223 */ /* 0x000fe20000010015 */
[----:B------:R-:W-:Y:S01]  /*5290*/  BSSY.RECONVERGENT B0, `(.L_x_721) ;  /* 0x0000014000007945 */ /* 0x000fe20003800200 */
[--C-:B------:R-:W-:Y:S02]  /*52a0*/  HADD2.F32 R26, -RZ, R6.reuse.H0_H0 ;  /* 0x20000006ff1a7230 */ /* 0x100fe40000004100 */
[----:B------:R-:W-:Y:S01]  /*52b0*/  FFMA.FTZ R35, R18, R25, -R35 ;  /* 0x0000001912237223 */ /* 0x000fe20000010823 */
[----:B------:R-:W-:Y:S02]  /*52c0*/  HADD2.F32 R27, -RZ, R6.H1_H1 ;  /* 0x30000006ff1b7230 */ /* 0x000fe40000004100 */
[----:B------:R-:W-:Y:S01]  /*52d0*/  FFMA.FTZ R6, R19, R4, -R24 ;  /* 0x0000000413067223 */ /* 0x000fe20000010818 */
[----:B------:R-:W-:Y:S06]  /*52e0*/  @P1 BRA `(.L_x_722) ;  /* 0x0000000000381947 */ /* 0x000fec0003800000 */
[----:B------:R-:W1:Y:S01]  /*52f0*/  LDCU.64 UR12, c[0x0][0x3f8] ;  /* 0x00007f00ff0c77ac */ /* 0x000e620008000a00 */
[----:B------:R-:W-:Y:S01]  /*5300*/  MOV R4, R52 ;  /* 0x0000003400047202 */ /* 0x000fe20000000f00 */
[----:B------:R-:W-:Y:S01]  /*5310*/  FMUL.FTZ R6, R6, UR9 ;  /* 0x0000000906067c20 */ /* 0x000fe20008410000 */
[----:B------:R-:W-:Y:S01]  /*5320*/  MOV R5, R55 ;  /* 0x0000003700057202 */ /* 0x000fe20000000f00 */
[----:B------:R-:W2:Y:S01]  /*5330*/  LDCU.64 UR18, c[0x0][0x380] ;  /* 0x00007000ff1277ac */ /* 0x000ea20008000a00 */
[----:B-1----:R-:W-:Y:S02]  /*5340*/  IMAD R23, R23, UR12, RZ ;  /* 0x0000000c17177c24 */ /* 0x002fe4000f8e02ff */
[----:B------:R-:W-:-:S04]  /*5350*/  IMAD.WIDE.U32 R24, R22, UR12, R4 ;  /* 0x0000000c16187c25 */ /* 0x000fc8000f8e0004 */
[----:B------:R-:W-:Y:S02]  /*5360*/  IMAD R5, R22, UR13, R23 ;  /* 0x0000000d16057c24 */ /* 0x000fe4000f8e0217 */
[----:B------:R-:W-:Y:S01]  /*5370*/  FMUL.FTZ R23, R35, UR9 ;  /* 0x0000000923177c20 */ /* 0x000fe20008410000 */
[----:B--2---:R-:W-:Y:S02]  /*5380*/  LEA R4, P0, R24, UR18, 0x1 ;  /* 0x0000001218047c11 */ /* 0x004fe4000f8008ff */
[----:B------:R-:W-:Y:S02]  /*5390*/  IADD3 R5, PT, PT, R25, R5, RZ ;  /* 0x0000000519057210 */ /* 0x000fe40007ffe0ff */
[----:B------:R-:W-:Y:S02]  /*53a0*/  F2FP.F16.F32.PACK_AB R23, R6, R23 ;  /* 0x000000170617723e */ /* 0x000fe400000000ff */
[----:B------:R-:W-:-:S05]  /*53b0*/  LEA.HI.X R5, R24, UR19, R5, 0x1, P0 ;  /* 0x0000001318057c11 */ /* 0x000fca00080f0c05 */
[----:B------:R1:W-:Y:S02]  /*53c0*/  STG.E desc[UR10][R4.64], R23 ;  /* 0x0000001704007986 */ /* 0x0003e4000c10190a */
.L_x_722:
[----:B------:R-:W-:Y:S05]  /*53d0*/  BSYNC.RECONVERGENT B0 ;  /* 0x0000000000007941 */ /* 0x000fea0003800200 */
.L_x_721:
[--C-:B-1----:R-:W-:Y:S02]  /*53e0*/  HADD2.F32 R4, -RZ, R8.reuse.H0_H0 ;  /* 0x20000008ff047230 */ /* 0x102fe40000004100 */
[----:B------:R-:W-:Y:S01]  /*53f0*/  FADD.FTZ R26, R26, -UR14 ;  /* 0x8000000e1a1a7e21 */ /* 0x000fe20008010000 */
[----:B------:R-:W-:Y:S02]  /*5400*/  HADD2.F32 R8, -RZ, R8.H1_H1 ;  /* 0x30000008ff087230 */ /* 0x000fe40000004100 */
[----:B------:R-:W-:Y:S01]  /*5410*/  FADD.FTZ R27, R27, -UR14 ;  /* 0x8000000e1b1b7e21 */ /* 0x000fe20008010000 */
[--C-:B------:R-:W-:Y:S02]  /*5420*/  HADD2.F32 R5, -RZ, R10.reuse.H0_H0 ;  /* 0x2000000aff057230 */ /* 0x100fe40000004100 */
[----:B------:R-:W-:Y:S01]  /*5430*/  FADD.FTZ R4, R4, -UR14 ;  /* 0x8000000e04047e21 */ /* 0x000fe20008010000 */
[----:B------:R-:W-:Y:S02]  /*5440*/  HADD2.F32 R10, -RZ, R10.H1_H1 ;  /* 0x3000000aff0a7230 */ /* 0x000fe40000004100 */
[----:B------:R-:W-:Y:S01]  /*5450*/  FADD.FTZ R8, R8, -UR14 ;  /* 0x8000000e08087e21 */ /* 0x000fe20008010000 */
[----:B------:R-:W-:-:S02]  /*5460*/  HADD2.F32 R6, -RZ, R12.H0_H0 ;  /* 0x2000000cff067230 */ /* 0x000fc40000004100 */
[----:B------:R-:W-:Y:S01]  /*5470*/  FADD.FTZ R5, R5, -UR14 ;  /* 0x8000000e05057e21 */ /* 0x000fe20008010000 */
[----:B------:R-:W-:Y:S02]  /*5480*/  HADD2.F32 R12, -RZ, R12.H1_H1 ;  /* 0x3000000cff0c7230 */ /* 0x000fe40000004100 */
[----:B------:R-:W-:Y:S01]  /*5490*/  FADD.FTZ R10, R10, -UR14 ;  /* 0x8000000e0a0a7e21 */ /* 0x000fe20008010000 */
[--C-:B------:R-:W-:Y:S02]  /*54a0*/  HADD2.F32 R22, -RZ, R14.reuse.H0_H0 ;  /* 0x2000000eff167230 */ /* 0x100fe40000004100 */
[----:B------:R-:W-:Y:S01]  /*54b0*/  FADD.FTZ R6, R6, -UR14 ;  /* 0x8000000e06067e21 */ /* 0x000fe20008010000 */
[----:B------:R-:W-:Y:S02]  /*54c0*/  HADD2.F32 R14, -RZ, R14.H1_H1 ;  /* 0x3000000eff0e7230 */ /* 0x000fe40000004100 */
[----:B------:R-:W-:Y:S01]  /*54d0*/  FADD.FTZ R12, R12, -UR14 ;  /* 0x8000000e0c0c7e21 */ /* 0x000fe20008010000 */
[----:B------:R-:W-:Y:S01]  /*54e0*/  FMUL.FTZ R50, R8, UR9 ;  /* 0x0000000908327c20 */ /* 0x000fe20008410000 */
[----:B------:R-:W-:Y:S01]  /*54f0*/  FADD.FTZ R22, R22, -UR14 ;  /* 0x8000000e16167e21 */ /* 0x000fe20008010000 */
[----:B------:R-:W-:Y:S01]  /*5500*/  FMUL.FTZ R35, R26, UR9 ;  /* 0x000000091a237c20 */ /* 0x000fe20008410000 */
[----:B------:R-:W-:Y:S01]  /*5510*/  FADD.FTZ R14, R14, -UR14 ;  /* 0x8000000e0e0e7e21 */ /* 0x000fe20008010000 */
[C---:B------:R-:W-:Y:S01]  /*5520*/  IADD3 R45, PT, PT, R3.reuse, 0x60, RZ ;  /* 0x00000060032d7810 */ /* 0x040fe20007ffe0ff */
[----:B------:R-:W-:Y:S01]  /*5530*/  FMUL.FTZ R49, R4, UR9 ;  /* 0x0000000904317c20 */ /* 0x000fe20008410000 */
[C---:B------:R-:W-:Y:S01]  /*5540*/  IADD3 R30, PT, PT, R3.reuse, 0x80, RZ ;  /* 0x00000080031e7810 */ /* 0x040fe20007ffe0ff */
[----:B------:R-:W-:Y:S01]  /*5550*/  FMUL.FTZ R26, R10, UR9 ;  /* 0x000000090a1a7c20 */ /* 0x000fe20008410000 */
[----:B------:R-:W-:Y:S01]  /*5560*/  IADD3 R24, PT, PT, R3, 0xa0, RZ ;  /* 0x000000a003187810 */ /* 0x000fe20007ffe0ff */
[----:B------:R-:W-:Y:S01]  /*5570*/  FMUL.FTZ R38, R27, UR9 ;  /* 0x000000091b267c20 */ /* 0x000fe20008410000 */
[----:B------:R-:W-:Y:S01]  /*5580*/  IADD3 R8, PT, PT, R3, 0xc0, RZ ;  /* 0x000000c003087810 */ /* 0x000fe20007ffe0ff */
[----:B------:R-:W-:Y:S01]  /*5590*/  FMUL.FTZ R25, R5, UR9 ;  /* 0x0000000905197c20 */ /* 0x000fe20008410000 */
[----:B------:R-:W-:Y:S01]  /*55a0*/  FMUL.FTZ R10, R6, UR9 ;  /* 0x00000009060a7c20 */ /* 0x000fe20008410000 */
[----:B------:R-:W-:Y:S01]  /*55b0*/  FMUL.FTZ R12, R12, UR9 ;  /* 0x000000090c0c7c20 */ /* 0x000fe20008410000 */
[----:B------:R-:W-:Y:S01]  /*55c0*/  FMUL.FTZ R4, R22, UR9 ;  /* 0x0000000916047c20 */ /* 0x000fe20008410000 */
[----:B------:R-:W-:Y:S01]  /*55d0*/  FMUL.FTZ R6, R14, UR9 ;  /* 0x000000090e067c20 */ /* 0x000fe20008410000 */
[----:B------:R-:W-:Y:S01]  /*55e0*/  IADD3 R3, PT, PT, R3, 0xe0, RZ ;  /* 0x000000e003037810 */ /* 0x000fe20007ffe0ff */
[C-C-:B------:R-:W-:Y:S01]  /*55f0*/  FFMA.FTZ R43, R20.reuse, R35, R21.reuse ;  /* 0x00000023142b7223 */ /* 0x140fe20000010015 */
[----:B------:R-:W-:Y:S01]  /*5600*/  ISETP.GE.U32.AND P1, PT, R45, UR16, PT ;  /* 0x000000102d007c0c */ /* 0x000fe2000bf26070 */
[--C-:B------:R-:W-:Y:S01]  /*5610*/  FFMA.FTZ R44, R20, R38, R21.reuse ;  /* 0x00000026142c7223 */ /* 0x100fe20000010015 */
[----:B------:R-:W-:Y:S01]  /*5620*/  ISETP.GE.U32.AND P3, PT, R30, UR16, PT ;  /* 0x000000101e007c0c */ /* 0x000fe2000bf66070 */
[--C-:B------:R-:W-:Y:S01]  /*5630*/  FFMA.FTZ R33, R20, R49, R21.reuse ;  /* 0x0000003114217223 */ /* 0x100fe20000010015 */
[----:B------:R-:W-:Y:S01]  /*5640*/  ISETP.GE.U32.AND P4, PT, R24, UR16, PT ;  /* 0x0000001018007c0c */ /* 0x000fe2000bf86070 */
[--C-:B------:R-:W-:Y:S01]  /*5650*/  FFMA.FTZ R32, R20, R50, R21.reuse ;  /* 0x0000003214207223 */ /* 0x100fe20000010015 */
[----:B------:R-:W-:Y:S01]  /*5660*/  ISETP.GE.U32.AND P2, PT, R8, UR16, PT ;  /* 0x0000001008007c0c */ /* 0x000fe2000bf46070 */
[C---:B------:R-:W-:Y:S01]  /*5670*/  FFMA.FTZ R27, R20.reuse, R25, R21 ;  /* 0x00000019141b7223 */ /* 0x040fe20000010015 */
[----:B------:R-:W-:Y:S01]  /*5680*/  SHF.R.S32.HI R47, RZ, 0x1f, R45 ;  /* 0x0000001fff2f7819 */ /* 0x000fe2000001142d */
[C-C-:B------:R-:W-:Y:S01]  /*5690*/  FFMA.FTZ R28, R20.reuse, R26, R21.reuse ;  /* 0x0000001a141c7223 */ /* 0x140fe20000010015 */
[----:B------:R-:W-:Y:S01]  /*56a0*/  SHF.R.S32.HI R31, RZ, 0x1f, R30 ;  /* 0x0000001fff1f7819 */ /* 0x000fe2000001141e */
[C-C-:B------:R-:W-:Y:S01]  /*56b0*/  FFMA.FTZ R23, R20.reuse, R10, R21.reuse ;  /* 0x0000000a14177223 */ /* 0x140fe20000010015 */
[----:B------:R-:W-:Y:S01]  /*56c0*/  SHF.R.S32.HI R29, RZ, 0x1f, R24 ;  /* 0x0000001fff1d7819 */ /* 0x000fe20000011418 */
[C-C-:B------:R-:W-:Y:S01]  /*56d0*/  FFMA.FTZ R22, R20.reuse, R12, R21.reuse ;  /* 0x0000000c14167223 */ /* 0x140fe20000010015 */
[----:B------:R-:W-:Y:S01]  /*56e0*/  SHF.R.S32.HI R14, RZ, 0x1f, R8 ;  /* 0x0000001fff0e7819 */ /* 0x000fe20000011408 */
[C-C-:B------:R-:W-:Y:S01]  /*56f0*/  FFMA.FTZ R5, R20.reuse, R4, R21.reuse ;  /* 0x0000000414057223 */ /* 0x140fe20000010015 */
[----:B------:R-:W-:Y:S01]  /*5700*/  FFMA.FTZ R20, R20, R6, R21 ;  /* 0x0000000614147223 */ /* 0x000fe20000010015 */
[----:B------:R-:W-:Y:S01]  /*5710*/  ISETP.GE.U32.AND P0, PT, R3, UR16, PT ;  /* 0x0000001003007c0c */ /* 0x000fe2000bf06070 */
[--C-:B------:R-:W-:Y:S01]  /*5720*/  HADD2.F32 R21, -RZ, R7.reuse.H0_H0 ;  /* 0x20000007ff157230 */ /* 0x100fe20000004100 */
[----:B------:R-:W-:Y:S01]  /*5730*/  ISETP.GE.AND.EX P1, PT, R47, UR17, PT, P1 ;  /* 0x000000112f007c0c */ /* 0x000fe2000bf26310 */
[----:B------:R-:W-:Y:S01]  /*5740*/  HADD2.F32 R34, -RZ, R7.H1_H1 ;  /* 0x30000007ff227230 */ /* 0x000fe20000004100 */
[----:B------:R-:W-:-:S02]  /*5750*/  ISETP.GE.AND.EX P3, PT, R31, UR17, PT, P3 ;  /* 0x000000111f007c0c */ /* 0x000fc4000bf66330 */
[----:B------:R-:W-:Y:S02]  /*5760*/  ISETP.GE.AND.EX P4, PT, R29, UR17, PT, P4 ;  /* 0x000000111d007c0c */ /* 0x000fe4000bf86340 */
[----:B------:R-:W-:Y:S01]  /*5770*/  ISETP.GE.AND.EX P2, PT, R14, UR17, PT, P2 ;  /* 0x000000110e007c0c */ /* 0x000fe2000bf46320 */
[----:B------:R-:W-:-:S12]  /*5780*/  BRA.U !UP0, `(.L_x_723) ;  /* 0x0000000108487547 */ /* 0x000fd8000b800000 */
[----:B------:R-:W-:Y:S01]  /*5790*/  FFMA.FTZ R7, R18, R35, R16 ;  /* 0x0000002312077223 */ /* 0x000fe20000010010 */
[----:B------:R-:W-:-:S03]  /*57a0*/  FFMA.FTZ R35, R19, R38, R17 ;  /* 0x0000002613237223 */ /* 0x000fc60000010011 */
[----:B------:R-:W-:Y:S01]  /*57b0*/  FMUL.FTZ R36, R7, -1.4426950216293334961 ;  /* 0xbfb8aa3b07247820 */ /* 0x000fe20000410000 */
[----:B------:R-:W-:-:S05]  /*57c0*/  FMUL.FTZ R39, R35, -1.4426950216293334961 ;  /* 0xbfb8aa3b23277820 */ /* 0x000fca0000410000 */
[----:B------:R-:W1:Y:S04]  /*57d0*/  MUFU.EX2 R36, R36 ;  /* 0x0000002400247308 */ /* 0x000e680000000800 */
[----:B------:R-:W0:Y:S01]  /*57e0*/  MUFU.EX2 R39, R39 ;  /* 0x0000002700277308 */ /* 0x000e220000000800 */
[----:B-1----:R-:W-:Y:S01]  /*57f0*/  FADD.FTZ R37, R36, 1 ;  /* 0x3f80000024257421 */ /* 0x002fe20000010000 */
[----:B0-----:R-:W-:-:S03]  /*5800*/  FADD.FTZ R40, R39, 1 ;  /* 0x3f80000027287421 */ /* 0x001fc60000010000 */
[----:B------:R-:W0:Y:S08]  /*5810*/  MUFU.RCP R38, R37 ;  /* 0x0000002500267308 */ /* 0x000e300000001000 */
        /* <DEDUP_REMOVED lines=9> */
.L_x_723:
[----:B------:R-:W-:Y:S01]  /*58b0*/  BSSY.RECONVERGENT B0, `(.L_x_724) ;  /* 0x0000012000007945 */ /* 0x000fe20003800200 */
[----:B------:R-:W-:Y:S01]  /*58c0*/  FFMA.FTZ R43, R18, R21, -R43 ;  /* 0x00000015122b7223 */ /* 0x000fe2000001082b */
[----:B------:R-:W-:Y:S02]  /*58d0*/  FFMA.FTZ R7, R19, R34, -R44 ;  /* 0x0000002213077223 */ /* 0x000fe4000001082c */
[----:B------:R-:W-:Y:S05]  /*58e0*/  @P1 BRA `(.L_x_725) ;  /* 0x0000000000381947 */ /* 0x000fea0003800000 */
        /* <DEDUP_REMOVED lines=9> */
[C---:B--2---:R-:W-:Y:S02]  /*5980*/  LEA R34, P1, R36.reuse, UR18, 0x1 ;  /* 0x0000001224227c11 */ /* 0x044fe4000f8208ff */
[----:B------:R-:W-:Y:S02]  /*5990*/  IADD3 R45, PT, PT, R37, R45, RZ ;  /* 0x0000002d252d7210 */ /* 0x000fe40007ffe0ff */
[----:B------:R-:W-:Y:S02]  /*59a0*/  F2FP.F16.F32.PACK_AB R7, R7, R38 ;  /* 0x000000260707723e */ /* 0x000fe400000000ff */
[----:B------:R-:W-:-:S05]  /*59b0*/  LEA.HI.X R35, R36, UR19, R45, 0x1, P1 ;  /* 0x0000001324237c11 */ /* 0x000fca00088f0c2d */
[----:B------:R1:W-:Y:S02]  /*59c0*/  STG.E desc[UR10][R34.64], R7 ;  /* 0x0000000722007986 */ /* 0x0003e4000c10190a */
.L_x_725:
[----:B------:R-:W-:Y:S05]  /*59d0*/  BSYNC.RECONVERGENT B0 ;  /* 0x0000000000007941 */ /* 0x000fea0003800200 */
.L_x_724:
[--C-:B-1----:R-:W-:Y:S02]  /*59e0*/  HADD2.F32 R7, -RZ, R9.reuse.H0_H0 ;  /* 0x20000009ff077230 */ /* 0x102fe40000004100 */
[----:B------:R-:W-:Y:S01]  /*59f0*/  HADD2.F32 R9, -RZ, R9.H1_H1 ;  /* 0x30000009ff097230 */ /* 0x000fe20000004100 */
        /* <DEDUP_REMOVED lines=19> */
.L_x_726:
        /* <DEDUP_REMOVED lines=9> */
[----:B------:R-:W-:-:S05]  /*5bc0*/  FMUL.FTZ R7, R9, UR9 ;  /* 0x0000000909077c20 */ /* 0x000fca0008410000 */
[----:B------:R-:W-:Y:S01]  /*5bd0*/  F2FP.F16.F32.PACK_AB R7, R7, R34 ;  /* 0x000000220707723e */ /* 0x000fe200000000ff */
[----:B-1----:R-:W-:Y:S02]  /*5be0*/  IMAD R31, R31, UR12, RZ ;  /* 0x0000000c1f1f7c24 */ /* 0x002fe4000f8e02ff */
[----:B------:R-:W-:-:S04]  /*5bf0*/  IMAD.WIDE.U32 R32, R30, UR12, R32 ;  /* 0x0000000c1e207c25 */ /* 0x000fc8000f8e0020 */
[----:B------:R-:W-:Y:S01]  /*5c00*/  IMAD R31, R30, UR13, R31 ;  /* 0x0000000d1e1f7c24 */ /* 0x000fe2000f8e021f */
[----:B--2---:R-:W-:-:S04]  /*5c10*/  LEA R30, P1, R32, UR18, 0x1 ;  /* 0x00000012201e7c11 */ /* 0x004fc8000f8208ff */
[----:B------:R-:W-:-:S04]  /*5c20*/  IADD3 R31, PT, PT, R33, R31, RZ ;  /* 0x0000001f211f7210 */ /* 0x000fc80007ffe0ff */
[----:B------:R-:W-:-:S05]  /*5c30*/  LEA.HI.X R31, R32, UR19, R31, 0x1, P1 ;  /* 0x00000013201f7c11 */ /* 0x000fca00088f0c1f */
[----:B------:R1:W-:Y:S02]  /*5c40*/  STG.E desc[UR10][R30.64], R7 ;  /* 0x000000071e007986 */ /* 0x0003e4000c10190a */
.L_x_728:
[----:B------:R-:W-:Y:S05]  /*5c50*/  BSYNC.RECONVERGENT B0 ;  /* 0x0000000000007941 */ /* 0x000fea0003800200 */
.L_x_727:
        /* <DEDUP_REMOVED lines=21> */
.L_x_729:
        /* <DEDUP_REMOVED lines=18> */
.L_x_731:
[----:B------:R-:W-:Y:S05]  /*5ed0*/  BSYNC.RECONVERGENT B0 ;  /* 0x0000000000007941 */ /* 0x000fea0003800200 */
.L_x_730:
        /* <DEDUP_REMOVED lines=21> */
.L_x_732:
        /* <DEDUP_REMOVED lines=18> */
.L_x_734:
[----:B------:R-:W-:Y:S05]  /*6150*/  BSYNC.RECONVERGENT B0 ;  /* 0x0000000000007941 */ /* 0x000fea0003800200 */
.L_x_733:
[--C-:B-1----:R-:W-:Y:S01]  /*6160*/  HADD2.F32 R7, -RZ, R15.reuse.H0_H0 ;  /* 0x2000000fff077230 */ /* 0x102fe20000004100 */
[----:B------:R-:W-:Y:S01]  /*6170*/  SHF.R.S32.HI R14, RZ, 0x1f, R3 ;  /* 0x0000001fff0e7819 */ /* 0x000fe20000011403 */
        /* <DEDUP_REMOVED lines=20> */
.L_x_735:
[----:B------:R-:W-:Y:S01]  /*62c0*/  ISETP.GE.AND.EX P0, PT, R14, UR17, PT, P0 ;  /* 0x000000110e007c0c */ /* 0x000fe2000bf06300 */
[----:B------:R-:W-:Y:S01]  /*62d0*/  FFMA.FTZ R5, R18, R7, -R5 ;  /* 0x0000000712057223 */ /* 0x000fe20000010805 */
[----:B------:R-:W-:Y:S01]  /*62e0*/  FFMA.FTZ R20, R19, R15, -R20 ;  /* 0x0000000f13147223 */ /* 0x000fe20000010814 */
[----:B------:R-:W-:Y:S02]  /*62f0*/  BSSY.RECONVERGENT B0, `(.L_x_736) ;  /* 0x000000f000007945 */ /* 0x000fe40003800200 */
[----:B------:R-:W-:Y:S01]  /*6300*/  FMUL.FTZ R6, R5, UR9 ;  /* 0x0000000905067c20 */ /* 0x000fe20008410000 */
[----:B------:R-:W-:-:S07]  /*6310*/  FMUL.FTZ R7, R20, UR9 ;  /* 0x0000000914077c20 */ /* 0x000fce0008410000 */
[----:B------:R-:W-:Y:S05]  /*6320*/  @P0 BRA `(.L_x_737) ;  /* 0x00000000002c0947 */ /* 0x000fea0003800000 */
[----:B------:R-:W1:Y:S01]  /*6330*/  LDCU.64 UR8, c[0x0][0x3f8] ;  /* 0x00007f00ff0877ac */ /* 0x000e620008000a00 */
[----:B------:R-:W-:Y:S01]  /*6340*/  MOV R53, R55 ;  /* 0x0000003700357202 */ /* 0x000fe20000000f00 */
[----:B------:R-:W2:Y:S01]  /*6350*/  LDCU.64 UR12, c[0x0][0x380] ;  /* 0x00007000ff0c77ac */ /* 0x000ea20008000a00 */
[----:B-1----:R-:W-:Y:S02]  /*6360*/  IMAD R14, R14, UR8, RZ ;  /* 0x000000080e0e7c24 */ /* 0x002fe4000f8e02ff */
[----:B------:R-:W-:-:S04]  /*6370*/  IMAD.WIDE.U32 R52, R3, UR8, R52 ;  /* 0x0000000803347c25 */ /* 0x000fc8000f8e0034 */
[----:B------:R-:W-:Y:S01]  /*6380*/  IMAD R3, R3, UR9, R14 ;  /* 0x0000000903037c24 */ /* 0x000fe2000f8e020e */
[----:B--2---:R-:W-:-:S04]  /*6390*/  LEA R4, P0, R52, UR12, 0x1 ;  /* 0x0000000c34047c11 */ /* 0x004fc8000f8008ff */
[----:B------:R-:W-:-:S04]  /*63a0*/  IADD3 R3, PT, PT, R53, R3, RZ ;  /* 0x0000000335037210 */ /* 0x000fc80007ffe0ff */
[----:B------:R-:W-:Y:S02]  /*63b0*/  LEA.HI.X R5, R52, UR13, R3, 0x1, P0 ;  /* 0x0000000d34057c11 */ /* 0x000fe400080f0c03 */
[----:B------:R-:W-:-:S05]  /*63c0*/  F2FP.F16.F32.PACK_AB R3, R7, R6 ;  /* 0x000000060703723e */ /* 0x000fca00000000ff */
[----:B------:R1:W-:Y:S02]  /*63d0*/  STG.E desc[UR10][R4.64], R3 ;  /* 0x0000000304007986 */ /* 0x0003e4000c10190a */
.L_x_737:
[----:B------:R-:W-:Y:S05]  /*63e0*/  BSYNC.RECONVERGENT B0 ;  /* 0x0000000000007941 */ /* 0x000fea0003800200 */
.L_x_736:
[----:B------:R-:W2:Y:S01]  /*63f0*/  LDCU UR5, c[0x0][0x410] ;  /* 0x00008200ff0577ac */ /* 0x000ea20008000800 */
[----:B------:R-:W2:Y:S01]  /*6400*/  LDCU UR8, c[0x0][0x3e0] ;  /* 0x00007c00ff0877ac */ /* 0x000ea20008000800 */
[----:B------:R-:W-:Y:S02]  /*6410*/  UIADD3 UR6, UPT, UPT, UR7, UR6, URZ ;  /* 0x0000000607067290 */ /* 0x000fe4000fffe0ff */
[----:B------:R-:W-:Y:S02]  /*6420*/  UIADD3 UR4, UPT, UPT, UR4, 0x1, URZ ;  /* 0x0000000104047890 */ /* 0x000fe4000fffe0ff */
[----:B--2---:R-:W-:-:S04]  /*6430*/  UIMAD UR5, UR5, UR8, URZ ;  /* 0x00000008050572a4 */ /* 0x004fc8000f8e02ff */
[----:B------:R-:W-:-:S09]  /*6440*/  UISETP.GE.AND UP0, UPT, UR6, UR5, UPT ;  /* 0x000000050600728c */ /* 0x000fd2000bf06270 */
[----:B------:R-:W-:Y:S05]  /*6450*/  BRA.U !UP0, `(.L_x_738) ;  /* 0xffffff9d083c7547 */ /* 0x000fea000b83ffff */
.L_x_695:
[----:B------:R-:W2:Y:S01]  /*6460*/  S2R R9, SR_TID.X ;  /* 0x0000000000097919 */ /* 0x000ea20000002100 */
[----:B-1----:R-:W1:Y:S01]  /*6470*/  LDC R4, c[0x0][0x370] ;  /* 0x0000dc00ff047b82 */ /* 0x002e620000000800 */
[----:B------:R-:W-:Y:S07]  /*6480*/  BSSY.RECONVERGENT B0, `(.L_x_739) ;  /* 0x000000e000007945 */ /* 0x000fee0003800200 */
[----:B------:R-:W3:Y:S08]  /*6490*/  LDC R7, c[0x0][0x374] ;  /* 0x0000dd00ff077b82 */ /* 0x000ef00000000800 */
[----:B------:R-:W4:Y:S01]  /*64a0*/  LDC.64 R2, c[0x0][0x3c8] ;  /* 0x0000f200ff027b82 */ /* 0x000f220000000a00 */
[----:B-1----:R-:W-:-:S02]  /*64b0*/  ISETP.NE.AND P0, PT, R4, 0x1, PT ;  /* 0x000000010400780c */ /* 0x002fc40003f05270 */
[----:B--2---:R-:W-:Y:S02]  /*64c0*/  ISETP.NE.AND P1, PT, R9, RZ, PT ;  /* 0x000000ff0900720c */ /* 0x004fe40003f25270 */
[----:B---3--:R-:W-:-:S04]  /*64d0*/  SHF.L.U32 R0, R7, 0x1, RZ ;  /* 0x0000000107007819 */ /* 0x008fc800000006ff */
[----:B------:R-:W-:-:S05]  /*64e0*/  SEL R5, R0, RZ, P0 ;  /* 0x000000ff00057207 */ /* 0x000fca0000000000 */
[----:B----4-:R-:W-:Y:S02]  /*64f0*/  IMAD.WIDE.U32 R2, R5, 0x4, R2 ;  /* 0x0000000405027825 */ /* 0x010fe400078e0002 */
[----:B------:R-:W-:Y:S05]  /*6500*/  @P1 BRA `(.L_x_740) ;  /* 0x0000000000141947 */ /* 0x000fea0003800000 */
[----:B------:R-:W-:Y:S01]  /*6510*/  HFMA2 R5, -RZ, RZ, 0, 5.9604644775390625e-08 ;  /* 0x00000001ff057431 */ /* 0x000fe200000001ff */
[----:B------:R-:W-:Y:S06]  /*6520*/  MEMBAR.ALL.GPU ;  /* 0x0000000000007992 */ /* 0x000fec000000a000 */
[----:B------:R-:W-:-:S00]  /*6530*/  ERRBAR ;  /* 0x00000000000079ab */ /* 0x000fc00000000000 */
[----:B------:R-:W-:Y:S06]  /*6540*/  CGAERRBAR ;  /* 0x00000000000075ab */ /* 0x000fec0000000000 */
[----:B------:R1:W-:Y:S02]  /*6550*/  REDG.E.ADD.S32.STRONG.GPU desc[UR10][R2.64], R5 ;  /* 0x000000050200798e */ /* 0x0003e4000c12e30a */
.L_x_740:
[----:B------:R-:W-:Y:S05]  /*6560*/  BSYNC.RECONVERGENT B0 ;  /* 0x0000000000007941 */ /* 0x000fea0003800200 */
.L_x_739:
[----:B------:R-:W2:Y:S01]  /*6570*/  S2UR UR5, SR_CTAID.Y ;  /* 0x00000000000579c3 */ /* 0x000ea20000002600 */
[----:B-1----:R-:W-:Y:S02]  /*6580*/  IADD3 R5, PT, PT, R7, -0x1, RZ ;  /* 0xffffffff07057810 */ /* 0x002fe40007ffe0ff */
[----:B------:R-:W-:-:S05]  /*6590*/  IADD3 R0, PT, PT, R4, -0x1, RZ ;  /* 0xffffffff04007810 */ /* 0x000fca0007ffe0ff */
[----:B------:R-:W1:Y:S01]  /*65a0*/  S2UR UR4, SR_CTAID.X ;  /* 0x00000000000479c3 */ /* 0x000e620000002500 */
[----:B--2---:R-:W-:-:S04]  /*65b0*/  ISETP.NE.AND P0, PT, R5, UR5, PT ;  /* 0x0000000505007c0c */ /* 0x004fc8000bf05270 */
[----:B-1----:R-:W-:-:S13]  /*65c0*/  ISETP.NE.OR P0, PT, R0, UR4, P0 ;  /* 0x0000000400007c0c */ /* 0x002fda0008705670 */
[----:B------:R-:W-:Y:S05]  /*65d0*/  @P0 EXIT ;  /* 0x000000000000094d */ /* 0x000fea0003800000 */
[----:B------:R-:W-:Y:S05]  /*65e0*/  @P1 BRA `(.L_x_741) ;  /* 0x0000000000201947 */ /* 0x000fea0003800000 */
[----:B------:R-:W-:-:S05]  /*65f0*/  IMAD R0, R4, R7, RZ ;  /* 0x0000000704007224 */ /* 0x000fca00078e02ff */
[----:B------:R-:W-:-:S13]  /*6600*/  ISETP.NE.AND P0, PT, R0, -0x1, PT ;  /* 0xffffffff0000780c */ /* 0x000fda0003f05270 */
[----:B------:R-:W-:Y:S05]  /*6610*/  @!P0 BRA `(.L_x_741) ;  /* 0x0000000000148947 */ /* 0x000fea0003800000 */
.L_x_742:
[----:B------:R-:W2:Y:S04]  /*6620*/  LDG.E.STRONG.GPU R5, desc[UR10][R2.64] ;  /* 0x0000000a02057981 */ /* 0x000ea8000c1ef900 */
[----:B--2---:R-:W-:Y:S01]  /*6630*/  CCTL.IVALL ;  /* 0x00000000ff00798f */ /* 0x004fe20002000000 */
[----:B------:R-:W-:Y:S05]  /*6640*/  YIELD ;  /* 0x0000000000007946 */ /* 0x000fea0003800000 */
[----:B------:R-:W-:-:S13]  /*6650*/  ISETP.NE.AND P0, PT, R5, R0, PT ;  /* 0x000000000500720c */ /* 0x000fda0003f05270 */
[----:B------:R-:W-:Y:S05]  /*6660*/  @P0 BRA `(.L_x_742) ;  /* 0xfffffffc00ec0947 */ /* 0x000fea000383ffff */
.L_x_741:
[----:B------:R-:W-:Y:S05]  /*6670*/  WARPSYNC.ALL ;  /* 0x0000000000007948 */ /* 0x000fea0003800000 */
[----:B------:R-:W1:Y:S08]  /*6680*/  LDC.64 R4, c[0x0][0x3f8] ;  /* 0x0000fe00ff047b82 */ /* 0x000e700000000a00 */
        /* <DEDUP_REMOVED lines=47> */
[----:B------:R-:W1:Y:S01]  /*6980*/  LDCU.64 UR4, c[0x0][0x3d8] ;  /* 0x00007b00ff0477ac */ /* 0x000e620008000a00 */
[----:B------:R-:W-:Y:S02]  /*6990*/  IADD3 R11, PT, PT, R6, 0x1, RZ ;  /* 0x00000001060b7810 */ /* 0x000fe40007ffe0ff */
[----:B------:R-:W-:Y:S01]  /*69a0*/  MOV R6, R2 ;  /* 0x0000000200067202 */ /* 0x000fe20000000f00 */
[----:B------:R-:W2:Y:S01]  /*69b0*/  LDCU.64 UR6, c[0x0][0x390] ;  /* 0x00007200ff0677ac */ /* 0x000ea20008000a00 */
[----:B------:R-:W-:Y:S02]  /*69c0*/  LOP3.LUT R11, R11, 0x3, RZ, 0xc0, !PT ;  /* 0x000000030b0b7812 */ /* 0x000fe400078ec0ff */
[C---:B------:R-:W-:Y:S01]  /*69d0*/  SHF.L.U32 R23, R2.reuse, 0x3, RZ ;  /* 0x0000000302177819 */ /* 0x040fe200000006ff */
[----:B------:R-:W3:Y:S01]  /*69e0*/  LDCU.64 UR8, c[0x0][0x388] ;  /* 0x00007100ff0877ac */ /* 0x000ee20008000a00 */
[--C-:B------:R-:W-:Y:S01]  /*69f0*/  SHF.L.U64.HI R24, R2, 0x3, R7.reuse ;  /* 0x0000000302187819 */ /* 0x100fe20000010207 */
[----:B------:R-:W-:Y:S01]  /*6a00*/  IMAD.WIDE.U32 R8, R11, 0x280, R6 ;  /* 0x000002800b087825 */ /* 0x000fe200078e0006 */
[----:B------:R-:W-:-:S02]  /*6a10*/  SHF.L.U32 R31, R5, 0x2, RZ ;  /* 0x00000002051f7819 */ /* 0x000fc400000006ff */
[----:B------:R-:W-:Y:S02]  /*6a20*/  SHF.L.U64.HI R33, R0, 0x2, R3 ;  /* 0x0000000200217819 */ /* 0x000fe40000010203 */
[----:B------:R-:W-:Y:S02]  /*6a30*/  SHF.L.U64.HI R29, R30, 0x2, R35 ;  /* 0x000000021e1d7819 */ /* 0x000fe40000010223 */
[C---:B-1----:R-:W-:Y:S01]  /*6a40*/  LEA R27, P1, R2.reuse, UR4, 0x2 ;  /* 0x00000004021b7c11 */ /* 0x042fe2000f8210ff */
[----:B------:R-:W-:Y:S01]  /*6a50*/  UMOV UR4, URZ ;  /* 0x000000ff00047c82 */ /* 0x000fe20008000000 */
[----:B--2---:R-:W-:Y:S02]  /*6a60*/  IADD3 R25, P2, PT, R23, UR6, RZ ;  /* 0x0000000617197c10 */ /* 0x004fe4000ff5e0ff */
[----:B------:R-:W-:Y:S02]  /*6a70*/  LEA.HI.X R28, R2, UR5, R7, 0x2, P1 ;  /* 0x00000005021c7c11 */ /* 0x000fe400088f1407 */
[----:B------:R-:W-:-:S02]  /*6a80*/  IADD3 R7, PT, PT, R9, UR4, RZ ;  /* 0x0000000409077c10 */ /* 0x000fc4000fffe0ff */
[----:B------:R-:W-:Y:S01]  /*6a90*/  MOV R2, R8 ;  /* 0x0000000800027202 */ /* 0x000fe20000000f00 */
[----:B------:R-:W-:Y:S01]  /*6aa0*/  IMAD.WIDE.U32 R8, R4, 0x4, RZ ;  /* 0x0000000404087825 */ /* 0x000fe200078e00ff */
[C---:B------:R-:W-:Y:S02]  /*6ab0*/  IADD3.X R26, PT, PT, R24.reuse, UR7, RZ, P2, !PT ;  /* 0x00000007181a7c10 */ /* 0x040fe400097fe4ff */
[----:B---3--:R-:W-:Y:S02]  /*6ac0*/  IADD3 R23, P1, PT, R23, UR8, RZ ;  /* 0x0000000817177c10 */ /* 0x008fe4000ff3e0ff */
[----:B------:R-:W-:Y:S02]  /*6ad0*/  IADD3 R6, P2, PT, RZ, -R11, RZ ;  /* 0x8000000bff067210 */ /* 0x000fe40007f5e0ff */
[----:B------:R-:W-:Y:S02]  /*6ae0*/  IADD3.X R24, PT, PT, R24, UR9, RZ, P1, !PT ;  /* 0x0000000918187c10 */ /* 0x000fe40008ffe4ff */
[----:B------:R-:W-:-:S02]  /*6af0*/  IADD3 R31, PT, PT, R9, R31, RZ ;  /* 0x0000001f091f7210 */ /* 0x000fc40007ffe0ff */
[----:B------:R-:W-:-:S07]  /*6b00*/  IADD3.X R22, PT, PT, RZ, -0x1, RZ, P2, !PT ;  /* 0xffffffffff167810 */ /* 0x000fce00017fe4ff */
.L_x_745:
[-C--:B-1----:R-:W-:Y:S02]  /*6b10*/  LEA R12, P1, R0, R27.reuse, 0x2 ;  /* 0x0000001b000c7211 */ /* 0x082fe400078210ff */
        /* <DEDUP_REMOVED lines=9> */
[----:B------:R-:W4:Y:S04]  /*6bb0*/  LDG.E R20, desc[UR10][R14.64] ;  /* 0x0000000a0e147981 */ /* 0x000f28000c1e1900 */
[----:B------:R-:W4:Y:S01]  /*6bc0*/  LDG.E R21, desc[UR10][R16.64] ;  /* 0x0000000a10157981 */ /* 0x000f22000c1e1900 */
[----:B-1----:R-:W-:-:S02]  /*6bd0*/  MOV R12, R25 ;  /* 0x00000019000c7202 */ /* 0x002fc40000000f00 */
[----:B---3--:R-:W-:Y:S02]  /*6be0*/  MOV R10, R23 ;  /* 0x00000017000a7202 */ /* 0x008fe40000000f00 */
        /* <DEDUP_REMOVED lines=13> */
[----:B----4-:R1:W-:Y:S01]  /*6cc0*/  STG.E.64 desc[UR10][R12.64], R20 ;  /* 0x000000140c007986 */ /* 0x0103e2000c101b0a */
[----:B------:R-:W-:Y:S05]  /*6cd0*/  @P1 BRA `(.L_x_745) ;  /* 0xfffffffc008c1947 */ /* 0x000fea000383ffff */
.L_x_744:
[----:B------:R-:W-:Y:S05]  /*6ce0*/  BSYNC.RECONVERGENT B0 ;  /* 0x0000000000007941 */ /* 0x000fea0003800200 */
.L_x_743:
[----:B------:R-:W-:Y:S05]  /*6cf0*/  @!P0 EXIT ;  /* 0x000000000000894d */ /* 0x000fea0003800000 */
[----:B------:R-:W-:Y:S01]  /*6d00*/  SHF.L.U64.HI R39, R30, 0x2, R35 ;  /* 0x000000021e277819 */ /* 0x000fe20000010223 */
[----:B------:R-:W2:Y:S01]  /*6d10*/  LDCU.64 UR4, c[0x0][0x3d8] ;  /* 0x00007b00ff0477ac */ /* 0x000ea20008000a00 */
[C---:B------:R-:W-:Y:S02]  /*6d20*/  SHF.L.U64.HI R33, R4.reuse, 0x2, R5 ;  /* 0x0000000204217819 */ /* 0x040fe40000010205 */
[----:B------:R-:W-:Y:S01]  /*6d30*/  SHF.L.U32 R31, R4, 0x2, RZ ;  /* 0x00000002041f7819 */ /* 0x000fe200000006ff */
[----:B------:R-:W3:Y:S01]  /*6d40*/  LDCU.64 UR6, c[0x0][0x388] ;  /* 0x00007100ff0677ac */ /* 0x000ee20008000a00 */
[----:B0-----:R-:W-:Y:S02]  /*6d50*/  SHF.L.U32 R41, R30, 0x2, RZ ;  /* 0x000000021e297819 */ /* 0x001fe400000006ff */
[C---:B------:R-:W-:Y:S01]  /*6d60*/  SHF.L.U64.HI R35, R0.reuse, 0x2, R3 ;  /* 0x0000000200237819 */ /* 0x040fe20000010203 */
[----:B------:R-:W0:Y:S01]  /*6d70*/  LDCU.64 UR8, c[0x0][0x390] ;  /* 0x00007200ff0877ac */ /* 0x000e220008000a00 */
[----:B------:R-:W-:-:S07]  /*6d80*/  SHF.L.U32 R37, R0, 0x2, RZ ;  /* 0x0000000200257819 */ /* 0x000fce00000006ff */
.L_x_746:
[C---:B-1----:R-:W-:Y:S02]  /*6d90*/  SHF.L.U32 R18, R2.reuse, 0x2, RZ ;  /* 0x0000000202127819 */ /* 0x042fe400000006ff */
[----:B------:R-:W-:Y:S02]  /*6da0*/  SHF.L.U64.HI R6, R2, 0x2, R7 ;  /* 0x0000000202067819 */ /* 0x000fe40000010207 */
[----:B--2---:R-:W-:-:S04]  /*6db0*/  IADD3 R4, P0, PT, R18, UR4, RZ ;  /* 0x0000000412047c10 */ /* 0x004fc8000ff1e0ff */
[----:B------:R-:W-:Y:S02]  /*6dc0*/  IADD3.X R5, PT, PT, R6, UR5, RZ, P0, !PT ;  /* 0x0000000506057c10 */ /* 0x000fe400087fe4ff */
[C---:B------:R-:W-:Y:S02]  /*6dd0*/  IADD3 R8, P0, PT, R4.reuse, R37, RZ ;  /* 0x0000002504087210 */ /* 0x040fe40007f1e0ff */
[C---:B----4-:R-:W-:Y:S01]  /*6de0*/  IADD3 R12, P1, PT, R4.reuse, R41, RZ ;  /* 0x00000029040c7210 */ /* 0x050fe20007f3e0ff */
[----:B------:R1:W2:Y:S01]  /*6df0*/  LDG.E R20, desc[UR10][R4.64] ;  /* 0x0000000a04147981 */ /* 0x0002a2000c1e1900 */
[C---:B------:R-:W-:Y:S02]  /*6e00*/  IADD3.X R9, PT, PT, R5.reuse, R35, RZ, P0, !PT ;  /* 0x0000002305097210 */ /* 0x040fe400007fe4ff */
[----:B------:R-:W-:Y:S02]  /*6e10*/  IADD3 R10, P0, PT, R4, R31, RZ ;  /* 0x0000001f040a7210 */ /* 0x000fe40007f1e0ff */
[C---:B------:R-:W-:Y:S01]  /*6e20*/  IADD3.X R13, PT, PT, R5.reuse, R39, RZ, P1, !PT ;  /* 0x00000027050d7210 */ /* 0x040fe20000ffe4ff */
[----:B------:R4:W2:Y:S01]  /*6e30*/  LDG.E R21, desc[UR10][R8.64] ;  /* 0x0000000a08157981 */ /* 0x0008a2000c1e1900 */
[----:B------:R-:W-:-:S03]  /*6e40*/  IADD3.X R11, PT, PT, R5, R33, RZ, P0, !PT ;  /* 0x00000021050b7210 */ /* 0x000fc600007fe4ff */
[----:B------:R-:W5:Y:S04]  /*6e50*/  LDG.E R23, desc[UR10][R12.64] ;  /* 0x0000000a0c177981 */ /* 0x000f68000c1e1900 */
[----:B------:R-:W5:Y:S01]  /*6e60*/  LDG.E R22, desc[UR10][R10.64] ;  /* 0x0000000a0a167981 */ /* 0x000f62000c1e1900 */
[C---:B------:R-:W-:Y:S02]  /*6e70*/  SHF.L.U32 R28, R2.reuse, 0x3, RZ ;  /* 0x00000003021c7819 */ /* 0x040fe400000006ff */
[----:B------:R-:W-:Y:S02]  /*6e80*/  SHF.L.U64.HI R29, R2, 0x3, R7 ;  /* 0x00000003021d7819 */ /* 0x000fe40000010207 */
[----:B------:R-:W-:Y:S02]  /*6e90*/  LOP3.LUT R16, R28, 0xfffffff8, RZ, 0xc0, !PT ;  /* 0xfffffff81c107812 */ /* 0x000fe400078ec0ff */
[----:B------:R-:W-:-:S02]  /*6ea0*/  LOP3.LUT R18, R18, 0xfffffffc, RZ, 0xc0, !PT ;  /* 0xfffffffc12127812 */ /* 0x000fc400078ec0ff */
[----:B-1----:R-:W-:Y:S02]  /*6eb0*/  LOP3.LUT R5, R29, 0x3, RZ, 0xc0, !PT ;  /* 0x000000031d057812 */ /* 0x002fe400078ec0ff */
[----:B---3--:R-:W-:Y:S02]  /*6ec0*/  IADD3 R14, P0, PT, R16, UR6, RZ ;  /* 0x00000006100e7c10 */ /* 0x008fe4000ff1e0ff */
[----:B------:R-:W-:Y:S02]  /*6ed0*/  LOP3.LUT R4, R6, 0x3, RZ, 0xc0, !PT ;  /* 0x0000000306047812 */ /* 0x000fe400078ec0ff */
[----:B------:R-:W-:Y:S02]  /*6ee0*/  IADD3 R18, P2, PT, R18, UR4, RZ ;  /* 0x0000000412127c10 */ /* 0x000fe4000ff5e0ff */
[----:B0-----:R-:W-:Y:S02]  /*6ef0*/  IADD3 R16, P1, PT, R16, UR8, RZ ;  /* 0x0000000810107c10 */ /* 0x001fe4000ff3e0ff */
[----:B------:R-:W-:-:S02]  /*6f00*/  IADD3.X R15, PT, PT, R5, UR7, RZ, P0, !PT ;  /* 0x00000007050f7c10 */ /* 0x000fc400087fe4ff */
[----:B------:R-:W-:Y:S02]  /*6f10*/  IADD3.X R19, PT, PT, R4, UR5, RZ, P2, !PT ;  /* 0x0000000504137c10 */ /* 0x000fe400097fe4ff */
[----:B------:R-:W-:Y:S02]  /*6f20*/  IADD3.X R17, PT, PT, R5, UR9, RZ, P1, !PT ;  /* 0x0000000905117c10 */ /* 0x000fe40008ffe4ff */
[C---:B------:R-:W-:Y:S02]  /*6f30*/  IADD3 R4, P0, PT, R18.reuse, R37, RZ ;  /* 0x0000002512047210 */ /* 0x040fe40007f1e0ff */
[C---:B------:R-:W-:Y:S02]  /*6f40*/  IADD3 R6, P1, PT, R18.reuse, R31, RZ ;  /* 0x0000001f12067210 */ /* 0x040fe40007f3e0ff */
[----:B----4-:R-:W-:Y:S02]  /*6f50*/  IADD3 R8, P2, PT, R18, R41, RZ ;  /* 0x0000002912087210 */ /* 0x010fe40007f5e0ff */
[----:B------:R-:W-:-:S02]  /*6f60*/  IADD3.X R5, PT, PT, R19, R35, RZ, P0, !PT ;  /* 0x0000002313057210 */ /* 0x000fc400007fe4ff */
[C---:B------:R-:W-:Y:S02]  /*6f70*/  IADD3.X R7, PT, PT, R19.reuse, R33, RZ, P1, !PT ;  /* 0x0000002113077210 */ /* 0x040fe40000ffe4ff */
[----:B------:R-:W-:Y:S01]  /*6f80*/  IADD3.X R9, PT, PT, R19, R39, RZ, P2, !PT ;  /* 0x0000002713097210 */ /* 0x000fe200017fe4ff */
[----:B--2---:R-:W-:Y:S04]  /*6f90*/  STG.E.64 desc[UR10][R14.64], R20 ;  /* 0x000000140e007986 */ /* 0x004fe8000c101b0a */
        /* <DEDUP_REMOVED lines=49> */
.L_x_747:
        /* <DEDUP_REMOVED lines=13> */
.L_x_3421:


//--------------------- .text._Z35group_norm_nhwc_bwd_one_pass_kernelI11Fp16IOFp32WLi512ELi40ELi640EEv26Group_norm_nhwc_bwd_params --------------------------
	.section	.text._Z35group_norm_nhwc_bwd_one_pass_kernelI11Fp16IOFp32WLi512ELi40ELi640EEv26Group_norm_nhwc_bwd_params,"ax",@progbits
	.align	128
        .global         _Z35group_norm_nhwc_bwd_one_pass_kernelI11Fp16IOFp32WLi512ELi40ELi640EEv26Group_norm_nhwc_bwd_params
        .type           _Z35group_norm_nhwc_bwd_one_pass_kernelI11Fp16IOFp32WLi512ELi40ELi640EEv26Group_norm_nhwc_bwd_params,@function
        .size           _Z35group_norm_nhwc_bwd_one_pass_kernelI11Fp16IOFp32WLi512ELi40ELi640EEv26Group_norm_nhwc_bwd_params,(.L_x_3422 - _Z35group_norm_nhwc_bwd_one_pass_kernelI11Fp16IOFp32WLi512ELi40ELi640EEv26Group_norm_nhwc_bwd_params)
        .other          _Z35group_norm_nhwc_bwd_one_pass_kernelI11Fp16IOFp32WLi512ELi40ELi640EEv26Group_norm_nhwc_bwd_params,@"STO_CUDA_ENTRY STV_DEFAULT"
_Z35group_norm_nhwc_bwd_one_pass_kernelI11Fp16IOFp32WLi512ELi40ELi640EEv26Group_norm_nhwc_bwd_params:
.text._Z35group_norm_nhwc_bwd_one_pass_kernelI11Fp16IOFp32WLi512ELi40ELi640EEv26Group_norm_nhwc_bwd_params:
        /* <DEDUP_REMOVED lines=10> */
[----:B------:R-:W-:Y:S01]  /*00a0*/  HFMA2 R59, -RZ, RZ, 0, 0 ;  /* 0x00000000ff3b7431 */ /* 0x000fe200000001ff */
[----:B------:R-:W-:-:S03]  /*00b0*/  MOV R62, UR6 ;  /* 0x00000006003e7c02 */ /* 0x000fc60008000f00 */
        /* <DEDUP_REMOVED lines=10> */
.L_x_815:
[----:B------:R-:W1:Y:S01]  /*0160*/  LDC R9, c[0x0][0x410] ;  /* 0x00010400ff097b82 */ /* 0x000e620000000800 */
[----:B------:R-:W-:Y:S01]  /*0170*/  IABS R8, R62 ;  /* 0x0000003e00087213 */ /* 0x000fe20000000000 */
[----:B------:R-:W2:Y:S01]  /*0180*/  LDCU.128 UR12, c[0x0][0x400] ;  /* 0x00008000ff0c77ac */ /* 0x000ea20008000c00 */
[----:B------:R-:W-:Y:S02]  /*0190*/  ISETP.GE.AND P3, PT, R62, RZ, PT ;  /* 0x000000ff3e00720c */ /* 0x000fe40003f66270 */
[----:B------:R-:W-:-:S03]  /*01a0*/  MOV R58, RZ ;  /* 0x000000ff003a7202 */ /* 0x000fc60000000f00 */
[----:B------:R-:W3:Y:S01]  /*01b0*/  S2UR UR6, SR_CTAID.X ;  /* 0x00000000000679c3 */ /* 0x000ee20000002500 */
[----:B------:R-:W-:Y:S02]  /*01c0*/  CS2R R56, SRZ ;  /* 0x0000000000387805 */ /* 0x000fe4000001ff00 */
[----:B------:R-:W-:Y:S02]  /*01d0*/  CS2R R54, SRZ ;  /* 0x0000000000367805 */ /* 0x000fe4000001ff00 */
[----:B------:R-:W-:Y:S02]  /*01e0*/  CS2R R52, SRZ ;  /* 0x0000000000347805 */ /* 0x000fe4000001ff00 */
[----:B------:R-:W-:Y:S02]  /*01f0*/  CS2R R50, SRZ ;  /* 0x0000000000327805 */ /* 0x000fe4000001ff00 */
[----:B------:R-:W-:Y:S02]  /*0200*/  CS2R R48, SRZ ;  /* 0x0000000000307805 */ /* 0x000fe4000001ff00 */
[----:B------:R-:W-:-:S02]  /*0210*/  CS2R R46, SRZ ;  /* 0x00000000002e7805 */ /* 0x000fc4000001ff00 */
[----:B------:R-:W-:Y:S02]  /*0220*/  CS2R R44, SRZ ;  /* 0x00000000002c7805 */ /* 0x000fe4000001ff00 */
[----:B------:R-:W-:Y:S02]  /*0230*/  CS2R R42, SRZ ;  /* 0x00000000002a7805 */ /* 0x000fe4000001ff00 */
[----:B------:R-:W-:Y:S01]  /*0240*/  CS2R R40, SRZ ;  /* 0x0000000000287805 */ /* 0x000fe2000001ff00 */
[----:B------:R-:W4:Y:S01]  /*0250*/  LDCU.U8 UR4, c[0x0][0x414] ;  /* 0x00008280ff0477ac */ /* 0x000f220008000000 */
[----:B-1----:R-:W-:-:S04]  /*0260*/  IABS R6, R9 ;  /* 0x0000000900067213 */ /* 0x002fc80000000000 */
[----:B------:R-:W1:Y:S08]  /*0270*/  I2F.RP R3, R6 ;  /* 0x0000000600037306 */ /* 0x000e700000209400 */
[----:B-1----:R-:W1:Y:S02]  /*0280*/  MUFU.RCP R3, R3 ;  /* 0x0000000300037308 */ /* 0x002e640000001000 */
[----:B-1----:R-:W-:-:S06]  /*0290*/  IADD3 R4, PT, PT, R3, 0xffffffe, RZ ;  /* 0x0ffffffe03047810 */ /* 0x002fcc0007ffe0ff */
[----:B0-----:R1:W0:Y:S02]  /*02a0*/  F2I.FTZ.U32.TRUNC.NTZ R5, R4 ;  /* 0x0000000400057305 */ /* 0x001224000021f000 */
[----:B-1----:R-:W-:Y:S02]  /*02b0*/  MOV R4, RZ ;  /* 0x000000ff00047202 */ /* 0x002fe40000000f00 */
[----:B0-----:R-:W-:-:S05]  /*02c0*/  IADD3 R7, PT, PT, RZ, -R5, RZ ;  /* 0x80000005ff077210 */ /* 0x001fca0007ffe0ff */
[----:B------:R-:W-:-:S04]  /*02d0*/  IMAD R7, R7, R6, RZ ;  /* 0x0000000607077224 */ /* 0x000fc800078e02ff */
[----:B------:R-:W-:Y:S01]  /*02e0*/  IMAD.HI.U32 R5, R5, R7, R4 ;  /* 0x0000000705057227 */ /* 0x000fe200078e0004 */
[----:B------:R-:W-:Y:S02]  /*02f0*/  MOV R7, R8 ;  /* 0x0000000800077202 */ /* 0x000fe40000000f00 */
[----:B------:R-:W3:Y:S03]  /*0300*/  LDC R8, c[0x0][0x41c] ;  /* 0x00010700ff087b82 */ /* 0x000ee60000000800 */
[----:B------:R-:W-:-:S05]  /*0310*/  IMAD.HI.U32 R5, R5, R7, RZ ;  /* 0x0000000705057227 */ /* 0x000fca00078e00ff */
[----:B------:R-:W-:-:S05]  /*0320*/  IADD3 R3, PT, PT, -R5, RZ, RZ ;  /* 0x000000ff05037210 */ /* 0x000fca0007ffe1ff */
[----:B------:R-:W-:-:S05]  /*0330*/  IMAD R3, R6, R3, R7 ;  /* 0x0000000306037224 */ /* 0x000fca00078e0207 */
[----:B------:R-:W-:Y:S01]  /*0340*/  ISETP.GT.U32.AND P4, PT, R6, R3, PT ;  /* 0x000000030600720c */ /* 0x000fe20003f84070 */
[----:B---3--:R-:W-:Y:S01]  /*0350*/  IMAD R35, R8, UR6, R61 ;  /* 0x0000000608237c24 */ /* 0x008fe2000f8e023d */
[----:B------:R-:W-:-:S04]  /*0360*/  LOP3.LUT R8, R62, R9, RZ, 0x3c, !PT ;  /* 0x000000093e087212 */ /* 0x000fc800078e3cff */
[----:B--2---:R-:W-:-:S07]  /*0370*/  ISETP.GE.U32.AND P2, PT, R35, UR12, PT ;  /* 0x0000000c23007c0c */ /* 0x004fce000bf46070 */
[-C--:B------:R-:W-:Y:S02]  /*0380*/  @!P4 IADD3 R3, PT, PT, R3, -R6.reuse, RZ ;  /* 0x800000060303c210 */ /* 0x080fe40007ffe0ff */
[----:B------:R-:W-:Y:S02]  /*0390*/  SHF.R.S32.HI R7, RZ, 0x1f, R35 ;  /* 0x0000001fff077819 */ /* 0x000fe40000011423 */
[CC--:B------:R-:W-:Y:S02]  /*03a0*/  ISETP.GE.U32.AND P1, PT, R3.reuse, R6.reuse, PT ;  /* 0x000000060300720c */ /* 0x0c0fe40003f26070 */
[----:B------:R-:W-:Y:S02]  /*03b0*/  ISETP.GT.U32.AND P5, PT, R6, R3, PT ;  /* 0x000000030600720c */ /* 0x000fe40003fa4070 */
[----:B------:R-:W-:Y:S02]  /*03c0*/  IADD3 R4, PT, PT, R3, -R6, RZ ;  /* 0x8000000603047210 */ /* 0x000fe40007ffe0ff */
[----:B------:R-:W-:-:S02]  /*03d0*/  ISETP.GE.AND.EX P2, PT, R7, UR13, PT, P2 ;  /* 0x0000000d07007c0c */ /* 0x000fc4000bf46320 */
[----:B------:R-:W-:Y:S02]  /*03e0*/  ISETP.GE.AND P0, PT, R8, RZ, PT ;  /* 0x000000ff0800720c */ /* 0x000fe40003f06270 */
[----:B------:R-:W-:Y:S02]  /*03f0*/  SEL R3, R4, R3, !P5 ;  /* 0x0000000304037207 */ /* 0x000fe40006800000 */
[----:B------:R-:W-:Y:S02]  /*0400*/  @!P4 IADD3 R5, PT, PT, R5, 0x1, RZ ;  /* 0x000000010505c810 */ /* 0x000fe40007ffe0ff */
[----:B------:R-:W-:Y:S02]  /*0410*/  ISETP.NE.AND P4, PT, R9, RZ, PT ;  /* 0x000000ff0900720c */ /* 0x000fe40003f85270 */
[----:B------:R-:W-:Y:S02]  /*0420*/  LOP3.LUT R4, RZ, R9, RZ, 0x33, !PT ;  /* 0x00000009ff047212 */ /* 0x000fe400078e33ff */
[----:B------:R-:W-:Y:S01]  /*0430*/  IADD3 R9, PT, PT, R35, 0x20, RZ ;  /* 0x0000002023097810 */ /* 0x000fe20007ffe0ff */
[----:B------:R-:W0:Y:S01]  /*0440*/  @!P2 LDC.64 R16, c[0x0][0x3f8] ;  /* 0x0000fe00ff10ab82 */ /* 0x000e220000000a00 */
[----:B------:R-:W-:-:S02]  /*0450*/  @!P3 IADD3 R3, PT, PT, -R3, RZ, RZ ;  /* 0x000000ff0303b210 */ /* 0x000fc40007ffe1ff */
[----:B------:R-:W-:Y:S02]  /*0460*/  @P1 IADD3 R5, PT, PT, R5, 0x1, RZ ;  /* 0x0000000105051810 */ /* 0x000fe40007ffe0ff */
[----:B------:R-:W-:Y:S02]  /*0470*/  ISETP.GE.U32.AND P1, PT, R9, UR12, PT ;  /* 0x0000000c09007c0c */ /* 0x000fe4000bf26070 */
[----:B------:R-:W-:Y:S01]  /*0480*/  SHF.R.S32.HI R11, RZ, 0x1f, R9 ;  /* 0x0000001fff0b7819 */ /* 0x000fe20000011409 */
[----:B------:R-:W1:Y:S01]  /*0490*/  @!P2 LDC.64 R18, c[0x0][0x3a0] ;  /* 0x0000e800ff12ab82 */ /* 0x000e620000000a00 */
[----:B------:R-:W-:Y:S02]  /*04a0*/  SEL R64, R4, R3, !P4 ;  /* 0x0000000304407207 */ /* 0x000fe40006000000 */
[----:B------:R-:W-:Y:S02]  /*04b0*/  @!P0 IADD3 R5, PT, PT, -R5, RZ, RZ ;  /* 0x000000ff05058210 */ /* 0x000fe40007ffe1ff */
[----:B------:R-:W-:Y:S01]  /*04c0*/  ISETP.GE.AND.EX P1, PT, R11, UR13, PT, P1 ;  /* 0x0000000d0b007c0c */ /* 0x000fe2000bf26310 */
[----:B------:R-:W-:Y:S01]  /*04d0*/  IMAD R3, R64, 0x28, RZ ;  /* 0x0000002840037824 */ /* 0x000fe200078e02ff */
[----:B------:R-:W-:Y:S01]  /*04e0*/  SEL R5, R4, R5, !P4 ;  /* 0x0000000504057207 */ /* 0x000fe20006000000 */
[----:B------:R-:W2:Y:S01]  /*04f0*/  @!P2 LDC.64 R20, c[0x0][0x398] ;  /* 0x0000e600ff14ab82 */ /* 0x000ea20000000a00 */
[----:B------:R-:W-:-:S02]  /*0500*/  IADD3 R13, PT, PT, R35, 0x40, RZ ;  /* 0x00000040230d7810 */ /* 0x000fc40007ffe0ff */
[C---:B------:R-:W-:Y:S02]  /*0510*/  IADD3 R66, P0, PT, R3.reuse, R2, RZ ;  /* 0x0000000203427210 */ /* 0x040fe40007f1e0ff */
[----:B------:R-:W-:Y:S02]  /*0520*/  SHF.R.S32.HI R2, RZ, 0x1f, R5 ;  /* 0x0000001fff027819 */ /* 0x000fe40000011405 */
[----:B------:R-:W-:Y:S02]  /*0530*/  LEA.HI.X.SX32 R67, R3, RZ, 0x1, P0 ;  /* 0x000000ff03437211 */ /* 0x000fe400000f0eff */
[----:B------:R-:W-:Y:S01]  /*0540*/  ISETP.GE.U32.AND P3, PT, R13, UR12, PT ;  /* 0x0000000c0d007c0c */ /* 0x000fe2000bf66070 */
[----:B------:R-:W-:Y:S01]  /*0550*/  IMAD R2, R2, UR14, RZ ;  /* 0x0000000e02027c24 */ /* 0x000fe2000f8e02ff */
[----:B------:R-:W3:Y:S01]  /*0560*/  @!P1 LDC.64 R22, c[0x0][0x3f8] ;  /* 0x0000fe00ff169b82 */ /* 0x000ee20000000a00 */
[----:B------:R-:W-:Y:S01]  /*0570*/  IMAD.WIDE.U32 R66, R5, UR14, R66 ;  /* 0x0000000e05427c25 */ /* 0x000fe2000f8e0042 */
[----:B------:R-:W-:-:S03]  /*0580*/  SHF.R.S32.HI R15, RZ, 0x1f, R13 ;  /* 0x0000001fff0f7819 */ /* 0x000fc6000001140d */
[----:B------:R-:W-:Y:S01]  /*0590*/  IMAD R69, R5, UR15, R2 ;  /* 0x0000000f05457c24 */ /* 0x000fe2000f8e0202 */
[----:B------:R-:W-:Y:S01]  /*05a0*/  @!P2 MOV R68, R66 ;  /* 0x000000420044a202 */ /* 0x000fe20000000f00 */
[-C--:B0-----:R-:W-:Y:S01]  /*05b0*/  @!P2 IMAD R2, R7, R16.reuse, RZ ;  /* 0x000000100702a224 */ /* 0x081fe200078e02ff */
[----:B------:R-:W-:Y:S01]  /*05c0*/  ISETP.GE.AND.EX P3, PT, R15, UR13, PT, P3 ;  /* 0x0000000d0f007c0c */ /* 0x000fe2000bf66330 */
[----:B------:R-:W0:Y:S01]  /*05d0*/  @!P1 LDC.64 R28, c[0x0][0x398] ;  /* 0x0000e600ff1c9b82 */ /* 0x000e220000000a00 */
[----:B------:R-:W-:Y:S01]  /*05e0*/  IADD3 R69, PT, PT, R67, R69, RZ ;  /* 0x0000004543457210 */ /* 0x000fe20007ffe0ff */
[C---:B------:R-:W-:Y:S01]  /*05f0*/  @!P2 IMAD R5, R35.reuse, R17, R2 ;  /* 0x000000112305a224 */ /* 0x040fe200078e0202 */
[C---:B------:R-:W-:Y:S02]  /*0600*/  IADD3 R17, PT, PT, R35.reuse, 0x60, RZ ;  /* 0x0000006023117810 */ /* 0x040fe40007ffe0ff */
[----:B------:R-:W-:Y:S01]  /*0610*/  @!P1 MOV R7, R69 ;  /* 0x0000004500079202 */ /* 0x000fe20000000f00 */
[----:B------:R-:W-:-:S02]  /*0620*/  @!P2 IMAD.WIDE.U32 R2, R35, R16, R68 ;  /* 0x000000102302a225 */ /* 0x000fc400078e0044 */
[----:B------:R-:W4:Y:S03]  /*0630*/  @!P1 LDC.64 R26, c[0x0][0x3a0] ;  /* 0x0000e800ff1a9b82 */ /* 0x000f260000000a00 */
[----:B------:R-:W-:Y:S02]  /*0640*/  @!P2 IADD3 R3, PT, PT, R3, R5, RZ ;  /* 0x000000050303a210 */ /* 0x000fe40007ffe0ff */
[C---:B------:R-:W-:Y:S02]  /*0650*/  @!P2 SHF.L.U32 R5, R2.reuse, 0x1, RZ ;  /* 0x000000010205a819 */ /* 0x040fe400000006ff */
[----:B------:R-:W-:Y:S01]  /*0660*/  @!P2 SHF.L.U64.HI R8, R2, 0x1, R3 ;  /* 0x000000010208a819 */ /* 0x000fe20000010203 */
[----:B---3--:R-:W-:Y:S01]  /*0670*/  @!P1 IMAD R6, R11, R22, RZ ;  /* 0x000000160b069224 */ /* 0x008fe200078e02ff */
[C---:B-1----:R-:W-:Y:S01]  /*0680*/  @!P2 IADD3 R2, P0, PT, R5.reuse, R18, RZ ;  /* 0x000000120502a210 */ /* 0x042fe20007f1e0ff */
[----:B------:R-:W1:Y:S01]  /*0690*/  @!P3 LDC.64 R30, c[0x0][0x3f8] ;  /* 0x0000fe00ff1ebb82 */ /* 0x000e620000000a00 */
[----:B--2---:R-:W-:Y:S01]  /*06a0*/  @!P2 IADD3 R4, P4, PT, R5, R20, RZ ;  /* 0x000000140504a210 */ /* 0x004fe20007f9e0ff */
[----:B------:R-:W-:Y:S01]  /*06b0*/  @!P1 IMAD R11, R9, R23, R6 ;  /* 0x00000017090b9224 */ /* 0x000fe200078e0206 */
[----:B------:R-:W-:-:S02]  /*06c0*/  @!P2 IADD3.X R3, PT, PT, R8, R19, RZ, P0, !PT ;  /* 0x000000130803a210 */ /* 0x000fc400007fe4ff */
[----:B------:R-:W-:Y:S02]  /*06d0*/  ISETP.GE.U32.AND P0, PT, R17, UR12, PT ;  /* 0x0000000c11007c0c */ /* 0x000fe4000bf06070 */
[----:B------:R-:W-:Y:S01]  /*06e0*/  SHF.R.S32.HI R23, RZ, 0x1f, R17 ;  /* 0x0000001fff177819 */ /* 0x000fe20000011411 */
[----:B------:R1:W5:Y:S01]  /*06f0*/  @!P2 LDG.E R58, desc[UR8][R2.64] ;  /* 0x00000008023aa981 */ /* 0x000362000c1e1900 */
[----:B------:R-:W-:Y:S01]  /*0700*/  @!P1 MOV R6, R66 ;  /* 0x0000004200069202 */ /* 0x000fe20000000f00 */
[----:B------:R-:W2:Y:S01]  /*0710*/  @!P3 LDC.64 R32, c[0x0][0x3a0] ;  /* 0x0000e800ff20bb82 */ /* 0x000ea20000000a00 */
[----:B------:R-:W-:-:S03]  /*0720*/  ISETP.GE.AND.EX P0, PT, R23, UR13, PT, P0 ;  /* 0x0000000d17007c0c */ /* 0x000fc6000bf06300 */
[----:B------:R-:W-:Y:S01]  /*0730*/  @!P1 IMAD.WIDE.U32 R6, R9, R22, R6 ;  /* 0x0000001609069225 */ /* 0x000fe200078e0006 */
[----:B------:R-:W-:Y:S02]  /*0740*/  IADD3 R19, PT, PT, R35, 0x80, RZ ;  /* 0x0000008023137810 */ /* 0x000fe40007ffe0ff */
[----:B------:R-:W-:Y:S02]  /*0750*/  @!P2 IADD3.X R5, PT, PT, R8, R21, RZ, P4, !PT ;  /* 0x000000150805a210 */ /* 0x000fe400027fe4ff */
[----:B------:R-:W-:Y:S02]  /*0760*/  @!P1 IADD3 R7, PT, PT, R7, R11, RZ ;  /* 0x0000000b07079210 */ /* 0x000fe40007ffe0ff */
[----:B------:R-:W-:Y:S01]  /*0770*/  @!P3 MOV R10, R66 ;  /* 0x00000042000ab202 */ /* 0x000fe20000000f00 */
[----:B------:R3:W5:Y:S02]  /*0780*/  @!P2 LDG.E R57, desc[UR8][R4.64] ;  /* 0x000000080439a981 */ /* 0x000764000c1e1900 */
[----:B------:R-:W2:Y:S01]  /*0790*/  @!P0 LDC.64 R36, c[0x0][0x3f8] ;  /* 0x0000fe00ff248b82 */ /* 0x000ea20000000a00 */
[----:B------:R-:W-:Y:S01]  /*07a0*/  @!P3 MOV R11, R69 ;  /* 0x00000045000bb202 */ /* 0x000fe20000000f00 */
[----:B-1----:R-:W-:Y:S01]  /*07b0*/  @!P3 IMAD R2, R15, R30, RZ ;  /* 0x0000001e0f02b224 */ /* 0x002fe200078e02ff */
[----:B------:R-:W-:-:S02]  /*07c0*/  ISETP.GE.U32.AND P4, PT, R19, UR12, PT ;  /* 0x0000000c13007c0c */ /* 0x000fc4000bf86070 */
[----:B------:R-:W-:Y:S01]  /*07d0*/  SHF.R.S32.HI R25, RZ, 0x1f, R19 ;  /* 0x0000001fff197819 */ /* 0x000fe20000011413 */
[C---:B------:R-:W-:Y:S02]  /*07e0*/  @!P3 IMAD R3, R13.reuse, R31, R2 ;  /* 0x0000001f0d03b224 */ /* 0x040fe400078e0202 */
[----:B------:R-:W-:Y:S01]  /*07f0*/  @!P3 IMAD.WIDE.U32 R10, R13, R30, R10 ;  /* 0x0000001e0d0ab225 */ /* 0x000fe200078e000a */
[----:B------:R-:W-:Y:S01]  /*0800*/  ISETP.GE.AND.EX P2, PT, R25, UR13, PT, P4 ;  /* 0x0000000d19007c0c */ /* 0x000fe2000bf46340 */
[----:B------:R-:W1:Y:S01]  /*0810*/  @!P3 LDC.64 R30, c[0x0][0x398] ;  /* 0x0000e600ff1ebb82 */ /* 0x000e620000000a00 */
[C---:B------:R-:W-:Y:S02]  /*0820*/  @!P1 SHF.L.U32 R9, R6.reuse, 0x1, RZ ;  /* 0x0000000106099819 */ /* 0x040fe400000006ff */
[----:B------:R-:W-:Y:S02]  /*0830*/  @!P1 SHF.L.U64.HI R12, R6, 0x1, R7 ;  /* 0x00000001060c9819 */ /* 0x000fe40000010207 */
[----:B0-----:R-:W-:-:S02]  /*0840*/  @!P1 IADD3 R8, P4, PT, R9, R28, RZ ;  /* 0x0000001c09089210 */ /* 0x001fc40007f9e0ff */
[----:B----4-:R-:W-:Y:S02]  /*0850*/  @!P1 IADD3 R6, P5, PT, R9, R26, RZ ;  /* 0x0000001a09069210 */ /* 0x010fe40007fbe0ff */
[----:B------:R-:W-:Y:S02]  /*0860*/  IADD3 R21, PT, PT, R35, 0xa0, RZ ;  /* 0x000000a023157810 */ /* 0x000fe40007ffe0ff */
[C---:B------:R-:W-:Y:S02]  /*0870*/  @!P1 IADD3.X R9, PT, PT, R12.reuse, R29, RZ, P4, !PT ;  /* 0x0000001d0c099210 */ /* 0x040fe400027fe4ff */
[----:B------:R-:W-:Y:S01]  /*0880*/  @!P1 IADD3.X R7, PT, PT, R12, R27, RZ, P5, !PT ;  /* 0x0000001b0c079210 */ /* 0x000fe20002ffe4ff */
[----:B------:R-:W0:Y:S01]  /*0890*/  @!P0 LDC.64 R28, c[0x0][0x3a0] ;  /* 0x0000e800ff1c8b82 */ /* 0x000e220000000a00 */
[----:B---3--:R-:W-:Y:S01]  /*08a0*/  @!P3 IADD3 R5, PT, PT, R11, R3, RZ ;  /* 0x000000030b05b210 */ /* 0x008fe20007ffe0ff */
[----:B--2---:R-:W-:Y:S01]  /*08b0*/  @!P0 IMAD R14, R23, R36, RZ ;  /* 0x00000024170e8224 */ /* 0x004fe200078e02ff */
[----:B------:R-:W-:Y:S01]  /*08c0*/  ISETP.GE.U32.AND P4, PT, R21, UR12, PT ;  /* 0x0000000c15007c0c */ /* 0x000fe2000bf86070 */
[----:B------:R2:W5:Y:S01]  /*08d0*/  @!P1 LDG.E R56, desc[UR8][R6.64] ;  /* 0x0000000806389981 */ /* 0x000562000c1e1900 */
[----:B------:R-:W-:-:S03]  /*08e0*/  SHF.R.S32.HI R27, RZ, 0x1f, R21 ;  /* 0x0000001fff1b7819 */ /* 0x000fc60000011415 */
[----:B------:R-:W3:Y:S01]  /*08f0*/  @!P2 LDC.64 R2, c[0x0][0x3f8] ;  /* 0x0000fe00ff02ab82 */ /* 0x000ee20000000a00 */
[----:B------:R-:W-:Y:S01]  /*0900*/  ISETP.GE.AND.EX P4, PT, R27, UR13, PT, P4 ;  /* 0x0000000d1b007c0c */ /* 0x000fe2000bf86340 */
[----:B------:R-:W-:Y:S01]  /*0910*/  @!P0 IMAD R23, R17, R37, R14 ;  /* 0x0000002511178224 */ /* 0x000fe200078e020e */
[C---:B------:R-:W-:Y:S01]  /*0920*/  @!P3 SHF.L.U32 R13, R10.reuse, 0x1, RZ ;  /* 0x000000010a0db819 */ /* 0x040fe200000006ff */
[----:B------:R4:W5:Y:S01]  /*0930*/  @!P1 LDG.E R55, desc[UR8][R8.64] ;  /* 0x0000000808379981 */ /* 0x000962000c1e1900 */
[----:B------:R-:W-:Y:S02]  /*0940*/  @!P0 MOV R14, R66 ;  /* 0x00000042000e8202 */ /* 0x000fe40000000f00 */
[----:B------:R-:W-:Y:S01]  /*0950*/  @!P0 MOV R15, R69 ;  /* 0x00000045000f8202 */ /* 0x000fe20000000f00 */
[----:B--2---:R-:W2:Y:S01]  /*0960*/  @!P0 LDC.64 R6, c[0x0][0x398] ;  /* 0x0000e600ff068b82 */ /* 0x004ea20000000a00 */
[----:B------:R-:W-:Y:S02]  /*0970*/  @!P3 SHF.L.U64.HI R4, R10, 0x1, R5 ;  /* 0x000000010a04b819 */ /* 0x000fe40000010205 */
[----:B------:R-:W-:Y:S01]  /*0980*/  @!P3 IADD3 R10, P5, PT, R13, R32, RZ ;  /* 0x000000200d0ab210 */ /* 0x000fe20007fbe0ff */
[----:B------:R-:W-:Y:S01]  /*0990*/  @!P0 IMAD.WIDE.U32 R14, R17, R36, R14 ;  /* 0x00000024110e8225 */ /* 0x000fe200078e000e */
[----:B-1----:R-:W-:-:S02]  /*09a0*/  @!P3 IADD3 R12, P1, PT, R13, R30, RZ ;  /* 0x0000001e0d0cb210 */ /* 0x002fc40007f3e0ff */
[C---:B------:R-:W-:Y:S02]  /*09b0*/  @!P3 IADD3.X R11, PT, PT, R4.reuse, R33, RZ, P5, !PT ;  /* 0x00000021040bb210 */ /* 0x040fe40002ffe4ff */
[----:B------:R-:W-:Y:S01]  /*09c0*/  @!P3 IADD3.X R13, PT, PT, R4, R31, RZ, P1, !PT ;  /* 0x0000001f040db210 */ /* 0x000fe20000ffe4ff */
[----:B------:R-:W1:Y:S01]  /*09d0*/  @!P4 LDC.64 R32, c[0x0][0x398] ;  /* 0x0000e600ff20cb82 */ /* 0x000e620000000a00 */
[----:B----4-:R-:W-:Y:S01]  /*09e0*/  @!P0 IADD3 R9, PT, PT, R15, R23, RZ ;  /* 0x000000170f098210 */ /* 0x010fe20007ffe0ff */
[----:B------:R4:W5:Y:S01]  /*09f0*/  @!P3 LDG.E R54, desc[UR8][R10.64] ;  /* 0x000000080a36b981 */ /* 0x000962000c1e1900 */
[----:B------:R-:W-:-:S05]  /*0a00*/  @!P0 SHF.L.U32 R15, R14, 0x1, RZ ;  /* 0x000000010e0f8819 */ /* 0x000fca00000006ff */
[----:B------:R-:W1:Y:S01]  /*0a10*/  @!P4 LDC.64 R4, c[0x0][0x3f8] ;  /* 0x0000fe00ff04cb82 */ /* 0x000e620000000a00 */
[----:B------:R-:W-:Y:S01]  /*0a20*/  @!P0 SHF.L.U64.HI R14, R14, 0x1, R9 ;  /* 0x000000010e0e8819 */ /* 0x000fe20000010209 */
[----:B---3--:R-:W-:Y:S01]  /*0a30*/  @!P2 IMAD R16, R25, R2, RZ ;  /* 0x000000021910a224 */ /* 0x008fe200078e02ff */
[----:B0-----:R-:W-:Y:S01]  /*0a40*/  @!P0 IADD3 R8, P1, PT, R15, R28, RZ ;  /* 0x0000001c0f088210 */ /* 0x001fe20007f3e0ff */
[----:B------:R0:W5:Y:S01]  /*0a50*/  @!P3 LDG.E R53, desc[UR8][R12.64] ;  /* 0x000000080c35b981 */ /* 0x000162000c1e1900 */
[----:B----4-:R-:W-:Y:S02]  /*0a60*/  @!P2 MOV R10, R66 ;  /* 0x00000042000aa202 */ /* 0x010fe40000000f00 */
[----:B------:R-:W-:Y:S01]  /*0a70*/  @!P2 MOV R11, R69 ;  /* 0x00000045000ba202 */ /* 0x000fe20000000f00 */
[----:B------:R-:W3:Y:S01]  /*0a80*/  @!P2 LDC.64 R30, c[0x0][0x398] ;  /* 0x0000e600ff1eab82 */ /* 0x000ee20000000a00 */
[----:B------:R-:W-:Y:S01]  /*0a90*/  @!P0 IADD3.X R9, PT, PT, R14, R29, RZ, P1, !PT ;  /* 0x0000001d0e098210 */ /* 0x000fe20000ffe4ff */
[----:B------:R-:W-:-:S02]  /*0aa0*/  @!P2 IMAD R17, R19, R3, R16 ;  /* 0x000000031311a224 */ /* 0x000fc400078e0210 */
[----:B------:R-:W-:-:S04]  /*0ab0*/  @!P2 IMAD.WIDE.U32 R2, R19, R2, R10 ;  /* 0x000000021302a225 */ /* 0x000fc800078e000a */
[----:B------:R-:W4:Y:S01]  /*0ac0*/  @!P2 LDC.64 R28, c[0x0][0x3a0] ;  /* 0x0000e800ff1cab82 */ /* 0x000f220000000a00 */
[----:B------:R-:W-:Y:S01]  /*0ad0*/  @!P2 IADD3 R3, PT, PT, R3, R17, RZ ;  /* 0x000000110303a210 */ /* 0x000fe20007ffe0ff */
[----:B------:R-:W5:Y:S01]  /*0ae0*/  @!P0 LDG.E R52, desc[UR8][R8.64] ;  /* 0x0000000808348981 */ /* 0x000f62000c1e1900 */
[----:B------:R-:W-:Y:S02]  /*0af0*/  IADD3 R17, PT, PT, R35, 0xc0, RZ ;  /* 0x000000c023117810 */ /* 0x000fe40007ffe0ff */
[----:B--2---:R-:W-:Y:S02]  /*0b00*/  @!P0 IADD3 R6, P1, PT, R15, R6, RZ ;  /* 0x000000060f068210 */ /* 0x004fe40007f3e0ff */
[----:B------:R-:W-:Y:S02]  /*0b10*/  IADD3 R19, PT, PT, R35, 0xe0, RZ ;  /* 0x000000e023137810 */ /* 0x000fe40007ffe0ff */
[C---:B------:R-:W-:Y:S02]  /*0b20*/  @!P2 SHF.L.U32 R11, R2.reuse, 0x1, RZ ;  /* 0x00000001020ba819 */ /* 0x040fe400000006ff */
[----:B0-----:R-:W-:Y:S01]  /*0b30*/  @!P2 SHF.L.U64.HI R12, R2, 0x1, R3 ;  /* 0x00000001020ca819 */ /* 0x001fe20000010203 */
[----:B-1----:R-:W-:Y:S01]  /*0b40*/  @!P4 IMAD R2, R27, R4, RZ ;  /* 0x000000041b02c224 */ /* 0x002fe200078e02ff */
[----:B------:R-:W-:Y:S01]  /*0b50*/  ISETP.GE.U32.AND P3, PT, R17, UR12, PT ;  /* 0x0000000c11007c0c */ /* 0x000fe2000bf66070 */
[----:B------:R-:W0:Y:S01]  /*0b60*/  @!P4 LDC.64 R26, c[0x0][0x3a0] ;  /* 0x0000e800ff1acb82 */ /* 0x000e220000000a00 */
[----:B------:R-:W-:-:S02]  /*0b70*/  SHF.R.S32.HI R23, RZ, 0x1f, R17 ;  /* 0x0000001fff177819 */ /* 0x000fc40000011411 */
[----:B------:R-:W-:Y:S02]  /*0b80*/  @!P0 IADD3.X R7, PT, PT, R14, R7, RZ, P1, !PT ;  /* 0x000000070e078210 */ /* 0x000fe40000ffe4ff */
[----:B------:R-:W-:Y:S02]  /*0b90*/  ISETP.GE.U32.AND P1, PT, R19, UR12, PT ;  /* 0x0000000c13007c0c */ /* 0x000fe4000bf26070 */
[----:B------:R-:W-:Y:S01]  /*0ba0*/  SHF.R.S32.HI R25, RZ, 0x1f, R19 ;  /* 0x0000001fff197819 */ /* 0x000fe20000011413 */
[----:B------:R-:W-:Y:S01]  /*0bb0*/  @!P4 IMAD R13, R21, R5, R2 ;  /* 0x00000005150dc224 */ /* 0x000fe200078e0202 */
[----:B------:R-:W-:Y:S01]  /*0bc0*/  ISETP.GE.AND.EX P3, PT, R23, UR13, PT, P3 ;  /* 0x0000000d17007c0c */ /* 0x000fe2000bf66330 */
[----:B------:R1:W5:Y:S01]  /*0bd0*/  @!P0 LDG.E R51, desc[UR8][R6.64] ;  /* 0x0000000806338981 */ /* 0x000362000c1e1900 */
[----:B------:R-:W-:Y:S02]  /*0be0*/  @!P4 MOV R2, R66 ;  /* 0x000000420002c202 */ /* 0x000fe40000000f00 */
[----:B------:R-:W-:-:S02]  /*0bf0*/  @!P4 MOV R3, R69 ;  /* 0x000000450003c202 */ /* 0x000fc40000000f00 */
[----:B------:R-:W-:Y:S01]  /*0c00*/  ISETP.GE.AND.EX P1, PT, R25, UR13, PT, P1 ;  /* 0x0000000d19007c0c */ /* 0x000fe2000bf26310 */
[----:B------:R-:W-:Y:S01]  /*0c10*/  @!P4 IMAD.WIDE.U32 R4, R21, R4, R2 ;  /* 0x000000041504c225 */ /* 0x000fe200078e0002 */
[C---:B----4-:R-:W-:Y:S02]  /*0c20*/  @!P2 IADD3 R2, P5, PT, R11.reuse, R28, RZ ;  /* 0x0000001c0b02a210 */ /* 0x050fe40007fbe0ff */
[----:B---3--:R-:W-:-:S03]  /*0c30*/  @!P2 IADD3 R10, P6, PT, R11, R30, RZ ;  /* 0x0000001e0b0aa210 */ /* 0x008fc60007fde0ff */
[----:B-1----:R-:W1:Y:S01]  /*0c40*/  @!P3 LDC.64 R6, c[0x0][0x3a0] ;  /* 0x0000e800ff06bb82 */ /* 0x002e620000000a00 */
[----:B------:R-:W-:-:S07]  /*0c50*/  @!P2 IADD3.X R3, PT, PT, R12, R29, RZ, P5, !PT ;  /* 0x0000001d0c03a210 */ /* 0x000fce0002ffe4ff */
[----:B------:R-:W2:Y:S01]  /*0c60*/  @!P1 LDC.64 R8, c[0x0][0x3f8] ;  /* 0x0000fe00ff089b82 */ /* 0x000ea20000000a00 */
[----:B------:R-:W-:Y:S01]  /*0c70*/  @!P4 IADD3 R5, PT, PT, R5, R13, RZ ;  /* 0x0000000d0505c210 */ /* 0x000fe20007ffe0ff */
[----:B------:R3:W5:Y:S06]  /*0c80*/  @!P2 LDG.E R50, desc[UR8][R2.64] ;  /* 0x000000080232a981 */ /* 0x00076c000c1e1900 */
[----:B------:R-:W4:Y:S01]  /*0c90*/  @!P3 LDC.64 R28, c[0x0][0x3f8] ;  /* 0x0000fe00ff1cbb82 */ /* 0x000f220000000a00 */
[----:B------:R-:W-:Y:S02]  /*0ca0*/  @!P4 SHF.L.U32 R15, R4, 0x1, RZ ;  /* 0x00000001040fc819 */ /* 0x000fe400000006ff */
[----:B------:R-:W-:-:S02]  /*0cb0*/  @!P2 IADD3.X R11, PT, PT, R12, R31, RZ, P6, !PT ;  /* 0x0000001f0c0ba210 */ /* 0x000fc400037fe4ff */
[----:B------:R-:W-:Y:S02]  /*0cc0*/  @!P4 SHF.L.U64.HI R4, R4, 0x1, R5 ;  /* 0x000000010404c819 */ /* 0x000fe40000010205 */
[----:B0-----:R-:W-:Y:S01]  /*0cd0*/  @!P4 IADD3 R12, P0, PT, R15, R26, RZ ;  /* 0x0000001a0f0cc210 */ /* 0x001fe20007f1e0ff */
[----:B------:R0:W5:Y:S01]  /*0ce0*/  @!P2 LDG.E R49, desc[UR8][R10.64] ;  /* 0x000000080a31a981 */ /* 0x000162000c1e1900 */
[----:B------:R-:W-:Y:S01]  /*0cf0*/  IADD3 R21, PT, PT, R35, 0x100, RZ ;  /* 0x0000010023157810 */ /* 0x000fe20007ffe0ff */
[----:B---3--:R-:W3:Y:S01]  /*0d00*/  @!P1 LDC.64 R2, c[0x0][0x3a0] ;  /* 0x0000e800ff029b82 */ /* 0x008ee20000000a00 */
[----:B------:R-:W-:Y:S02]  /*0d10*/  @!P4 IADD3.X R13, PT, PT, R4, R27, RZ, P0, !PT ;  /* 0x0000001b040dc210 */ /* 0x000fe400007fe4ff */
[----:B------:R-:W-:Y:S02]  /*0d20*/  @!P4 IADD3 R14, P0, PT, R15, R32, RZ ;  /* 0x000000200f0ec210 */ /* 0x000fe40007f1e0ff */
[----:B------:R-:W-:Y:S01]  /*0d30*/  ISETP.GE.U32.AND P2, PT, R21, UR12, PT ;  /* 0x0000000c15007c0c */ /* 0x000fe2000bf46070 */
[----:B------:R2:W5:Y:S01]  /*0d40*/  @!P4 LDG.E R48, desc[UR8][R12.64] ;  /* 0x000000080c30c981 */ /* 0x000562000c1e1900 */
[----:B------:R-:W-:-:S02]  /*0d50*/  SHF.R.S32.HI R27, RZ, 0x1f, R21 ;  /* 0x0000001fff1b7819 */ /* 0x000fc40000011415 */
[----:B0-----:R-:W-:Y:S01]  /*0d60*/  @!P3 MOV R11, R69 ;  /* 0x00000045000bb202 */ /* 0x001fe20000000f00 */
[----:B----4-:R-:W-:Y:S02]  /*0d70*/  @!P3 IMAD R10, R23, R28, RZ ;  /* 0x0000001c170ab224 */ /* 0x010fe400078e02ff */
[----:B--2---:R-:W-:Y:S02]  /*0d80*/  @!P1 IMAD R12, R25, R8, RZ ;  /* 0x00000008190c9224 */ /* 0x004fe400078e02ff */
[----:B------:R-:W-:Y:S01]  /*0d90*/  @!P3 IMAD R25, R17, R29, R10 ;  /* 0x0000001d1119b224 */ /* 0x000fe200078e020a */
[----:B------:R-:W-:Y:S02]  /*0da0*/  @!P3 MOV R10, R66 ;  /* 0x00000042000ab202 */ /* 0x000fe40000000f00 */
[----:B------:R-:W-:Y:S02]  /*0db0*/  @!P4 IADD3.X R15, PT, PT, R4, R33, RZ, P0, !PT ;  /* 0x00000021040fc210 */ /* 0x000fe400007fe4ff */
[----:B------:R-:W-:Y:S01]  /*0dc0*/  ISETP.GE.AND.EX P2, PT, R27, UR13, PT, P2 ;  /* 0x0000000d1b007c0c */ /* 0x000fe2000bf46320 */
[----:B------:R-:W0:Y:S01]  /*0dd0*/  @!P3 LDC.64 R4, c[0x0][0x398] ;  /* 0x0000e600ff04bb82 */ /* 0x000e220000000a00 */
[----:B------:R-:W-:Y:S01]  /*0de0*/  @!P3 IMAD.WIDE.U32 R10, R17, R28, R10 ;  /* 0x0000001c110ab225 */ /* 0x000fe200078e000a */
[----:B------:R-:W-:Y:S01]  /*0df0*/  IADD3 R23, PT, PT, R35, 0x120, RZ ;  /* 0x0000012023177810 */ /* 0x000fe20007ffe0ff */
[----:B------:R2:W5:Y:S01]  /*0e00*/  @!P4 LDG.E R47, desc[UR8][R14.64] ;  /* 0x000000080e2fc981 */ /* 0x000562000c1e1900 */
[----:B------:R-:W-:Y:S01]  /*0e10*/  @!P1 MOV R13, R69 ;  /* 0x00000045000d9202 */ /* 0x000fe20000000f00 */
[----:B------:R-:W-:Y:S01]  /*0e20*/  @!P1 IMAD R31, R19, R9, R12 ;  /* 0x00000009131f9224 */ /* 0x000fe200078e020c */
[----:B------:R-:W-:-:S02]  /*0e30*/  @!P1 MOV R12, R66 ;  /* 0x00000042000c9202 */ /* 0x000fc40000000f00 */
[----:B------:R-:W-:Y:S02]  /*0e40*/  @!P3 IADD3 R9, PT, PT, R11, R25, RZ ;  /* 0x000000190b09b210 */ /* 0x000fe40007ffe0ff */
[----:B------:R-:W-:Y:S02]  /*0e50*/  ISETP.GE.U32.AND P4, PT, R23, UR12, PT ;  /* 0x0000000c17007c0c */ /* 0x000fe4000bf86070 */
[----:B------:R-:W-:Y:S01]  /*0e60*/  SHF.R.S32.HI R29, RZ, 0x1f, R23 ;  /* 0x0000001fff1d7819 */ /* 0x000fe20000011417 */
[----:B------:R-:W-:Y:S01]  /*0e70*/  @!P1 IMAD.WIDE.U32 R12, R19, R8, R12 ;  /* 0x00000008130c9225 */ /* 0x000fe200078e000c */
[C---:B------:R-:W-:Y:S02]  /*0e80*/  @!P3 SHF.L.U32 R17, R10.reuse, 0x1, RZ ;  /* 0x000000010a11b819 */ /* 0x040fe400000006ff */
[----:B------:R-:W-:Y:S02]  /*0e90*/  @!P3 SHF.L.U64.HI R22, R10, 0x1, R9 ;  /* 0x000000010a16b819 */ /* 0x000fe40000010209 */
[----:B------:R-:W-:Y:S01]  /*0ea0*/  ISETP.GE.AND.EX P4, PT, R29, UR13, PT, P4 ;  /* 0x0000000d1d007c0c */ /* 0x000fe2000bf86340 */
[----:B------:R-:W4:Y:S01]  /*0eb0*/  @!P2 LDC.64 R10, c[0x0][0x3f8] ;  /* 0x0000fe00ff0aab82 */ /* 0x000f220000000a00 */
[----:B--2---:R-:W-:-:S02]  /*0ec0*/  @!P1 IADD3 R15, PT, PT, R13, R31, RZ ;  /* 0x0000001f0d0f9210 */ /* 0x004fc40007ffe0ff */
[C---:B------:R-:W-:Y:S02]  /*0ed0*/  @!P1 SHF.L.U32 R13, R12.reuse, 0x1, RZ ;  /* 0x000000010c0d9819 */ /* 0x040fe400000006ff */
[----:B------:R-:W-:Y:S02]  /*0ee0*/  @!P1 SHF.L.U64.HI R20, R12, 0x1, R15 ;  /* 0x000000010c149819 */ /* 0x000fe4000001020f */
[----:B---3--:R-:W-:Y:S01]  /*0ef0*/  @!P1 IADD3 R18, P6, PT, R13, R2, RZ ;  /* 0x000000020d129210 */ /* 0x008fe20007fde0ff */
[----:B------:R-:W2:Y:S01]  /*0f00*/  @!P1 LDC.64 R8, c[0x0][0x398] ;  /* 0x0000e600ff089b82 */ /* 0x000ea20000000a00 */
[C---:B0-----:R-:W-:Y:S02]  /*0f10*/  @!P3 IADD3 R16, P5, PT, R17.reuse, R4, RZ ;  /* 0x000000041110b210 */ /* 0x041fe40007fbe0ff */
[----:B------:R-:W-:Y:S02]  /*0f20*/  @!P1 IADD3.X R19, PT, PT, R20, R3, RZ, P6, !PT ;  /* 0x0000000314139210 */ /* 0x000fe400037fe4ff */
[----:B-1----:R-:W-:-:S03]  /*0f30*/  @!P3 IADD3 R14, P0, PT, R17, R6, RZ ;  /* 0x00000006110eb210 */ /* 0x002fc60007f1e0ff */
[----:B------:R-:W0:Y:S01]  /*0f40*/  @!P4 LDC.64 R2, c[0x0][0x3f8] ;  /* 0x0000fe00ff02cb82 */ /* 0x000e220000000a00 */
[C---:B------:R-:W-:Y:S01]  /*0f50*/  @!P3 IADD3.X R17, PT, PT, R22.reuse, R5, RZ, P5, !PT ;  /* 0x000000051611b210 */ /* 0x040fe20002ffe4ff */
[----:B------:R-:W5:Y:S01]  /*0f60*/  @!P1 LDG.E R44, desc[UR8][R18.64] ;  /* 0x00000008122c9981 */ /* 0x000f62000c1e1900 */
[----:B------:R-:W-:Y:S02]  /*0f70*/  @!P3 IADD3.X R15, PT, PT, R22, R7, RZ, P0, !PT ;  /* 0x00000007160fb210 */ /* 0x000fe400007fe4ff */
[----:B------:R-:W-:Y:S01]  /*0f80*/  IADD3 R25, PT, PT, R35, 0x140, RZ ;  /* 0x0000014023197810 */ /* 0x000fe20007ffe0ff */
[----:B------:R-:W5:Y:S02]  /*0f90*/  @!P3 LDG.E R45, desc[UR8][R16.64] ;  /* 0x00000008102db981 */ /* 0x000f64000c1e1900 */
[----:B------:R-:W1:Y:S01]  /*0fa0*/  @!P2 LDC.64 R4, c[0x0][0x3a0] ;  /* 0x0000e800ff04ab82 */ /* 0x000e620000000a00 */
[----:B----4-:R-:W-:Y:S01]  /*0fb0*/  @!P2 IMAD R22, R27, R10, RZ ;  /* 0x0000000a1b16a224 */ /* 0x010fe200078e02ff */
[----:B------:R3:W5:Y:S01]  /*0fc0*/  @!P3 LDG.E R46, desc[UR8][R14.64] ;  /* 0x000000080e2eb981 */ /* 0x000762000c1e1900 */
[----:B------:R-:W-:-:S02]  /*0fd0*/  ISETP.GE.U32.AND P0, PT, R25, UR12, PT ;  /* 0x0000000c19007c0c */ /* 0x000fc4000bf06070 */
[----:B------:R-:W-:-:S03]  /*0fe0*/  @!P2 IMAD R27, R21, R11, R22 ;  /* 0x0000000b151ba224 */ /* 0x000fc600078e0216 */
[----:B------:R-:W4:Y:S01]  /*0ff0*/  @!P2 LDC.64 R6, c[0x0][0x398] ;  /* 0x0000e600ff06ab82 */ /* 0x000f220000000a00 */
[----:B---3--:R-:W-:Y:S02]  /*1000*/  @!P2 MOV R14, R66 ;  /* 0x00000042000ea202 */ /* 0x008fe40000000f00 */
[----:B------:R-:W-:-:S03]  /*1010*/  @!P2 MOV R15, R69 ;  /* 0x00000045000fa202 */ /* 0x000fc60000000f00 */
[----:B------:R-:W-:Y:S01]  /*1020*/  @!P2 IMAD.WIDE.U32 R10, R21, R10, R14 ;  /* 0x0000000a150aa225 */ /* 0x000fe200078e000e */
[----:B------:R-:W-:Y:S02]  /*1030*/  SHF.R.S32.HI R21, RZ, 0x1f, R25 ;  /* 0x0000001fff157819 */ /* 0x000fe40000011419 */
[----:B--2---:R-:W-:Y:S02]  /*1040*/  @!P1 IADD3 R12, P3, PT, R13, R8, RZ ;  /* 0x000000080d0c9210 */ /* 0x004fe40007f7e0ff */
[----:B------:R-:W-:Y:S01]  /*1050*/  ISETP.GE.AND.EX P0, PT, R21, UR13, PT, P0 ;  /* 0x0000000d15007c0c */ /* 0x000fe2000bf06300 */
[----:B0-----:R-:W-:Y:S01]  /*1060*/  @!P4 IMAD R14, R29, R2, RZ ;  /* 0x000000021d0ec224 */ /* 0x001fe200078e02ff */
[----:B------:R-:W-:Y:S02]  /*1070*/  @!P2 IADD3 R11, PT, PT, R11, R27, RZ ;  /* 0x0000001b0b0ba210 */ /* 0x000fe40007ffe0ff */
[----:B------:R-:W-:Y:S01]  /*1080*/  @!P2 SHF.L.U32 R17, R10, 0x1, RZ ;  /* 0x000000010a11a819 */ /* 0x000fe200000006ff */
[----:B------:R-:W-:Y:S01]  /*1090*/  @!P4 IMAD R19, R23, R3, R14 ;  /* 0x000000031713c224 */ /* 0x000fe200078e020e */
[----:B------:R-:W-:-:S02]  /*10a0*/  @!P1 IADD3.X R13, PT, PT, R20, R9, RZ, P3, !PT ;  /* 0x00000009140d9210 */ /* 0x000fc40001ffe4ff */
[----:B------:R-:W-:Y:S01]  /*10b0*/  @!P2 SHF.L.U64.HI R16, R10, 0x1, R11 ;  /* 0x000000010a10a819 */ /* 0x000fe2000001020b */
[----:B------:R-:W0:Y:S01]  /*10c0*/  @!P4 LDC.64 R8, c[0x0][0x3a0] ;  /* 0x0000e800ff08cb82 */ /* 0x000e220000000a00 */
[----:B-1----:R-:W-:Y:S01]  /*10d0*/  @!P2 IADD3 R10, P3, PT, R17, R4, RZ ;  /* 0x00000004110aa210 */ /* 0x002fe20007f7e0ff */
[----:B------:R1:W5:Y:S01]  /*10e0*/  @!P1 LDG.E R43, desc[UR8][R12.64] ;  /* 0x000000080c2b9981 */ /* 0x000362000c1e1900 */
[----:B------:R-:W-:Y:S02]  /*10f0*/  @!P4 MOV R14, R66 ;  /* 0x00000042000ec202 */ /* 0x000fe40000000f00 */
[----:B------:R-:W-:Y:S02]  /*1100*/  @!P4 MOV R15, R69 ;  /* 0x00000045000fc202 */ /* 0x000fe40000000f00 */
[----:B------:R-:W-:Y:S02]  /*1110*/  @!P2 IADD3.X R11, PT, PT, R16, R5, RZ, P3, !PT ;  /* 0x00000005100ba210 */ /* 0x000fe40001ffe4ff */
[----:B------:R-:W2:Y:S01]  /*1120*/  @!P4 LDC.64 R4, c[0x0][0x398] ;  /* 0x0000e600ff04cb82 */ /* 0x000ea20000000a00 */
[----:B------:R-:W-:Y:S01]  /*1130*/  @!P4 IMAD.WIDE.U32 R14, R23, R2, R14 ;  /* 0x00000002170ec225 */ /* 0x000fe200078e000e */
[----:B----4-:R-:W-:Y:S01]  /*1140*/  @!P2 IADD3 R6, P1, PT, R17, R6, RZ ;  /* 0x000000061106a210 */ /* 0x010fe20007f3e0ff */
[----:B------:R-:W5:Y:S05]  /*1150*/  @!P2 LDG.E R42, desc[UR8][R10.64] ;  /* 0x000000080a2aa981 */ /* 0x000f6a000c1e1900 */
[----:B------:R-:W3:Y:S01]  /*1160*/  @!P0 LDC.64 R2, c[0x0][0x3f8] ;  /* 0x0000fe00ff028b82 */ /* 0x000ee20000000a00 */
[----:B------:R-:W-:-:S02]  /*1170*/  @!P4 IADD3 R17, PT, PT, R15, R19, RZ ;  /* 0x000000130f11c210 */ /* 0x000fc40007ffe0ff */
[----:B------:R-:W-:Y:S02]  /*1180*/  @!P2 IADD3.X R7, PT, PT, R16, R7, RZ, P1, !PT ;  /* 0x000000071007a210 */ /* 0x000fe40000ffe4ff */
[C---:B-1----:R-:W-:Y:S02]  /*1190*/  @!P4 SHF.L.U64.HI R12, R14.reuse, 0x1, R17 ;  /* 0x000000010e0cc819 */ /* 0x042fe40000010211 */
[----:B------:R-:W-:Y:S01]  /*11a0*/  IADD3 R17, PT, PT, R35, 0x160, RZ ;  /* 0x0000016023117810 */ /* 0x000fe20007ffe0ff */
[----:B------:R1:W5:Y:S01]  /*11b0*/  @!P2 LDG.E R41, desc[UR8][R6.64] ;  /* 0x000000080629a981 */ /* 0x000362000c1e1900 */
[----:B------:R-:W-:Y:S02]  /*11c0*/  @!P4 SHF.L.U32 R15, R14, 0x1, RZ ;  /* 0x000000010e0fc819 */ /* 0x000fe400000006ff */
[----:B------:R-:W-:Y:S02]  /*11d0*/  ISETP.GE.U32.AND P2, PT, R17, UR12, PT ;  /* 0x0000000c11007c0c */ /* 0x000fe4000bf46070 */
[----:B------:R-:W-:-:S02]  /*11e0*/  SHF.R.S32.HI R33, RZ, 0x1f, R17 ;  /* 0x0000001fff217819 */ /* 0x000fc40000011411 */
[C---:B--2---:R-:W-:Y:S02]  /*11f0*/  @!P4 IADD3 R14, P3, PT, R15.reuse, R4, RZ ;  /* 0x000000040f0ec210 */ /* 0x044fe40007f7e0ff */
[----:B0-----:R-:W-:Y:S01]  /*1200*/  @!P4 IADD3 R8, P1, PT, R15, R8, RZ ;  /* 0x000000080f08c210 */ /* 0x001fe20007f3e0ff */
[----:B-1----:R-:W0:Y:S01]  /*1210*/  @!P0 LDC.64 R6, c[0x0][0x3a0] ;  /* 0x0000e800ff068b82 */ /* 0x002e220000000a00 */
[----:B------:R-:W-:Y:S02]  /*1220*/  ISETP.GE.AND.EX P2, PT, R33, UR13, PT, P2 ;  /* 0x0000000d21007c0c */ /* 0x000fe4000bf46320 */
[----:B------:R-:W-:Y:S01]  /*1230*/  IADD3 R23, PT, PT, R35, 0x180, RZ ;  /* 0x0000018023177810 */ /* 0x000fe20007ffe0ff */
[----:B---3--:R-:W-:Y:S01]  /*1240*/  @!P0 IMAD R4, R21, R2, RZ ;  /* 0x0000000215048224 */ /* 0x008fe200078e02ff */
[C---:B------:R-:W-:Y:S02]  /*1250*/  @!P4 IADD3.X R9, PT, PT, R12.reuse, R9, RZ, P1, !PT ;  /* 0x000000090c09c210 */ /* 0x040fe40000ffe4ff */
[----:B------:R-:W-:Y:S01]  /*1260*/  @!P4 IADD3.X R15, PT, PT, R12, R5, RZ, P3, !PT ;  /* 0x000000050c0fc210 */ /* 0x000fe20001ffe4ff */
[----:B------:R-:W-:Y:S01]  /*1270*/  @!P0 IMAD R11, R25, R3, R4 ;  /* 0x00000003190b8224 */ /* 0x000fe200078e0204 */
[----:B------:R-:W-:Y:S01]  /*1280*/  ISETP.GE.U32.AND P1, PT, R23, UR12, PT ;  /* 0x0000000c17007c0c */ /* 0x000fe2000bf26070 */
[----:B------:R-:W1:Y:S01]  /*1290*/  @!P0 LDC.64 R4, c[0x0][0x398] ;  /* 0x0000e600ff048b82 */ /* 0x000e620000000a00 */
[----:B------:R-:W-:Y:S01]  /*12a0*/  SHF.R.S32.HI R37, RZ, 0x1f, R23 ;  /* 0x0000001fff257819 */ /* 0x000fe20000011417 */
[----:B------:R2:W5:Y:S03]  /*12b0*/  @!P4 LDG.E R40, desc[UR8][R8.64] ;  /* 0x000000080828c981 */ /* 0x000566000c1e1900 */
[----:B------:R-:W-:-:S03]  /*12c0*/  ISETP.GE.AND.EX P1, PT, R37, UR13, PT, P1 ;  /* 0x0000000d25007c0c */ /* 0x000fc6000bf26310 */
[----:B------:R-:W3:Y:S01]  /*12d0*/  @!P2 LDC.64 R12, c[0x0][0x3f8] ;  /* 0x0000fe00ff0cab82 */ /* 0x000ee20000000a00 */
[----:B--2---:R-:W-:Y:S02]  /*12e0*/  @!P0 MOV R8, R66 ;  /* 0x0000004200088202 */ /* 0x004fe40000000f00 */
[----:B------:R-:W-:Y:S02]  /*12f0*/  @!P0 MOV R9, R69 ;  /* 0x0000004500098202 */ /* 0x000fe40000000f00 */
[----:B------:R-:W-:-:S03]  /*1300*/  MOV R3, RZ ;  /* 0x000000ff00037202 */ /* 0x000fc60000000f00 */
[----:B------:R-:W2:Y:S01]  /*1310*/  @!P2 LDC.64 R18, c[0x0][0x398] ;  /* 0x0000e600ff12ab82 */ /* 0x000ea20000000a00 */
[----:B------:R-:W-:Y:S02]  /*1320*/  @!P0 IMAD.WIDE.U32 R8, R25, R2, R8 ;  /* 0x0000000219088225 */ /* 0x000fe400078e0008 */
[----:B------:R0:W5:Y:S03]  /*1330*/  @!P4 LDG.E R3, desc[UR8][R14.64] ;  /* 0x000000080e03c981 */ /* 0x000166000c1e1900 */
[----:B------:R-:W-:Y:S02]  /*1340*/  @!P0 IADD3 R9, PT, PT, R9, R11, RZ ;  /* 0x0000000b09098210 */ /* 0x000fe40007ffe0ff */
[C---:B------:R-:W-:Y:S01]  /*1350*/  @!P0 SHF.L.U32 R21, R8.reuse, 0x1, RZ ;  /* 0x0000000108158819 */ /* 0x040fe200000006ff */
[----:B------:R-:W4:Y:S01]  /*1360*/  @!P1 LDC.64 R10, c[0x0][0x3f8] ;  /* 0x0000fe00ff0a9b82 */ /* 0x000f220000000a00 */
[----:B------:R-:W-:-:S02]  /*1370*/  @!P0 SHF.L.U64.HI R8, R8, 0x1, R9 ;  /* 0x0000000108088819 */ /* 0x000fc40000010209 */
[----:B0-----:R-:W-:-:S04]  /*1380*/  @!P0 IADD3 R14, P6, PT, R21, R6, RZ ;  /* 0x00000006150e8210 */ /* 0x001fc80007fde0ff */
[----:B------:R-:W-:Y:S02]  /*1390*/  @!P0 IADD3.X R15, PT, PT, R8, R7, RZ, P6, !PT ;  /* 0x00000007080f8210 */ /* 0x000fe400037fe4ff */
[----:B-1----:R-:W-:Y:S02]  /*13a0*/  @!P0 IADD3 R20, P6, PT, R21, R4, RZ ;  /* 0x0000000415148210 */ /* 0x002fe40007fde0ff */
[----:B------:R-:W-:Y:S01]  /*13b0*/  IADD3 R26, PT, PT, R35, 0x1a0, RZ ;  /* 0x000001a0231a7810 */ /* 0x000fe20007ffe0ff */
[----:B---3--:R-:W-:Y:S01]  /*13c0*/  @!P2 IMAD R16, R33, R12, RZ ;  /* 0x0000000c2110a224 */ /* 0x008fe200078e02ff */
[----:B------:R-:W-:Y:S01]  /*13d0*/  MOV R4, RZ ;  /* 0x000000ff00047202 */ /* 0x000fe20000000f00 */
[----:B------:R-:W0:Y:S01]  /*13e0*/  @!P2 LDC.64 R6, c[0x0][0x3a0] ;  /* 0x0000e800ff06ab82 */ /* 0x000e220000000a00 */
[----:B------:R-:W-:Y:S02]  /*13f0*/  ISETP.GE.U32.AND P4, PT, R26, UR12, PT ;  /* 0x0000000c1a007c0c */ /* 0x000fe4000bf86070 */
[----:B------:R-:W-:-:S02]  /*1400*/  SHF.R.S32.HI R31, RZ, 0x1f, R26 ;  /* 0x0000001fff1f7819 */ /* 0x000fc4000001141a */
[----:B------:R1:W5:Y:S01]  /*1410*/  @!P0 LDG.E R4, desc[UR8][R14.64] ;  /* 0x000000080e048981 */ /* 0x000362000c1e1900 */
[----:B------:R-:W-:Y:S01]  /*1420*/  @!P2 IMAD R25, R17, R13, R16 ;  /* 0x0000000d1119a224 */ /* 0x000fe200078e0210 */
[----:B------:R-:W-:Y:S02]  /*1430*/  ISETP.GE.AND.EX P4, PT, R31, UR13, PT, P4 ;  /* 0x0000000d1f007c0c */ /* 0x000fe4000bf86340 */
[----:B-1----:R-:W-:Y:S02]  /*1440*/  @!P2 MOV R14, R66 ;  /* 0x00000042000ea202 */ /* 0x002fe40000000f00 */
[----:B------:R-:W-:Y:S01]  /*1450*/  @!P2 MOV R15, R69 ;  /* 0x00000045000fa202 */ /* 0x000fe20000000f00 */
[----:B----4-:R-:W-:Y:S02]  /*1460*/  @!P1 IMAD R16, R37, R10, RZ ;  /* 0x0000000a25109224 */ /* 0x010fe400078e02ff */
[----:B------:R-:W-:Y:S01]  /*1470*/  @!P2 IMAD.WIDE.U32 R12, R17, R12, R14 ;  /* 0x0000000c110ca225 */ /* 0x000fe200078e000e */
[----:B------:R-:W-:-:S02]  /*1480*/  @!P1 MOV R14, R66 ;  /* 0x00000042000e9202 */ /* 0x000fc40000000f00 */
[----:B------:R-:W-:Y:S02]  /*1490*/  @!P1 MOV R15, R69 ;  /* 0x00000045000f9202 */ /* 0x000fe40000000f00 */
[----:B------:R-:W-:Y:S01]  /*14a0*/  @!P2 IADD3 R13, PT, PT, R13, R25, RZ ;  /* 0x000000190d0da210 */ /* 0x000fe20007ffe0ff */
[----:B------:R-:W-:Y:S01]  /*14b0*/  @!P1 IMAD R33, R23, R11, R16 ;  /* 0x0000000b17219224 */ /* 0x000fe200078e0210 */
[----:B------:R-:W-:Y:S01]  /*14c0*/  IADD3 R2, PT, PT, R35, 0x1c0, RZ ;  /* 0x000001c023027810 */ /* 0x000fe20007ffe0ff */
[----:B------:R-:W-:Y:S01]  /*14d0*/  @!P1 IMAD.WIDE.U32 R10, R23, R10, R14 ;  /* 0x0000000a170a9225 */ /* 0x000fe200078e000e */
[----:B------:R-:W-:Y:S01]  /*14e0*/  @!P0 IADD3.X R21, PT, PT, R8, R5, RZ, P6, !PT ;  /* 0x0000000508158210 */ /* 0x000fe200037fe4ff */
[----:B------:R-:W1:Y:S01]  /*14f0*/  @!P4 LDC.64 R16, c[0x0][0x3f8] ;  /* 0x0000fe00ff10cb82 */ /* 0x000e620000000a00 */
[C---:B------:R-:W-:Y:S02]  /*1500*/  @!P2 SHF.L.U32 R23, R12.reuse, 0x1, RZ ;  /* 0x000000010c17a819 */ /* 0x040fe400000006ff */
[----:B------:R-:W-:-:S02]  /*1510*/  @!P2 SHF.L.U64.HI R30, R12, 0x1, R13 ;  /* 0x000000010c1ea819 */ /* 0x000fc4000001020d */
[----:B------:R-:W-:Y:S02]  /*1520*/  ISETP.GE.U32.AND P5, PT, R2, UR12, PT ;  /* 0x0000000c02007c0c */ /* 0x000fe4000bfa6070 */
[----:B------:R-:W-:Y:S01]  /*1530*/  SHF.R.S32.HI R29, RZ, 0x1f, R2 ;  /* 0x0000001fff1d7819 */ /* 0x000fe20000011402 */
[----:B------:R-:W3:Y:S03]  /*1540*/  @!P1 LDC.64 R8, c[0x0][0x3a0] ;  /* 0x0000e800ff089b82 */ /* 0x000ee60000000a00 */
[----:B------:R-:W-:-:S05]  /*1550*/  ISETP.GE.AND.EX P5, PT, R29, UR13, PT, P5 ;  /* 0x0000000d1d007c0c */ /* 0x000fca000bfa6350 */
[----:B------:R-:W4:Y:S01]  /*1560*/  @!P1 LDC.64 R12, c[0x0][0x398] ;  /* 0x0000e600ff0c9b82 */ /* 0x000f220000000a00 */
[----:B------:R-:W-:-:S07]  /*1570*/  MOV R5, RZ ;  /* 0x000000ff00057202 */ /* 0x000fce0000000f00 */
[----:B------:R-:W4:Y:S01]  /*1580*/  LDC.64 R14, c[0x0][0x3b8] ;  /* 0x0000ee00ff0e7b82 */ /* 0x000f220000000a00 */
[----:B------:R-:W-:Y:S01]  /*1590*/  IADD3 R35, PT, PT, R35, 0x1e0, RZ ;  /* 0x000001e023237810 */ /* 0x000fe20007ffe0ff */
[----:B------:R3:W5:Y:S01]  /*15a0*/  @!P0 LDG.E R5, desc[UR8][R20.64] ;  /* 0x0000000814058981 */ /* 0x000762000c1e1900 */
[----:B0-----:R-:W-:Y:S02]  /*15b0*/  @!P2 IADD3 R22, P6, PT, R23, R6, RZ ;  /* 0x000000061716a210 */ /* 0x001fe40007fde0ff */
[----:B------:R-:W-:Y:S02]  /*15c0*/  ISETP.GE.U32.AND P3, PT, R35, UR12, PT ;  /* 0x0000000c23007c0c */ /* 0x000fe4000bf66070 */
[----:B------:R-:W-:Y:S01]  /*15d0*/  SHF.R.S32.HI R27, RZ, 0x1f, R35 ;  /* 0x0000001fff1b7819 */ /* 0x000fe20000011423 */
[----:B------:R-:W0:Y:S01]  /*15e0*/  @!P5 LDC.64 R24, c[0x0][0x3f8] ;  /* 0x0000fe00ff18db82 */ /* 0x000e220000000a00 */
[----:B--2---:R-:W-:Y:S02]  /*15f0*/  @!P2 IADD3 R18, P0, PT, R23, R18, RZ ;  /* 0x000000121712a210 */ /* 0x004fe40007f1e0ff */
[----:B------:R-:W-:-:S02]  /*1600*/  @!P2 IADD3.X R23, PT, PT, R30, R7, RZ, P6, !PT ;  /* 0x000000071e17a210 */ /* 0x000fc400037fe4ff */
[----:B------:R-:W-:Y:S02]  /*1610*/  CS2R R6, SRZ ;  /* 0x0000000000067805 */ /* 0x000fe4000001ff00 */
[----:B------:R-:W-:Y:S02]  /*1620*/  @!P1 IADD3 R11, PT, PT, R11, R33, RZ ;  /* 0x000000210b0b9210 */ /* 0x000fe40007ffe0ff */
[----:B------:R-:W-:Y:S02]  /*1630*/  ISETP.GE.AND.EX P3, PT, R27, UR13, PT, P3 ;  /* 0x0000000d1b007c0c */ /* 0x000fe4000bf66330 */
[C---:B------:R-:W-:Y:S01]  /*1640*/  @!P1 SHF.L.U32 R33, R10.reuse, 0x1, RZ ;  /* 0x000000010a219819 */ /* 0x040fe200000006ff */
[----:B------:R2:W5:Y:S01]  /*1650*/  @!P2 LDG.E R6, desc[UR8][R22.64] ;  /* 0x000000081606a981 */ /* 0x000562000c1e1900 */
[----:B------:R-:W-:Y:S02]  /*1660*/  @!P1 SHF.L.U64.HI R28, R10, 0x1, R11 ;  /* 0x000000010a1c9819 */ /* 0x000fe4000001020b */
[----:B------:R-:W-:Y:S01]  /*1670*/  @!P2 IADD3.X R19, PT, PT, R30, R19, RZ, P0, !PT ;  /* 0x000000131e13a210 */ /* 0x000fe200007fe4ff */
[----:B------:R-:W0:Y:S01]  /*1680*/  @!P4 LDC.64 R10, c[0x0][0x3a0] ;  /* 0x0000e800ff0acb82 */ /* 0x000e220000000a00 */
[----:B---3--:R-:W-:Y:S01]  /*1690*/  @!P1 IADD3 R20, P6, PT, R33, R8, RZ ;  /* 0x0000000821149210 */ /* 0x008fe20007fde0ff */
[----:B-1----:R-:W-:Y:S01]  /*16a0*/  @!P4 IMAD R31, R31, R16, RZ ;  /* 0x000000101f1fc224 */ /* 0x002fe200078e02ff */
[----:B----4-:R-:W-:Y:S01]  /*16b0*/  @!P1 IADD3 R12, P0, PT, R33, R12, RZ ;  /* 0x0000000c210c9210 */ /* 0x010fe20007f1e0ff */
[----:B------:R-:W-:Y:S01]  /*16c0*/  IMAD.WIDE R32, R62, 0x8, R14 ;  /* 0x000000083e207825 */ /* 0x000fe200078e020e */
[----:B--2---:R-:W-:Y:S01]  /*16d0*/  @!P4 MOV R22, R66 ;  /* 0x000000420016c202 */ /* 0x004fe20000000f00 */
[----:B------:R1:W5:Y:S01]  /*16e0*/  @!P2 LDG.E R7, desc[UR8][R18.64] ;  /* 0x000000081207a981 */ /* 0x000362000c1e1900 */
[----:B------:R-:W-:Y:S01]  /*16f0*/  @!P4 MOV R23, R69 ;  /* 0x000000450017c202 */ /* 0x000fe20000000f00 */
[----:B------:R-:W2:Y:S01]  /*1700*/  @!P3 LDC.64 R14, c[0x0][0x3f8] ;  /* 0x0000fe00ff0ebb82 */ /* 0x000ea20000000a00 */
[----:B------:R-:W-:Y:S01]  /*1710*/  @!P1 IADD3.X R21, PT, PT, R28, R9, RZ, P6, !PT ;  /* 0x000000091c159210 */ /* 0x000fe200037fe4ff */
[----:B------:R-:W-:-:S02]  /*1720*/  @!P4 IMAD R9, R26, R17, R31 ;  /* 0x000000111a09c224 */ /* 0x000fc400078e021f */
[----:B------:R-:W-:Y:S02]  /*1730*/  @!P4 IMAD.WIDE.U32 R22, R26, R16, R22 ;  /* 0x000000101a16c225 */ /* 0x000fe400078e0016 */
[----:B------:R3:W4:Y:S02]  /*1740*/  LDG.E.64 R16, desc[UR8][R32.64] ;  /* 0x0000000820107981 */ /* 0x000724000c1e1b00 */
[----:B0-----:R-:W-:Y:S01]  /*1750*/  @!P5 IMAD R29, R29, R24, RZ ;  /* 0x000000181d1dd224 */ /* 0x001fe200078e02ff */
[----:B-1----:R-:W-:Y:S01]  /*1760*/  @!P5 MOV R18, R66 ;  /* 0x000000420012d202 */ /* 0x002fe20000000f00 */
[----:B------:R-:W0:Y:S01]  /*1770*/  @!P4 LDC.64 R30, c[0x0][0x398] ;  /* 0x0000e600ff1ecb82 */ /* 0x000e220000000a00 */
[----:B------:R-:W-:Y:S02]  /*1780*/  @!P5 MOV R19, R69 ;  /* 0x000000450013d202 */ /* 0x000fe40000000f00 */
[----:B------:R-:W-:Y:S02]  /*1790*/  @!P4 IADD3 R9, PT, PT, R23, R9, RZ ;  /* 0x000000091709c210 */ /* 0x000fe40007ffe0ff */
[----:B------:R-:W-:Y:S01]  /*17a0*/  @!P4 SHF.L.U32 R39, R22, 0x1, RZ ;  /* 0x000000011627c819 */ /* 0x000fe200000006ff */
[----:B------:R-:W-:Y:S01]  /*17b0*/  @!P5 IMAD R37, R2, R25, R29 ;  /* 0x000000190225d224 */ /* 0x000fe200078e021d */
[----:B------:R-:W-:Y:S01]  /*17c0*/  @!P4 SHF.L.U64.HI R36, R22, 0x1, R9 ;  /* 0x000000011624c819 */ /* 0x000fe20000010209 */
[----:B------:R-:W-:Y:S01]  /*17d0*/  @!P5 IMAD.WIDE.U32 R24, R2, R24, R18 ;  /* 0x000000180218d225 */ /* 0x000fe200078e0012 */
[----:B---3--:R-:W-:Y:S01]  /*17e0*/  @!P4 IADD3 R32, P2, PT, R39, R10, RZ ;  /* 0x0000000a2720c210 */ /* 0x008fe20007f5e0ff */
[----:B------:R-:W1:Y:S01]  /*17f0*/  @!P5 LDC.64 R18, c[0x0][0x3a0] ;  /* 0x0000e800ff12db82 */ /* 0x000e620000000a00 */
[----:B------:R-:W-:-:S02]  /*1800*/  @!P1 IADD3.X R13, PT, PT, R28, R13, RZ, P0, !PT ;  /* 0x0000000d1c0d9210 */ /* 0x000fc400007fe4ff */
[----:B------:R-:W-:Y:S02]  /*1810*/  @!P4 IADD3.X R33, PT, PT, R36, R11, RZ, P2, !PT ;  /* 0x0000000b2421c210 */ /* 0x000fe400017fe4ff */
[----:B------:R-:W-:-:S03]  /*1820*/  @!P5 IADD3 R11, PT, PT, R25, R37, RZ ;  /* 0x00000025190bd210 */ /* 0x000fc60007ffe0ff */
[----:B------:R-:W3:Y:S01]  /*1830*/  @!P5 LDC.64 R28, c[0x0][0x398] ;  /* 0x0000e600ff1cdb82 */ /* 0x000ee20000000a00 */
[----:B------:R-:W-:Y:S01]  /*1840*/  MOV R8, RZ ;  /* 0x000000ff00087202 */ /* 0x000fe20000000f00 */
[----:B--2---:R-:W-:Y:S01]  /*1850*/  @!P3 IMAD R38, R27, R14, RZ ;  /* 0x0000000e1b26b224 */ /* 0x004fe200078e02ff */
[C---:B------:R-:W-:Y:S02]  /*1860*/  @!P5 SHF.L.U32 R37, R24.reuse, 0x1, RZ ;  /* 0x000000011825d819 */ /* 0x040fe400000006ff */
[----:B------:R-:W-:Y:S02]  /*1870*/  @!P5 SHF.L.U64.HI R34, R24, 0x1, R11 ;  /* 0x000000011822d819 */ /* 0x000fe4000001020b */
[----:B------:R-:W-:Y:S01]  /*1880*/  MOV R9, RZ ;  /* 0x000000ff00097202 */ /* 0x000fe20000000f00 */
[----:B------:R-:W2:Y:S01]  /*1890*/  @!P3 LDC.64 R24, c[0x0][0x3a0] ;  /* 0x0000e800ff18bb82 */ /* 0x000ea20000000a00 */
[----:B------:R1:W5:Y:S04]  /*18a0*/  @!P1 LDG.E R8, desc[UR8][R20.64] ;  /* 0x0000000814089981 */ /* 0x000368000c1e1900 */
[----:B------:R1:W5:Y:S03]  /*18b0*/  @!P1 LDG.E R9, desc[UR8][R12.64] ;  /* 0x000000080c099981 */ /* 0x000366000c1e1900 */
[----:B------:R-:W2:Y:S01]  /*18c0*/  @!P3 LDC.64 R26, c[0x0][0x398] ;  /* 0x0000e600ff1abb82 */ /* 0x000ea20000000a00 */
[----:B0-----:R-:W-:-:S07]  /*18d0*/  @!P4 IADD3 R30, P1, PT, R39, R30, RZ ;  /* 0x0000001e271ec210 */ /* 0x001fce0007f3e0ff */
[----:B-1----:R-:W0:Y:S01]  /*18e0*/  LDC.64 R20, c[0x0][0x3a8] ;  /* 0x0000ea00ff147b82 */ /* 0x002e220000000a00 */
[----:B------:R-:W-:Y:S02]  /*18f0*/  @!P3 MOV R12, R66 ;  /* 0x00000042000cb202 */ /* 0x000fe40000000f00 */
[----:B------:R-:W-:Y:S01]  /*1900*/  @!P3 MOV R13, R69 ;  /* 0x00000045000db202 */ /* 0x000fe20000000f00 */
[C---:B------:R-:W-:Y:S01]  /*1910*/  @!P3 IMAD R39, R35.reuse, R15, R38 ;  /* 0x0000000f2327b224 */ /* 0x040fe200078e0226 */
[----:B------:R-:W-:Y:S02]  /*1920*/  MOV R10, RZ ;  /* 0x000000ff000a7202 */ /* 0x000fe40000000f00 */
[----:B------:R-:W-:Y:S01]  /*1930*/  @!P4 IADD3.X R31, PT, PT, R36, R31, RZ, P1, !PT ;  /* 0x0000001f241fc210 */ /* 0x000fe20000ffe4ff */
[----:B------:R-:W-:Y:S01]  /*1940*/  @!P3 IMAD.WIDE.U32 R14, R35, R14, R12 ;  /* 0x0000000e230eb225 */ /* 0x000fe200078e000c */
[----:B------:R-:W-:Y:S02]  /*1950*/  @!P5 IADD3 R18, P1, PT, R37, R18, RZ ;  /* 0x000000122512d210 */ /* 0x000fe40007f3e0ff */
[----:B------:R1:W5:Y:S02]  /*1960*/  @!P4 LDG.E R10, desc[UR8][R32.64] ;  /* 0x00000008200ac981 */ /* 0x000364000c1e1900 */
[----:B------:R-:W-:-:S02]  /*1970*/  @!P5 IADD3.X R19, PT, PT, R34, R19, RZ, P1, !PT ;  /* 0x000000132213d210 */ /* 0x000fc40000ffe4ff */
[----:B---3--:R-:W-:Y:S02]  /*1980*/  @!P5 IADD3 R28, P1, PT, R37, R28, RZ ;  /* 0x0000001c251cd210 */ /* 0x008fe40007f3e0ff */
[----:B------:R-:W-:Y:S02]  /*1990*/  LOP3.LUT R2, R60, 0xffff, RZ, 0xc0, !PT ;  /* 0x0000ffff3c027812 */ /* 0x000fe400078ec0ff */
[----:B-1----:R-:W-:Y:S02]  /*19a0*/  @!P3 IADD3 R33, PT, PT, R15, R39, RZ ;  /* 0x000000270f21b210 */ /* 0x002fe40007ffe0ff */
[----:B------:R-:W-:Y:S02]  /*19b0*/  @!P3 SHF.L.U32 R15, R14, 0x1, RZ ;  /* 0x000000010e0fb819 */ /* 0x000fe400000006ff */
[----:B------:R-:W-:Y:S01]  /*19c0*/  @!P5 IADD3.X R29, PT, PT, R34, R29, RZ, P1, !PT ;  /* 0x0000001d221dd210 */ /* 0x000fe20000ffe4ff */
[----:B------:R-:W-:Y:S01]  /*19d0*/  IMAD R13, R64, 0x28, R2 ;  /* 0x00000028400d7824 */ /* 0x000fe200078e0202 */
[----:B------:R-:W-:-:S02]  /*19e0*/  @!P3 SHF.L.U64.HI R14, R14, 0x1, R33 ;  /* 0x000000010e0eb819 */ /* 0x000fc40000010221 */
[C---:B--2---:R-:W-:Y:S02]  /*19f0*/  @!P3 IADD3 R24, P1, PT, R15.reuse, R24, RZ ;  /* 0x000000180f18b210 */ /* 0x044fe40007f3e0ff */
[----:B------:R-:W-:Y:S01]  /*1a00*/  @!P3 IADD3 R26, P2, PT, R15, R26, RZ ;  /* 0x0000001a0f1ab210 */ /* 0x000fe20007f5e0ff */
[----:B0-----:R-:W-:Y:S01]  /*1a10*/  IMAD.WIDE R20, R13, 0x4, R20 ;  /* 0x000000040d147825 */ /* 0x001fe200078e0214 */
[C---:B------:R-:W-:Y:S02]  /*1a20*/  @!P3 IADD3.X R25, PT, PT, R14.reuse, R25, RZ, P1, !PT ;  /* 0x000000190e19b210 */ /* 0x040fe40000ffe4ff */
[----:B------:R-:W-:Y:S02]  /*1a30*/  @!P3 IADD3.X R27, PT, PT, R14, R27, RZ, P2, !PT ;  /* 0x0000001b0e1bb210 */ /* 0x000fe400017fe4ff */
[----:B------:R-:W-:Y:S02]  /*1a40*/  CS2R R14, SRZ ;  /* 0x00000000000e7805 */ /* 0x000fe4000001ff00 */
[----:B------:R-:W-:Y:S01]  /*1a50*/  MOV R11, RZ ;  /* 0x000000ff000b7202 */ /* 0x000fe20000000f00 */
[----:B------:R-:W5:Y:S04]  /*1a60*/  LDG.E.64 R20, desc[UR8][R20.64] ;  /* 0x0000000814147981 */ /* 0x000f68000c1e1b00 */
[----:B------:R-:W5:Y:S04]  /*1a70*/  @!P3 LDG.E R14, desc[UR8][R24.64] ;  /* 0x00000008180eb981 */ /* 0x000f68000c1e1900 */
[----:B------:R-:W5:Y:S04]  /*1a80*/  @!P4 LDG.E R11, desc[UR8][R30.64] ;  /* 0x000000081e0bc981 */ /* 0x000f68000c1e1900 */
[----:B------:R-:W5:Y:S01]  /*1a90*/  @!P3 LDG.E R15, desc[UR8][R26.64] ;  /* 0x000000081a0fb981 */ /* 0x000f62000c1e1900 */
[----:B------:R-:W-:-:S13]  /*1aa0*/  ISETP.NE.AND P0, PT, RZ, UR4, PT ;  /* 0x00000004ff007c0c */ /* 0x000fda000bf05270 */
[----:B------:R-:W0:Y:S02]  /*1ab0*/  @P0 LDC.64 R22, c[0x0][0x3b0] ;  /* 0x0000ec00ff160b82 */ /* 0x000e240000000a00 */
[----:B0-----:R-:W-:Y:S01]  /*1ac0*/  @P0 IMAD.WIDE R22, R13, 0x4, R22 ;  /* 0x000000040d160825 */ /* 0x001fe200078e0216 */
[----:B------:R-:W-:-:S06]  /*1ad0*/  CS2R R12, SRZ ;  /* 0x00000000000c7805 */ /* 0x000fcc000001ff00 */
[----:B------:R0:W5:Y:S04]  /*1ae0*/  @!P5 LDG.E R12, desc[UR8][R18.64] ;  /* 0x00000008120cd981 */ /* 0x000168000c1e1900 */
[----:B------:R4:W5:Y:S01]  /*1af0*/  @!P5 LDG.E R13, desc[UR8][R28.64] ;  /* 0x000000081c0dd981 */ /* 0x000962000c1e1900 */
[----:B0-----:R-:W-:-:S06]  /*1b00*/  CS2R R18, SRZ ;  /* 0x0000000000127805 */ /* 0x001fcc000001ff00 */
[----:B------:R0:W5:Y:S01]  /*1b10*/  @P0 LDG.E.64 R18, desc[UR8][R22.64] ;  /* 0x0000000816120981 */ /* 0x000162000c1e1b00 */
[----:B------:R-:W-:Y:S01]  /*1b20*/  MOV R63, 0x3f800000 ;  /* 0x3f800000003f7802 */ /* 0x000fe20000000f00 */
[----:B------:R-:W-:Y:S01]  /*1b30*/  UISETP.NE.AND UP0, UPT, UR4, URZ, UPT ;  /* 0x000000ff0400728c */ /* 0x000fe2000bf05270 */
[----:B----4-:R-:W-:-:S05]  /*1b40*/  FFMA.FTZ R28, -R16, R16, R17 ;  /* 0x00000010101c7223 */ /* 0x010fca0000010111 */
[----:B------:R-:W-:-:S13]  /*1b50*/  FSETP.GTU.FTZ.AND P0, PT, R28, RZ, PT ;  /* 0x000000ff1c00720b */ /* 0x000fda0003f1c000 */
[----:B------:R-:W1:Y:S02]  /*1b60*/  @P0 LDC R17, c[0x0][0x3c0] ;  /* 0x0000f000ff110b82 */ /* 0x000e640000000800 */
[----:B-1----:R-:W-:-:S04]  /*1b70*/  @P0 FADD.FTZ R17, R28, R17 ;  /* 0x000000111c110221 */ /* 0x002fc80000010000 */
[----:B------:R0:W1:Y:S01]  /*1b80*/  @P0 MUFU.RSQ R63, R17 ;  /* 0x00000011003f0308 */ /* 0x0000620000001400 */
[----:B------:R-:W-:Y:S05]  /*1b90*/  BRA.U UP0, `(.L_x_749) ;  /* 0x0000001100847547 */ /* 0x000fea000b800000 */
[--C-:B0----5:R-:W-:Y:S02]  /*1ba0*/  HADD2.F32 R23, -RZ, R58.reuse.H0_H0 ;  /* 0x2000003aff177230 */ /* 0x121fe40000004100 */
[----:B------:R-:W-:Y:S02]  /*1bb0*/  HADD2.F32 R25, -RZ, R58.H1_H1 ;  /* 0x3000003aff197230 */ /* 0x000fe40000004100 */
[--C-:B------:R-:W-:Y:S02]  /*1bc0*/  HADD2.F32 R17, -RZ, R57.reuse.H0_H0 ;  /* 0x20000039ff117230 */ /* 0x100fe40000004100 */
[C---:B------:R-:W-:Y:S01]  /*1bd0*/  FADD.FTZ R24, -R16.reuse, R23 ;  /* 0x0000001710187221 */ /* 0x040fe20000010100 */
[----:B------:R-:W-:Y:S02]  /*1be0*/  HADD2.F32 R22, -RZ, R57.H1_H1 ;  /* 0x30000039ff167230 */ /* 0x000fe40000004100 */
[----:B------:R-:W-:Y:S01]  /*1bf0*/  FADD.FTZ R26, -R16, R25 ;  /* 0x00000019101a7221 */ /* 0x000fe20000010100 */
[----:B------:R-:W-:-:S02]  /*1c00*/  HADD2.F32 R29, -RZ, R56.H0_H0 ;  /* 0x20000038ff1d7230 */ /* 0x000fc40000004100 */
[----:B------:R-:W-:Y:S01]  /*1c10*/  FMUL.FTZ R25, R20, R17 ;  /* 0x0000001114197220 */ /* 0x000fe20000410000 */
[-C--:B-1----:R-:W-:Y:S01]  /*1c20*/  FMUL.FTZ R24, R24, R63.reuse ;  /* 0x0000003f18187220 */ /* 0x082fe20000410000 */
        /* <DEDUP_REMOVED lines=8> */
[----:B------:R-:W-:Y:S01]  /*1cb0*/  FFMA.FTZ R24, R17, R24, RZ ;  /* 0x0000001811187223 */ /* 0x000fe200000100ff */
[----:B------:R-:W-:Y:S01]  /*1cc0*/  FADD.FTZ R28, RZ, R17 ;  /* 0x00000011ff1c7221 */ /* 0x000fe20000010000 */
[----:B------:R-:W-:Y:S01]  /*1cd0*/  FMUL.FTZ R32, R20, R25 ;  /* 0x0000001914207220 */ /* 0x000fe20000410000 */
[----:B------:R-:W-:Y:S01]  /*1ce0*/  FMUL.FTZ R29, R30, R63 ;  /* 0x0000003f1e1d7220 */ /* 0x000fe20000410000 */
[----:B------:R-:W-:-:S02]  /*1cf0*/  HADD2.F32 R17, -RZ, R56.H1_H1 ;  /* 0x30000038ff117230 */ /* 0x000fc40000004100 */
[----:B------:R-:W-:Y:S01]  /*1d00*/  FADD.FTZ R28, R25, R28 ;  /* 0x0000001c191c7221 */ /* 0x000fe20000010000 */
[----:B------:R-:W-:Y:S01]  /*1d10*/  FADD.FTZ R27, R27, R32 ;  /* 0x000000201b1b7221 */ /* 0x000fe20000010000 */
[----:B------:R-:W-:Y:S01]  /*1d20*/  FFMA.FTZ R30, R25, R29, R24 ;  /* 0x0000001d191e7223 */ /* 0x000fe20000010018 */
[----:B------:R-:W-:Y:S01]  /*1d30*/  FFMA.FTZ R32, R29, R32, R26 ;  /* 0x000000201d207223 */ /* 0x000fe2000001001a */
[----:B------:R-:W-:Y:S01]  /*1d40*/  FADD.FTZ R26, -R16, R17 ;  /* 0x00000011101a7221 */ /* 0x000fe20000010100 */
[----:B------:R-:W-:Y:S02]  /*1d50*/  HADD2.F32 R24, -RZ, R55.H1_H1 ;  /* 0x30000037ff187230 */ /* 0x000fe40000004100 */
[----:B------:R-:W-:Y:S01]  /*1d60*/  FFMA.FTZ R23, R22, R23, RZ ;  /* 0x0000001716177223 */ /* 0x000fe200000100ff */
[----:B------:R-:W-:Y:S01]  /*1d70*/  FADD.FTZ R25, RZ, R22 ;  /* 0x00000016ff197221 */ /* 0x000fe20000010000 */
[----:B------:R-:W-:Y:S01]  /*1d80*/  FMUL.FTZ R17, R26, R63 ;  /* 0x0000003f1a117220 */ /* 0x000fe20000410000 */
[----:B------:R-:W-:-:S02]  /*1d90*/  HADD2.F32 R29, -RZ, R54.H0_H0 ;  /* 0x20000036ff1d7230 */ /* 0x000fc40000004100 */
[----:B------:R-:W-:Y:S01]  /*1da0*/  FMUL.FTZ R22, R21, R24 ;  /* 0x0000001815167220 */ /* 0x000fe20000410000 */
[----:B------:R-:W-:Y:S02]  /*1db0*/  HADD2.F32 R31, -RZ, R54.H1_H1 ;  /* 0x30000036ff1f7230 */ /* 0x000fe40000004100 */
[C---:B------:R-:W-:Y:S01]  /*1dc0*/  FADD.FTZ R25, R24.reuse, R25 ;  /* 0x0000001918197221 */ /* 0x040fe20000010000 */
[----:B------:R-:W-:Y:S01]  /*1dd0*/  FFMA.FTZ R23, R24, R17, R23 ;  /* 0x0000001118177223 */ /* 0x000fe20000010017 */
[----:B------:R-:W-:Y:S01]  /*1de0*/  FFMA.FTZ R32, R17, R22, R32 ;  /* 0x0000001611207223 */ /* 0x000fe20000010020 */
[C---:B------:R-:W-:Y:S01]  /*1df0*/  FADD.FTZ R24, -R16.reuse, R29 ;  /* 0x0000001d10187221 */ /* 0x040fe20000010100 */
[--C-:B------:R-:W-:Y:S02]  /*1e00*/  HADD2.F32 R17, -RZ, R53.reuse.H0_H0 ;  /* 0x20000035ff117230 */ /* 0x100fe40000004100 */
[----:B------:R-:W-:Y:S01]  /*1e10*/  FADD.FTZ R26, -R16, R31 ;  /* 0x0000001f101a7221 */ /* 0x000fe20000010100 */
[----:B------:R-:W-:Y:S01]  /*1e20*/  FADD.FTZ R27, R22, R27 ;  /* 0x0000001b161b7221 */ /* 0x000fe20000010000 */
[----:B------:R-:W-:-:S02]  /*1e30*/  HADD2.F32 R22, -RZ, R53.H1_H1 ;  /* 0x30000035ff167230 */ /* 0x000fc40000004100 */
[-C--:B------:R-:W-:Y:S01]  /*1e40*/  FMUL.FTZ R29, R24, R63.reuse ;  /* 0x0000003f181d7220 */ /* 0x080fe20000410000 */
[----:B------:R-:W-:Y:S01]  /*1e50*/  FMUL.FTZ R26, R26, R63 ;  /* 0x0000003f1a1a7220 */ /* 0x000fe20000410000 */
[----:B------:R-:W-:Y:S02]  /*1e60*/  HADD2.F32 R31, -RZ, R52.H0_H0 ;  /* 0x20000034ff1f7230 */ /* 0x000fe40000004100 */
        /* <DEDUP_REMOVED lines=9> */
[----:B------:R-:W-:-:S02]  /*1f00*/  HADD2.F32 R27, -RZ, R51.H0_H0 ;  /* 0x20000033ff1b7230 */ /* 0x000fc40000004100 */
[----:B------:R-:W-:Y:S01]  /*1f10*/  FADD.FTZ R22, R17, R22 ;  /* 0x0000001611167221 */ /* 0x000fe20000010000 */
[----:B------:R-:W-:Y:S01]  /*1f20*/  FFMA.FTZ R29, R26, R17, R29 ;  /* 0x000000111a1d7223 */ /* 0x000fe2000001001d */
[----:B------:R-:W-:Y:S01]  /*1f30*/  FMUL.FTZ R24, R24, R63 ;  /* 0x0000003f18187220 */ /* 0x000fe20000410000 */
[----:B------:R-:W-:Y:S02]  /*1f40*/  HADD2.F32 R17, -RZ, R52.H1_H1 ;  /* 0x30000034ff117230 */ /* 0x000fe40000004100 */
[----:B------:R-:W-:Y:S01]  /*1f50*/  FMUL.FTZ R31, R20, R27 ;  /* 0x0000001b141f7220 */ /* 0x000fe20000410000 */
[----:B------:R-:W-:Y:S01]  /*1f60*/  FADD.FTZ R28, R28, R27 ;  /* 0x0000001b1c1c7221 */ /* 0x000fe20000010000 */
[----:B------:R-:W-:Y:S01]  /*1f70*/  FFMA.FTZ R30, R27, R24, R30 ;  /* 0x000000181b1e7223 */ /* 0x000fe2000001001e */
[----:B------:R-:W-:Y:S02]  /*1f80*/  HADD2.F32 R27, -RZ, R50.H0_H0 ;  /* 0x20000032ff1b7230 */ /* 0x000fe40000004100 */
[----:B------:R-:W-:Y:S01]  /*1f90*/  FADD.FTZ R26, R22, R31 ;  /* 0x0000001f161a7221 */ /* 0x000fe20000010000 */
[----:B------:R-:W-:Y:S01]  /*1fa0*/  FFMA.FTZ R29, R24, R31, R29 ;  /* 0x0000001f181d7223 */ /* 0x000fe2000001001d */
[----:B------:R-:W-:Y:S01]  /*1fb0*/  FADD.FTZ R24, -R16, R17 ;  /* 0x0000001110187221 */ /* 0x000fe20000010100 */
[----:B------:R-:W-:-:S02]  /*1fc0*/  HADD2.F32 R22, -RZ, R51.H1_H1 ;  /* 0x30000033ff167230 */ /* 0x000fc40000004100 */
[----:B------:R-:W-:Y:S01]  /*1fd0*/  FADD.FTZ R32, -R16, R27 ;  /* 0x0000001b10207221 */ /* 0x000fe20000010100 */
[--C-:B------:R-:W-:Y:S02]  /*1fe0*/  HADD2.F32 R31, -RZ, R49.reuse.H0_H0 ;  /* 0x20000031ff1f7230 */ /* 0x100fe40000004100 */
[-C--:B------:R-:W-:Y:S01]  /*1ff0*/  FMUL.FTZ R24, R24, R63.reuse ;  /* 0x0000003f18187220 */ /* 0x080fe20000410000 */
[----:B------:R-:W-:Y:S02]  /*2000*/  HADD2.F32 R27, -RZ, R50.H1_H1 ;  /* 0x30000032ff1b7230 */ /* 0x000fe40000004100 */
[----:B------:R-:W-:Y:S01]  /*2010*/  FMUL.FTZ R32, R32, R63 ;  /* 0x0000003f20207220 */ /* 0x000fe20000410000 */
[----:B------:R-:W-:Y:S01]  /*2020*/  FMUL.FTZ R17, R21, R22 ;  /* 0x0000001615117220 */ /* 0x000fe20000410000 */
[----:B------:R-:W-:Y:S01]  /*2030*/  FADD.FTZ R25, R25, R22 ;  /* 0x0000001619197221 */ /* 0x000fe20000010000 */
[----:B------:R-:W-:Y:S01]  /*2040*/  FFMA.FTZ R23, R22, R24, R23 ;  /* 0x0000001816177223 */ /* 0x000fe20000010017 */
[----:B------:R-:W-:Y:S01]  /*2050*/  FADD.FTZ R28, R28, R31 ;  /* 0x0000001f1c1c7221 */ /* 0x000fe20000010000 */
[----:B------:R-:W-:Y:S01]  /*2060*/  FFMA.FTZ R30, R31, R32, R30 ;  /* 0x000000201f1e7223 */ /* 0x000fe2000001001e */
[----:B------:R-:W-:Y:S01]  /*2070*/  FFMA.FTZ R29, R24, R17, R29 ;  /* 0x00000011181d7223 */ /* 0x000fe2000001001d */
[----:B------:R-:W-:-:S02]  /*2080*/  HADD2.F32 R22, -RZ, R49.H1_H1 ;  /* 0x30000031ff167230 */ /* 0x000fc40000004100 */
[----:B------:R-:W-:Y:S01]  /*2090*/  FMUL.FTZ R31, R20, R31 ;  /* 0x0000001f141f7220 */ /* 0x000fe20000410000 */
[----:B------:R-:W-:Y:S01]  /*20a0*/  FADD.FTZ R26, R17, R26 ;  /* 0x0000001a111a7221 */ /* 0x000fe20000010000 */
[----:B------:R-:W-:Y:S01]  /*20b0*/  FADD.FTZ R24, -R16, R27 ;  /* 0x0000001b10187221 */ /* 0x000fe20000010100 */
[--C-:B------:R-:W-:Y:S02]  /*20c0*/  HADD2.F32 R27, -RZ, R48.reuse.H0_H0 ;  /* 0x20000030ff1b7230 */ /* 0x100fe40000004100 */
[----:B------:R-:W-:Y:S01]  /*20d0*/  FFMA.FTZ R29, R32, R31, R29 ;  /* 0x0000001f201d7223 */ /* 0x000fe2000001001d */
[----:B------:R-:W-:Y:S01]  /*20e0*/  FADD.FTZ R26, R26, R31 ;  /* 0x0000001f1a1a7221 */ /* 0x000fe20000010000 */
[----:B------:R-:W-:Y:S01]  /*20f0*/  FMUL.FTZ R24, R24, R63 ;  /* 0x0000003f18187220 */ /* 0x000fe20000410000 */
[----:B------:R-:W-:Y:S01]  /*2100*/  FMUL.FTZ R17, R21, R22 ;  /* 0x0000001615117220 */ /* 0x000fe20000410000 */
[----:B------:R-:W-:Y:S02]  /*2110*/  HADD2.F32 R31, -RZ, R48.H1_H1 ;  /* 0x30000030ff1f7230 */ /* 0x000fe40000004100 */
[----:B------:R-:W-:Y:S01]  /*2120*/  FADD.FTZ R25, R25, R22 ;  /* 0x0000001619197221 */ /* 0x000fe20000010000 */
[----:B------:R-:W-:Y:S01]  /*2130*/  FFMA.FTZ R23, R22, R24, R23 ;  /* 0x0000001816177223 */ /* 0x000fe20000010017 */
[----:B------:R-:W-:Y:S01]  /*2140*/  FFMA.FTZ R29, R24, R17, R29 ;  /* 0x00000011181d7223 */ /* 0x000fe2000001001d */
[C---:B------:R-:W-:Y:S01]  /*2150*/  FADD.FTZ R24, -R16.reuse, R27 ;  /* 0x0000001b10187221 */ /* 0x040fe20000010100 */
[----:B------:R-:W-:Y:S01]  /*2160*/  FADD.FTZ R32, -R16, R31 ;  /* 0x0000001f10207221 */ /* 0x000fe20000010100 */
[----:B------:R-:W-:Y:S01]  /*2170*/  FADD.FTZ R26, R17, R26 ;  /* 0x0000001a111a7221 */ /* 0x000fe20000010000 */
[----:B------:R-:W-:-:S02]  /*2180*/  HADD2.F32 R17, -RZ, R47.H0_H0 ;  /* 0x2000002fff117230 */ /* 0x000fc40000004100 */
[-C--:B------:R-:W-:Y:S01]  /*2190*/  FMUL.FTZ R24, R24, R63.reuse ;  /* 0x0000003f18187220 */ /* 0x080fe20000410000 */
[----:B------:R-:W-:Y:S02]  /*21a0*/  HADD2.F32 R22, -RZ, R47.H1_H1 ;  /* 0x3000002fff167230 */ /* 0x000fe40000004100 */
[----:B------:R-:W-:Y:S01]  /*21b0*/  FMUL.FTZ R32, R32, R63 ;  /* 0x0000003f20207220 */ /* 0x000fe20000410000 */
[----:B------:R-:W-:Y:S02]  /*21c0*/  HADD2.F32 R31, -RZ, R46.H0_H0 ;  /* 0x2000002eff1f7230 */ /* 0x000fe40000004100 */
        /* <DEDUP_REMOVED lines=9> */
[----:B------:R-:W-:-:S02]  /*2260*/  HADD2.F32 R31, -RZ, R45.H0_H0 ;  /* 0x2000002dff1f7230 */ /* 0x000fc40000004100 */
[----:B------:R-:W-:Y:S01]  /*2270*/  FMUL.FTZ R22, R22, R63 ;  /* 0x0000003f16167220 */ /* 0x000fe20000410000 */
[----:B------:R-:W-:Y:S01]  /*2280*/  FADD.FTZ R26, R27, R26 ;  /* 0x0000001a1b1a7221 */ /* 0x000fe20000010000 */
[----:B------:R-:W-:Y:S01]  /*2290*/  FFMA.FTZ R29, R32, R27, R29 ;  /* 0x0000001b201d7223 */ /* 0x000fe2000001001d */
[----:B------:R-:W-:Y:S02]  /*22a0*/  HADD2.F32 R17, -RZ, R46.H1_H1 ;  /* 0x3000002eff117230 */ /* 0x000fe40000004100 */
[----:B------:R-:W-:Y:S01]  /*22b0*/  FMUL.FTZ R27, R20, R31 ;  /* 0x0000001f141b7220 */ /* 0x000fe20000410000 */
[----:B------:R-:W-:Y:S01]  /*22c0*/  FADD.FTZ R28, R28, R31 ;  /* 0x0000001f1c1c7221 */ /* 0x000fe20000010000 */
[----:B------:R-:W-:Y:S01]  /*22d0*/  FFMA.FTZ R30, R31, R22, R30 ;  /* 0x000000161f1e7223 */ /* 0x000fe2000001001e */
[----:B------:R-:W-:Y:S02]  /*22e0*/  HADD2.F32 R31, -RZ, R44.H0_H0 ;  /* 0x2000002cff1f7230 */ /* 0x000fe40000004100 */
[----:B------:R-:W-:Y:S01]  /*22f0*/  FFMA.FTZ R29, R22, R27, R29 ;  /* 0x0000001b161d7223 */ /* 0x000fe2000001001d */
[----:B------:R-:W-:Y:S01]  /*2300*/  FADD.FTZ R24, -R16, R17 ;  /* 0x0000001110187221 */ /* 0x000fe20000010100 */
[----:B------:R-:W-:-:S02]  /*2310*/  HADD2.F32 R22, -RZ, R45.H1_H1 ;  /* 0x3000002dff167230 */ /* 0x000fc40000004100 */
[----:B------:R-:W-:Y:S01]  /*2320*/  FADD.FTZ R26, R26, R27 ;  /* 0x0000001b1a1a7221 */ /* 0x000fe20000010000 */
        /* <DEDUP_REMOVED lines=118> */
[----:B------:R-:W-:Y:S01]  /*2a90*/  FADD.FTZ R28, -R16, R27 ;  /* 0x0000001b101c7221 */ /* 0x000fe20000010100 */
[----:B------:R-:W-:-:S02]  /*2aa0*/  HADD2.F32 R22, -RZ, R11.H1_H1 ;  /* 0x3000000bff167230 */ /* 0x000fc40000004100 */
[----:B------:R-:W-:Y:S01]  /*2ab0*/  FMUL.FTZ R31, R20, R31 ;  /* 0x0000001f141f7220 */ /* 0x000fe20000410000 */
[----:B------:R-:W-:Y:S01]  /*2ac0*/  FADD.FTZ R26, R17, R26 ;  /* 0x0000001a111a7221 */ /* 0x000fe20000010000 */
[----:B------:R-:W-:Y:S01]  /*2ad0*/  FFMA.FTZ R29, R24, R17, R29 ;  /* 0x00000011181d7223 */ /* 0x000fe2000001001d */
[--C-:B------:R-:W-:Y:S02]  /*2ae0*/  HADD2.F32 R27, -RZ, R12.reuse.H0_H0 ;  /* 0x2000000cff1b7230 */ /* 0x100fe40000004100 */
[----:B------:R-:W-:Y:S01]  /*2af0*/  FMUL.FTZ R28, R28, R63 ;  /* 0x0000003f1c1c7220 */ /* 0x000fe20000410000 */
[----:B------:R-:W-:Y:S01]  /*2b00*/  FADD.FTZ R26, R26, R31 ;  /* 0x0000001f1a1a7221 */ /* 0x000fe20000010000 */
[----:B------:R-:W-:Y:S01]  /*2b10*/  FFMA.FTZ R29, R32, R31, R29 ;  /* 0x0000001f201d7223 */ /* 0x000fe2000001001d */
[----:B------:R-:W-:Y:S01]  /*2b20*/  FMUL.FTZ R17, R21, R22 ;  /* 0x0000001615117220 */ /* 0x000fe20000410000 */
[----:B------:R-:W-:Y:S02]  /*2b30*/  HADD2.F32 R35, -RZ, R13.H0_H0 ;  /* 0x2000000dff237230 */ /* 0x000fe40000004100 */
[----:B------:R-:W-:Y:S01]  /*2b40*/  FADD.FTZ R24, -R16, R27 ;  /* 0x0000001b10187221 */ /* 0x000fe20000010100 */
[----:B------:R-:W-:-:S02]  /*2b50*/  HADD2.F32 R31, -RZ, R12.H1_H1 ;  /* 0x3000000cff1f7230 */ /* 0x000fc40000004100 */
[----:B------:R-:W-:Y:S01]  /*2b60*/  FADD.FTZ R25, R25, R22 ;  /* 0x0000001619197221 */ /* 0x000fe20000010000 */
[----:B------:R-:W-:Y:S01]  /*2b70*/  FFMA.FTZ R23, R22, R28, R23 ;  /* 0x0000001c16177223 */ /* 0x000fe20000010017 */
[----:B------:R-:W-:Y:S01]  /*2b80*/  FADD.FTZ R26, R17, R26 ;  /* 0x0000001a111a7221 */ /* 0x000fe20000010000 */
[----:B------:R-:W-:Y:S01]  /*2b90*/  FFMA.FTZ R29, R28, R17, R29 ;  /* 0x000000111c1d7223 */ /* 0x000fe2000001001d */
[----:B------:R-:W-:Y:S02]  /*2ba0*/  HADD2.F32 R22, -RZ, R13.H1_H1 ;  /* 0x3000000dff167230 */ /* 0x000fe40000004100 */
[----:B------:R-:W-:Y:S01]  /*2bb0*/  FMUL.FTZ R28, R24, R63 ;  /* 0x0000003f181c7220 */ /* 0x000fe20000410000 */
[----:B------:R-:W-:Y:S01]  /*2bc0*/  FMUL.FTZ R17, R20, R35 ;  /* 0x0000002314117220 */ /* 0x000fe20000410000 */
[----:B------:R-:W-:Y:S01]  /*2bd0*/  FADD.FTZ R24, -R16, R31 ;  /* 0x0000001f10187221 */ /* 0x000fe20000010100 */
[----:B------:R-:W-:Y:S02]  /*2be0*/  HADD2.F32 R27, -RZ, R14.H0_H0 ;  /* 0x2000000eff1b7230 */ /* 0x000fe40000004100 */
[----:B------:R-:W-:Y:S01]  /*2bf0*/  FFMA.FTZ R30, R35, R28, R30 ;  /* 0x0000001c231e7223 */ /* 0x000fe2000001001e */
[----:B------:R-:W-:Y:S01]  /*2c00*/  FADD.FTZ R26, R26, R17 ;  /* 0x000000111a1a7221 */ /* 0x000fe20000010000 */
[----:B------:R-:W-:Y:S01]  /*2c10*/  FFMA.FTZ R29, R28, R17, R29 ;  /* 0x000000111c1d7223 */ /* 0x000fe2000001001d */
[----:B------:R-:W-:Y:S01]  /*2c20*/  FMUL.FTZ R24, R24, R63 ;  /* 0x0000003f18187220 */ /* 0x000fe20000410000 */
[----:B------:R-:W-:Y:S01]  /*2c30*/  FMUL.FTZ R17, R21, R22 ;  /* 0x0000001615117220 */ /* 0x000fe20000410000 */
[----:B------:R-:W-:-:S02]  /*2c40*/  HADD2.F32 R31, -RZ, R15.H0_H0 ;  /* 0x2000000fff1f7230 */ /* 0x000fc40000004100 */
[----:B------:R-:W-:Y:S01]  /*2c50*/  FADD.FTZ R33, R33, R35 ;  /* 0x0000002321217221 */ /* 0x000fe20000010000 */
[----:B------:R-:W-:Y:S01]  /*2c60*/  FFMA.FTZ R23, R22, R24, R23 ;  /* 0x0000001816177223 */ /* 0x000fe20000010017 */
[----:B------:R-:W-:Y:S01]  /*2c70*/  FADD.FTZ R26, R17, R26 ;  /* 0x0000001a111a7221 */ /* 0x000fe20000010000 */
[----:B------:R-:W-:Y:S01]  /*2c80*/  FFMA.FTZ R29, R24, R17, R29 ;  /* 0x00000011181d7223 */ /* 0x000fe2000001001d */
[----:B------:R-:W-:Y:S01]  /*2c90*/  FADD.FTZ R24, -R16, R27 ;  /* 0x0000001b10187221 */ /* 0x000fe20000010100 */
[----:B------:R-:W-:Y:S02]  /*2ca0*/  HADD2.F32 R17, -RZ, R14.H1_H1 ;  /* 0x3000000eff117230 */ /* 0x000fe40000004100 */
[----:B------:R-:W-:Y:S01]  /*2cb0*/  FMUL.FTZ R27, R20, R31 ;  /* 0x0000001f141b7220 */ /* 0x000fe20000410000 */
[----:B------:R-:W-:Y:S02]  /*2cc0*/  HADD2.F32 R28, -RZ, R15.H1_H1 ;  /* 0x3000000fff1c7230 */ /* 0x000fe40000004100 */
[----:B------:R-:W-:Y:S01]  /*2cd0*/  FMUL.FTZ R32, R24, R63 ;  /* 0x0000003f18207220 */ /* 0x000fe20000410000 */
[----:B------:R-:W-:Y:S01]  /*2ce0*/  FADD.FTZ R25, R25, R22 ;  /* 0x0000001619197221 */ /* 0x000fe20000010000 */
[----:B------:R-:W-:Y:S01]  /*2cf0*/  FADD.FTZ R24, -R16, R17 ;  /* 0x0000001110187221 */ /* 0x000fe20000010100 */
[----:B------:R-:W-:Y:S01]  /*2d00*/  FADD.FTZ R35, R26, R27 ;  /* 0x0000001b1a237221 */ /* 0x000fe20000010000 */
[----:B------:R-:W-:Y:S01]  /*2d10*/  FFMA.FTZ R34, R32, R27, R29 ;  /* 0x0000001b20227223 */ /* 0x000fe2000001001d */
        /* <DEDUP_REMOVED lines=9> */
.L_x_749:
[--C-:B0----5:R-:W-:Y:S02]  /*2db0*/  HADD2.F32 R17, -RZ, R58.reuse.H0_H0 ;  /* 0x2000003aff117230 */ /* 0x121fe40000004100 */
[----:B------:R-:W-:Y:S02]  /*2dc0*/  HADD2.F32 R23, -RZ, R58.H1_H1 ;  /* 0x3000003aff177230 */ /* 0x000fe40000004100 */
[--C-:B------:R-:W-:Y:S02]  /*2dd0*/  HADD2.F32 R33, -RZ, R56.reuse.H1_H1 ;  /* 0x30000038ff217230 */ /* 0x100fe40000004100 */
[----:B------:R-:W-:Y:S01]  /*2de0*/  FADD.FTZ R22, -R16, R17 ;  /* 0x0000001110167221 */ /* 0x000fe20000010100 */
[----:B------:R-:W-:Y:S02]  /*2df0*/  HADD2.F32 R30, -RZ, R57.H0_H0 ;  /* 0x20000039ff1e7230 */ /* 0x000fe40000004100 */
[----:B------:R-:W-:Y:S02]  /*2e00*/  HADD2.F32 R39, -RZ, R55.H0_H0 ;  /* 0x20000037ff277230 */ /* 0x000fe40000004100 */
[----:B-1----:R-:W-:Y:S01]  /*2e10*/  FMUL.FTZ R17, R22, R63 ;  /* 0x0000003f16117220 */ /* 0x002fe20000410000 */
[----:B------:R-:W-:Y:S01]  /*2e20*/  FADD.FTZ R22, -R16, R23 ;  /* 0x0000001710167221 */ /* 0x000fe20000010100 */
[----:B------:R-:W-:-:S02]  /*2e30*/  HADD2.F32 R23, -RZ, R56.H0_H0 ;  /* 0x20000038ff177230 */ /* 0x000fc40000004100 */
[----:B------:R-:W-:Y:S01]  /*2e40*/  FADD.FTZ R34, -R16, R33 ;  /* 0x0000002110227221 */ /* 0x000fe20000010100 */
[----:B------:R-:W-:Y:S01]  /*2e50*/  FFMA.FTZ R24, R20, R17, R18 ;  /* 0x0000001114187223 */ /* 0x000fe20000010012 */
[-C--:B------:R-:W-:Y:S01]  /*2e60*/  FMUL.FTZ R22, R22, R63.reuse ;  /* 0x0000003f16167220 */ /* 0x080fe20000410000 */
[----:B------:R-:W-:Y:S02]  /*2e70*/  HADD2.F32 R33, -RZ, R54.H0_H0 ;  /* 0x20000036ff217230 */ /* 0x000fe40000004100 */
[----:B------:R-:W-:Y:S01]  /*2e80*/  FADD.FTZ R32, -R16, R23 ;  /* 0x0000001710207221 */ /* 0x000fe20000010100 */
[----:B------:R-:W-:Y:S01]  /*2e90*/  FMUL.FTZ R26, R24, -1.4426950216293334961 ;  /* 0xbfb8aa3b181a7820 */ /* 0x000fe20000410000 */
[----:B------:R-:W-:Y:S01]  /*2ea0*/  FFMA.FTZ R25, R21, R22, R19 ;  /* 0x0000001615197223 */ /* 0x000fe20000010013 */
[----:B------:R-:W-:Y:S02]  /*2eb0*/  HADD2.F32 R72, -RZ, R49.H0_H0 ;  /* 0x20000031ff487230 */ /* 0x000fe40000004100 */
[----:B------:R-:W-:Y:S01]  /*2ec0*/  FMUL.FTZ R23, R32, R63 ;  /* 0x0000003f20177220 */ /* 0x000fe20000410000 */
[----:B------:R-:W-:Y:S01]  /*2ed0*/  FMUL.FTZ R28, R25, -1.4426950216293334961 ;  /* 0xbfb8aa3b191c7820 */ /* 0x000fe20000410000 */
[----:B------:R-:W0:Y:S05]  /*2ee0*/  MUFU.EX2 R26, R26 ;  /* 0x0000001a001a7308 */ /* 0x000e2a0000000800 */
[----:B------:R-:W1:Y:S01]  /*2ef0*/  MUFU.EX2 R28, R28 ;  /* 0x0000001c001c7308 */ /* 0x000e620000000800 */
[----:B0-----:R-:W-:Y:S01]  /*2f00*/  FADD.FTZ R27, R26, 1 ;  /* 0x3f8000001a1b7421 */ /* 0x001fe20000010000 */
[----:B-1----:R-:W-:-:S05]  /*2f10*/  FADD.FTZ R29, R28, 1 ;  /* 0x3f8000001c1d7421 */ /* 0x002fca0000010000 */
[----:B------:R-:W0:Y:S08]  /*2f20*/  MUFU.RCP R27, R27 ;  /* 0x0000001b001b7308 */ /* 0x000e300000001000 */
[----:B------:R-:W1:Y:S01]  /*2f30*/  MUFU.RCP R29, R29 ;  /* 0x0000001d001d7308 */ /* 0x000e620000001000 */
[----:B0-----:R-:W-:Y:S01]  /*2f40*/  FADD.FTZ R31, -R27, 1 ;  /* 0x3f8000001b1f7421 */ /* 0x001fe20000010100 */
[----:B------:R-:W-:Y:S01]  /*2f50*/  FMUL.FTZ R26, R30, R27 ;  /* 0x0000001b1e1a7220 */ /* 0x000fe20000410000 */
[----:B------:R-:W-:-:S02]  /*2f60*/  FFMA.FTZ R30, R20, R23, R18 ;  /* 0x00000017141e7223 */ /* 0x000fc40000010012 */
[----:B------:R-:W-:Y:S01]  /*2f70*/  FFMA.FTZ R31, R24, R31, 1 ;  /* 0x3f800000181f7423 */ /* 0x000fe2000001001f */
[----:B------:R-:W-:Y:S01]  /*2f80*/  FMUL.FTZ R24, R34, R63 ;  /* 0x0000003f22187220 */ /* 0x000fe20000410000 */
[----:B------:R-:W-:Y:S01]  /*2f90*/  FMUL.FTZ R32, R30, -1.4426950216293334961 ;  /* 0xbfb8aa3b1e207820 */ /* 0x000fe20000410000 */
[----:B-1----:R-:W-:Y:S02]  /*2fa0*/  FADD.FTZ R28, -R29, 1 ;  /* 0x3f8000001d1c7421 */ /* 0x002fe40000010100 */
[----:B------:R-:W-:Y:S02]  /*2fb0*/  FFMA.FTZ R27, R21, R24, R19 ;  /* 0x00000018151b7223 */ /* 0x000fe40000010013 */
[----:B------:R-:W-:Y:S01]  /*2fc0*/  FFMA.FTZ R25, R25, R28, 1 ;  /* 0x3f80000019197423 */ /* 0x000fe2000001001c */
[----:B------:R-:W-:Y:S01]  /*2fd0*/  HADD2.F32 R28, -RZ, R57.H1_H1 ;  /* 0x30000039ff1c7230 */ /* 0x000fe20000004100 */
[----:B------:R-:W0:Y:S04]  /*2fe0*/  MUFU.EX2 R32, R32 ;  /* 0x0000002000207308 */ /* 0x000e280000000800 */
[----:B------:R-:W-:Y:S01]  /*2ff0*/  FMUL.FTZ R28, R28, R29 ;  /* 0x0000001d1c1c7220 */ /* 0x000fe20000410000 */
[----:B------:R-:W-:Y:S01]  /*3000*/  FMUL.FTZ R29, R26, R31 ;  /* 0x0000001f1a1d7220 */ /* 0x000fe20000410000 */
[----:B------:R-:W-:Y:S01]  /*3010*/  FMUL.FTZ R31, R27, -1.4426950216293334961 ;  /* 0xbfb8aa3b1b1f7820 */ /* 0x000fe20000410000 */
[----:B------:R-:W-:Y:S01]  /*3020*/  FADD.FTZ R26, -R16, R33 ;  /* 0x00000021101a7221 */ /* 0x000fe20000010100 */
[----:B------:R-:W-:-:S02]  /*3030*/  HADD2.F32 R33, -RZ, R54.H1_H1 ;  /* 0x30000036ff217230 */ /* 0x000fc40000004100 */
[----:B------:R-:W-:Y:S01]  /*3040*/  FMUL.FTZ R28, R28, R25 ;  /* 0x000000191c1c7220 */ /* 0x000fe20000410000 */
[----:B------:R-:W-:Y:S01]  /*3050*/  FMUL.FTZ R25, R26, R63 ;  /* 0x0000003f1a197220 */ /* 0x000fe20000410000 */
[----:B------:R-:W1:Y:S01]  /*3060*/  MUFU.EX2 R31, R31 ;  /* 0x0000001f001f7308 */ /* 0x000e620000000800 */
[----:B------:R-:W-:Y:S01]  /*3070*/  FADD.FTZ R26, -R16, R33 ;  /* 0x00000021101a7221 */ /* 0x000fe20000010100 */
[----:B0-----:R-:W-:Y:S01]  /*3080*/  FADD.FTZ R32, R32, 1 ;  /* 0x3f80000020207421 */ /* 0x001fe20000010000 */
[----:B------:R-:W-:Y:S02]  /*3090*/  FFMA.FTZ R34, R20, R25, R18 ;  /* 0x0000001914227223 */ /* 0x000fe40000010012 */
[----:B------:R-:W-:Y:S02]  /*30a0*/  FMUL.FTZ R26, R26, R63 ;  /* 0x0000003f1a1a7220 */ /* 0x000fe40000410000 */
[----:B------:R-:W-:Y:S01]  /*30b0*/  FMUL.FTZ R36, R34, -1.4426950216293334961 ;  /* 0xbfb8aa3b22247820 */ /* 0x000fe20000410000 */
[----:B------:R-:W0:Y:S01]  /*30c0*/  MUFU.RCP R32, R32 ;  /* 0x0000002000207308 */ /* 0x000e220000001000 */
[----:B------:R-:W-:-:S04]  /*30d0*/  FFMA.FTZ R35, R21, R26, R19 ;  /* 0x0000001a15237223 */ /* 0x000fc80000010013 */
[----:B------:R-:W-:Y:S01]  /*30e0*/  FMUL.FTZ R38, R35, -1.4426950216293334961 ;  /* 0xbfb8aa3b23267820 */ /* 0x000fe20000410000 */
[----:B-1----:R-:W-:Y:S02]  /*30f0*/  FADD.FTZ R33, R31, 1 ;  /* 0x3f8000001f217421 */ /* 0x002fe40000010000 */
[----:B------:R-:W1:Y:S04]  /*3100*/  MUFU.EX2 R36, R36 ;  /* 0x0000002400247308 */ /* 0x000e680000000800 */
[----:B------:R-:W2:Y:S01]  /*3110*/  MUFU.RCP R33, R33 ;  /* 0x0000002100217308 */ /* 0x000ea20000001000 */
[----:B0-----:R-:W-:Y:S01]  /*3120*/  FADD.FTZ R31, -R32, 1 ;  /* 0x3f800000201f7421 */ /* 0x001fe20000010100 */
[----:B------:R-:W-:-:S06]  /*3130*/  FMUL.FTZ R32, R39, R32 ;  /* 0x0000002027207220 */ /* 0x000fcc0000410000 */
[----:B------:R-:W0:Y:S01]  /*3140*/  MUFU.EX2 R38, R38 ;  /* 0x0000002600267308 */ /* 0x000e220000000800 */
[----:B------:R-:W-:Y:S01]  /*3150*/  FFMA.FTZ R31, R30, R31, 1 ;  /* 0x3f8000001e1f7423 */ /* 0x000fe2000001001f */
[----:B-1----:R-:W-:Y:S01]  /*3160*/  FADD.FTZ R37, R36, 1 ;  /* 0x3f80000024257421 */ /* 0x002fe20000010000 */
[----:B------:R-:W-:-:S05]  /*3170*/  HADD2.F32 R36, -RZ, R55.H1_H1 ;  /* 0x30000037ff247230 */ /* 0x000fca0000004100 */
[----:B------:R-:W1:Y:S01]  /*3180*/  MUFU.RCP R37, R37 ;  /* 0x0000002500257308 */ /* 0x000e620000001000 */
[----:B--2---:R-:W-:Y:S01]  /*3190*/  FADD.FTZ R30, -R33, 1 ;  /* 0x3f800000211e7421 */ /* 0x004fe20000010100 */
[----:B------:R-:W-:Y:S01]  /*31a0*/  FMUL.FTZ R33, R36, R33 ;  /* 0x0000002124217220 */ /* 0x000fe20000410000 */
[----:B------:R-:W-:Y:S02]  /*31b0*/  HADD2.F32 R36, -RZ, R53.H0_H0 ;  /* 0x20000035ff247230 */ /* 0x000fe40000004100 */
[----:B------:R-:W-:Y:S01]  /*31c0*/  FFMA.FTZ R30, R27, R30, 1 ;  /* 0x3f8000001b1e7423 */ /* 0x000fe2000001001e */
[----:B0-----:R-:W-:-:S03]  /*31d0*/  FADD.FTZ R27, R38, 1 ;  /* 0x3f800000261b7421 */ /* 0x001fc60000010000 */
[----:B------:R-:W-:-:S03]  /*31e0*/  FMUL.FTZ R33, R33, R30 ;  /* 0x0000001e21217220 */ /* 0x000fc60000410000 */
[----:B------:R-:W0:Y:S01]  /*31f0*/  MUFU.RCP R27, R27 ;  /* 0x0000001b001b7308 */ /* 0x000e220000001000 */
[----:B-1----:R-:W-:Y:S01]  /*3200*/  FADD.FTZ R39, -R37, 1 ;  /* 0x3f80000025277421 */ /* 0x002fe20000010100 */
[----:B------:R-:W-:Y:S01]  /*3210*/  FMUL.FTZ R37, R36, R37 ;  /* 0x0000002524257220 */ /* 0x000fe20000410000 */
[----:B------:R-:W-:Y:S02]  /*3220*/  HADD2.F32 R36, -RZ, R53.H1_H1 ;  /* 0x30000035ff247230 */ /* 0x000fe40000004100 */
[----:B------:R-:W-:Y:S01]  /*3230*/  FFMA.FTZ R34, R34, R39, 1 ;  /* 0x3f80000022227423 */ /* 0x000fe20000010027 */
[----:B------:R-:W-:Y:S01]  /*3240*/  FMUL.FTZ R39, R32, R31 ;  /* 0x0000001f20277220 */ /* 0x000fe20000410000 */
[----:B------:R-:W-:Y:S02]  /*3250*/  FMUL.FTZ R32, R20, R29 ;  /* 0x0000001d14207220 */ /* 0x000fe40000410000 */
[----:B------:R-:W-:Y:S02]  /*3260*/  FMUL.FTZ R31, R37, R34 ;  /* 0x00000022251f7220 */ /* 0x000fe40000410000 */
[----:B------:R-:W-:Y:S01]  /*3270*/  FFMA.FTZ R37, R17, R32, RZ ;  /* 0x0000002011257223 */ /* 0x000fe200000100ff */
[----:B------:R-:W-:Y:S01]  /*3280*/  FADD.FTZ R34, RZ, R32 ;  /* 0x00000020ff227221 */ /* 0x000fe20000010000 */
[----:B0-----:R-:W-:Y:S01]  /*3290*/  FADD.FTZ R38, -R27, 1 ;  /* 0x3f8000001b267421 */ /* 0x001fe20000010100 */
[----:B------:R-:W-:Y:S01]  /*32a0*/  FMUL.FTZ R36, R36, R27 ;  /* 0x0000001b24247220 */ /* 0x000fe20000410000 */
[----:B------:R-:W-:-:S02]  /*32b0*/  HADD2.F32 R27, -RZ, R52.H0_H0 ;  /* 0x20000034ff1b7230 */ /* 0x000fc40000004100 */
[----:B------:R-:W-:-:S04]  /*32c0*/  FFMA.FTZ R35, R35, R38, 1 ;  /* 0x3f80000023237423 */ /* 0x000fc80000010026 */
[----:B------:R-:W-:Y:S01]  /*32d0*/  FMUL.FTZ R30, R36, R35 ;  /* 0x00000023241e7220 */ /* 0x000fe20000410000 */
[----:B------:R-:W-:Y:S01]  /*32e0*/  FADD.FTZ R36, -R16, R27 ;  /* 0x0000001b10247221 */ /* 0x000fe20000010100 */
[----:B------:R-:W-:-:S03]  /*32f0*/  FMUL.FTZ R35, R21, R28 ;  /* 0x0000001c15237220 */ /* 0x000fc60000410000 */
[----:B------:R-:W-:Y:S01]  /*3300*/  FMUL.FTZ R27, R36, R63 ;  /* 0x0000003f241b7220 */ /* 0x000fe20000410000 */
[----:B------:R-:W-:Y:S01]  /*3310*/  FFMA.FTZ R32, R22, R35, R37 ;  /* 0x0000002316207223 */ /* 0x000fe20000010025 */
[----:B------:R-:W-:Y:S01]  /*3320*/  FADD.FTZ R35, R35, R34 ;  /* 0x0000002223237221 */ /* 0x000fe20000010000 */
[----:B------:R-:W-:Y:S01]  /*3330*/  FFMA.FTZ R36, R17, R29, RZ ;  /* 0x0000001d11247223 */ /* 0x000fe200000100ff */
[----:B------:R-:W-:Y:S01]  /*3340*/  FFMA.FTZ R37, R20, R27, R18 ;  /* 0x0000001b14257223 */ /* 0x000fe20000010012 */
[----:B------:R-:W-:Y:S01]  /*3350*/  FADD.FTZ R34, RZ, R29 ;  /* 0x0000001dff227221 */ /* 0x000fe20000010000 */
[----:B------:R-:W-:Y:S02]  /*3360*/  HADD2.F32 R17, -RZ, R51.H0_H0 ;  /* 0x20000033ff117230 */ /* 0x000fe40000004100 */
[-C--:B------:R-:W-:Y:S01]  /*3370*/  FFMA.FTZ R36, R23, R39.reuse, R36 ;  /* 0x0000002717247223 */ /* 0x080fe20000010024 */
[----:B------:R-:W-:Y:S01]  /*3380*/  FMUL.FTZ R65, R37, -1.4426950216293334961 ;  /* 0xbfb8aa3b25417820 */ /* 0x000fe20000410000 */
[----:B------:R-:W-:Y:S01]  /*3390*/  FADD.FTZ R34, R34, R39 ;  /* 0x0000002722227221 */ /* 0x000fe20000010000 */
[----:B------:R-:W-:Y:S01]  /*33a0*/  FMUL.FTZ R39, R20, R39 ;  /* 0x0000002714277220 */ /* 0x000fe20000410000 */
[----:B------:R-:W-:Y:S01]  /*33b0*/  FFMA.FTZ R29, R22, R28, RZ ;  /* 0x0000001c161d7223 */ /* 0x000fe200000100ff */
[----:B------:R-:W-:Y:S01]  /*33c0*/  FADD.FTZ R28, RZ, R28 ;  /* 0x0000001cff1c7221 */ /* 0x000fe20000010000 */
[----:B------:R-:W-:Y:S01]  /*33d0*/  FADD.FTZ R34, R34, R31 ;  /* 0x0000001f22227221 */ /* 0x000fe20000010000 */
[----:B------:R-:W0:Y:S01]  /*33e0*/  MUFU.EX2 R65, R65 ;  /* 0x0000004100417308 */ /* 0x000e220000000800 */
[----:B------:R-:W-:Y:S01]  /*33f0*/  FFMA.FTZ R38, R23, R39, R32 ;  /* 0x0000002717267223 */ /* 0x000fe20000010020 */
[----:B------:R-:W-:-:S02]  /*3400*/  HADD2.F32 R23, -RZ, R52.H1_H1 ;  /* 0x30000034ff177230 */ /* 0x000fc40000004100 */
[----:B------:R-:W-:Y:S01]  /*3410*/  FFMA.FTZ R29, R24, R33, R29 ;  /* 0x00000021181d7223 */ /* 0x000fe2000001001d */
[-C--:B------:R-:W-:Y:S01]  /*3420*/  FFMA.FTZ R36, R25, R31.reuse, R36 ;  /* 0x0000001f19247223 */ /* 0x080fe20000010024 */
[----:B------:R-:W-:Y:S01]  /*3430*/  FMUL.FTZ R31, R20, R31 ;  /* 0x0000001f141f7220 */ /* 0x000fe20000410000 */
[----:B0-----:R-:W-:-:S06]  /*3440*/  FADD.FTZ R70, R65, 1 ;  /* 0x3f80000041467421 */ /* 0x001fcc0000010000 */
[----:B------:R-:W0:Y:S02]  /*3450*/  MUFU.RCP R70, R70 ;  /* 0x0000004600467308 */ /* 0x000e240000001000 */
[----:B0-----:R-:W-:Y:S01]  /*3460*/  FADD.FTZ R32, -R70, 1 ;  /* 0x3f80000046207421 */ /* 0x001fe20000010100 */
[----:B------:R-:W-:Y:S01]  /*3470*/  FMUL.FTZ R17, R17, R70 ;  /* 0x0000004611117220 */ /* 0x000fe20000410000 */
[----:B------:R-:W-:Y:S02]  /*3480*/  FADD.FTZ R70, -R16, R23 ;  /* 0x0000001710467221 */ /* 0x000fe40000010100 */
[----:B------:R-:W-:-:S04]  /*3490*/  FFMA.FTZ R32, R37, R32, 1 ;  /* 0x3f80000025207423 */ /* 0x000fc80000010020 */
[----:B------:R-:W-:Y:S01]  /*34a0*/  FMUL.FTZ R17, R17, R32 ;  /* 0x0000002011117220 */ /* 0x000fe20000410000 */
[----:B------:R-:W-:Y:S01]  /*34b0*/  FMUL.FTZ R32, R70, R63 ;  /* 0x0000003f46207220 */ /* 0x000fe20000410000 */
[----:B------:R-:W-:Y:S01]  /*34c0*/  FADD.FTZ R70, R35, R39 ;  /* 0x0000002723467221 */ /* 0x000fe20000010000 */
[----:B------:R-:W-:Y:S01]  /*34d0*/  FADD.FTZ R35, R28, R33 ;  /* 0x000000211c237221 */ /* 0x000fe20000010000 */
[C---:B------:R-:W-:Y:S01]  /*34e0*/  FMUL.FTZ R33, R21.reuse, R33 ;  /* 0x0000002115217220 */ /* 0x040fe20000410000 */
[----:B------:R-:W-:Y:S01]  /*34f0*/  FFMA.FTZ R23, R21, R32, R19 ;  /* 0x0000002015177223 */ /* 0x000fe20000010013 */
[----:B------:R-:W-:Y:S01]  /*3500*/  FFMA.FTZ R36, R27, R17, R36 ;  /* 0x000000111b247223 */ /* 0x000fe20000010024 */
[----:B------:R-:W-:Y:S01]  /*3510*/  FADD.FTZ R35, R35, R30 ;  /* 0x0000001e23237221 */ /* 0x000fe20000010000 */
[----:B------:R-:W-:Y:S01]  /*3520*/  FFMA.FTZ R38, R24, R33, R38 ;  /* 0x0000002118267223 */ /* 0x000fe20000010026 */
[----:B------:R-:W-:Y:S01]  /*3530*/  FMUL.FTZ R37, R23, -1.4426950216293334961 ;  /* 0xbfb8aa3b17257820 */ /* 0x000fe20000410000 */
[----:B------:R-:W-:-:S02]  /*3540*/  HADD2.F32 R24, -RZ, R51.H1_H1 ;  /* 0x30000033ff187230 */ /* 0x000fc40000004100 */
[----:B------:R-:W-:Y:S01]  /*3550*/  FADD.FTZ R70, R33, R70 ;  /* 0x0000004621467221 */ /* 0x000fe20000010000 */
[----:B------:R-:W-:Y:S01]  /*3560*/  FFMA.FTZ R38, R25, R31, R38 ;  /* 0x0000001f19267223 */ /* 0x000fe20000010026 */
[----:B------:R-:W-:Y:S01]  /*3570*/  FADD.FTZ R34, R34, R17 ;  /* 0x0000001122227221 */ /* 0x000fe20000010000 */
[----:B------:R-:W0:Y:S01]  /*3580*/  MUFU.EX2 R37, R37 ;  /* 0x0000002500257308 */ /* 0x000e220000000800 */
[----:B------:R-:W-:Y:S01]  /*3590*/  FADD.FTZ R70, R70, R31 ;  /* 0x0000001f46467221 */ /* 0x000fe20000010000 */
[----:B------:R-:W-:Y:S01]  /*35a0*/  FFMA.FTZ R31, R26, R30, R29 ;  /* 0x0000001e1a1f7223 */ /* 0x000fe2000001001d */
[----:B0-----:R-:W-:Y:S01]  /*35b0*/  FADD.FTZ R39, R37, 1 ;  /* 0x3f80000025277421 */ /* 0x001fe20000010000 */
[----:B------:R-:W-:-:S05]  /*35c0*/  HADD2.F32 R37, -RZ, R50.H0_H0 ;  /* 0x20000032ff257230 */ /* 0x000fca0000004100 */
[----:B------:R-:W0:Y:S02]  /*35d0*/  MUFU.RCP R39, R39 ;  /* 0x0000002700277308 */ /* 0x000e240000001000 */
[----:B0-----:R-:W-:Y:S01]  /*35e0*/  FADD.FTZ R22, -R39, 1 ;  /* 0x3f80000027167421 */ /* 0x001fe20000010100 */
[----:B------:R-:W-:-:S03]  /*35f0*/  FMUL.FTZ R24, R24, R39 ;  /* 0x0000002718187220 */ /* 0x000fc60000410000 */
[----:B------:R-:W-:Y:S01]  /*3600*/  FFMA.FTZ R23, R23, R22, 1 ;  /* 0x3f80000017177423 */ /* 0x000fe20000010016 */
[----:B------:R-:W-:-:S03]  /*3610*/  FADD.FTZ R22, -R16, R37 ;  /* 0x0000002510167221 */ /* 0x000fc60000010100 */
[----:B------:R-:W-:Y:S01]  /*3620*/  FMUL.FTZ R24, R24, R23 ;  /* 0x0000001718187220 */ /* 0x000fe20000410000 */
[----:B------:R-:W-:-:S03]  /*3630*/  FMUL.FTZ R23, R22, R63 ;  /* 0x0000003f16177220 */ /* 0x000fc60000410000 */
[----:B------:R-:W-:Y:S01]  /*3640*/  FADD.FTZ R35, R35, R24 ;  /* 0x0000001823237221 */ /* 0x000fe20000010000 */
[----:B------:R-:W-:Y:S01]  /*3650*/  FFMA.FTZ R22, R20, R23, R18 ;  /* 0x0000001714167223 */ /* 0x000fe20000010012 */
[----:B------:R-:W-:-:S03]  /*3660*/  FFMA.FTZ R31, R32, R24, R31 ;  /* 0x00000018201f7223 */ /* 0x000fc6000001001f */
[----:B------:R-:W-:-:S06]  /*3670*/  FMUL.FTZ R28, R22, -1.4426950216293334961 ;  /* 0xbfb8aa3b161c7820 */ /* 0x000fcc0000410000 */
[----:B------:R-:W0:Y:S02]  /*3680*/  MUFU.EX2 R28, R28 ;  /* 0x0000001c001c7308 */ /* 0x000e240000000800 */
[----:B0-----:R-:W-:-:S06]  /*3690*/  FADD.FTZ R33, R28, 1 ;  /* 0x3f8000001c217421 */ /* 0x001fcc0000010000 */
[----:B------:R-:W0:Y:S02]  /*36a0*/  MUFU.RCP R33, R33 ;  /* 0x0000002100217308 */ /* 0x000e240000001000 */
[----:B0-----:R-:W-:Y:S01]  /*36b0*/  FADD.FTZ R37, -R33, 1 ;  /* 0x3f80000021257421 */ /* 0x001fe20000010100 */
[----:B------:R-:W-:Y:S01]  /*36c0*/  FMUL.FTZ R25, R72, R33 ;  /* 0x0000002148197220 */ /* 0x000fe20000410000 */
[----:B------:R-:W-:Y:S01]  /*36d0*/  FMUL.FTZ R33, R21, R30 ;  /* 0x0000001e15217220 */ /* 0x000fe20000410000 */
[----:B------:R-:W-:Y:S02]  /*36e0*/  HADD2.F32 R72, -RZ, R47.H0_H0 ;  /* 0x2000002fff487230 */ /* 0x000fe40000004100 */
[----:B------:R-:W-:Y:S01]  /*36f0*/  FFMA.FTZ R22, R22, R37, 1 ;  /* 0x3f80000016167423 */ /* 0x000fe20000010025 */
[----:B------:R-:W-:Y:S02]  /*3700*/  HADD2.F32 R37, -RZ, R50.H1_H1 ;  /* 0x30000032ff257230 */ /* 0x000fe40000004100 */
[----:B------:R-:W-:Y:S01]  /*3710*/  FFMA.FTZ R38, R26, R33, R38 ;  /* 0x000000211a267223 */ /* 0x000fe20000010026 */
[----:B------:R-:W-:-:S02]  /*3720*/  HADD2.F32 R26, -RZ, R49.H1_H1 ;  /* 0x30000031ff1a7230 */ /* 0x000fc40000004100 */
[----:B------:R-:W-:Y:S01]  /*3730*/  FMUL.FTZ R25, R25, R22 ;  /* 0x0000001619197220 */ /* 0x000fe20000410000 */
[----:B------:R-:W-:Y:S01]  /*3740*/  FADD.FTZ R70, R33, R70 ;  /* 0x0000004621467221 */ /* 0x000fe20000010000 */
[----:B------:R-:W-:Y:S01]  /*3750*/  FADD.FTZ R28, -R16, R37 ;  /* 0x00000025101c7221 */ /* 0x000fe20000010100 */
[----:B------:R-:W-:Y:S01]  /*3760*/  FMUL.FTZ R33, R20, R17 ;  /* 0x0000001114217220 */ /* 0x000fe20000410000 */
[----:B------:R-:W-:Y:S01]  /*3770*/  FADD.FTZ R34, R34, R25 ;  /* 0x0000001922227221 */ /* 0x000fe20000010000 */
[----:B------:R-:W-:Y:S01]  /*3780*/  FFMA.FTZ R36, R23, R25, R36 ;  /* 0x0000001917247223 */ /* 0x000fe20000010024 */
[----:B------:R-:W-:Y:S01]  /*3790*/  FMUL.FTZ R22, R28, R63 ;  /* 0x0000003f1c167220 */ /* 0x000fe20000410000 */
[----:B------:R-:W-:Y:S01]  /*37a0*/  FFMA.FTZ R38, R27, R33, R38 ;  /* 0x000000211b267223 */ /* 0x000fe20000010026 */
[----:B------:R-:W-:Y:S01]  /*37b0*/  FADD.FTZ R70, R70, R33 ;  /* 0x0000002146467221 */ /* 0x000fe20000010000 */
[C---:B------:R-:W-:Y:S01]  /*37c0*/  FMUL.FTZ R33, R21.reuse, R24 ;  /* 0x0000001815217220 */ /* 0x040fe20000410000 */
[----:B------:R-:W-:Y:S01]  /*37d0*/  FFMA.FTZ R28, R21, R22, R19 ;  /* 0x00000016151c7223 */ /* 0x000fe20000010013 */
[----:B------:R-:W-:-:S02]  /*37e0*/  HADD2.F32 R24, -RZ, R47.H1_H1 ;  /* 0x3000002fff187230 */ /* 0x000fc40000004100 */
[----:B------:R-:W-:Y:S01]  /*37f0*/  FMUL.FTZ R25, R20, R25 ;  /* 0x0000001914197220 */ /* 0x000fe20000410000 */
[----:B------:R-:W-:Y:S01]  /*3800*/  FFMA.FTZ R38, R32, R33, R38 ;  /* 0x0000002120267223 */ /* 0x000fe20000010026 */
[----:B------:R-:W-:Y:S01]  /*3810*/  FMUL.FTZ R37, R28, -1.4426950216293334961 ;  /* 0xbfb8aa3b1c257820 */ /* 0x000fe20000410000 */
[----:B------:R-:W-:Y:S02]  /*3820*/  FADD.FTZ R70, R33, R70 ;  /* 0x0000004621467221 */ /* 0x000fe40000010000 */
[----:B------:R-:W-:Y:S02]  /*3830*/  FFMA.FTZ R38, R23, R25, R38 ;  /* 0x0000001917267223 */ /* 0x000fe40000010026 */
[----:B------:R-:W-:Y:S01]  /*3840*/  FADD.FTZ R70, R70, R25 ;  /* 0x0000001946467221 */ /* 0x000fe20000010000 */
[----:B------:R-:W0:Y:S02]  /*3850*/  MUFU.EX2 R37, R37 ;  /* 0x0000002500257308 */ /* 0x000e240000000800 */
[----:B0-----:R-:W-:Y:S01]  /*3860*/  FADD.FTZ R39, R37, 1 ;  /* 0x3f80000025277421 */ /* 0x001fe20000010000 */
[----:B------:R-:W-:-:S05]  /*3870*/  HADD2.F32 R37, -RZ, R48.H0_H0 ;  /* 0x20000030ff257230 */ /* 0x000fca0000004100 */
[----:B------:R-:W0:Y:S01]  /*3880*/  MUFU.RCP R39, R39 ;  /* 0x0000002700277308 */ /* 0x000e220000001000 */
[----:B------:R-:W-:Y:S01]  /*3890*/  FADD.FTZ R30, -R16, R37 ;  /* 0x00000025101e7221 */ /* 0x000fe20000010100 */
[----:B0-----:R-:W-:Y:S01]  /*38a0*/  FADD.FTZ R29, -R39, 1 ;  /* 0x3f800000271d7421 */ /* 0x001fe20000010100 */
[----:B------:R-:W-:Y:S01]  /*38b0*/  FMUL.FTZ R26, R26, R39 ;  /* 0x000000271a1a7220 */ /* 0x000fe20000410000 */
[----:B------:R-:W-:Y:S02]  /*38c0*/  HADD2.F32 R39, -RZ, R46.H0_H0 ;  /* 0x2000002eff277230 */ /* 0x000fe40000004100 */
[----:B------:R-:W-:-:S04]  /*38d0*/  FFMA.FTZ R29, R28, R29, 1 ;  /* 0x3f8000001c1d7423 */ /* 0x000fc8000001001d */
        /* <DEDUP_REMOVED lines=11> */
[----:B------:R-:W-:Y:S02]  /*3990*/  HADD2.F32 R72, -RZ, R45.H0_H0 ;  /* 0x2000002dff487230 */ /* 0x000fe40000004100 */
[----:B------:R-:W-:Y:S01]  /*39a0*/  FFMA.FTZ R26, R26, R27, 1 ;  /* 0x3f8000001a1a7423 */ /* 0x000fe2000001001b */
[----:B------:R-:W-:-:S03]  /*39b0*/  HADD2.F32 R27, -RZ, R48.H1_H1 ;  /* 0x30000030ff1b7230 */ /* 0x000fc60000004100 */
[----:B------:R-:W-:Y:S02]  /*39c0*/  FMUL.FTZ R17, R17, R26 ;  /* 0x0000001a11117220 */ /* 0x000fe40000410000 */
[----:B------:R-:W-:Y:S02]  /*39d0*/  FADD.FTZ R30, -R16, R27 ;  /* 0x0000001b101e7221 */ /* 0x000fe40000010100 */
[----:B------:R-:W-:Y:S01]  /*39e0*/  FFMA.FTZ R36, R29, R17, R36 ;  /* 0x000000111d247223 */ /* 0x000fe20000010024 */
[----:B------:R-:W-:Y:S01]  /*39f0*/  FADD.FTZ R34, R34, R17 ;  /* 0x0000001122227221 */ /* 0x000fe20000010000 */
        /* <DEDUP_REMOVED lines=9> */
[----:B------:R-:W-:Y:S01]  /*3a90*/  FADD.FTZ R32, -R16, R39 ;  /* 0x0000002710207221 */ /* 0x000fe20000010100 */
[----:B------:R-:W-:Y:S02]  /*3aa0*/  HADD2.F32 R39, -RZ, R44.H0_H0 ;  /* 0x2000002cff277230 */ /* 0x000fe40000004100 */
        /* <DEDUP_REMOVED lines=12> */
[----:B------:R-:W-:Y:S02]  /*3b70*/  HADD2.F32 R28, -RZ, R45.H1_H1 ;  /* 0x3000002dff1c7230 */ /* 0x000fe40000004100 */
[----:B------:R-:W-:Y:S01]  /*3b80*/  FFMA.FTZ R24, R24, R37, 1 ;  /* 0x3f80000018187423 */ /* 0x000fe20000010025 */
[----:B------:R-:W-:Y:S02]  /*3b90*/  HADD2.F32 R37, -RZ, R46.H1_H1 ;  /* 0x3000002eff257230 */ /* 0x000fe40000004100 */
[----:B------:R-:W-:Y:S01]  /*3ba0*/  FFMA.FTZ R38, R22, R33, R38 ;  /* 0x0000002116267223 */ /* 0x000fe20000010026 */
[----:B------:R-:W-:Y:S01]  /*3bb0*/  FADD.FTZ R70, R33, R70 ;  /* 0x0000004621467221 */ /* 0x000fe20000010000 */
[----:B------:R-:W-:Y:S01]  /*3bc0*/  FMUL.FTZ R23, R23, R24 ;  /* 0x0000001817177220 */ /* 0x000fe20000410000 */
[----:B------:R-:W-:Y:S01]  /*3bd0*/  FMUL.FTZ R33, R20, R17 ;  /* 0x0000001114217220 */ /* 0x000fe20000410000 */
[----:B------:R-:W-:Y:S01]  /*3be0*/  FADD.FTZ R32, -R16, R37 ;  /* 0x0000002510207221 */ /* 0x000fe20000010100 */
[----:B------:R-:W-:-:S02]  /*3bf0*/  HADD2.F32 R72, -RZ, R43.H0_H0 ;  /* 0x2000002bff487230 */ /* 0x000fc40000004100 */
[----:B------:R-:W-:Y:S01]  /*3c00*/  FFMA.FTZ R36, R27, R23, R36 ;  /* 0x000000171b247223 */ /* 0x000fe20000010024 */
[----:B------:R-:W-:Y:S01]  /*3c10*/  FFMA.FTZ R38, R29, R33, R38 ;  /* 0x000000211d267223 */ /* 0x000fe20000010026 */
[----:B------:R-:W-:Y:S01]  /*3c20*/  FMUL.FTZ R24, R32, R63 ;  /* 0x0000003f20187220 */ /* 0x000fe20000410000 */
[----:B------:R-:W-:Y:S01]  /*3c30*/  FADD.FTZ R70, R70, R33 ;  /* 0x0000002146467221 */ /* 0x000fe20000010000 */
[C---:B------:R-:W-:Y:S01]  /*3c40*/  FMUL.FTZ R33, R21.reuse, R30 ;  /* 0x0000001e15217220 */ /* 0x040fe20000410000 */
[----:B------:R-:W-:Y:S02]  /*3c50*/  HADD2.F32 R30, -RZ, R43.H1_H1 ;  /* 0x3000002bff1e7230 */ /* 0x000fe40000004100 */
[----:B------:R-:W-:Y:S01]  /*3c60*/  FFMA.FTZ R25, R21, R24, R19 ;  /* 0x0000001815197223 */ /* 0x000fe20000010013 */
[----:B------:R-:W-:Y:S01]  /*3c70*/  FADD.FTZ R34, R34, R23 ;  /* 0x0000001722227221 */ /* 0x000fe20000010000 */
[----:B------:R-:W-:Y:S01]  /*3c80*/  FFMA.FTZ R38, R26, R33, R38 ;  /* 0x000000211a267223 */ /* 0x000fe20000010026 */
        /* <DEDUP_REMOVED lines=15> */
[-C--:B------:R-:W-:Y:S01]  /*3d80*/  FMUL.FTZ R33, R21, R28.reuse ;  /* 0x0000001c15217220 */ /* 0x080fe20000410000 */
[----:B------:R-:W-:Y:S01]  /*3d90*/  FFMA.FTZ R22, R20, R25, R18 ;  /* 0x0000001914167223 */ /* 0x000fe20000010012 */
[----:B------:R-:W-:Y:S01]  /*3da0*/  FADD.FTZ R35, R35, R28 ;  /* 0x0000001c23237221 */ /* 0x000fe20000010000 */
[C---:B------:R-:W-:Y:S01]  /*3db0*/  FFMA.FTZ R31, R24.reuse, R28, R31 ;  /* 0x0000001c181f7223 */ /* 0x040fe2000001001f */
[----:B------:R-:W-:Y:S01]  /*3dc0*/  FFMA.FTZ R38, R24, R33, R38 ;  /* 0x0000002118267223 */ /* 0x000fe20000010026 */
[----:B------:R-:W-:Y:S01]  /*3dd0*/  FMUL.FTZ R32, R22, -1.4426950216293334961 ;  /* 0xbfb8aa3b16207820 */ /* 0x000fe20000410000 */
[----:B------:R-:W-:Y:S02]  /*3de0*/  HADD2.F32 R28, -RZ, R41.H1_H1 ;  /* 0x30000029ff1c7230 */ /* 0x000fe40000004100 */
[----:B------:R-:W-:-:S03]  /*3df0*/  FADD.FTZ R70, R33, R70 ;  /* 0x0000004621467221 */ /* 0x000fc60000010000 */
        /* <DEDUP_REMOVED lines=10> */
[-C--:B------:R-:W-:Y:S01]  /*3ea0*/  FMUL.FTZ R33, R20, R17.reuse ;  /* 0x0000001114217220 */ /* 0x080fe20000410000 */
[C---:B------:R-:W-:Y:S01]  /*3eb0*/  FFMA.FTZ R36, R25.reuse, R17, R36 ;  /* 0x0000001119247223 */ /* 0x040fe20000010024 */
[----:B------:R-:W-:Y:S01]  /*3ec0*/  FMUL.FTZ R22, R32, R63 ;  /* 0x0000003f20167220 */ /* 0x000fe20000410000 */
[----:B------:R-:W-:Y:S01]  /*3ed0*/  FADD.FTZ R34, R34, R17 ;  /* 0x0000001122227221 */ /* 0x000fe20000010000 */
        /* <DEDUP_REMOVED lines=124> */
[C---:B------:R-:W-:Y:S01]  /*46a0*/  FFMA.FTZ R31, R22.reuse, R28, R31 ;  /* 0x0000001c161f7223 */ /* 0x040fe2000001001f */
[----:B------:R-:W-:Y:S01]  /*46b0*/  FADD.FTZ R35, R35, R28 ;  /* 0x0000001c23237221 */ /* 0x000fe20000010000 */
        /* <DEDUP_REMOVED lines=118> */
[----:B------:R-:W-:Y:S02]  /*4e20*/  FFMA.FTZ R36, R29, R23, R36 ;  /* 0x000000171d247223 */ /* 0x000fe40000010024 */
        /* <DEDUP_REMOVED lines=9> */
[----:B------:R-:W-:-:S03]  /*4ec0*/  FADD.FTZ R24, -R16, R39 ;  /* 0x0000002710187221 */ /* 0x000fc60000010100 */
[----:B------:R-:W-:Y:S01]  /*4ed0*/  FMUL.FTZ R22, R22, R27 ;  /* 0x0000001b16167220 */ /* 0x000fe20000410000 */
[----:B------:R-:W-:-:S03]  /*4ee0*/  FMUL.FTZ R27, R24, R63 ;  /* 0x0000003f181b7220 */ /* 0x000fc60000410000 */
[----:B------:R-:W-:Y:S01]  /*4ef0*/  FFMA.FTZ R31, R30, R22, R31 ;  /* 0x000000161e1f7223 */ /* 0x000fe2000001001f */
        /* <DEDUP_REMOVED lines=8> */
[----:B------:R-:W-:-:S03]  /*4f80*/  HADD2.F32 R25, -RZ, R14.H1_H1 ;  /* 0x3000000eff197230 */ /* 0x000fc60000004100 */
[----:B------:R-:W-:Y:S02]  /*4f90*/  FMUL.FTZ R17, R17, R24 ;  /* 0x0000001811117220 */ /* 0x000fe40000410000 */
[----:B------:R-:W-:Y:S01]  /*4fa0*/  FADD.FTZ R32, -R16, R25 ;  /* 0x0000001910207221 */ /* 0x000fe20000010100 */
[----:B------:R-:W-:Y:S01]  /*4fb0*/  FMUL.FTZ R25, R21, R26 ;  /* 0x0000001a15197220 */ /* 0x000fe20000410000 */
[----:B------:R-:W-:Y:S02]  /*4fc0*/  HADD2.F32 R26, -RZ, R15.H1_H1 ;  /* 0x3000000fff1a7230 */ /* 0x000fe40000004100 */
[----:B------:R-:W-:Y:S01]  /*4fd0*/  FMUL.FTZ R32, R32, R63 ;  /* 0x0000003f20207220 */ /* 0x000fe20000410000 */
[----:B------:R-:W-:Y:S01]  /*4fe0*/  FFMA.FTZ R38, R28, R25, R38 ;  /* 0x000000191c267223 */ /* 0x000fe20000010026 */
[----:B------:R-:W-:Y:S01]  /*4ff0*/  FADD.FTZ R70, R25, R70 ;  /* 0x0000004619467221 */ /* 0x000fe20000010000 */
        /* <DEDUP_REMOVED lines=8> */
[----:B0-----:R-:W-:Y:S01]  /*5080*/  FADD.FTZ R39, -R37, 1 ;  /* 0x3f80000025277421 */ /* 0x001fe20000010100 */
[----:B------:R-:W-:-:S03]  /*5090*/  FMUL.FTZ R26, R26, R37 ;  /* 0x000000251a1a7220 */ /* 0x000fc60000410000 */
[----:B------:R-:W-:-:S04]  /*50a0*/  FFMA.FTZ R39, R24, R39, 1 ;  /* 0x3f80000018277423 */ /* 0x000fc80000010027 */
[----:B------:R-:W-:Y:S01]  /*50b0*/  FMUL.FTZ R39, R26, R39 ;  /* 0x000000271a277220 */ /* 0x000fe20000410000 */
[----:B------:R-:W-:Y:S01]  /*50c0*/  FADD.FTZ R26, R34, R23 ;  /* 0x00000017221a7221 */ /* 0x000fe20000010000 */
[----:B------:R-:W-:Y:S01]  /*50d0*/  FMUL.FTZ R23, R21, R22 ;  /* 0x0000001615177220 */ /* 0x000fe20000410000 */
[----:B------:R-:W-:Y:S02]  /*50e0*/  FADD.FTZ R22, R35, R22 ;  /* 0x0000001623167221 */ /* 0x000fe40000010000 */
[----:B------:R-:W-:Y:S01]  /*50f0*/  FADD.FTZ R26, R26, R17 ;  /* 0x000000111a1a7221 */ /* 0x000fe20000010000 */
[----:B------:R-:W-:Y:S01]  /*5100*/  FFMA.FTZ R24, R30, R23, R29 ;  /* 0x000000171e187223 */ /* 0x000fe2000001001d */
[----:B------:R-:W-:Y:S01]  /*5110*/  FADD.FTZ R70, R23, R70 ;  /* 0x0000004617467221 */ /* 0x000fe20000010000 */
[----:B------:R-:W-:-:S04]  /*5120*/  FMUL.FTZ R23, R20, R17 ;  /* 0x0000001114177220 */ /* 0x000fc80000410000 */
[----:B------:R-:W-:Y:S01]  /*5130*/  FFMA.FTZ R25, R27, R23, R24 ;  /* 0x000000171b197223 */ /* 0x000fe20000010018 */
[----:B------:R-:W-:Y:S01]  /*5140*/  FADD.FTZ R70, R70, R23 ;  /* 0x0000001746467221 */ /* 0x000fe20000010000 */
[----:B------:R-:W-:Y:S01]  /*5150*/  FMUL.FTZ R23, R21, R39 ;  /* 0x0000002715177220 */ /* 0x000fe20000410000 */
[----:B------:R-:W-:Y:S01]  /*5160*/  FFMA.FTZ R24, R27, R17, R36 ;  /* 0x000000111b187223 */ /* 0x000fe20000010024 */
[----:B------:R-:W-:Y:S02]  /*5170*/  FADD.FTZ R27, R22, R39 ;  /* 0x00000027161b7221 */ /* 0x000fe40000010000 */
[C---:B------:R-:W-:Y:S01]  /*5180*/  FFMA.FTZ R34, R32.reuse, R23, R25 ;  /* 0x0000001720227223 */ /* 0x040fe20000010019 */
[----:B------:R-:W-:Y:S01]  /*5190*/  FADD.FTZ R35, R23, R70 ;  /* 0x0000004617237221 */ /* 0x000fe20000010000 */
[----:B------:R-:W-:-:S07]  /*51a0*/  FFMA.FTZ R25, R32, R39, R31 ;  /* 0x0000002720197223 */ /* 0x000fce000001001f */
.L_x_750:
        /* <DEDUP_REMOVED lines=8> */
[----:B------:R-:W-:-:S06]  /*5230*/  ISETP.GT.AND P1, PT, R0, 0x17, PT ;  /* 0x000000170000780c */ /* 0x000fcc0003f24270 */
[----:B0-----:R-:W-:Y:S01]  /*5240*/  @!P0 FADD.FTZ R34, R17, R34 ;  /* 0x0000002211228221 */ /* 0x001fe20000010000 */
[----:B-1----:R-:W-:Y:S01]  /*5250*/  ULEA UR4, UR7, UR4, 0x18 ;  /* 0x0000000407047291 */ /* 0x002fe2000f8ec0ff */
[----:B--2---:R-:W-:-:S03]  /*5260*/  @!P0 FADD.FTZ R35, R22, R35 ;  /* 0x0000002316238221 */ /* 0x004fc60000010000 */
[----:B------:R-:W0:Y:S01]  /*5270*/  SHFL.DOWN PT, R17, R34, 0x2, 0x1f ;  /* 0x08401f0022117f89 */ /* 0x000e2200000e0000 */
[----:B------:R-:W-:-:S03]  /*5280*/  ISETP.GT.AND P0, PT, R0, 0x1d, PT ;  /* 0x0000001d0000780c */ /* 0x000fc60003f04270 */
[----:B------:R-:W1:Y:S10]  /*5290*/  SHFL.DOWN PT, R22, R35, 0x2, 0x1f ;  /* 0x08401f0023167f89 */ /* 0x000e7400000e0000 */
        /* <DEDUP_REMOVED lines=9> */
[C---:B0-----:R-:W-:Y:S02]  /*5330*/  LEA R65, R17.reuse, UR4, 0x4 ;  /* 0x0000000411417c11 */ /* 0x041fe4000f8e20ff */
[C---:B------:R-:W-:Y:S01]  /*5340*/  ISETP.NE.AND P0, PT, R17.reuse, RZ, PT ;  /* 0x000000ff1100720c */ /* 0x040fe20003f05270 */
[----:B------:R-:W0:Y:S01]  /*5350*/  SHFL.DOWN PT, R23, R35, 0x8, 0x1f ;  /* 0x09001f0023177f89 */ /* 0x000e2200000e0000 */
[----:B------:R-:W-:-:S03]  /*5360*/  ISETP.GT.U32.AND P3, PT, R17, 0x13, PT ;  /* 0x000000131100780c */ /* 0x000fc60003f64070 */
[----:B------:R2:W-:Y:S01]  /*5370*/  STS.128 [R65], R24 ;  /* 0x0000001841007388 */ /* 0x0005e20000000c00 */
[----:B-1----:R-:W-:Y:S01]  /*5380*/  FADD.FTZ R29, R34, R22 ;  /* 0x00000016221d7221 */ /* 0x002fe20000010000 */
[----:B0-----:R-:W-:-:S04]  /*5390*/  FADD.FTZ R30, R35, R23 ;  /* 0x00000017231e7221 */ /* 0x001fc80000010000 */
[----:B------:R-:W-:Y:S02]  /*53a0*/  FSEL R22, R34, R29, P1 ;  /* 0x0000001d22167208 */ /* 0x000fe40000800000 */
[----:B------:R-:W-:-:S03]  /*53b0*/  FSEL R23, R35, R30, P1 ;  /* 0x0000001e23177208 */ /* 0x000fc60000800000 */
[----:B------:R2:W0:Y:S04]  /*53c0*/  SHFL.DOWN PT, R32, R22, 0x10, 0x1f ;  /* 0x0a001f0016207f89 */ /* 0x00042800000e0000 */
[----:B------:R2:W1:Y:S01]  /*53d0*/  SHFL.DOWN PT, R31, R23, 0x10, 0x1f ;  /* 0x0a001f00171f7f89 */ /* 0x00046200000e0000 */
[----:B------:R-:W-:Y:S05]  /*53e0*/  @P2 BRA `(.L_x_752) ;  /* 0x0000000000202947 */ /* 0x000fea0003800000 */
[----:B------:R-:W-:Y:S01]  /*53f0*/  ISETP.NE.AND P1, PT, R0, RZ, PT ;  /* 0x000000ff0000720c */ /* 0x000fe20003f25270 */
[----:B0-2---:R-:W-:Y:S01]  /*5400*/  FADD.FTZ R22, R29, R32 ;  /* 0x000000201d167221 */ /* 0x005fe20000010000 */
[----:B-1----:R-:W-:-:S11]  /*5410*/  FADD.FTZ R23, R30, R31 ;  /* 0x0000001f1e177221 */ /* 0x002fd60000010000 */
[----:B------:R-:W-:Y:S01]  /*5420*/  VOTEU.ALL UP0, P1 ;  /* 0x0000000000ff7886 */ /* 0x000fe20000800000 */
[----:B------:R-:W-:-:S04]  /*5430*/  @!P1 SHF.R.U32.HI R28, RZ, 0x2, R17 ;  /* 0x00000002ff1c9819 */ /* 0x000fc80000011611 */
[----:B------:R-:W-:Y:S01]  /*5440*/  @!UP0 ULEA UR4, UR7, UR5, 0x18 ;  /* 0x0000000507048291 */ /* 0x000fe2000f8ec0ff */
[----:B------:R-:W-:-:S08]  /*5450*/  @!P1 LOP3.LUT R28, R28, 0xf8, RZ, 0xc0, !PT ;  /* 0x000000f81c1c9812 */ /* 0x000fd000078ec0ff */
[----:B------:R3:W-:Y:S03]  /*5460*/  @!P1 STS.64 [R28+UR4+0x18], R22 ;  /* 0x000018161c009988 */ /* 0x0007e60008000a04 */
.L_x_752:
[----:B------:R-:W-:Y:S05]  /*5470*/  BSYNC.RECONVERGENT B0 ;  /* 0x0000000000007941 */ /* 0x000fea0003800200 */
.L_x_751:
[----:B------:R-:W-:Y:S06]  /*5480*/  BAR.SYNC.DEFER_BLOCKING 0x0 ;  /* 0x0000000000007b1d */ /* 0x000fec0000010000 */
[----:B------:R-:W-:Y:S04]  /*5490*/  BSSY.RECONVERGENT B0, `(.L_x_753) ;  /* 0x0000033000007945 */ /* 0x000fe80003800200 */
[----:B------:R-:W-:Y:S05]  /*54a0*/  @P0 BRA `(.L_x_754) ;  /* 0x0000000000c40947 */ /* 0x000fea0003800000 */
[----:B------:R-:W-:-:S09]  /*54b0*/  ULEA UR4, UR7, UR5, 0x18 ;  /* 0x0000000507047291 */ /* 0x000fd2000f8ec0ff */
[----:B0-----:R-:W0:Y:S04]  /*54c0*/  LDS.128 R32, [UR4+0x20] ;  /* 0x00002004ff207984 */ /* 0x001e280008000c00 */
[----:B-1-3--:R-:W1:Y:S01]  /*54d0*/  LDS.128 R28, [UR4+0x30] ;  /* 0x00003004ff1c7984 */ /* 0x00ae620008000c00 */
[----:B0-----:R-:W-:Y:S01]  /*54e0*/  FADD.FTZ R37, R22, R32 ;  /* 0x0000002016257221 */ /* 0x001fe20000010000 */
[----:B--2---:R-:W-:-:S03]  /*54f0*/  FADD.FTZ R22, R23, R33 ;  /* 0x0000002117167221 */ /* 0x004fc60000010000 */
[----:B------:R-:W-:Y:S01]  /*5500*/  FADD.FTZ R23, R37, R34 ;  /* 0x0000002225177221 */ /* 0x000fe20000010000 */
[----:B------:R-:W-:Y:S01]  /*5510*/  FADD.FTZ R22, R22, R35 ;  /* 0x0000002316167221 */ /* 0x000fe20000010000 */
[----:B------:R-:W0:Y:S02]  /*5520*/  LDS.128 R36, [UR4+0x40] ;  /* 0x00004004ff247984 */ /* 0x000e240008000c00 */
[----:B-1----:R-:W-:Y:S01]  /*5530*/  FADD.FTZ R23, R23, R28 ;  /* 0x0000001c17177221 */ /* 0x002fe20000010000 */
[----:B------:R-:W-:Y:S01]  /*5540*/  FADD.FTZ R22, R22, R29 ;  /* 0x0000001d16167221 */ /* 0x000fe20000010000 */
[----:B------:R-:W1:Y:S02]  /*5550*/  LDS.128 R32, [UR4+0x50] ;  /* 0x00005004ff207984 */ /* 0x000e640008000c00 */
        /* <DEDUP_REMOVED lines=38> */
.L_x_754:
[----:B------:R-:W-:Y:S05]  /*57c0*/  BSYNC.RECONVERGENT B0 ;  /* 0x0000000000007941 */ /* 0x000fea0003800200 */
.L_x_753:
[----:B------:R-:W-:Y:S06]  /*57d0*/  BAR.SYNC.DEFER_BLOCKING 0x0 ;  /* 0x0000000000007b1d */ /* 0x000fec0000010000 */
[----:B------:R-:W-:Y:S04]  /*57e0*/  BSSY.RECONVERGENT B0, `(.L_x_755) ;  /* 0x000009d000007945 */ /* 0x000fe80003800200 */
[----:B------:R-:W-:Y:S05]  /*57f0*/  @P3 BRA `(.L_x_756) ;  /* 0x00000008006c3947 */ /* 0x000fea0003800000 */
[----:B-1-3--:R-:W1:Y:S04]  /*5800*/  LDS.128 R28, [R65+0x140] ;  /* 0x00014000411c7984 */ /* 0x00ae680000000c00 */
[----:B0-----:R-:W0:Y:S04]  /*5810*/  LDS.128 R32, [R65+0x280] ;  /* 0x0002800041207984 */ /* 0x001e280000000c00 */
[----:B------:R-:W3:Y:S01]  /*5820*/  LDS.128 R36, [R65+0x3c0] ;  /* 0x0003c00041247984 */ /* 0x000ee20000000c00 */
[----:B-1----:R-:W-:Y:S01]  /*5830*/  FADD.FTZ R71, R24, R28 ;  /* 0x0000001c18477221 */ /* 0x002fe20000010000 */
[----:B--2---:R-:W-:Y:S01]  /*5840*/  FADD.FTZ R24, R25, R29 ;  /* 0x0000001d19187221 */ /* 0x004fe20000010000 */
[----:B------:R-:W-:Y:S01]  /*5850*/  FADD.FTZ R25, R26, R30 ;  /* 0x0000001e1a197221 */ /* 0x000fe20000010000 */
[----:B------:R-:W-:Y:S01]  /*5860*/  FADD.FTZ R26, R27, R31 ;  /* 0x0000001f1b1a7221 */ /* 0x000fe20000010000 */
[----:B0-----:R-:W-:Y:S01]  /*5870*/  FADD.FTZ R71, R71, R32 ;  /* 0x0000002047477221 */ /* 0x001fe20000010000 */
[----:B------:R-:W-:Y:S01]  /*5880*/  FADD.FTZ R24, R24, R33 ;  /* 0x0000002118187221 */ /* 0x000fe20000010000 */
[----:B------:R-:W-:Y:S01]  /*5890*/  FADD.FTZ R25, R25, R34 ;  /* 0x0000002219197221 */ /* 0x000fe20000010000 */
[----:B------:R-:W0:Y:S01]  /*58a0*/  LDS.128 R28, [R65+0x500] ;  /* 0x00050000411c7984 */ /* 0x000e220000000c00 */
[----:B------:R-:W-:Y:S01]  /*58b0*/  FADD.FTZ R32, R26, R35 ;  /* 0x000000231a207221 */ /* 0x000fe20000010000 */
[----:B---3--:R-:W-:Y:S01]  /*58c0*/  FADD.FTZ R34, R24, R37 ;  /* 0x0000002518227221 */ /* 0x008fe20000010000 */
[----:B------:R-:W-:Y:S01]  /*58d0*/  FADD.FTZ R33, R25, R38 ;  /* 0x0000002619217221 */ /* 0x000fe20000010000 */
[----:B------:R-:W-:Y:S01]  /*58e0*/  FADD.FTZ R71, R71, R36 ;  /* 0x0000002447477221 */ /* 0x000fe20000010000 */
[----:B------:R-:W1:Y:S01]  /*58f0*/  LDS.128 R24, [R65+0x640] ;  /* 0x0006400041187984 */ /* 0x000e620000000c00 */
[----:B------:R-:W-:-:S02]  /*5900*/  FADD.FTZ R32, R32, R39 ;  /* 0x0000002720207221 */ /* 0x000fc40000010000 */
        /* <DEDUP_REMOVED lines=126> */
[----:B------:R-:W-:Y:S01]  /*60f0*/  LDS.128 R32, [R65+0x26c0] ;  /* 0x0026c00041207984 */ /* 0x000fe20000000c00 */
[----:B------:R-:W-:Y:S01]  /*6100*/  FADD.FTZ R37, R37, R26 ;  /* 0x0000001a25257221 */ /* 0x000fe20000010000 */
[----:B------:R-:W-:-:S02]  /*6110*/  FADD.FTZ R36, R36, R27 ;  /* 0x0000001b24247221 */ /* 0x000fc40000010000 */
[----:B------:R-:W0:Y:S02]  /*6120*/  LDS.128 R28, [R65+0x2580] ;  /* 0x00258000411c7984 */ /* 0x000e240000000c00 */
[----:B0-----:R-:W-:Y:S01]  /*6130*/  FADD.FTZ R26, R24, R29 ;  /* 0x0000001d181a7221 */ /* 0x001fe20000010000 */
[----:B------:R-:W-:Y:S01]  /*6140*/  FADD.FTZ R71, R71, R28 ;  /* 0x0000001c47477221 */ /* 0x000fe20000010000 */
[----:B------:R-:W-:Y:S01]  /*6150*/  FADD.FTZ R37, R37, R30 ;  /* 0x0000001e25257221 */ /* 0x000fe20000010000 */
[----:B------:R-:W-:Y:S01]  /*6160*/  FADD.FTZ R36, R36, R31 ;  /* 0x0000001f24247221 */ /* 0x000fe20000010000 */
[----:B------:R-:W-:Y:S01]  /*6170*/  FADD.FTZ R25, R26, R33 ;  /* 0x000000211a197221 */ /* 0x000fe20000010000 */
[----:B------:R-:W-:Y:S01]  /*6180*/  FADD.FTZ R24, R71, R32 ;  /* 0x0000002047187221 */ /* 0x000fe20000010000 */
[----:B------:R-:W-:Y:S01]  /*6190*/  FADD.FTZ R26, R37, R34 ;  /* 0x00000022251a7221 */ /* 0x000fe20000010000 */
[----:B------:R-:W-:-:S07]  /*61a0*/  FADD.FTZ R27, R36, R35 ;  /* 0x00000023241b7221 */ /* 0x000fce0000010000 */
.L_x_756:
[----:B------:R-:W-:Y:S05]  /*61b0*/  BSYNC.RECONVERGENT B0 ;  /* 0x0000000000007941 */ /* 0x000fea0003800200 */
.L_x_755:
[----:B------:R-:W4:Y:S01]  /*61c0*/  LDC R36, c[0x0][0x370] ;  /* 0x0000dc00ff247b82 */ /* 0x000f220000000800 */
[----:B------:R-:W-:Y:S01]  /*61d0*/  BSSY.RECONVERGENT B0, `(.L_x_757) ;  /* 0x000001e000007945 */ /* 0x000fe20003800200 */
[----:B----4-:R-:W-:-:S03]  /*61e0*/  ISETP.GE.U32.AND P1, PT, R36, 0x2, PT ;  /* 0x000000022400780c */ /* 0x010fc60003f26070 */
[----:B------:R-:W-:Y:S10]  /*61f0*/  @P3 BRA `(.L_x_758) ;  /* 0x00000000006c3947 */ /* 0x000ff40003800000 */
[----:B---3--:R-:W0:Y:S01]  /*6200*/  LDC.64 R28, c[0x0][0x3f8] ;  /* 0x0000fe00ff1c7b82 */ /* 0x008e220000000a00 */
[----:B------:R-:W-:-:S07]  /*6210*/  IMAD R35, R64, 0x14, R17 ;  /* 0x0000001440237824 */ /* 0x000fce00078e0211 */
[----:B-1----:R-:W1:Y:S01]  /*6220*/  LDC.64 R30, c[0x0][0x3d8] ;  /* 0x0000f600ff1e7b82 */ /* 0x002e620000000a00 */
[----:B0-----:R-:W-:Y:S01]  /*6230*/  IMAD.WIDE.U32 R32, R28, 0x3, RZ ;  /* 0x000000031c207825 */ /* 0x001fe200078e00ff */
[----:B------:R-:W-:-:S04]  /*6240*/  LEA R37, R29, R29, 0x1 ;  /* 0x0000001d1d257211 */ /* 0x000fc800078e08ff */
[----:B------:R-:W-:Y:S01]  /*6250*/  IADD3 R37, PT, PT, R33, R37, RZ ;  /* 0x0000002521257210 */ /* 0x000fe20007ffe0ff */
[----:B-1----:R-:W-:-:S03]  /*6260*/  IMAD.WIDE R30, R35, 0x4, R30 ;  /* 0x00000004231e7825 */ /* 0x002fc600078e021e */
[----:B------:R-:W-:-:S04]  /*6270*/  LEA.HI R32, P2, R37, R32, RZ, 0x1 ;  /* 0x0000002025207211 */ /* 0x000fc800078508ff */
[----:B------:R-:W-:Y:S01]  /*6280*/  IADD3.X R37, PT, PT, RZ, R37, RZ, P2, !PT ;  /* 0x00000025ff257210 */ /* 0x000fe200017fe4ff */
[----:B------:R4:W-:Y:S01]  /*6290*/  REDG.E.ADD.F32.FTZ.RN.STRONG.GPU desc[UR8][R30.64], R24 ;  /* 0x000000181e0079a6 */ /* 0x0009e2000c12f308 */
[----:B------:R-:W-:Y:S02]  /*62a0*/  LEA.HI R39, P2, R29, R28, RZ, 0x1 ;  /* 0x0000001c1d277211 */ /* 0x000fe400078508ff */
[C---:B------:R-:W-:Y:S02]  /*62b0*/  SHF.L.U64.HI R37, R32.reuse, 0x1, R37 ;  /* 0x0000000120257819 */ /* 0x040fe40000010225 */
[----:B------:R-:W-:Y:S02]  /*62c0*/  SHF.L.U32 R35, R32, 0x1, RZ ;  /* 0x0000000120237819 */ /* 0x000fe400000006ff */
[----:B------:R-:W-:Y:S02]  /*62d0*/  IADD3.X R32, PT, PT, RZ, R29, RZ, P2, !PT ;  /* 0x0000001dff207210 */ /* 0x000fe400017fe4ff */
[----:B------:R-:W-:-:S02]  /*62e0*/  SHF.L.U32 R33, R39, 0x1, RZ ;  /* 0x0000000127217819 */ /* 0x000fc400000006ff */
[----:B------:R-:W-:Y:S02]  /*62f0*/  SHF.L.U64.HI R39, R39, 0x1, R32 ;  /* 0x0000000127277819 */ /* 0x000fe40000010220 */
[----:B------:R-:W-:Y:S02]  /*6300*/  LOP3.LUT R33, R33, 0xfffffffc, RZ, 0xc0, !PT ;  /* 0xfffffffc21217812 */ /* 0x000fe400078ec0ff */
[----:B------:R-:W-:Y:S02]  /*6310*/  LEA R32, P3, R28, R30, 0x2 ;  /* 0x0000001e1c207211 */ /* 0x000fe400078610ff */
[----:B------:R-:W-:Y:S02]  /*6320*/  LOP3.LUT R35, R35, 0xfffffffc, RZ, 0xc0, !PT ;  /* 0xfffffffc23237812 */ /* 0x000fe400078ec0ff */
        /* <DEDUP_REMOVED lines=8> */
.L_x_758:
[----:B------:R-:W-:Y:S05]  /*63b0*/  BSYNC.RECONVERGENT B0 ;  /* 0x0000000000007941 */ /* 0x000fea0003800200 */
.L_x_757:
[----:B------:R-:W-:Y:S05]  /*63c0*/  @!P1 BRA `(.L_x_759) ;  /* 0x0000001400049947 */ /* 0x000fea0003800000 */
[----:B------:R-:W-:Y:S05]  /*63d0*/  @P0 BRA `(.L_x_760) ;  /* 0x0000000000880947 */ /* 0x000fea0003800000 */
[----:B-1--4-:R-:W1:Y:S01]  /*63e0*/  LDC R31, c[0x0][0x374] ;  /* 0x0000dd00ff1f7b82 */ /* 0x012e620000000800 */
[----:B------:R-:W4:Y:S01]  /*63f0*/  S2R R30, SR_CTAID.Y ;  /* 0x00000000001e7919 */ /* 0x000f220000002600 */
[----:B---3--:R-:W-:-:S06]  /*6400*/  LOP3.LUT R28, R59, 0x1, RZ, 0xc0, !PT ;  /* 0x000000013b1c7812 */ /* 0x008fcc00078ec0ff */
[----:B------:R-:W3:Y:S08]  /*6410*/  LDC R33, c[0x0][0x370] ;  /* 0x0000dc00ff217b82 */ /* 0x000ef00000000800 */
[----:B--2---:R-:W2:Y:S01]  /*6420*/  LDC.64 R26, c[0x0][0x3d0] ;  /* 0x0000f400ff1a7b82 */ /* 0x004ea20000000a00 */
[----:B-1----:R-:W-:-:S07]  /*6430*/  IMAD R28, R28, R31, RZ ;  /* 0x0000001f1c1c7224 */ /* 0x002fce00078e02ff */
[----:B------:R-:W1:Y:S01]  /*6440*/  LDC.64 R24, c[0x0][0x3c8] ;  /* 0x0000f200ff187b82 */ /* 0x000e620000000a00 */
[----:B---3--:R-:W-:Y:S02]  /*6450*/  IMAD R29, R28, R33, RZ ;  /* 0x000000211c1d7224 */ /* 0x008fe400078e02ff */
[----:B----4-:R-:W-:-:S03]  /*6460*/  IMAD R31, R31, UR6, R30 ;  /* 0x000000061f1f7c24 */ /* 0x010fc6000f8e021e */
[----:B------:R-:W-:-:S05]  /*6470*/  SHF.L.U32 R29, R29, 0x1, RZ ;  /* 0x000000011d1d7819 */ /* 0x000fca00000006ff */
[----:B--2---:R-:W-:Y:S01]  /*6480*/  IMAD.WIDE R26, R29, 0x4, R26 ;  /* 0x000000041d1a7825 */ /* 0x004fe200078e021a */
[----:B------:R-:W-:Y:S02]  /*6490*/  IADD3 R29, PT, PT, R28, R30, RZ ;  /* 0x0000001e1c1d7210 */ /* 0x000fe40007ffe0ff */
[----:B------:R-:W-:Y:S01]  /*64a0*/  LOP3.LUT P0, R28, R59, 0x2, RZ, 0xc0, !PT ;  /* 0x000000023b1c7812 */ /* 0x000fe2000780c0ff */
[----:B------:R-:W-:-:S03]  /*64b0*/  IMAD.WIDE.U32 R26, R31, 0x8, R26 ;  /* 0x000000081f1a7825 */ /* 0x000fc600078e001a */
[----:B------:R-:W-:Y:S02]  /*64c0*/  SEL R33, R33, RZ, !P0 ;  /* 0x000000ff21217207 */ /* 0x000fe40004000000 */
[----:B------:R-:W-:Y:S01]  /*64d0*/  IADD3 R31, PT, PT, -R28, 0x1, RZ ;  /* 0x000000011c1f7810 */ /* 0x000fe20007ffe1ff */
[----:B-1----:R-:W-:Y:S01]  /*64e0*/  IMAD.WIDE.U32 R24, R29, 0x4, R24 ;  /* 0x000000041d187825 */ /* 0x002fe200078e0018 */
[----:B------:R-:W-:Y:S01]  /*64f0*/  ISETP.NE.AND P0, PT, R33, -0x1, PT ;  /* 0xffffffff2100780c */ /* 0x000fe20003f05270 */
[----:B------:R1:W-:Y:S01]  /*6500*/  STG.E.64 desc[UR8][R26.64], R22 ;  /* 0x000000161a007986 */ /* 0x0003e2000c101b08 */
[----:B------:R-:W-:Y:S06]  /*6510*/  MEMBAR.ALL.GPU ;  /* 0x0000000000007992 */ /* 0x000fec000000a000 */
[----:B------:R-:W-:-:S00]  /*6520*/  ERRBAR ;  /* 0x00000000000079ab */ /* 0x000fc00000000000 */
[----:B------:R-:W-:Y:S06]  /*6530*/  CGAERRBAR ;  /* 0x00000000000075ab */ /* 0x000fec0000000000 */
[----:B------:R1:W-:Y:S01]  /*6540*/  REDG.E.ADD.S32.STRONG.GPU desc[UR8][R24.64], R31 ;  /* 0x0000001f1800798e */ /* 0x0003e2000c12e308 */
[----:B------:R-:W-:Y:S05]  /*6550*/  @!P0 BRA `(.L_x_760) ;  /* 0x0000000000288947 */ /* 0x000fea0003800000 */
[----:B------:R-:W2:Y:S01]  /*6560*/  LDC R29, c[0x0][0x2f8] ;  /* 0x0000be00ff1d7b82 */ /* 0x000ea20000000800 */
[----:B-1----:R-:W-:-:S07]  /*6570*/  MOV R26, 0xffffffff ;  /* 0xffffffff001a7802 */ /* 0x002fce0000000f00 */
.L_x_761:
[----:B------:R-:W3:Y:S04]  /*6580*/  LDG.E.STRONG.GPU R28, desc[UR8][R24.64] ;  /* 0x00000008181c7981 */ /* 0x000ee8000c1ef900 */
[----:B---3--:R-:W-:Y:S01]  /*6590*/  CCTL.IVALL ;  /* 0x00000000ff00798f */ /* 0x008fe20002000000 */
[----:B--2---:R-:W-:Y:S01]  /*65a0*/  IADD3 R27, PT, PT, R29, -R29, RZ ;  /* 0x8000001d1d1b7210 */ /* 0x004fe20007ffe0ff */
[----:B------:R-:W-:Y:S05]  /*65b0*/  YIELD ;  /* 0x0000000000007946 */ /* 0x000fea0003800000 */
[----:B------:R-:W-:-:S13]  /*65c0*/  ISETP.EQ.AND P0, PT, R27, RZ, PT ;  /* 0x000000ff1b00720c */ /* 0x000fda0003f02270 */
[----:B------:R-:W-:-:S04]  /*65d0*/  @P0 MOV R26, R28 ;  /* 0x0000001c001a0202 */ /* 0x000fc80000000f00 */
[----:B------:R-:W-:-:S13]  /*65e0*/  ISETP.NE.AND P0, PT, R26, R33, PT ;  /* 0x000000211a00720c */ /* 0x000fda0003f05270 */
[----:B------:R-:W-:Y:S05]  /*65f0*/  @P0 BRA `(.L_x_761) ;  /* 0xfffffffc00e00947 */ /* 0x000fea000383ffff */
.L_x_760:
[----:B------:R-:W-:Y:S05]  /*6600*/  WARPSYNC.ALL ;  /* 0x0000000000007948 */ /* 0x000fea0003800000 */
[----:B------:R-:W-:Y:S01]  /*6610*/  ISETP.GE.U32.AND P0, PT, R36, 0x8, PT ;  /* 0x000000082400780c */ /* 0x000fe20003f06070 */
[----:B------:R-:W-:Y:S01]  /*6620*/  BAR.SYNC.DEFER_BLOCKING 0x0 ;  /* 0x0000000000007b1d */ /* 0x000fe20000010000 */
[----:B----4-:R-:W-:-:S11]  /*6630*/  HFMA2 R33, -RZ, RZ, 0, 0 ;  /* 0x00000000ff217431 */ /* 0x010fd600000001ff */
[----:B------:R-:W-:Y:S05]  /*6640*/  @!P0 BRA `(.L_x_762) ;  /* 0x0000000800748947 */ /* 0x000fea0003800000 */
[----:B------:R-:W4:Y:S01]  /*6650*/  S2UR UR15, SR_CTAID.Y ;  /* 0x00000000000f79c3 */ /* 0x000f220000002600 */
[----:B------:R-:W4:Y:S01]  /*6660*/  LDCU UR4, c[0x0][0x374] ;  /* 0x00006e80ff0477ac */ /* 0x000f220008000800 */
[----:B---3--:R-:W3:Y:S01]  /*6670*/  S2R R28, SR_TID.X ;  /* 0x00000000001c7919 */ /* 0x008ee20000002100 */
[----:B------:R-:W-:Y:S01]  /*6680*/  MOV R30, RZ ;  /* 0x000000ff001e7202 */ /* 0x000fe20000000f00 */
[----:B------:R-:W-:-:S04]  /*6690*/  UIADD3 UR5, UPT, UPT, -UR6, URZ, URZ ;  /* 0x000000ff06057290 */ /* 0x000fc8000fffe1ff */
[----:B------:R-:W0:Y:S01]  /*66a0*/  S2UR UR6, SR_CTAID.X ;  /* 0x00000000000679c3 */ /* 0x000e220000002500 */
[----:B----4-:R-:W-:Y:S02]  /*66b0*/  UIMAD UR7, UR4, 0x3, UR15 ;  /* 0x00000003040778a4 */ /* 0x010fe4000f8e020f */
[----:B------:R-:W-:Y:S01]  /*66c0*/  MOV R29, UR15 ;  /* 0x0000000f001d7c02 */ /* 0x000fe20008000f00 */
[----:B------:R-:W-:Y:S02]  /*66d0*/  ULEA UR10, UR4, UR15, 0x1 ;  /* 0x0000000f040a7291 */ /* 0x000fe4000f8e08ff */
[----:B------:R-:W-:Y:S02]  /*66e0*/  UIMAD UR11, UR4, 0x6, UR15 ;  /* 0x00000006040b78a4 */ /* 0x000fe4000f8e020f */
[----:B------:R-:W-:Y:S01]  /*66f0*/  ULEA UR12, UR4, UR15, 0x2 ;  /* 0x0000000f040c7291 */ /* 0x000fe2000f8e10ff */
[----:B0-----:R-:W-:Y:S01]  /*6700*/  MOV R32, UR7 ;  /* 0x0000000700207c02 */ /* 0x001fe20008000f00 */
[----:B------:R-:W-:Y:S01]  /*6710*/  UIMAD UR13, UR4, 0x7, UR15 ;  /* 0x00000007040d78a4 */ /* 0x000fe2000f8e020f */
[----:B------:R-:W-:Y:S01]  /*6720*/  MOV R36, UR10 ;  /* 0x0000000a00247c02 */ /* 0x000fe20008000f00 */
[----:B------:R-:W-:Y:S01]  /*6730*/  UIMAD UR14, UR4, 0x5, UR15 ;  /* 0x00000005040e78a4 */ /* 0x000fe2000f8e020f */
[----:B------:R-:W-:Y:S01]  /*6740*/  MOV R35, UR11 ;  /* 0x0000000b00237c02 */ /* 0x000fe20008000f00 */
[----:B------:R-:W-:Y:S01]  /*6750*/  UIADD3 UR4, UPT, UPT, UR15, UR4, URZ ;  /* 0x000000040f047290 */ /* 0x000fe2000fffe0ff */
[----:B-1----:R-:W-:-:S02]  /*6760*/  MOV R31, UR12 ;  /* 0x0000000c001f7c02 */ /* 0x002fc40008000f00 */
[----:B------:R-:W-:Y:S02]  /*6770*/  MOV R33, UR13 ;  /* 0x0000000d00217c02 */ /* 0x000fe40008000f00 */
[----:B------:R-:W-:Y:S02]  /*6780*/  MOV R34, UR14 ;  /* 0x0000000e00227c02 */ /* 0x000fe40008000f00 */
[----:B---3--:R-:W-:-:S07]  /*6790*/  MOV R37, UR4 ;  /* 0x0000000400257c02 */ /* 0x008fce0008000f00 */
.L_x_763:
[----:B------:R-:W-:-:S04]  /*67a0*/  ISETP.NE.AND P1, PT, RZ, UR5, PT ;  /* 0x00000005ff007c0c */ /* 0x000fc8000bf25270 */
[----:B------:R-:W-:Y:S02]  /*67b0*/  ISETP.NE.OR P1, PT, R17, RZ, !P1 ;  /* 0x000000ff1100720c */ /* 0x000fe40004f25670 */
[----:B------:R-:W-:-:S04]  /*67c0*/  IADD3 R17, PT, PT, R30, 0x1, RZ ;  /* 0x000000011e117810 */ /* 0x000fc80007ffe0ff */
[----:B------:R-:W-:Y:S02]  /*67d0*/  ISETP.NE.AND P2, PT, R17, UR6, PT ;  /* 0x0000000611007c0c */ /* 0x000fe4000bf45270 */
[----:B------:R-:W-:-:S04]  /*67e0*/  MOV R17, R28 ;  /* 0x0000001c00117202 */ /* 0x000fc80000000f00 */
[----:B------:R-:W-:Y:S01]  /*67f0*/  ISETP.NE.OR P2, PT, R17, RZ, !P2 ;  /* 0x000000ff1100720c */ /* 0x000fe20005745670 */
[----:B--2---:R-:W0:Y:S01]  /*6800*/  @!P1 LDC R24, c[0x0][0x374] ;  /* 0x0000dd00ff189b82 */ /* 0x004e220000000800 */
[----:B------:R-:W-:-:S07]  /*6810*/  @!P1 LOP3.LUT R27, R59, 0x1, RZ, 0xc0, !PT ;  /* 0x000000013b1b9812 */ /* 0x000fce00078ec0ff */
[----:B------:R-:W1:Y:S08]  /*6820*/  @!P1 LDC R25, c[0x0][0x370] ;  /* 0x0000dc00ff199b82 */ /* 0x000e700000000800 */
[----:B------:R-:W2:Y:S01]  /*6830*/  @!P2 LDC R38, c[0x0][0x374] ;  /* 0x0000dd00ff26ab82 */ /* 0x000ea20000000800 */
[----:B0-----:R-:W-:-:S07]  /*6840*/  @!P1 IMAD R24, R27, R24, RZ ;  /* 0x000000181b189224 */ /* 0x001fce00078e02ff */
[----:B------:R-:W0:Y:S01]  /*6850*/  @!P2 LDC R39, c[0x0][0x370] ;  /* 0x0000dc00ff27ab82 */ /* 0x000e220000000800 */
[----:B-1----:R-:W-:-:S07]  /*6860*/  @!P1 IMAD R24, R24, R25, RZ ;  /* 0x0000001918189224 */ /* 0x002fce00078e02ff */
[----:B------:R-:W1:Y:S01]  /*6870*/  @!P1 LDC.64 R26, c[0x0][0x3d0] ;  /* 0x0000f400ff1a9b82 */ /* 0x000e620000000a00 */
[----:B------:R-:W-:-:S05]  /*6880*/  @!P2 LOP3.LUT R25, R59, 0x1, RZ, 0xc0, !PT ;  /* 0x000000013b19a812 */ /* 0x000fca00078ec0ff */
[----:B--2---:R-:W-:Y:S01]  /*6890*/  @!P2 IMAD R38, R25, R38, RZ ;  /* 0x000000261926a224 */ /* 0x004fe200078e02ff */
[----:B------:R-:W-:-:S03]  /*68a0*/  @!P1 SHF.L.U32 R25, R24, 0x1, RZ ;  /* 0x0000000118199819 */ /* 0x000fc600000006ff */
[----:B0-----:R-:W-:Y:S02]  /*68b0*/  @!P2 IMAD R38, R38, R39, RZ ;  /* 0x000000272626a224 */ /* 0x001fe400078e02ff */
[----:B-1----:R-:W-:Y:S02]  /*68c0*/  @!P1 IMAD.WIDE R26, R25, 0x4, R26 ;  /* 0x00000004191a9825 */ /* 0x002fe400078e021a */
[----:B------:R-:W0:Y:S02]  /*68d0*/  @!P2 LDC.64 R24, c[0x0][0x3d0] ;  /* 0x0000f400ff18ab82 */ /* 0x000e240000000a00 */
[----:B------:R-:W-:Y:S01]  /*68e0*/  @!P1 IMAD.WIDE.U32 R26, R29, 0x8, R26 ;  /* 0x000000081d1a9825 */ /* 0x000fe200078e001a */
[----:B------:R-:W-:-:S05]  /*68f0*/  @!P2 SHF.L.U32 R39, R38, 0x1, RZ ;  /* 0x000000012627a819 */ /* 0x000fca00000006ff */
[----:B------:R-:W2:Y:S01]  /*6900*/  @!P1 LDG.E.64 R26, desc[UR8][R26.64] ;  /* 0x000000081a1a9981 */ /* 0x000ea2000c1e1b00 */
[----:B0-----:R-:W-:-:S04]  /*6910*/  @!P2 IMAD.WIDE R24, R39, 0x4, R24 ;  /* 0x000000042718a825 */ /* 0x001fc800078e0218 */
[----:B------:R-:W-:-:S06]  /*6920*/  @!P2 IMAD.WIDE.U32 R24, R37, 0x8, R24 ;  /* 0x000000082518a825 */ /* 0x000fcc00078e0018 */
[----:B------:R-:W3:Y:S01]  /*6930*/  @!P2 LDG.E.64 R24, desc[UR8][R24.64] ;  /* 0x000000081818a981 */ /* 0x000ee2000c1e1b00 */
[----:B------:R-:W-:-:S04]  /*6940*/  IADD3 R38, PT, PT, R30, 0x2, RZ ;  /* 0x000000021e267810 */ /* 0x000fc80007ffe0ff */
[----:B------:R-:W-:-:S04]  /*6950*/  ISETP.NE.AND P0, PT, R38, UR6, PT ;  /* 0x0000000626007c0c */ /* 0x000fc8000bf05270 */
[----:B------:R-:W-:-:S13]  /*6960*/  ISETP.NE.OR P0, PT, R17, RZ, !P0 ;  /* 0x000000ff1100720c */ /* 0x000fda0004705670 */
[----:B------:R-:W0:Y:S08]  /*6970*/  @!P0 LDC R38, c[0x0][0x374] ;  /* 0x0000dd00ff268b82 */ /* 0x000e300000000800 */
[----:B------:R-:W1:Y:S01]  /*6980*/  @!P0 LDC R39, c[0x0][0x370] ;  /* 0x0000dc00ff278b82 */ /* 0x000e620000000800 */
[----:B--2---:R-:W-:Y:S01]  /*6990*/  @!P1 FADD.FTZ R23, R23, R27 ;  /* 0x0000001b17179221 */ /* 0x004fe20000010000 */
[----:B------:R-:W-:Y:S01]  /*69a0*/  @!P0 LOP3.LUT R27, R59, 0x1, RZ, 0xc0, !PT ;  /* 0x000000013b1b8812 */ /* 0x000fe200078ec0ff */
[----:B------:R-:W-:-:S04]  /*69b0*/  @!P1 FADD.FTZ R22, R22, R26 ;  /* 0x0000001a16169221 */ /* 0x000fc80000010000 */
[----:B0-----:R-:W-:Y:S01]  /*69c0*/  @!P0 IMAD R26, R27, R38, RZ ;  /* 0x000000261b1a8224 */ /* 0x001fe200078e02ff */
[----:B------:R-:W-:-:S04]  /*69d0*/  IADD3 R27, PT, PT, R30, 0x3, RZ ;  /* 0x000000031e1b7810 */ /* 0x000fc80007ffe0ff */
[----:B------:R-:W-:-:S04]  /*69e0*/  ISETP.NE.AND P1, PT, R27, UR6, PT ;  /* 0x000000061b007c0c */ /* 0x000fc8000bf25270 */
[----:B------:R-:W-:Y:S01]  /*69f0*/  ISETP.NE.OR P1, PT, R17, RZ, !P1 ;  /* 0x000000ff1100720c */ /* 0x000fe20004f25670 */
[----:B---3--:R-:W-:Y:S01]  /*6a00*/  @!P2 FADD.FTZ R22, R22, R24 ;  /* 0x000000181616a221 */ /* 0x008fe20000010000 */
[----:B-1----:R-:W-:-:S11]  /*6a10*/  @!P0 IMAD R24, R26, R39, RZ ;  /* 0x000000271a188224 */ /* 0x002fd600078e02ff */
[----:B------:R-:W0:Y:S01]  /*6a20*/  @!P1 LDC R38, c[0x0][0x374] ;  /* 0x0000dd00ff269b82 */ /* 0x000e220000000800 */
[----:B------:R-:W-:-:S07]  /*6a30*/  @!P0 SHF.L.U32 R39, R24, 0x1, RZ ;  /* 0x0000000118278819 */ /* 0x000fce00000006ff */
[----:B------:R-:W1:Y:S02]  /*6a40*/  @!P0 LDC.64 R26, c[0x0][0x3d0] ;  /* 0x0000f400ff1a8b82 */ /* 0x000e640000000a00 */
[----:B-1----:R-:W-:Y:S01]  /*6a50*/  @!P0 IMAD.WIDE R26, R39, 0x4, R26 ;  /* 0x00000004271a8825 */ /* 0x002fe200078e021a */
[----:B------:R-:W-:-:S05]  /*6a60*/  @!P1 LOP3.LUT R39, R59, 0x1, RZ, 0xc0, !PT ;  /* 0x000000013b279812 */ /* 0x000fca00078ec0ff */
[----:B0-----:R-:W-:Y:S02]  /*6a70*/  @!P1 IMAD R24, R39, R38, RZ ;  /* 0x0000002627189224 */ /* 0x001fe400078e02ff */
[----:B------:R-:W0:Y:S01]  /*6a80*/  @!P1 LDC R39, c[0x0][0x370] ;  /* 0x0000dc00ff279b82 */ /* 0x000e220000000800 */
[----:B------:R-:W-:-:S04]  /*6a90*/  @!P0 IMAD.WIDE.U32 R26, R36, 0x8, R26 ;  /* 0x00000008241a8825 */ /* 0x000fc800078e001a */
[----:B------:R-:W-:Y:S02]  /*6aa0*/  @!P2 FADD.FTZ R23, R23, R25 ;  /* 0x000000191717a221 */ /* 0x000fe40000010000 */
[----:B------:R-:W2:Y:S01]  /*6ab0*/  @!P0 LDG.E.64 R26, desc[UR8][R26.64] ;  /* 0x000000081a1a8981 */ /* 0x000ea2000c1e1b00 */
[----:B0-----:R-:W-:Y:S02]  /*6ac0*/  @!P1 IMAD R38, R24, R39, RZ ;  /* 0x0000002718269224 */ /* 0x001fe400078e02ff */
[----:B------:R-:W0:Y:S03]  /*6ad0*/  @!P1 LDC.64 R24, c[0x0][0x3d0] ;  /* 0x0000f400ff189b82 */ /* 0x000e260000000a00 */
[----:B------:R-:W-:-:S05]  /*6ae0*/  @!P1 SHF.L.U32 R39, R38, 0x1, RZ ;  /* 0x0000000126279819 */ /* 0x000fca00000006ff */
[----:B0-----:R-:W-:-:S04]  /*6af0*/  @!P1 IMAD.WIDE R24, R39, 0x4, R24 ;  /* 0x0000000427189825 */ /* 0x001fc800078e0218 */
[----:B------:R-:W-:-:S06]  /*6b00*/  @!P1 IMAD.WIDE.U32 R24, R32, 0x8, R24 ;  /* 0x0000000820189825 */ /* 0x000fcc00078e0018 */
[----:B------:R-:W3:Y:S01]  /*6b10*/  @!P1 LDG.E.64 R24, desc[UR8][R24.64] ;  /* 0x0000000818189981 */ /* 0x000ee2000c1e1b00 */
[----:B------:R-:W-:-:S04]  /*6b20*/  IADD3 R38, PT, PT, R30, 0x4, RZ ;  /* 0x000000041e267810 */ /* 0x000fc80007ffe0ff */
[----:B------:R-:W-:-:S04]  /*6b30*/  ISETP.NE.AND P2, PT, R38, UR6, PT ;  /* 0x0000000626007c0c */ /* 0x000fc8000bf45270 */
[----:B------:R-:W-:-:S13]  /*6b40*/  ISETP.NE.OR P2, PT, R17, RZ, !P2 ;  /* 0x000000ff1100720c */ /* 0x000fda0005745670 */
[----:B------:R-:W0:Y:S01]  /*6b50*/  @!P2 LDC R38, c[0x0][0x374] ;  /* 0x0000dd00ff26ab82 */ /* 0x000e220000000800 */
[----:B--2---:R-:W-:Y:S01]  /*6b60*/  @!P0 FADD.FTZ R22, R22, R26 ;  /* 0x0000001a16168221 */ /* 0x004fe20000010000 */
[----:B------:R-:W-:Y:S01]  /*6b70*/  IADD3 R26, PT, PT, R30, 0x5, RZ ;  /* 0x000000051e1a7810 */ /* 0x000fe20007ffe0ff */
[----:B------:R-:W-:Y:S01]  /*6b80*/  @!P0 FADD.FTZ R23, R23, R27 ;  /* 0x0000001b17178221 */ /* 0x000fe20000010000 */
[----:B------:R-:W-:Y:S02]  /*6b90*/  @!P2 LOP3.LUT R27, R59, 0x1, RZ, 0xc0, !PT ;  /* 0x000000013b1ba812 */ /* 0x000fe400078ec0ff */
[----:B------:R-:W-:-:S03]  /*6ba0*/  ISETP.NE.AND P3, PT, R26, UR6, PT ;  /* 0x000000061a007c0c */ /* 0x000fc6000bf65270 */
[----:B0-----:R-:W-:Y:S01]  /*6bb0*/  @!P2 IMAD R26, R27, R38, RZ ;  /* 0x000000261b1aa224 */ /* 0x001fe200078e02ff */
[----:B------:R-:W-:Y:S01]  /*6bc0*/  ISETP.NE.OR P0, PT, R17, RZ, !P3 ;  /* 0x000000ff1100720c */ /* 0x000fe20005f05670 */
[----:B------:R-:W0:-:S12]  /*6bd0*/  @!P2 LDC R27, c[0x0][0x370] ;  /* 0x0000dc00ff1bab82 */ /* 0x000e180000000800 */
[----:B------:R-:W1:Y:S08]  /*6be0*/  @!P0 LDC R38, c[0x0][0x374] ;  /* 0x0000dd00ff268b82 */ /* 0x000e700000000800 */
[----:B------:R-:W2:Y:S01]  /*6bf0*/  @!P0 LDC R39, c[0x0][0x370] ;  /* 0x0000dc00ff278b82 */ /* 0x000ea20000000800 */
[----:B0-----:R-:W-:-:S05]  /*6c00*/  @!P2 IMAD R26, R26, R27, RZ ;  /* 0x0000001b1a1aa224 */ /* 0x001fca00078e02ff */
[----:B------:R-:W-:Y:S01]  /*6c10*/  @!P2 SHF.L.U32 R27, R26, 0x1, RZ ;  /* 0x000000011a1ba819 */ /* 0x000fe200000006ff */
[----:B---3--:R-:W-:Y:S01]  /*6c20*/  @!P1 FADD.FTZ R23, R23, R25 ;  /* 0x0000001917179221 */ /* 0x008fe20000010000 */
[----:B------:R-:W-:Y:S01]  /*6c30*/  @!P0 LOP3.LUT R25, R59, 0x1, RZ, 0xc0, !PT ;  /* 0x000000013b198812 */ /* 0x000fe200078ec0ff */
[----:B------:R-:W-:-:S04]  /*6c40*/  @!P1 FADD.FTZ R22, R22, R24 ;  /* 0x0000001816169221 */ /* 0x000fc80000010000 */
[----:B-1----:R-:W-:Y:S02]  /*6c50*/  @!P0 IMAD R38, R25, R38, RZ ;  /* 0x0000002619268224 */ /* 0x002fe400078e02ff */
[----:B------:R-:W0:Y:S02]  /*6c60*/  @!P2 LDC.64 R24, c[0x0][0x3d0] ;  /* 0x0000f400ff18ab82 */ /* 0x000e240000000a00 */
[----:B--2---:R-:W-:Y:S02]  /*6c70*/  @!P0 IMAD R38, R38, R39, RZ ;  /* 0x0000002726268224 */ /* 0x004fe400078e02ff */
[----:B0-----:R-:W-:-:S04]  /*6c80*/  @!P2 IMAD.WIDE R24, R27, 0x4, R24 ;  /* 0x000000041b18a825 */ /* 0x001fc800078e0218 */
[----:B------:R-:W0:Y:S01]  /*6c90*/  @!P0 LDC.64 R26, c[0x0][0x3d0] ;  /* 0x0000f400ff1a8b82 */ /* 0x000e220000000a00 */
        /* <DEDUP_REMOVED lines=21> */
[----:B------:R-:W-:Y:S01]  /*6df0*/  @!P0 FADD.FTZ R23, R23, R27 ;  /* 0x0000001b17178221 */ /* 0x000fe20000010000 */
[----:B------:R-:W-:-:S06]  /*6e00*/  @!P1 SHF.L.U32 R39, R26, 0x1, RZ ;  /* 0x000000011a279819 */ /* 0x000fcc00000006ff */
[----:B------:R-:W1:Y:S02]  /*6e10*/  @!P1 LDC.64 R24, c[0x0][0x3d0] ;  /* 0x0000f400ff189b82 */ /* 0x000e640000000a00 */
[----:B-1----:R-:W-:Y:S01]  /*6e20*/  @!P1 IMAD.WIDE R24, R39, 0x4, R24 ;  /* 0x0000000427189825 */ /* 0x002fe200078e0218 */
[----:B------:R-:W-:-:S05]  /*6e30*/  @!P2 LOP3.LUT R39, R59, 0x1, RZ, 0xc0, !PT ;  /* 0x000000013b27a812 */ /* 0x000fca00078ec0ff */
[----:B0-----:R-:W-:Y:S02]  /*6e40*/  @!P2 IMAD R26, R39, R38, RZ ;  /* 0x00000026271aa224 */ /* 0x001fe400078e02ff */
[----:B------:R-:W0:Y:S01]  /*6e50*/  @!P2 LDC R39, c[0x0][0x370] ;  /* 0x0000dc00ff27ab82 */ /* 0x000e220000000800 */
[----:B------:R-:W-:-:S06]  /*6e60*/  @!P1 IMAD.WIDE.U32 R24, R35, 0x8, R24 ;  /* 0x0000000823189825 */ /* 0x000fcc00078e0018 */
[----:B------:R-:W2:Y:S01]  /*6e70*/  @!P1 LDG.E.64 R24, desc[UR8][R24.64] ;  /* 0x0000000818189981 */ /* 0x000ea2000c1e1b00 */
[----:B0-----:R-:W-:Y:S02]  /*6e80*/  @!P2 IMAD R38, R26, R39, RZ ;  /* 0x000000271a26a224 */ /* 0x001fe400078e02ff */
[----:B------:R-:W0:Y:S03]  /*6e90*/  @!P2 LDC.64 R26, c[0x0][0x3d0] ;  /* 0x0000f400ff1aab82 */ /* 0x000e260000000a00 */
[----:B------:R-:W-:-:S05]  /*6ea0*/  @!P2 SHF.L.U32 R39, R38, 0x1, RZ ;  /* 0x000000012627a819 */ /* 0x000fca00000006ff */
[----:B0-----:R-:W-:-:S04]  /*6eb0*/  @!P2 IMAD.WIDE R26, R39, 0x4, R26 ;  /* 0x00000004271aa825 */ /* 0x001fc800078e021a */
[----:B------:R-:W-:-:S06]  /*6ec0*/  @!P2 IMAD.WIDE.U32 R26, R33, 0x8, R26 ;  /* 0x00000008211aa825 */ /* 0x000fcc00078e001a */
[----:B------:R-:W3:Y:S01]  /*6ed0*/  @!P2 LDG.E.64 R26, desc[UR8][R26.64] ;  /* 0x000000081a1aa981 */ /* 0x000ee2000c1e1b00 */
[----:B------:R-:W0:Y:S08]  /*6ee0*/  LDC R38, c[0x0][0x374] ;  /* 0x0000dd00ff267b82 */ /* 0x000e300000000800 */
[----:B------:R-:W1:Y:S01]  /*6ef0*/  LDC R39, c[0x0][0x370] ;  /* 0x0000dc00ff277b82 */ /* 0x000e620000000800 */
[----:B------:R-:W-:Y:S01]  /*6f00*/  IADD3 R30, PT, PT, R30, 0x8, RZ ;  /* 0x000000081e1e7810 */ /* 0x000fe20007ffe0ff */
[----:B------:R-:W-:Y:S01]  /*6f10*/  UIADD3 UR5, UPT, UPT, UR5, 0x8, URZ ;  /* 0x0000000805057890 */ /* 0x000fe2000fffe0ff */
[----:B0-----:R-:W-:-:S02]  /*6f20*/  LEA R29, R38, R29, 0x3 ;  /* 0x0000001d261d7211 */ /* 0x001fc400078e18ff */
[C---:B------:R-:W-:Y:S02]  /*6f30*/  LEA R37, R38.reuse, R37, 0x3 ;  /* 0x0000002526257211 */ /* 0x040fe400078e18ff */
[C---:B------:R-:W-:Y:S02]  /*6f40*/  LEA R36, R38.reuse, R36, 0x3 ;  /* 0x0000002426247211 */ /* 0x040fe400078e18ff */
[C---:B------:R-:W-:Y:S02]  /*6f50*/  LEA R32, R38.reuse, R32, 0x3 ;  /* 0x0000002026207211 */ /* 0x040fe400078e18ff */
[C---:B------:R-:W-:Y:S02]  /*6f60*/  LEA R31, R38.reuse, R31, 0x3 ;  /* 0x0000001f261f7211 */ /* 0x040fe400078e18ff */
[C---:B------:R-:W-:Y:S02]  /*6f70*/  LEA R34, R38.reuse, R34, 0x3 ;  /* 0x0000002226227211 */ /* 0x040fe400078e18ff */
[----:B------:R-:W-:-:S02]  /*6f80*/  LEA R35, R38, R35, 0x3 ;  /* 0x0000002326237211 */ /* 0x000fc400078e18ff */
[----:B------:R-:W-:Y:S01]  /*6f90*/  LEA R33, R38, R33, 0x3 ;  /* 0x0000002126217211 */ /* 0x000fe200078e18ff */
[----:B--2---:R-:W-:Y:S01]  /*6fa0*/  @!P1 FADD.FTZ R23, R23, R25 ;  /* 0x0000001917179221 */ /* 0x004fe20000010000 */
[----:B-1----:R-:W-:-:S04]  /*6fb0*/  LOP3.LUT R25, R39, 0x7ffffff8, RZ, 0xc0, !PT ;  /* 0x7ffffff827197812 */ /* 0x002fc800078ec0ff */
[----:B------:R-:W-:Y:S01]  /*6fc0*/  ISETP.NE.AND P0, PT, R30, R25, PT ;  /* 0x000000191e00720c */ /* 0x000fe20003f05270 */
[----:B------:R-:W-:-:S04]  /*6fd0*/  @!P1 FADD.FTZ R22, R22, R24 ;  /* 0x0000001816169221 */ /* 0x000fc80000010000 */
[----:B---3--:R-:W-:Y:S01]  /*6fe0*/  @!P2 FADD.FTZ R22, R22, R26 ;  /* 0x0000001a1616a221 */ /* 0x008fe20000010000 */
[----:B------:R-:W-:-:S07]  /*6ff0*/  @!P2 FADD.FTZ R23, R23, R27 ;  /* 0x0000001b1717a221 */ /* 0x000fce0000010000 */
[----:B------:R-:W-:Y:S05]  /*7000*/  @P0 BRA `(.L_x_763) ;  /* 0xfffffff400e40947 */ /* 0x000fea000383ffff */
[----:B------:R-:W-:-:S07]  /*7010*/  MOV R33, R25 ;  /* 0x0000001900217202 */ /* 0x000fce0000000f00 */
.L_x_762:
[----:B0-----:R-:W1:Y:S02]  /*7020*/  LDC R32, c[0x0][0x370] ;  /* 0x0000dc00ff207b82 */ /* 0x001e640000000800 */
[----:B-12---:R-:W-:-:S13]  /*7030*/  LOP3.LUT P0, R24, R32, 0x7, RZ, 0xc0, !PT ;  /* 0x0000000720187812 */ /* 0x006fda000780c0ff */
[----:B------:R-:W-:Y:S05]  /*7040*/  @!P0 BRA `(.L_x_759) ;  /* 0x0000000400e48947 */ /* 0x000fea0003800000 */
[----:B------:R-:W-:Y:S02]  /*7050*/  IADD3 R24, PT, PT, R24, -0x1, RZ ;  /* 0xffffffff18187810 */ /* 0x000fe40007ffe0ff */
[----:B------:R-:W-:Y:S02]  /*7060*/  LOP3.LUT P4, R34, R32, 0x3, RZ, 0xc0, !PT ;  /* 0x0000000320227812 */ /* 0x000fe4000788c0ff */
[----:B------:R-:W-:-:S13]  /*7070*/  ISETP.GE.U32.AND P0, PT, R24, 0x3, PT ;  /* 0x000000031800780c */ /* 0x000fda0003f06070 */
[----:B------:R-:W-:Y:S05]  /*7080*/  @!P0 BRA `(.L_x_764) ;  /* 0x0000000000f88947 */ /* 0x000fea0003800000 */
[----:B------:R-:W-:Y:S02]  /*7090*/  ISETP.NE.AND P0, PT, R17, RZ, PT ;  /* 0x000000ff1100720c */ /* 0x000fe40003f05270 */
[C---:B------:R-:W-:Y:S02]  /*70a0*/  IADD3 R27, PT, PT, R33.reuse, 0x1, RZ ;  /* 0x00000001211b7810 */ /* 0x040fe40007ffe0ff */
[----:B------:R-:W-:Y:S02]  /*70b0*/  ISETP.EQ.OR P1, PT, R33, UR6, P0 ;  /* 0x0000000621007c0c */ /* 0x000fe40008722670 */
[----:B------:R-:W-:Y:S02]  /*70c0*/  ISETP.EQ.OR P2, PT, R27, UR6, P0 ;  /* 0x000000061b007c0c */ /* 0x000fe40008742670 */
[C---:B------:R-:W-:Y:S02]  /*70d0*/  IADD3 R30, PT, PT, R33.reuse, 0x2, RZ ;  /* 0x00000002211e7810 */ /* 0x040fe40007ffe0ff */
[----:B------:R-:W-:-:S02]  /*70e0*/  IADD3 R36, PT, PT, R33, 0x3, RZ ;  /* 0x0000000321247810 */ /* 0x000fc40007ffe0ff */
[----:B------:R-:W-:Y:S02]  /*70f0*/  ISETP.EQ.OR P3, PT, R30, UR6, P0 ;  /* 0x000000061e007c0c */ /* 0x000fe40008762670 */
[----:B------:R-:W-:-:S03]  /*7100*/  ISETP.EQ.OR P0, PT, R36, UR6, P0 ;  /* 0x0000000624007c0c */ /* 0x000fc60008702670 */
[----:B------:R-:W0:Y:S01]  /*7110*/  @!P1 LDC R26, c[0x0][0x374] ;  /* 0x0000dd00ff1a9b82 */ /* 0x000e220000000800 */
[----:B------:R-:W1:Y:S01]  /*7120*/  @!P1 S2R R31, SR_CTAID.Y ;  /* 0x00000000001f9919 */ /* 0x000e620000002600 */
[----:B------:R-:W-:Y:S01]  /*7130*/  @!P1 LOP3.LUT R27, R59, 0x1, RZ, 0xc0, !PT ;  /* 0x000000013b1b9812 */ /* 0x000fe200078ec0ff */
[----:B------:R-:W2:Y:S05]  /*7140*/  @!P2 S2R R35, SR_CTAID.Y ;  /* 0x000000000023a919 */ /* 0x000eaa0000002600 */
[----:B------:R-:W4:Y:S01]  /*7150*/  @!P1 LDC.64 R24, c[0x0][0x3d0] ;  /* 0x0000f400ff189b82 */ /* 0x000f220000000a00 */
[----:B------:R-:W5:Y:S01]  /*7160*/  @!P3 S2R R37, SR_CTAID.Y ;  /* 0x000000000025b919 */ /* 0x000f620000002600 */
[----:B------:R-:W5:Y:S06]  /*7170*/  @!P0 S2R R39, SR_CTAID.Y ;  /* 0x0000000000278919 */ /* 0x000f6c0000002600 */
[----:B---3--:R-:W3:Y:S01]  /*7180*/  @!P2 LDC R28, c[0x0][0x374] ;  /* 0x0000dd00ff1cab82 */ /* 0x008ee20000000800 */
[----:B0-----:R-:W-:-:S04]  /*7190*/  @!P1 IMAD R27, R27, R26, RZ ;  /* 0x0000001a1b1b9224 */ /* 0x001fc800078e02ff */
[----:B------:R-:W-:-:S05]  /*71a0*/  @!P1 IMAD R27, R27, R32, RZ ;  /* 0x000000201b1b9224 */ /* 0x000fca00078e02ff */
[----:B------:R-:W-:Y:S01]  /*71b0*/  @!P1 SHF.L.U32 R29, R27, 0x1, RZ ;  /* 0x000000011b1d9819 */ /* 0x000fe200000006ff */
[----:B-1----:R-:W-:Y:S02]  /*71c0*/  @!P1 IMAD R27, R33, R26, R31 ;  /* 0x0000001a211b9224 */ /* 0x002fe400078e021f */
[----:B------:R-:W5:Y:S02]  /*71d0*/  @!P3 LDC R31, c[0x0][0x374] ;  /* 0x0000dd00ff1fbb82 */ /* 0x000f640000000800 */
[----:B----4-:R-:W-:Y:S01]  /*71e0*/  @!P1 IMAD.WIDE R24, R29, 0x4, R24 ;  /* 0x000000041d189825 */ /* 0x010fe200078e0218 */
[----:B------:R-:W-:-:S03]  /*71f0*/  @!P2 LOP3.LUT R29, R59, 0x1, RZ, 0xc0, !PT ;  /* 0x000000013b1da812 */ /* 0x000fc600078ec0ff */
[----:B------:R-:W-:Y:S02]  /*7200*/  @!P1 IMAD.WIDE.U32 R24, R27, 0x8, R24 ;  /* 0x000000081b189825 */ /* 0x000fe400078e0018 */
[----:B------:R-:W0:Y:S02]  /*7210*/  @!P0 LDC R65, c[0x0][0x374] ;  /* 0x0000dd00ff418b82 */ /* 0x000e240000000800 */
[-C--:B---3--:R-:W-:Y:S02]  /*7220*/  @!P2 IMAD R29, R29, R28.reuse, RZ ;  /* 0x0000001c1d1da224 */ /* 0x088fe400078e02ff */
[----:B------:R-:W-:Y:S01]  /*7230*/  @!P2 IMAD R28, R33, R28, R28 ;  /* 0x0000001c211ca224 */ /* 0x000fe200078e021c */
[----:B------:R-:W3:Y:S01]  /*7240*/  @!P1 LDG.E.64 R24, desc[UR8][R24.64] ;  /* 0x0000000818189981 */ /* 0x000ee2000c1e1b00 */
[----:B------:R-:W-:Y:S02]  /*7250*/  @!P2 IMAD R29, R29, R32, RZ ;  /* 0x000000201d1da224 */ /* 0x000fe400078e02ff */
[----:B------:R-:W1:Y:S01]  /*7260*/  @!P2 LDC.64 R26, c[0x0][0x3d0] ;  /* 0x0000f400ff1aab82 */ /* 0x000e620000000a00 */
[----:B--2---:R-:W-:-:S02]  /*7270*/  @!P2 IADD3 R35, PT, PT, R28, R35, RZ ;  /* 0x000000231c23a210 */ /* 0x004fc40007ffe0ff */
[----:B------:R-:W-:Y:S02]  /*7280*/  @!P2 SHF.L.U32 R29, R29, 0x1, RZ ;  /* 0x000000011d1da819 */ /* 0x000fe400000006ff */
[C---:B------:R-:W-:Y:S01]  /*7290*/  @!P3 LOP3.LUT R28, R59.reuse, 0x1, RZ, 0xc0, !PT ;  /* 0x000000013b1cb812 */ /* 0x040fe200078ec0ff */
[----:B-----5:R-:W-:Y:S01]  /*72a0*/  @!P3 IMAD R37, R30, R31, R37 ;  /* 0x0000001f1e25b224 */ /* 0x020fe200078e0225 */
[----:B------:R-:W-:-:S03]  /*72b0*/  @!P0 LOP3.LUT R30, R59, 0x1, RZ, 0xc0, !PT ;  /* 0x000000013b1e8812 */ /* 0x000fc600078ec0ff */
[----:B------:R-:W-:-:S04]  /*72c0*/  @!P3 IMAD R31, R28, R31, RZ ;  /* 0x0000001f1c1fb224 */ /* 0x000fc800078e02ff */
[----:B------:R-:W-:Y:S02]  /*72d0*/  @!P3 IMAD R31, R31, R32, RZ ;  /* 0x000000201f1fb224 */ /* 0x000fe400078e02ff */
[-C--:B0-----:R-:W-:Y:S02]  /*72e0*/  @!P0 IMAD R39, R36, R65.reuse, R39 ;  /* 0x0000004124278224 */ /* 0x081fe400078e0227 */
[----:B------:R-:W-:Y:S01]  /*72f0*/  @!P0 IMAD R65, R30, R65, RZ ;  /* 0x000000411e418224 */ /* 0x000fe200078e02ff */
[----:B------:R-:W-:-:S03]  /*7300*/  @!P3 SHF.L.U32 R31, R31, 0x1, RZ ;  /* 0x000000011f1fb819 */ /* 0x000fc600000006ff */
[----:B------:R-:W-:Y:S02]  /*7310*/  @!P0 IMAD R65, R65, R32, RZ ;  /* 0x0000002041418224 */ /* 0x000fe400078e02ff */
[----:B-1----:R-:W-:Y:S02]  /*7320*/  @!P2 IMAD.WIDE R26, R29, 0x4, R26 ;  /* 0x000000041d1aa825 */ /* 0x002fe400078e021a */
[----:B------:R-:W0:Y:S01]  /*7330*/  @!P3 LDC.64 R28, c[0x0][0x3d0] ;  /* 0x0000f400ff1cbb82 */ /* 0x000e220000000a00 */
[----:B------:R-:W-:Y:S01]  /*7340*/  @!P0 SHF.L.U32 R65, R65, 0x1, RZ ;  /* 0x0000000141418819 */ /* 0x000fe200000006ff */
[----:B------:R-:W-:-:S06]  /*7350*/  @!P2 IMAD.WIDE.U32 R26, R35, 0x8, R26 ;  /* 0x00000008231aa825 */ /* 0x000fcc00078e001a */
[----:B------:R-:W2:Y:S01]  /*7360*/  @!P2 LDG.E.64 R26, desc[UR8][R26.64] ;  /* 0x000000081a1aa981 */ /* 0x000ea2000c1e1b00 */
[----:B0-----:R-:W-:Y:S02]  /*7370*/  @!P3 IMAD.WIDE R28, R31, 0x4, R28 ;  /* 0x000000041f1cb825 */ /* 0x001fe400078e021c */
[----:B------:R-:W0:Y:S02]  /*7380*/  @!P0 LDC.64 R30, c[0x0][0x3d0] ;  /* 0x0000f400ff1e8b82 */ /* 0x000e240000000a00 */
[----:B------:R-:W-:-:S06]  /*7390*/  @!P3 IMAD.WIDE.U32 R28, R37, 0x8, R28 ;  /* 0x00000008251cb825 */ /* 0x000fcc00078e001c */
[----:B------:R-:W4:Y:S01]  /*73a0*/  @!P3 LDG.E.64 R28, desc[UR8][R28.64] ;  /* 0x000000081c1cb981 */ /* 0x000f22000c1e1b00 */
[----:B0-----:R-:W-:-:S04]  /*73b0*/  @!P0 IMAD.WIDE R30, R65, 0x4, R30 ;  /* 0x00000004411e8825 */ /* 0x001fc800078e021e */
[----:B------:R-:W-:-:S06]  /*73c0*/  @!P0 IMAD.WIDE.U32 R30, R39, 0x8, R30 ;  /* 0x00000008271e8825 */ /* 0x000fcc00078e001e */
[----:B------:R-:W5:Y:S01]  /*73d0*/  @!P0 LDG.E.64 R30, desc[UR8][R30.64] ;  /* 0x000000081e1e8981 */ /* 0x000f62000c1e1b00 */
[----:B------:R-:W-:Y:S01]  /*73e0*/  IADD3 R33, PT, PT, R33, 0x4, RZ ;  /* 0x0000000421217810 */ /* 0x000fe20007ffe0ff */
[----:B---3--:R-:W-:Y:S01]  /*73f0*/  @!P1 FADD.FTZ R22, R22, R24 ;  /* 0x0000001816169221 */ /* 0x008fe20000010000 */
[----:B------:R-:W-:-:S03]  /*7400*/  @!P1 FADD.FTZ R23, R23, R25 ;  /* 0x0000001917179221 */ /* 0x000fc60000010000 */
[----:B--2---:R-:W-:Y:S01]  /*7410*/  @!P2 FADD.FTZ R22, R22, R26 ;  /* 0x0000001a1616a221 */ /* 0x004fe20000010000 */
[----:B------:R-:W-:-:S03]  /*7420*/  @!P2 FADD.FTZ R23, R23, R27 ;  /* 0x0000001b1717a221 */ /* 0x000fc60000010000 */
[----:B----4-:R-:W-:Y:S01]  /*7430*/  @!P3 FADD.FTZ R22, R22, R28 ;  /* 0x0000001c1616b221 */ /* 0x010fe20000010000 */
[----:B------:R-:W-:-:S03]  /*7440*/  @!P3 FADD.FTZ R23, R23, R29 ;  /* 0x0000001d1717b221 */ /* 0x000fc60000010000 */
[----:B-----5:R-:W-:Y:S01]  /*7450*/  @!P0 FADD.FTZ R22, R22, R30 ;  /* 0x0000001e16168221 */ /* 0x020fe20000010000 */
[----:B------:R-:W-:-:S07]  /*7460*/  @!P0 FADD.FTZ R23, R23, R31 ;  /* 0x0000001f17178221 */ /* 0x000fce0000010000 */
.L_x_764:
        /* <DEDUP_REMOVED lines=8> */
[----:B------:R-:W1:Y:S01]  /*74f0*/  @!P1 S2R R34, SR_CTAID.Y ;  /* 0x0000000000229919 */ /* 0x000e620000002600 */
[C---:B------:R-:W-:Y:S02]  /*7500*/  @!P1 LOP3.LUT R29, R59.reuse, 0x1, RZ, 0xc0, !PT ;  /* 0x000000013b1d9812 */ /* 0x040fe400078ec0ff */
[----:B------:R-:W-:Y:S01]  /*7510*/  @!P0 LOP3.LUT R31, R59, 0x1, RZ, 0xc0, !PT ;  /* 0x000000013b1f8812 */ /* 0x000fe200078ec0ff */
[----:B------:R-:W2:Y:S03]  /*7520*/  @!P0 S2R R35, SR_CTAID.Y ;  /* 0x0000000000238919 */ /* 0x000ea60000002600 */
[----:B---3--:R-:W3:Y:S08]  /*7530*/  @!P0 LDC R28, c[0x0][0x374] ;  /* 0x0000dd00ff1c8b82 */ /* 0x008ef00000000800 */
[----:B------:R-:W4:Y:S08]  /*7540*/  @!P1 LDC.64 R24, c[0x0][0x3d0] ;  /* 0x0000f400ff189b82 */ /* 0x000f300000000a00 */
[----:B------:R-:W5:Y:S01]  /*7550*/  @!P0 LDC.64 R26, c[0x0][0x3d0] ;  /* 0x0000f400ff1a8b82 */ /* 0x000f620000000a00 */
[----:B0-----:R-:W-:-:S04]  /*7560*/  @!P1 IMAD R29, R29, R30, RZ ;  /* 0x0000001e1d1d9224 */ /* 0x001fc800078e02ff */
[----:B------:R-:W-:Y:S02]  /*7570*/  @!P1 IMAD R29, R29, R32, RZ ;  /* 0x000000201d1d9224 */ /* 0x000fe400078e02ff */
[----:B---3--:R-:W-:-:S03]  /*7580*/  @!P0 IMAD R31, R31, R28, RZ ;  /* 0x0000001c1f1f8224 */ /* 0x008fc600078e02ff */
[----:B------:R-:W-:Y:S01]  /*7590*/  @!P1 SHF.L.U32 R29, R29, 0x1, RZ ;  /* 0x000000011d1d9819 */ /* 0x000fe200000006ff */
[----:B------:R-:W-:Y:S02]  /*75a0*/  @!P0 IMAD R28, R33, R28, R28 ;  /* 0x0000001c211c8224 */ /* 0x000fe400078e021c */
[----:B------:R-:W-:Y:S02]  /*75b0*/  @!P0 IMAD R31, R31, R32, RZ ;  /* 0x000000201f1f8224 */ /* 0x000fe400078e02ff */
[----:B----4-:R-:W-:-:S03]  /*75c0*/  @!P1 IMAD.WIDE R24, R29, 0x4, R24 ;  /* 0x000000041d189825 */ /* 0x010fc600078e0218 */
[----:B------:R-:W-:Y:S01]  /*75d0*/  @!P0 SHF.L.U32 R31, R31, 0x1, RZ ;  /* 0x000000011f1f8819 */ /* 0x000fe200000006ff */
[----:B-1----:R-:W-:-:S04]  /*75e0*/  @!P1 IMAD R29, R33, R30, R34 ;  /* 0x0000001e211d9224 */ /* 0x002fc800078e0222 */
[----:B-----5:R-:W-:Y:S01]  /*75f0*/  @!P0 IMAD.WIDE R26, R31, 0x4, R26 ;  /* 0x000000041f1a8825 */ /* 0x020fe200078e021a */
[----:B--2---:R-:W-:-:S03]  /*7600*/  @!P0 IADD3 R31, PT, PT, R28, R35, RZ ;  /* 0x000000231c1f8210 */ /* 0x004fc60007ffe0ff */
        /* <DEDUP_REMOVED lines=9> */
.L_x_765:
[----:B------:R-:W-:Y:S01]  /*76a0*/  ISETP.NE.AND P0, PT, R33, UR6, PT ;  /* 0x0000000621007c0c */ /* 0x000fe2000bf05270 */
[----:B------:R-:W-:Y:S01]  /*76b0*/  BSSY.RECONVERGENT B0, `(.L_x_759) ;  /* 0x0000012000007945 */ /* 0x000fe20003800200 */
[----:B------:R-:W-:Y:S02]  /*76c0*/  LOP3.LUT R24, R32, 0x1, RZ, 0xc0, !PT ;  /* 0x0000000120187812 */ /* 0x000fe400078ec0ff */
[----:B------:R-:W-:-:S04]  /*76d0*/  ISETP.NE.OR P0, PT, R17, RZ, !P0 ;  /* 0x000000ff1100720c */ /* 0x000fc80004705670 */
[----:B------:R-:W-:-:S13]  /*76e0*/  ISETP.NE.U32.OR P0, PT, R24, 0x1, P0 ;  /* 0x000000011800780c */ /* 0x000fda0000705470 */
[----:B------:R-:W-:Y:S05]  /*76f0*/  @P0 BRA `(.L_x_766) ;  /* 0x0000000000340947 */ /* 0x000fea0003800000 */
[----:B------:R-:W0:Y:S01]  /*7700*/  LDCU UR4, c[0x0][0x374] ;  /* 0x00006e80ff0477ac */ /* 0x000e220008000800 */
[----:B------:R-:W1:Y:S01]  /*7710*/  S2R R26, SR_CTAID.Y ;  /* 0x00000000001a7919 */ /* 0x000e620000002600 */
[----:B------:R-:W2:Y:S01]  /*7720*/  LDC.64 R24, c[0x0][0x3d0] ;  /* 0x0000f400ff187b82 */ /* 0x000ea20000000a00 */
[----:B------:R-:W-:-:S05]  /*7730*/  LOP3.LUT R27, R59, 0x1, RZ, 0xc0, !PT ;  /* 0x000000013b1b7812 */ /* 0x000fca00078ec0ff */
[----:B0-----:R-:W-:-:S04]  /*7740*/  IMAD R27, R27, UR4, RZ ;  /* 0x000000041b1b7c24 */ /* 0x001fc8000f8e02ff */
[----:B------:R-:W-:-:S05]  /*7750*/  IMAD R27, R27, R32, RZ ;  /* 0x000000201b1b7224 */ /* 0x000fca00078e02ff */
[----:B------:R-:W-:-:S05]  /*7760*/  SHF.L.U32 R27, R27, 0x1, RZ ;  /* 0x000000011b1b7819 */ /* 0x000fca00000006ff */
[----:B--2---:R-:W-:-:S04]  /*7770*/  IMAD.WIDE R24, R27, 0x4, R24 ;  /* 0x000000041b187825 */ /* 0x004fc800078e0218 */
[----:B-1----:R-:W-:-:S04]  /*7780*/  IMAD R33, R33, UR4, R26 ;  /* 0x0000000421217c24 */ /* 0x002fc8000f8e021a */
[----:B------:R-:W-:-:S06]  /*7790*/  IMAD.WIDE.U32 R24, R33, 0x8, R24 ;  /* 0x0000000821187825 */ /* 0x000fcc00078e0018 */
[----:B------:R-:W3:Y:S02]  /*77a0*/  LDG.E.64 R24, desc[UR8][R24.64] ;  /* 0x0000000818187981 */ /* 0x000ee4000c1e1b00 */
[----:B---3--:R-:W-:Y:S01]  /*77b0*/  FADD.FTZ R22, R22, R24 ;  /* 0x0000001816167221 */ /* 0x008fe20000010000 */
[----:B------:R-:W-:-:S07]  /*77c0*/  FADD.FTZ R23, R23, R25 ;  /* 0x0000001917177221 */ /* 0x000fce0000010000 */
.L_x_766:
[----:B------:R-:W-:Y:S05]  /*77d0*/  BSYNC.RECONVERGENT B0 ;  /* 0x0000000000007941 */ /* 0x000fea0003800200 */
.L_x_759:
[----:B------:R-:W5:Y:S01]  /*77e0*/  S2UR UR5, SR_CgaCtaId ;  /* 0x00000000000579c3 */ /* 0x000f620000008800 */
[----:B------:R-:W-:Y:S01]  /*77f0*/  ISETP.NE.AND P0, PT, R17, RZ, PT ;  /* 0x000000ff1100720c */ /* 0x000fe20003f05270 */
[----:B------:R-:W-:Y:S01]  /*7800*/  UMOV UR4, 0x400 ;  /* 0x0000040000047882 */ /* 0x000fe20000000000 */
[----:B------:R-:W0:Y:S01]  /*7810*/  LDCU.64 UR10, c[0x0][0x400] ;  /* 0x00008000ff0a77ac */ /* 0x000e220008000a00 */
[--C-:B--2-4-:R-:W-:Y:S02]  /*7820*/  HADD2.F32 R27, -RZ, R58.reuse.H0_H0 ;  /* 0x2000003aff1b7230 */ /* 0x114fe40000004100 */
[----:B-1----:R-:W-:Y:S02]  /*7830*/  HADD2.F32 R31, -RZ, R58.H1_H1 ;  /* 0x3000003aff1f7230 */ /* 0x002fe40000004100 */
[----:B------:R-:W1:Y:S01]  /*7840*/  LDC R26, c[0x0][0x41c] ;  /* 0x00010700ff1a7b82 */ /* 0x000e620000000800 */
[----:B-----5:R-:W-:Y:S01]  /*7850*/  ULEA UR4, UR5, UR4, 0x18 ;  /* 0x0000000405047291 */ /* 0x020fe2000f8ec0ff */
[----:B------:R-:W2:Y:S01]  /*7860*/  LDCU.U8 UR5, c[0x0][0x414] ;  /* 0x00008280ff0577ac */ /* 0x000ea20008000000 */
[----:B-1----:R-:W-:-:S07]  /*7870*/  IMAD R29, R26, UR6, R61 ;  /* 0x000000061a1d7c24 */ /* 0x002fce000f8e023d */
[----:B------:R3:W-:Y:S01]  /*7880*/  @!P0 STS.64 [UR4+0xc0], R22 ;  /* 0x0000c016ff008988 */ /* 0x0007e20008000a04 */
[----:B------:R-:W-:Y:S01]  /*7890*/  BAR.SYNC.DEFER_BLOCKING 0x0 ;  /* 0x0000000000007b1d */ /* 0x000fe20000010000 */
[----:B0-----:R-:W-:Y:S02]  /*78a0*/  ISETP.GE.U32.AND P0, PT, R29, UR10, PT ;  /* 0x0000000a1d007c0c */ /* 0x001fe4000bf06070 */
[----:B------:R-:W-:Y:S01]  /*78b0*/  SHF.R.S32.HI R38, RZ, 0x1f, R29 ;  /* 0x0000001fff267819 */ /* 0x000fe2000001141d */
[----:B---3--:R-:W-:Y:S01]  /*78c0*/  FADD.FTZ R22, -R16, R27 ;  /* 0x0000001b10167221 */ /* 0x008fe20000010100 */
[----:B--2---:R-:W-:Y:S02]  /*78d0*/  UISETP.NE.AND UP0, UPT, UR5, URZ, UPT ;  /* 0x000000ff0500728c */ /* 0x004fe4000bf05270 */
[----:B------:R-:W-:Y:S01]  /*78e0*/  ISETP.GE.AND.EX P0, PT, R38, UR11, PT, P0 ;  /* 0x0000000b26007c0c */ /* 0x000fe2000bf06300 */
[--C-:B------:R-:W-:Y:S01]  /*78f0*/  HADD2.F32 R23, -RZ, R57.reuse.H0_H0 ;  /* 0x20000039ff177230 */ /* 0x100fe20000004100 */
[----:B------:R-:W0:Y:S01]  /*7900*/  LDS.64 R24, [UR4+0xc0] ;  /* 0x0000c004ff187984 */ /* 0x000e220008000a00 */
[----:B------:R-:W0:Y:S02]  /*7910*/  LDCU UR4, c[0x0][0x42c] ;  /* 0x00008580ff0477ac */ /* 0x000e240008000800 */
[----:B0-----:R-:W-:Y:S01]  /*7920*/  FMUL.FTZ R26, R24, UR4 ;  /* 0x00000004181a7c20 */ /* 0x001fe20008410000 */
[----:B------:R-:W-:Y:S01]  /*7930*/  FMUL.FTZ R27, R25, UR4 ;  /* 0x00000004191b7c20 */ /* 0x000fe20008410000 */
[----:B------:R-:W-:Y:S01]  /*7940*/  FMUL.FTZ R25, R22, R63 ;  /* 0x0000003f16197220 */ /* 0x000fe20000410000 */
[----:B------:R-:W-:Y:S01]  /*7950*/  FADD.FTZ R24, -R16, R31 ;  /* 0x0000001f10187221 */ /* 0x000fe20000010100 */
[----:B------:R-:W-:-:S02]  /*7960*/  HADD2.F32 R22, -RZ, R57.H1_H1 ;  /* 0x30000039ff167230 */ /* 0x000fc40000004100 */
[----:B------:R-:W-:Y:S01]  /*7970*/  FFMA.FTZ R37, R26, R25, R27 ;  /* 0x000000191a257223 */ /* 0x000fe2000001001b */
[----:B------:R-:W-:Y:S01]  /*7980*/  FMUL.FTZ R36, R24, R63 ;  /* 0x0000003f18247220 */ /* 0x000fe20000410000 */
        /* <DEDUP_REMOVED lines=19> */
.L_x_767:
[----:B------:R-:W-:Y:S01]  /*7ac0*/  FFMA.FTZ R30, R26, R36, R27 ;  /* 0x000000241a1e7223 */ /* 0x000fe2000001001b */
        /* <DEDUP_REMOVED lines=20> */
.L_x_769:
[----:B------:R-:W-:Y:S05]  /*7c10*/  BSYNC.RECONVERGENT B0 ;  /* 0x0000000000007941 */ /* 0x000fea0003800200 */
.L_x_768:
[--C-:B0-----:R-:W-:Y:S01]  /*7c20*/  HADD2.F32 R23, -RZ, R56.reuse.H0_H0 ;  /* 0x20000038ff177230 */ /* 0x101fe20000004100 */
[----:B------:R-:W-:Y:S01]  /*7c30*/  ISETP.GE.U32.AND P0, PT, R31, UR10, PT ;  /* 0x0000000a1f007c0c */ /* 0x000fe2000bf06070 */
[----:B------:R-:W-:Y:S01]  /*7c40*/  HADD2.F32 R25, -RZ, R56.H1_H1 ;  /* 0x30000038ff197230 */ /* 0x000fe20000004100 */
[----:B------:R-:W-:Y:S01]  /*7c50*/  ISETP.GE.U32.AND P1, PT, R28, UR10, PT ;  /* 0x0000000a1c007c0c */ /* 0x000fe2000bf26070 */
[----:B------:R-:W-:Y:S02]  /*7c60*/  HADD2.F32 R65, -RZ, R54.H0_H0 ;  /* 0x20000036ff417230 */ /* 0x000fe40000004100 */
[C---:B------:R-:W-:Y:S01]  /*7c70*/  FADD.FTZ R22, -R16.reuse, R23 ;  /* 0x0000001710167221 */ /* 0x040fe20000010100 */
[----:B------:R-:W-:Y:S01]  /*7c80*/  SHF.R.S32.HI R57, RZ, 0x1f, R31 ;  /* 0x0000001fff397819 */ /* 0x000fe2000001141f */
[----:B------:R-:W-:Y:S01]  /*7c90*/  FADD.FTZ R24, -R16, R25 ;  /* 0x0000001910187221 */ /* 0x000fe20000010100 */
[----:B------:R-:W-:Y:S01]  /*7ca0*/  SHF.R.S32.HI R30, RZ, 0x1f, R28 ;  /* 0x0000001fff1e7819 */ /* 0x000fe2000001141c */
[----:B------:R-:W-:Y:S01]  /*7cb0*/  FMUL.FTZ R33, R22, R63 ;  /* 0x0000003f16217220 */ /* 0x000fe20000410000 */
[--C-:B------:R-:W-:Y:S01]  /*7cc0*/  HADD2.F32 R23, -RZ, R55.reuse.H0_H0 ;  /* 0x20000037ff177230 */ /* 0x100fe20000004100 */
[----:B------:R-:W-:Y:S01]  /*7cd0*/  ISETP.GE.AND.EX P0, PT, R57, UR11, PT, P0 ;  /* 0x0000000b39007c0c */ /* 0x000fe2000bf06300 */
[----:B------:R-:W-:Y:S01]  /*7ce0*/  HADD2.F32 R22, -RZ, R55.H1_H1 ;  /* 0x30000037ff167230 */ /* 0x000fe20000004100 */
[----:B------:R-:W-:Y:S01]  /*7cf0*/  ISETP.GE.AND.EX P1, PT, R30, UR11, PT, P1 ;  /* 0x0000000b1e007c0c */ /* 0x000fe2000bf26310 */
[----:B------:R-:W-:Y:S01]  /*7d00*/  FFMA.FTZ R55, R26, R33, R27 ;  /* 0x000000211a377223 */ /* 0x000fe2000001001b */
[----:B------:R-:W-:Y:S01]  /*7d10*/  FMUL.FTZ R38, R24, R63 ;  /* 0x0000003f18267220 */ /* 0x000fe20000410000 */
[----:B------:R-:W-:Y:S10]  /*7d20*/  BRA.U !UP0, `(.L_x_770) ;  /* 0x0000000108487547 */ /* 0x000ff4000b800000 */
        /* <DEDUP_REMOVED lines=18> */
.L_x_770:
[----:B------:R-:W-:Y:S01]  /*7e50*/  FFMA.FTZ R32, R26, R38, R27 ;  /* 0x000000261a207223 */ /* 0x000fe2000001001b */
[----:B------:R-:W-:Y:S01]  /*7e60*/  BSSY.RECONVERGENT B0, `(.L_x_771) ;  /* 0x0000014000007945 */ /* 0x000fe20003800200 */
[----:B------:R-:W-:Y:S01]  /*7e70*/  FFMA.FTZ R24, R20, R23, -R55 ;  /* 0x0000001714187223 */ /* 0x000fe20000010837 */
[----:B------:R-:W-:Y:S02]  /*7e80*/  HADD2.F32 R33, -RZ, R54.H1_H1 ;  /* 0x30000036ff217230 */ /* 0x000fe40000004100 */
[----:B------:R-:W-:Y:S01]  /*7e90*/  FADD.FTZ R36, -R16, R65 ;  /* 0x0000004110247221 */ /* 0x000fe20000010100 */
[----:B------:R-:W-:Y:S01]  /*7ea0*/  FFMA.FTZ R34, R21, R22, -R32 ;  /* 0x0000001615227223 */ /* 0x000fe20000010820 */
        /* <DEDUP_REMOVED lines=8> */
[-C--:B------:R-:W-:Y:S01]  /*7f30*/  FMUL.FTZ R32, R24, R63.reuse ;  /* 0x0000003f18207220 */ /* 0x080fe20000410000 */
[----:B------:R-:W-:Y:S01]  /*7f40*/  FMUL.FTZ R31, R34, R63 ;  /* 0x0000003f221f7220 */ /* 0x000fe20000410000 */
[C---:B-1----:R-:W-:Y:S02]  /*7f50*/  LEA R24, P0, R22.reuse, UR6, 0x1 ;  /* 0x0000000616187c11 */ /* 0x042fe4000f8008ff */
[----:B------:R-:W-:Y:S02]  /*7f60*/  IADD3 R25, PT, PT, R23, R25, RZ ;  /* 0x0000001917197210 */ /* 0x000fe40007ffe0ff */
[----:B------:R-:W-:Y:S02]  /*7f70*/  F2FP.F16.F32.PACK_AB R31, R31, R32 ;  /* 0x000000201f1f723e */ /* 0x000fe400000000ff */
[----:B------:R-:W-:-:S05]  /*7f80*/  LEA.HI.X R25, R22, UR7, R25, 0x1, P0 ;  /* 0x0000000716197c11 */ /* 0x000fca00080f0c19 */
[----:B------:R0:W-:Y:S02]  /*7f90*/  STG.E desc[UR8][R24.64], R31 ;  /* 0x0000001f18007986 */ /* 0x0001e4000c101908 */
.L_x_772:
[----:B------:R-:W-:Y:S05]  /*7fa0*/  BSYNC.RECONVERGENT B0 ;  /* 0x0000000000007941 */ /* 0x000fea0003800200 */
.L_x_771:
[----:B0-----:R-:W-:Y:S01]  /*7fb0*/  FMUL.FTZ R25, R36, R63 ;  /* 0x0000003f24197220 */ /* 0x001fe20000410000 */
[----:B------:R-:W-:Y:S01]  /*7fc0*/  FADD.FTZ R24, -R16, R33 ;  /* 0x0000002110187221 */ /* 0x000fe20000010100 */
[--C-:B------:R-:W-:Y:S02]  /*7fd0*/  HADD2.F32 R23, -RZ, R53.reuse.H0_H0 ;  /* 0x20000035ff177230 */ /* 0x100fe40000004100 */
[----:B------:R-:W-:Y:S02]  /*7fe0*/  HADD2.F32 R22, -RZ, R53.H1_H1 ;  /* 0x30000035ff167230 */ /* 0x000fe40000004100 */
        /* <DEDUP_REMOVED lines=21> */
.L_x_773:
        /* <DEDUP_REMOVED lines=16> */
[----:B-1----:R-:W-:Y:S02]  /*8240*/  LEA R24, P0, R22, UR6, 0x1 ;  /* 0x0000000616187c11 */ /* 0x002fe4000f8008ff */
[----:B------:R-:W-:Y:S02]  /*8250*/  IADD3 R25, PT, PT, R23, R25, RZ ;  /* 0x0000001917197210 */ /* 0x000fe40007ffe0ff */
[----:B------:R-:W-:Y:S02]  /*8260*/  F2FP.F16.F32.PACK_AB R23, R28, R33 ;  /* 0x000000211c17723e */ /* 0x000fe400000000ff */
[----:B------:R-:W-:-:S05]  /*8270*/  LEA.HI.X R25, R22, UR7, R25, 0x1, P0 ;  /* 0x0000000716197c11 */ /* 0x000fca00080f0c19 */
[----:B------:R0:W-:Y:S02]  /*8280*/  STG.E desc[UR8][R24.64], R23 ;  /* 0x0000001718007986 */ /* 0x0001e4000c101908 */
.L_x_775:
[----:B------:R-:W-:Y:S05]  /*8290*/  BSYNC.RECONVERGENT B0 ;  /* 0x0000000000007941 */ /* 0x000fea0003800200 */
.L_x_774:
        /* <DEDUP_REMOVED lines=35> */
.L_x_776:
        /* <DEDUP_REMOVED lines=8> */
[----:B------:R-:W-:Y:S01]  /*8550*/  MOV R24, R66 ;  /* 0x0000004200187202 */ /* 0x000fe20000000f00 */
[----:B------:R-:W-:Y:S01]  /*8560*/  FMUL.FTZ R28, R28, R63 ;  /* 0x0000003f1c1c7220 */ /* 0x000fe20000410000 */
[----:B------:R-:W-:Y:S01]  /*8570*/  MOV R25, R69 ;  /* 0x0000004500197202 */ /* 0x000fe20000000f00 */
[----:B------:R-:W1:Y:S01]  /*8580*/  LDCU.64 UR6, c[0x0][0x380] ;  /* 0x00007000ff0677ac */ /* 0x000e620008000a00 */
[----:B------:R-:W-:-:S05]  /*8590*/  FMUL.FTZ R23, R30, R63 ;  /* 0x0000003f1e177220 */ /* 0x000fca0000410000 */
[----:B------:R-:W-:Y:S01]  /*85a0*/  F2FP.F16.F32.PACK_AB R23, R23, R28 ;  /* 0x0000001c1717723e */ /* 0x000fe200000000ff */
[----:B0-----:R-:W-:Y:S02]  /*85b0*/  IMAD R53, R53, UR4, RZ ;  /* 0x0000000435357c24 */ /* 0x001fe4000f8e02ff */
[----:B------:R-:W-:-:S04]  /*85c0*/  IMAD.WIDE.U32 R24, R32, UR4, R24 ;  /* 0x0000000420187c25 */ /* 0x000fc8000f8e0018 */
[----:B------:R-:W-:Y:S01]  /*85d0*/  IMAD R53, R32, UR5, R53 ;  /* 0x0000000520357c24 */ /* 0x000fe2000f8e0235 */
[----:B-1----:R-:W-:-:S04]  /*85e0*/  LEA R32, P0, R24, UR6, 0x1 ;  /* 0x0000000618207c11 */ /* 0x002fc8000f8008ff */
[----:B------:R-:W-:-:S04]  /*85f0*/  IADD3 R53, PT, PT, R25, R53, RZ ;  /* 0x0000003519357210 */ /* 0x000fc80007ffe0ff */
[----:B------:R-:W-:-:S05]  /*8600*/  LEA.HI.X R33, R24, UR7, R53, 0x1, P0 ;  /* 0x0000000718217c11 */ /* 0x000fca00080f0c35 */
[----:B------:R0:W-:Y:S02]  /*8610*/  STG.E desc[UR8][R32.64], R23 ;  /* 0x0000001720007986 */ /* 0x0001e4000c101908 */
.L_x_778:
[----:B------:R-:W-:Y:S05]  /*8620*/  BSYNC.RECONVERGENT B0 ;  /* 0x0000000000007941 */ /* 0x000fea0003800200 */
.L_x_777:
[----:B------:R-:W-:Y:S01]  /*8630*/  FMUL.FTZ R25, R34, R63 ;  /* 0x0000003f22197220 */ /* 0x000fe20000410000 */
[----:B------:R-:W-:Y:S01]  /*8640*/  FADD.FTZ R28, -R16, R35 ;  /* 0x00000023101c7221 */ /* 0x000fe20000010100 */
[--C-:B0-----:R-:W-:Y:S02]  /*8650*/  HADD2.F32 R23, -RZ, R49.reuse.H0_H0 ;  /* 0x20000031ff177230 */ /* 0x101fe40000004100 */
        /* <DEDUP_REMOVED lines=22> */
.L_x_779:
[----:B------:R-:W-:Y:S01]  /*87c0*/  FFMA.FTZ R30, R26, R38, R27 ;  /* 0x000000261a1e7223 */ /* 0x000fe2000001001b */
[----:B------:R-:W-:Y:S01]  /*87d0*/  BSSY.RECONVERGENT B0, `(.L_x_780) ;  /* 0x0000014000007945 */ /* 0x000fe20003800200 */
[----:B------:R-:W-:Y:S01]  /*87e0*/  FFMA.FTZ R28, R20, R23, -R39 ;  /* 0x00000017141c7223 */ /* 0x000fe20000010827 */
[--C-:B------:R-:W-:Y:S02]  /*87f0*/  HADD2.F32 R33, -RZ, R48.reuse.H0_H0 ;  /* 0x20000030ff217230 */ /* 0x100fe40000004100 */
[----:B------:R-:W-:Y:S01]  /*8800*/  FFMA.FTZ R30, R21, R24, -R30 ;  /* 0x00000018151e7223 */ /* 0x000fe2000001081e */
[----:B------:R-:W-:Y:S01]  /*8810*/  HADD2.F32 R35, -RZ, R48.H1_H1 ;  /* 0x30000030ff237230 */ /* 0x000fe20000004100 */
[----:B------:R-:W-:Y:S06]  /*8820*/  @P1 BRA `(.L_x_781) ;  /* 0x0000000000381947 */ /* 0x000fec0003800000 */
[----:B------:R-:W0:Y:S01]  /*8830*/  LDCU.64 UR4, c[0x0][0x3f8] ;  /* 0x00007f00ff0477ac */ /* 0x000e220008000a00 */
[----:B------:R-:W-:Y:S01]  /*8840*/  MOV R23, R69 ;  /* 0x0000004500177202 */ /* 0x000fe20000000f00 */
[----:B------:R-:W1:Y:S01]  /*8850*/  LDCU.64 UR6, c[0x0][0x380] ;  /* 0x00007000ff0677ac */ /* 0x000e620008000a00 */
[----:B0-----:R-:W-:Y:S01]  /*8860*/  IMAD R24, R22, UR4, RZ ;  /* 0x0000000416187c24 */ /* 0x001fe2000f8e02ff */
[----:B------:R-:W-:-:S03]  /*8870*/  MOV R22, R66 ;  /* 0x0000004200167202 */ /* 0x000fc60000000f00 */
[C---:B------:R-:W-:Y:S02]  /*8880*/  IMAD R25, R31.reuse, UR5, R24 ;  /* 0x000000051f197c24 */ /* 0x040fe4000f8e0218 */
[----:B------:R-:W-:-:S04]  /*8890*/  IMAD.WIDE.U32 R22, R31, UR4, R22 ;  /* 0x000000041f167c25 */ /* 0x000fc8000f8e0016 */
[-C--:B------:R-:W-:Y:S01]  /*88a0*/  FMUL.FTZ R31, R28, R63.reuse ;  /* 0x0000003f1c1f7220 */ /* 0x080fe20000410000 */
[----:B------:R-:W-:Y:S01]  /*88b0*/  FMUL.FTZ R28, R30, R63 ;  /* 0x0000003f1e1c7220 */ /* 0x000fe20000410000 */
[----:B-1----:R-:W-:Y:S02]  /*88c0*/  LEA R24, P0, R22, UR6, 0x1 ;  /* 0x0000000616187c11 */ /* 0x002fe4000f8008ff */
[----:B------:R-:W-:Y:S02]  /*88d0*/  IADD3 R25, PT, PT, R23, R25, RZ ;  /* 0x0000001917197210 */ /* 0x000fe40007ffe0ff */
[----:B------:R-:W-:Y:S02]  /*88e0*/  F2FP.F16.F32.PACK_AB R23, R28, R31 ;  /* 0x0000001f1c17723e */ /* 0x000fe400000000ff */
[----:B------:R-:W-:-:S05]  /*88f0*/  LEA.HI.X R25, R22, UR7, R25, 0x1, P0 ;  /* 0x0000000716197c11 */ /* 0x000fca00080f0c19 */
[----:B------:R0:W-:Y:S02]  /*8900*/  STG.E desc[UR8][R24.64], R23 ;  /* 0x0000001718007986 */ /* 0x0001e4000c101908 */
.L_x_781:
[----:B------:R-:W-:Y:S05]  /*8910*/  BSYNC.RECONVERGENT B0 ;  /* 0x0000000000007941 */ /* 0x000fea0003800200 */
.L_x_780:
[----:B0-----:R-:W-:Y:S02]  /*8920*/  HADD2.F32 R25, -RZ, R46.H1_H1 ;  /* 0x3000002eff197230 */ /* 0x001fe40000004100 */
[C---:B------:R-:W-:Y:S01]  /*8930*/  FADD.FTZ R52, -R16.reuse, R35 ;  /* 0x0000002310347221 */ /* 0x040fe20000010100 */
[----:B------:R-:W-:Y:S02]  /*8940*/  HADD2.F32 R31, -RZ, R44.H0_H0 ;  /* 0x2000002cff1f7230 */ /* 0x000fe40000004100 */
[C---:B------:R-:W-:Y:S01]  /*8950*/  FADD.FTZ R50, -R16.reuse, R33 ;  /* 0x0000002110327221 */ /* 0x040fe20000010100 */
[----:B------:R-:W-:Y:S02]  /*8960*/  HADD2.F32 R39, -RZ, R42.H0_H0 ;  /* 0x2000002aff277230 */ /* 0x000fe40000004100 */
[C---:B------:R-:W-:Y:S01]  /*8970*/  FADD.FTZ R22, -R16.reuse, R25 ;  /* 0x0000001910167221 */ /* 0x040fe20000010100 */
[----:B------:R-:W-:Y:S02]  /*8980*/  HADD2.F32 R37, -RZ, R44.H1_H1 ;  /* 0x3000002cff257230 */ /* 0x000fe40000004100 */
[----:B------:R-:W-:Y:S01]  /*8990*/  FADD.FTZ R48, -R16, R31 ;  /* 0x0000001f10307221 */ /* 0x000fe20000010100 */
[----:B------:R-:W-:-:S02]  /*89a0*/  HADD2.F32 R49, -RZ, R42.H1_H1 ;  /* 0x3000002aff317230 */ /* 0x000fc40000004100 */
[C---:B------:R-:W-:Y:S01]  /*89b0*/  FADD.FTZ R44, -R16.reuse, R39 ;  /* 0x00000027102c7221 */ /* 0x040fe20000010100 */
[----:B------:R-:W-:Y:S01]  /*89c0*/  HADD2.F32 R51, -RZ, R40.H0_H0 ;  /* 0x20000028ff337230 */ /* 0x000fe20000004100 */
[C---:B------:R-:W-:Y:S01]  /*89d0*/  IADD3 R25, PT, PT, R29.reuse, 0xa0, RZ ;  /* 0x000000a01d197810 */ /* 0x040fe20007ffe0ff */
[----:B------:R-:W-:Y:S01]  /*89e0*/  HADD2.F32 R23, -RZ, R46.H0_H0 ;  /* 0x2000002eff177230 */ /* 0x000fe20000004100 */
[C---:B------:R-:W-:Y:S01]  /*89f0*/  IADD3 R39, PT, PT, R29.reuse, 0xc0, RZ ;  /* 0x000000c01d277810 */ /* 0x040fe20007ffe0ff */
[----:B------:R-:W-:Y:S01]  /*8a00*/  HADD2.F32 R53, -RZ, R40.H1_H1 ;  /* 0x30000028ff357230 */ /* 0x000fe20000004100 */
[C---:B------:R-:W-:Y:S01]  /*8a10*/  IADD3 R35, PT, PT, R29.reuse, 0xe0, RZ ;  /* 0x000000e01d237810 */ /* 0x040fe20007ffe0ff */
[--C-:B------:R-:W-:Y:S01]  /*8a20*/  HADD2.F32 R55, -RZ, R4.reuse.H0_H0 ;  /* 0x20000004ff377230 */ /* 0x100fe20000004100 */
[----:B------:R-:W-:Y:S01]  /*8a30*/  IADD3 R31, PT, PT, R29, 0x100, RZ ;  /* 0x000001001d1f7810 */ /* 0x000fe20007ffe0ff */
[----:B------:R-:W-:Y:S02]  /*8a40*/  HADD2.F32 R57, -RZ, R4.H1_H1 ;  /* 0x30000004ff397230 */ /* 0x000fe40000004100 */
[----:B------:R-:W-:Y:S01]  /*8a50*/  FADD.FTZ R46, -R16, R37 ;  /* 0x00000025102e7221 */ /* 0x000fe20000010100 */
[----:B------:R-:W-:-:S02]  /*8a60*/  HADD2.F32 R65, -RZ, R6.H0_H0 ;  /* 0x20000006ff417230 */ /* 0x000fc40000004100 */
[C---:B------:R-:W-:Y:S01]  /*8a70*/  FADD.FTZ R42, -R16.reuse, R49 ;  /* 0x00000031102a7221 */ /* 0x040fe20000010100 */
[----:B------:R-:W-:Y:S02]  /*8a80*/  HADD2.F32 R71, -RZ, R6.H1_H1 ;  /* 0x30000006ff477230 */ /* 0x000fe40000004100 */
[----:B------:R-:W-:Y:S01]  /*8a90*/  FADD.FTZ R38, -R16, R51 ;  /* 0x0000003310267221 */ /* 0x000fe20000010100 */
[--C-:B------:R-:W-:Y:S01]  /*8aa0*/  HADD2.F32 R73, -RZ, R8.reuse.H0_H0 ;  /* 0x20000008ff497230 */ /* 0x100fe20000004100 */
[----:B------:R-:W-:Y:S01]  /*8ab0*/  ISETP.GE.U32.AND P0, PT, R25, UR10, PT ;  /* 0x0000000a19007c0c */ /* 0x000fe2000bf06070 */
[----:B------:R-:W-:Y:S01]  /*8ac0*/  HADD2.F32 R75, -RZ, R8.H1_H1 ;  /* 0x30000008ff4b7230 */ /* 0x000fe20000004100 */
[----:B------:R-:W-:Y:S01]  /*8ad0*/  ISETP.GE.U32.AND P1, PT, R39, UR10, PT ;  /* 0x0000000a27007c0c */ /* 0x000fe2000bf26070 */
[--C-:B------:R-:W-:Y:S01]  /*8ae0*/  HADD2.F32 R77, -RZ, R10.reuse.H0_H0 ;  /* 0x2000000aff4d7230 */ /* 0x100fe20000004100 */
[----:B------:R-:W-:Y:S01]  /*8af0*/  ISETP.GE.U32.AND P2, PT, R35, UR10, PT ;  /* 0x0000000a23007c0c */ /* 0x000fe2000bf46070 */
[----:B------:R-:W-:Y:S01]  /*8b00*/  HADD2.F32 R79, -RZ, R10.H1_H1 ;  /* 0x3000000aff4f7230 */ /* 0x000fe20000004100 */
[----:B------:R-:W-:Y:S01]  /*8b10*/  ISETP.GE.U32.AND P3, PT, R31, UR10, PT ;  /* 0x0000000a1f007c0c */ /* 0x000fe2000bf66070 */
[--C-:B------:R-:W-:Y:S01]  /*8b20*/  HADD2.F32 R81, -RZ, R12.reuse.H0_H0 ;  /* 0x2000000cff517230 */ /* 0x100fe20000004100 */
[----:B------:R-:W-:Y:S01]  /*8b30*/  SHF.R.S32.HI R70, RZ, 0x1f, R25 ;  /* 0x0000001fff467819 */ /* 0x000fe20000011419 */
[----:B------:R-:W-:Y:S01]  /*8b40*/  HADD2.F32 R83, -RZ, R12.H1_H1 ;  /* 0x3000000cff537230 */ /* 0x000fe20000004100 */
[----:B------:R-:W-:Y:S01]  /*8b50*/  SHF.R.S32.HI R49, RZ, 0x1f, R39 ;  /* 0x0000001fff317819 */ /* 0x000fe20000011427 */
[--C-:B------:R-:W-:Y:S01]  /*8b60*/  HADD2.F32 R85, -RZ, R14.reuse.H0_H0 ;  /* 0x2000000eff557230 */ /* 0x100fe20000004100 */
[----:B------:R-:W-:Y:S01]  /*8b70*/  SHF.R.S32.HI R37, RZ, 0x1f, R35 ;  /* 0x0000001fff257819 */ /* 0x000fe20000011423 */
[----:B------:R-:W-:Y:S01]  /*8b80*/  HADD2.F32 R87, -RZ, R14.H1_H1 ;  /* 0x3000000eff577230 */ /* 0x000fe20000004100 */
[----:B------:R-:W-:Y:S01]  /*8b90*/  SHF.R.S32.HI R33, RZ, 0x1f, R31 ;  /* 0x0000001fff217819 */ /* 0x000fe2000001141f */
[----:B------:R-:W-:Y:S01]  /*8ba0*/  FMUL.FTZ R51, R50, R63 ;  /* 0x0000003f32337220 */ /* 0x000fe20000410000 */
[C---:B------:R-:W-:Y:S01]  /*8bb0*/  FADD.FTZ R24, -R16.reuse, R23 ;  /* 0x0000001710187221 */ /* 0x040fe20000010100 */
        /* <DEDUP_REMOVED lines=11> */
[----:B------:R-:W-:Y:S01]  /*8c70*/  FADD.FTZ R6, -R16, R85 ;  /* 0x0000005510067221 */ /* 0x000fe20000010100 */
[----:B------:R-:W-:Y:S01]  /*8c80*/  ISETP.GE.AND.EX P0, PT, R70, UR11, PT, P0 ;  /* 0x0000000b46007c0c */ /* 0x000fe2000bf06300 */
[----:B------:R-:W-:Y:S01]  /*8c90*/  FADD.FTZ R16, -R16, R87 ;  /* 0x0000005710107221 */ /* 0x000fe20000010100 */
[----:B------:R-:W-:Y:S01]  /*8ca0*/  ISETP.GE.AND.EX P1, PT, R49, UR11, PT, P1 ;  /* 0x0000000b31007c0c */ /* 0x000fe2000bf26310 */
        /* <DEDUP_REMOVED lines=25> */
.L_x_782:
[----:B------:R-:W-:Y:S01]  /*8e40*/  FFMA.FTZ R54, R26, R64, R27 ;  /* 0x000000401a367223 */ /* 0x000fe2000001001b */
[----:B------:R-:W-:Y:S01]  /*8e50*/  BSSY.RECONVERGENT B0, `(.L_x_783) ;  /* 0x0000014000007945 */ /* 0x000fe20003800200 */
[----:B------:R-:W-:Y:S01]  /*8e60*/  FFMA.FTZ R52, R20, R23, -R65 ;  /* 0x0000001714347223 */ /* 0x000fe20000010841 */
[-C--:B------:R-:W-:Y:S01]  /*8e70*/  FMUL.FTZ R51, R24, R63.reuse ;  /* 0x0000003f18337220 */ /* 0x080fe20000410000 */
[----:B------:R-:W-:Y:S01]  /*8e80*/  FMUL.FTZ R56, R22, R63 ;  /* 0x0000003f16387220 */ /* 0x000fe20000410000 */
        /* <DEDUP_REMOVED lines=16> */
.L_x_784:
[----:B------:R-:W-:Y:S05]  /*8f90*/  BSYNC.RECONVERGENT B0 ;  /* 0x0000000000007941 */ /* 0x000fea0003800200 */
.L_x_783:
[--C-:B------:R-:W-:Y:S02]  /*8fa0*/  HADD2.F32 R23, -RZ, R45.reuse.H0_H0 ;  /* 0x2000002dff177230 */ /* 0x100fe40000004100 */
[C-C-:B------:R-:W-:Y:S01]  /*8fb0*/  FFMA.FTZ R57, R26.reuse, R51, R27.reuse ;  /* 0x000000331a397223 */ /* 0x140fe2000001001b */
[----:B------:R-:W-:Y:S01]  /*8fc0*/  FFMA.FTZ R54, R26, R56, R27 ;  /* 0x000000381a367223 */ /* 0x000fe2000001001b */
[----:B------:R-:W-:Y:S01]  /*8fd0*/  HADD2.F32 R22, -RZ, R45.H1_H1 ;  /* 0x3000002dff167230 */ /* 0x000fe20000004100 */
        /* <DEDUP_REMOVED lines=19> */
.L_x_785:
[----:B------:R-:W-:Y:S01]  /*9110*/  BSSY.RECONVERGENT B0, `(.L_x_786) ;  /* 0x0000013000007945 */ /* 0x000fe20003800200 */
[----:B0-----:R-:W-:Y:S01]  /*9120*/  FFMA.FTZ R24, R20, R23, -R57 ;  /* 0x0000001714187223 */ /* 0x001fe20000010839 */
[----:B------:R-:W-:Y:S01]  /*9130*/  FMUL.FTZ R45, R48, R63 ;  /* 0x0000003f302d7220 */ /* 0x000fe20000410000 */
        /* <DEDUP_REMOVED lines=16> */
.L_x_787:
[----:B------:R-:W-:Y:S05]  /*9240*/  BSYNC.RECONVERGENT B0 ;  /* 0x0000000000007941 */ /* 0x000fea0003800200 */
.L_x_786:
[--C-:B------:R-:W-:Y:S02]  /*9250*/  HADD2.F32 R23, -RZ, R43.reuse.H0_H0 ;  /* 0x2000002bff177230 */ /* 0x100fe40000004100 */
[----:B------:R-:W-:Y:S01]  /*9260*/  FFMA.FTZ R51, R26, R45, R27 ;  /* 0x0000002d1a337223 */ /* 0x000fe2000001001b */
[----:B------:R-:W-:Y:S02]  /*9270*/  HADD2.F32 R22, -RZ, R43.H1_H1 ;  /* 0x3000002bff167230 */ /* 0x000fe40000004100 */
[----:B------:R-:W-:Y:S01]  /*9280*/  FMUL.FTZ R50, R46, R63 ;  /* 0x0000003f2e327220 */ /* 0x000fe20000410000 */
        /* <DEDUP_REMOVED lines=19> */
.L_x_788:
[----:B------:R-:W-:Y:S01]  /*93c0*/  FFMA.FTZ R46, R26, R50, R27 ;  /* 0x000000321a2e7223 */ /* 0x000fe2000001001b */
[----:B------:R-:W-:Y:S01]  /*93d0*/  BSSY.RECONVERGENT B0, `(.L_x_789) ;  /* 0x0000014000007945 */ /* 0x000fe20003800200 */
[----:B0-----:R-:W-:Y:S01]  /*93e0*/  FMUL.FTZ R39, R44, R63 ;  /* 0x0000003f2c277220 */ /* 0x001fe20000410000 */
[----:B------:R-:W-:Y:S01]  /*93f0*/  FFMA.FTZ R24, R20, R23, -R51 ;  /* 0x0000001714187223 */ /* 0x000fe20000010833 */
        /* <DEDUP_REMOVED lines=17> */
.L_x_790:
[----:B------:R-:W-:Y:S05]  /*9510*/  BSYNC.RECONVERGENT B0 ;  /* 0x0000000000007941 */ /* 0x000fea0003800200 */
.L_x_789:
        /* <DEDUP_REMOVED lines=23> */
.L_x_791:
[----:B------:R-:W-:Y:S01]  /*9690*/  BSSY.RECONVERGENT B0, `(.L_x_792) ;  /* 0x0000012000007945 */ /* 0x000fe20003800200 */
[----:B------:R-:W-:Y:S01]  /*96a0*/  FFMA.FTZ R42, R20, R23, -R45 ;  /* 0x00000017142a7223 */ /* 0x000fe2000001082d */
[----:B------:R-:W-:Y:S02]  /*96b0*/  FFMA.FTZ R46, R21, R22, -R46 ;  /* 0x00000016152e7223 */ /* 0x000fe4000001082e */
[----:B------:R-:W-:Y:S05]  /*96c0*/  @P3 BRA `(.L_x_793) ;  /* 0x0000000000383947 */ /* 0x000fea0003800000 */
[----:B------:R-:W1:Y:S01]  /*96d0*/  LDCU.64 UR4, c[0x0][0x3f8] ;  /* 0x00007f00ff0477ac */ /* 0x000e620008000a00 */
[----:B------:R-:W-:Y:S01]  /*96e0*/  MOV R22, R66 ;  /* 0x0000004200167202 */ /* 0x000fe20000000f00 */
[----:B------:R-:W-:Y:S01]  /*96f0*/  FMUL.FTZ R42, R42, R63 ;  /* 0x0000003f2a2a7220 */ /* 0x000fe20000410000 */
[----:B------:R-:W-:Y:S01]  /*9700*/  MOV R23, R69 ;  /* 0x0000004500177202 */ /* 0x000fe20000000f00 */
[----:B------:R-:W2:Y:S01]  /*9710*/  LDCU.64 UR6, c[0x0][0x380] ;  /* 0x00007000ff0677ac */ /* 0x000ea20008000a00 */
[----:B-1----:R-:W-:Y:S02]  /*9720*/  IMAD R44, R33, UR4, RZ ;  /* 0x00000004212c7c24 */ /* 0x002fe4000f8e02ff */
[----:B0-----:R-:W-:-:S04]  /*9730*/  IMAD.WIDE.U32 R24, R31, UR4, R22 ;  /* 0x000000041f187c25 */ /* 0x001fc8000f8e0016 */
[----:B------:R-:W-:Y:S02]  /*9740*/  IMAD R23, R31, UR5, R44 ;  /* 0x000000051f177c24 */ /* 0x000fe4000f8e022c */
[----:B------:R-:W-:Y:S01]  /*9750*/  FMUL.FTZ R31, R46, R63 ;  /* 0x0000003f2e1f7220 */ /* 0x000fe20000410000 */
[C---:B--2---:R-:W-:Y:S02]  /*9760*/  LEA R22, P0, R24.reuse, UR6, 0x1 ;  /* 0x0000000618167c11 */ /* 0x044fe4000f8008ff */
[----:B------:R-:W-:Y:S02]  /*9770*/  IADD3 R23, PT, PT, R25, R23, RZ ;  /* 0x0000001719177210 */ /* 0x000fe40007ffe0ff */
[----:B------:R-:W-:Y:S02]  /*9780*/  F2FP.F16.F32.PACK_AB R31, R31, R42 ;  /* 0x0000002a1f1f723e */ /* 0x000fe400000000ff */
[----:B------:R-:W-:-:S05]  /*9790*/  LEA.HI.X R23, R24, UR7, R23, 0x1, P0 ;  /* 0x0000000718177c11 */ /* 0x000fca00080f0c17 */
[----:B------:R1:W-:Y:S02]  /*97a0*/  STG.E desc[UR8][R22.64], R31 ;  /* 0x0000001f16007986 */ /* 0x0003e4000c101908 */
.L_x_793:
[----:B------:R-:W-:Y:S05]  /*97b0*/  BSYNC.RECONVERGENT B0 ;  /* 0x0000000000007941 */ /* 0x000fea0003800200 */
.L_x_792:
[-C--:B------:R-:W-:Y:S01]  /*97c0*/  FMUL.FTZ R42, R36, R63.reuse ;  /* 0x0000003f242a7220 */ /* 0x080fe20000410000 */
[--C-:B-1----:R-:W-:Y:S02]  /*97d0*/  HADD2.F32 R23, -RZ, R3.reuse.H0_H0 ;  /* 0x20000003ff177230 */ /* 0x102fe40000004100 */
[-C--:B------:R-:W-:Y:S01]  /*97e0*/  FMUL.FTZ R36, R28, R63.reuse ;  /* 0x0000003f1c247220 */ /* 0x080fe20000410000 */
[----:B------:R-:W-:Y:S01]  /*97f0*/  HADD2.F32 R22, -RZ, R3.H1_H1 ;  /* 0x30000003ff167230 */ /* 0x000fe20000004100 */
[C---:B0-----:R-:W-:Y:S01]  /*9800*/  IADD3 R25, PT, PT, R29.reuse, 0x120, RZ ;  /* 0x000001201d197810 */ /* 0x041fe20007ffe0ff */
[-C--:B------:R-:W-:Y:S01]  /*9810*/  FMUL.FTZ R55, R38, R63.reuse ;  /* 0x0000003f26377220 */ /* 0x080fe20000410000 */
[C---:B------:R-:W-:Y:S01]  /*9820*/  IADD3 R43, PT, PT, R29.reuse, 0x140, RZ ;  /* 0x000001401d2b7810 */ /* 0x040fe20007ffe0ff */
        /* <DEDUP_REMOVED lines=9> */
[----:B------:R-:W-:Y:S01]  /*98c0*/  IADD3 R29, PT, PT, R29, 0x1e0, RZ ;  /* 0x000001e01d1d7810 */ /* 0x000fe20007ffe0ff */
[-C--:B------:R-:W-:Y:S01]  /*98d0*/  FMUL.FTZ R12, R12, R63.reuse ;  /* 0x0000003f0c0c7220 */ /* 0x080fe20000410000 */
[----:B------:R-:W-:Y:S01]  /*98e0*/  ISETP.GE.U32.AND P2, PT, R25, UR10, PT ;  /* 0x0000000a19007c0c */ /* 0x000fe2000bf46070 */
        /* <DEDUP_REMOVED lines=8> */
[----:B------:R-:W-:Y:S01]  /*9970*/  FMUL.FTZ R54, R4, R63 ;  /* 0x0000003f04367220 */ /* 0x000fe20000410000 */
[----:B------:R-:W-:-:S02]  /*9980*/  ISETP.GE.U32.AND P5, PT, R3, UR10, PT ;  /* 0x0000000a03007c0c */ /* 0x000fc4000bfa6070 */
[----:B------:R-:W-:Y:S02]  /*9990*/  SHF.R.S32.HI R57, RZ, 0x1f, R25 ;  /* 0x0000001fff397819 */ /* 0x000fe40000011419 */
[----:B------:R-:W-:Y:S02]  /*99a0*/  SHF.R.S32.HI R46, RZ, 0x1f, R43 ;  /* 0x0000001fff2e7819 */ /* 0x000fe4000001142b */
[----:B------:R-:W-:Y:S02]  /*99b0*/  SHF.R.S32.HI R41, RZ, 0x1f, R37 ;  /* 0x0000001fff297819 */ /* 0x000fe40000011425 */
[----:B------:R-:W-:Y:S02]  /*99c0*/  SHF.R.S32.HI R35, RZ, 0x1f, R33 ;  /* 0x0000001fff237819 */ /* 0x000fe40000011421 */
[----:B------:R-:W-:Y:S02]  /*99d0*/  SHF.R.S32.HI R32, RZ, 0x1f, R28 ;  /* 0x0000001fff207819 */ /* 0x000fe4000001141c */
[----:B------:R-:W-:-:S02]  /*99e0*/  SHF.R.S32.HI R30, RZ, 0x1f, R3 ;  /* 0x0000001fff1e7819 */ /* 0x000fc40000011403 */
[----:B------:R-:W-:Y:S02]  /*99f0*/  ISETP.GE.U32.AND P3, PT, R29, UR10, PT ;  /* 0x0000000a1d007c0c */ /* 0x000fe4000bf66070 */
[----:B------:R-:W-:Y:S02]  /*9a00*/  ISETP.GE.AND.EX P2, PT, R57, UR11, PT, P2 ;  /* 0x0000000b39007c0c */ /* 0x000fe4000bf46320 */
[----:B------:R-:W-:Y:S02]  /*9a10*/  ISETP.GE.AND.EX P1, PT, R46, UR11, PT, P1 ;  /* 0x0000000b2e007c0c */ /* 0x000fe4000bf26310 */
[----:B------:R-:W-:Y:S02]  /*9a20*/  ISETP.GE.AND.EX P0, PT, R41, UR11, PT, P0 ;  /* 0x0000000b29007c0c */ /* 0x000fe4000bf06300 */
[----:B------:R-:W-:Y:S02]  /*9a30*/  ISETP.GE.AND.EX P6, PT, R35, UR11, PT, P6 ;  /* 0x0000000b23007c0c */ /* 0x000fe4000bfc6360 */
[----:B------:R-:W-:-:S02]  /*9a40*/  ISETP.GE.AND.EX P4, PT, R32, UR11, PT, P4 ;  /* 0x0000000b20007c0c */ /* 0x000fc4000bf86340 */
        /* <DEDUP_REMOVED lines=20> */
.L_x_794:
[C-C-:B------:R-:W-:Y:S01]  /*9b90*/  FFMA.FTZ R55, R26.reuse, R55, R27.reuse ;  /* 0x000000371a377223 */ /* 0x140fe2000001001b */
[C-C-:B------:R-:W-:Y:S01]  /*9ba0*/  FFMA.FTZ R54, R26.reuse, R54, R27.reuse ;  /* 0x000000361a367223 */ /* 0x140fe2000001001b */
[----:B------:R-:W-:Y:S01]  /*9bb0*/  BSSY.RECONVERGENT B0, `(.L_x_795) ;  /* 0x000001e000007945 */ /* 0x000fe20003800200 */
[C-C-:B------:R-:W-:Y:S01]  /*9bc0*/  FFMA.FTZ R53, R26.reuse, R39, R27.reuse ;  /* 0x000000271a357223 */ /* 0x140fe2000001001b */
        /* <DEDUP_REMOVED lines=10> */
[----:B------:R-:W-:Y:S01]  /*9c70*/  FFMA.FTZ R26, R26, R16, R27 ;  /* 0x000000101a1a7223 */ /* 0x000fe2000001001b */
[----:B------:R-:W-:Y:S01]  /*9c80*/  FFMA.FTZ R24, R20, R23, -R55 ;  /* 0x0000001714187223 */ /* 0x000fe20000010837 */
[----:B------:R-:W-:Y:S01]  /*9c90*/  FFMA.FTZ R56, R21, R22, -R54 ;  /* 0x0000001615387223 */ /* 0x000fe20000010836 */
[----:B------:R-:W-:Y:S06]  /*9ca0*/  @P2 BRA `(.L_x_796) ;  /* 0x0000000000382947 */ /* 0x000fec0003800000 */
[----:B------:R-:W0:Y:S01]  /*9cb0*/  LDCU.64 UR4, c[0x0][0x3f8] ;  /* 0x00007f00ff0477ac */ /* 0x000e220008000a00 */
[----:B------:R-:W-:Y:S01]  /*9cc0*/  MOV R23, R69 ;  /* 0x0000004500177202 */ /* 0x000fe20000000f00 */
[-C--:B------:R-:W-:Y:S01]  /*9cd0*/  FMUL.FTZ R54, R24, R63.reuse ;  /* 0x0000003f18367220 */ /* 0x080fe20000410000 */
[----:B------:R-:W-:Y:S01]  /*9ce0*/  FMUL.FTZ R27, R56, R63 ;  /* 0x0000003f381b7220 */ /* 0x000fe20000410000 */
[----:B------:R-:W1:Y:S04]  /*9cf0*/  LDCU.64 UR6, c[0x0][0x380] ;  /* 0x00007000ff0677ac */ /* 0x000e680008000a00 */
[----:B------:R-:W-:Y:S01]  /*9d00*/  F2FP.F16.F32.PACK_AB R27, R27, R54 ;  /* 0x000000361b1b723e */ /* 0x000fe200000000ff */
[----:B0-----:R-:W-:-:S04]  /*9d10*/  IMAD R22, R57, UR4, RZ ;  /* 0x0000000439167c24 */ /* 0x001fc8000f8e02ff */
[----:B------:R-:W-:Y:S01]  /*9d20*/  IMAD R55, R25, UR5, R22 ;  /* 0x0000000519377c24 */ /* 0x000fe2000f8e0216 */
[----:B------:R-:W-:-:S05]  /*9d30*/  MOV R22, R66 ;  /* 0x0000004200167202 */ /* 0x000fca0000000f00 */
[----:B------:R-:W-:-:S05]  /*9d40*/  IMAD.WIDE.U32 R22, R25, UR4, R22 ;  /* 0x0000000419167c25 */ /* 0x000fca000f8e0016 */
[----:B------:R-:W-:Y:S02]  /*9d50*/  IADD3 R55, PT, PT, R23, R55, RZ ;  /* 0x0000003717377210 */ /* 0x000fe40007ffe0ff */
[----:B-1----:R-:W-:-:S04]  /*9d60*/  LEA R24, P2, R22, UR6, 0x1 ;  /* 0x0000000616187c11 */ /* 0x002fc8000f8408ff */
[----:B------:R-:W-:-:S05]  /*9d70*/  LEA.HI.X R25, R22, UR7, R55, 0x1, P2 ;  /* 0x0000000716197c11 */ /* 0x000fca00090f0c37 */
[----:B------:R0:W-:Y:S04]  /*9d80*/  STG.E desc[UR8][R24.64], R27 ;  /* 0x0000001b18007986 */ /* 0x0001e8000c101908 */
.L_x_796:
[----:B------:R-:W-:Y:S05]  /*9d90*/  BSYNC.RECONVERGENT B0 ;  /* 0x0000000000007941 */ /* 0x000fea0003800200 */
.L_x_795:
[--C-:B------:R-:W-:Y:S02]  /*9da0*/  HADD2.F32 R22, -RZ, R5.reuse.H0_H0 ;  /* 0x20000005ff167230 */ /* 0x100fe40000004100 */
[----:B------:R-:W-:Y:S01]  /*9db0*/  HADD2.F32 R5, -RZ, R5.H1_H1 ;  /* 0x30000005ff057230 */ /* 0x000fe20000004100 */
[----:B------:R-:W-:Y:S06]  /*9dc0*/  BRA.U !UP0, `(.L_x_797) ;  /* 0x0000000108487547 */ /* 0x000fec000b800000 */
[----:B------:R-:W-:Y:S01]  /*9dd0*/  FFMA.FTZ R42, R21, R42, R19 ;  /* 0x0000002a152a7223 */ /* 0x000fe20000010013 */
[----:B------:R-:W-:-:S03]  /*9de0*/  FFMA.FTZ R39, R20, R39, R18 ;  /* 0x0000002714277223 */ /* 0x000fc60000010012 */
[----:B0-----:R-:W-:Y:S01]  /*9df0*/  FMUL.FTZ R27, R42, -1.4426950216293334961 ;  /* 0xbfb8aa3b2a1b7820 */ /* 0x001fe20000410000 */
        /* <DEDUP_REMOVED lines=15> */
.L_x_797:
[----:B------:R-:W-:Y:S01]  /*9ef0*/  BSSY.RECONVERGENT B0, `(.L_x_798) ;  /* 0x0000012000007945 */ /* 0x000fe20003800200 */
[----:B------:R-:W-:Y:S01]  /*9f00*/  FFMA.FTZ R22, R20, R22, -R53 ;  /* 0x0000001614167223 */ /* 0x000fe20000010835 */
[----:B0-----:R-:W-:Y:S02]  /*9f10*/  FFMA.FTZ R24, R21, R5, -R4 ;  /* 0x0000000515187223 */ /* 0x001fe40000010804 */
        /* <DEDUP_REMOVED lines=15> */
.L_x_799:
[----:B------:R-:W-:Y:S05]  /*a010*/  BSYNC.RECONVERGENT B0 ;  /* 0x0000000000007941 */ /* 0x000fea0003800200 */
.L_x_798:
        /* <DEDUP_REMOVED lines=21> */
.L_x_800:
[----:B------:R-:W-:Y:S01]  /*a170*/  BSSY.RECONVERGENT B0, `(.L_x_801) ;  /* 0x0000012000007945 */ /* 0x000fe20003800200 */
[----:B0-----:R-:W-:Y:S01]  /*a180*/  FFMA.FTZ R22, R20, R4, -R51 ;  /* 0x0000000414167223 */ /* 0x001fe20000010833 */
[----:B------:R-:W-:Y:S02]  /*a190*/  FFMA.FTZ R52, R21, R7, -R52 ;  /* 0x0000000715347223 */ /* 0x000fe40000010834 */
[----:B------:R-:W-:Y:S05]  /*a1a0*/  @P0 BRA `(.L_x_802) ;  /* 0x0000000000380947 */ /* 0x000fea0003800000 */
        /* <DEDUP_REMOVED lines=11> */
[----:B------:R-:W-:Y:S02]  /*a260*/  F2FP.F16.F32.PACK_AB R7, R7, R24 ;  /* 0x000000180707723e */ /* 0x000fe400000000ff */
[----:B------:R-:W-:-:S05]  /*a270*/  LEA.HI.X R23, R4, UR7, R37, 0x1, P0 ;  /* 0x0000000704177c11 */ /* 0x000fca00080f0c25 */
[----:B------:R0:W-:Y:S02]  /*a280*/  STG.E desc[UR8][R22.64], R7 ;  /* 0x0000000716007986 */ /* 0x0001e4000c101908 */
.L_x_802:
[----:B------:R-:W-:Y:S05]  /*a290*/  BSYNC.RECONVERGENT B0 ;  /* 0x0000000000007941 */ /* 0x000fea0003800200 */
.L_x_801:
        /* <DEDUP_REMOVED lines=21> */
.L_x_803:
        /* <DEDUP_REMOVED lines=9> */
[----:B0-----:R-:W-:-:S05]  /*a480*/  FMUL.FTZ R7, R50, R63 ;  /* 0x0000003f32077220 */ /* 0x001fca0000410000 */
        /* <DEDUP_REMOVED lines=8> */
.L_x_805:
[----:B------:R-:W-:Y:S05]  /*a510*/  BSYNC.RECONVERGENT B0 ;  /* 0x0000000000007941 */ /* 0x000fea0003800200 */
.L_x_804:
[--C-:B-1----:R-:W-:Y:S02]  /*a520*/  HADD2.F32 R4, -RZ, R11.reuse.H0_H0 ;  /* 0x2000000bff047230 */ /* 0x102fe40000004100 */
        /* <DEDUP_REMOVED lines=20> */
.L_x_806:
        /* <DEDUP_REMOVED lines=18> */
.L_x_808:
[----:B------:R-:W-:Y:S05]  /*a790*/  BSYNC.RECONVERGENT B0 ;  /* 0x0000000000007941 */ /* 0x000fea0003800200 */
.L_x_807:
        /* <DEDUP_REMOVED lines=21> */
.L_x_809:
        /* <DEDUP_REMOVED lines=10> */
[----:B------:R-:W-:-:S04]  /*a990*/  IMAD.WIDE.U32 R8, R3, UR4, R4 ;  /* 0x0000000403087c25 */ /* 0x000fc8000f8e0004 */
[----:B------:R-:W-:Y:S02]  /*a9a0*/  IMAD R5, R3, UR5, R30 ;  /* 0x0000000503057c24 */ /* 0x000fe4000f8e021e */
[----:B------:R-:W-:Y:S01]  /*a9b0*/  FMUL.FTZ R3, R44, R63 ;  /* 0x0000003f2c037220 */ /* 0x000fe20000410000 */
[C---:B--2---:R-:W-:Y:S02]  /*a9c0*/  LEA R4, P0, R8.reuse, UR6, 0x1 ;  /* 0x0000000608047c11 */ /* 0x044fe4000f8008ff */
[----:B------:R-:W-:Y:S02]  /*a9d0*/  IADD3 R5, PT, PT, R9, R5, RZ ;  /* 0x0000000509057210 */ /* 0x000fe40007ffe0ff */
[----:B------:R-:W-:Y:S02]  /*a9e0*/  F2FP.F16.F32.PACK_AB R3, R3, R10 ;  /* 0x0000000a0303723e */ /* 0x000fe400000000ff */
[----:B------:R-:W-:-:S05]  /*a9f0*/  LEA.HI.X R5, R8, UR7, R5, 0x1, P0 ;  /* 0x0000000708057c11 */ /* 0x000fca00080f0c05 */
[----:B------:R1:W-:Y:S02]  /*aa00*/  STG.E desc[UR8][R4.64], R3 ;  /* 0x0000000304007986 */ /* 0x0003e4000c101908 */
.L_x_811:
[----:B------:R-:W-:Y:S05]  /*aa10*/  BSYNC.RECONVERGENT B0 ;  /* 0x0000000000007941 */ /* 0x000fea0003800200 */
.L_x_810:
[--C-:B-1----:R-:W-:Y:S01]  /*aa20*/  HADD2.F32 R3, -RZ, R15.reuse.H0_H0 ;  /* 0x2000000fff037230 */ /* 0x102fe20000004100 */
[----:B------:R-:W-:Y:S01]  /*aa30*/  SHF.R.S32.HI R12, RZ, 0x1f, R29 ;  /* 0x0000001fff0c7819 */ /* 0x000fe2000001141d */
        /* <DEDUP_REMOVED lines=20> */
.L_x_812:
        /* <DEDUP_REMOVED lines=9> */
[----:B------:R-:W-:Y:S01]  /*ac10*/  F2FP.F16.F32.PACK_AB R3, R26, R3 ;  /* 0x000000031a03723e */ /* 0x000fe200000000ff */
        /* <DEDUP_REMOVED lines=8> */
.L_x_814:
[----:B------:R-:W-:Y:S05]  /*aca0*/  BSYNC.RECONVERGENT B0 ;  /* 0x0000000000007941 */ /* 0x000fea0003800200 */
.L_x_813:
[----:B-1----:R-:W1:Y:S01]  /*acb0*/  LDC R3, c[0x0][0x374] ;  /* 0x0000dd00ff037b82 */ /* 0x002e620000000800 */
[----:B------:R-:W2:Y:S01]  /*acc0*/  LDCU UR4, c[0x0][0x410] ;  /* 0x00008200ff0477ac */ /* 0x000ea20008000800 */
[----:B------:R-:W-:Y:S01]  /*acd0*/  IADD3 R59, PT, PT, R59, 0x1, RZ ;  /* 0x000000013b3b7810 */ /* 0x000fe20007ffe0ff */
[----:B------:R-:W2:Y:S02]  /*ace0*/  LDCU UR5, c[0x0][0x3e0] ;  /* 0x00007c00ff0577ac */ /* 0x000ea40008000800 */
[----:B--2---:R-:W-:Y:S01]  /*acf0*/  UIMAD UR4, UR4, UR5, URZ ;  /* 0x00000005040472a4 */ /* 0x004fe2000f8e02ff */
[----:B-1----:R-:W-:-:S05]  /*ad00*/  IADD3 R62, PT, PT, R3, R62, RZ ;  /* 0x0000003e033e7210 */ /* 0x002fca0007ffe0ff */
[----:B------:R-:W-:-:S13]  /*ad10*/  ISETP.GE.AND P0, PT, R62, UR4, PT ;  /* 0x000000043e007c0c */ /* 0x000fda000bf06270 */
[----:B------:R-:W-:Y:S05]  /*ad20*/  @!P0 BRA `(.L_x_815) ;  /* 0xffffff54000c8947 */ /* 0x000fea000383ffff */
.L_x_748:
[----:B------:R-:W1:Y:S01]  /*ad30*/  LDC R4, c[0x0][0x370] ;  /* 0x0000dc00ff047b82 */ /* 0x000e620000000800 */
[----:B------:R-:W-:Y:S01]  /*ad40*/  ISETP.NE.AND P1, PT, R17, RZ, PT ;  /* 0x000000ff1100720c */ /* 0x000fe20003f25270 */
[----:B------:R-:W-:Y:S06]  /*ad50*/  BSSY.RECONVERGENT B0, `(.L_x_816) ;  /* 0x000000d000007945 */ /* 0x000fec0003800200 */
[----:B0-----:R-:W0:Y:S08]  /*ad60*/  LDC R7, c[0x0][0x374] ;  /* 0x0000dd00ff077b82 */ /* 0x001e300000000800 */
[----:B------:R-:W2:Y:S01]  /*ad70*/  LDC.64 R2, c[0x0][0x3c8] ;  /* 0x0000f200ff027b82 */ /* 0x000ea20000000a00 */
[----:B-1----:R-:W-:-:S02]  /*ad80*/  ISETP.NE.AND P0, PT, R4, 0x1, PT ;  /* 0x000000010400780c */ /* 0x002fc40003f05270 */
[----:B0-----:R-:W-:-:S04]  /*ad90*/  SHF.L.U32 R0, R7, 0x1, RZ ;  /* 0x0000000107007819 */ /* 0x001fc800000006ff */
[----:B------:R-:W-:-:S05]  /*ada0*/  SEL R5, R0, RZ, P0 ;  /* 0x000000ff00057207 */ /* 0x000fca0000000000 */
[----:B--2---:R-:W-:Y:S01]  /*adb0*/  IMAD.WIDE.U32 R2, R5, 0x4, R2 ;  /* 0x0000000405027825 */ /* 0x004fe200078e0002 */
[----:B------:R-:W-:Y:S06]  /*adc0*/  @P1 BRA `(.L_x_817) ;  /* 0x0000000000141947 */ /* 0x000fec0003800000 */
[----:B------:R-:W-:Y:S01]  /*add0*/  HFMA2 R5, -RZ, RZ, 0, 5.9604644775390625e-08 ;  /* 0x00000001ff057431 */ /* 0x000fe200000001ff */
[----:B------:R-:W-:Y:S06]  /*ade0*/  MEMBAR.ALL.GPU ;  /* 0x0000000000007992 */ /* 0x000fec000000a000 */
[----:B------:R-:W-:-:S00]  /*adf0*/  ERRBAR ;  /* 0x00000000000079ab */ /* 0x000fc00000000000 */
[----:B------:R-:W-:Y:S06]  /*ae00*/  CGAERRBAR ;  /* 0x00000000000075ab */ /* 0x000fec0000000000 */
[----:B------:R0:W-:Y:S02]  /*ae10*/  REDG.E.ADD.S32.STRONG.GPU desc[UR8][R2.64], R5 ;  /* 0x000000050200798e */ /* 0x0001e4000c12e308 */
.L_x_817:
[----:B------:R-:W-:Y:S05]  /*ae20*/  BSYNC.RECONVERGENT B0 ;  /* 0x0000000000007941 */ /* 0x000fea0003800200 */
.L_x_816:
        /* <DEDUP_REMOVED lines=11> */
.L_x_819:
[----:B------:R-:W2:Y:S04]  /*aee0*/  LDG.E.STRONG.GPU R5, desc[UR8][R2.64] ;  /* 0x0000000802057981 */ /* 0x000ea8000c1ef900 */
[----:B--2---:R-:W-:Y:S01]  /*aef0*/  CCTL.IVALL ;  /* 0x00000000ff00798f */ /* 0x004fe20002000000 */
[----:B------:R-:W-:Y:S05]  /*af00*/  YIELD ;  /* 0x0000000000007946 */ /* 0x000fea0003800000 */
[----:B------:R-:W-:-:S13]  /*af10*/  ISETP.NE.AND P0, PT, R5, R0, PT ;  /* 0x000000000500720c */ /* 0x000fda0003f05270 */
[----:B------:R-:W-:Y:S05]  /*af20*/  @P0 BRA `(.L_x_819) ;  /* 0xfffffffc00ec0947 */ /* 0x000fea000383ffff */
.L_x_818:
        /* <DEDUP_REMOVED lines=58> */
[----:B------:R-:W-:-:S02]  /*b2d0*/  SHF.L.U32 R31, R5, 0x2, RZ ;  /* 0x00000002051f7819 */ /* 0x000fc400000006ff */
[----:B------:R-:W-:Y:S02]  /*b2e0*/  SHF.L.U64.HI R33, R0, 0x2, R3 ;  /* 0x0000000200217819 */ /* 0x000fe40000010203 */
[----:B------:R-:W-:Y:S02]  /*b2f0*/  SHF.L.U64.HI R29, R30, 0x2, R35 ;  /* 0x000000021e1d7819 */ /* 0x000fe40000010223 */
[----:B0-----:R-:W-:Y:S01]  /*b300*/  LEA R27, P1, R17, UR4, 0x2 ;  /* 0x00000004111b7c11 */ /* 0x001fe2000f8210ff */
        /* <DEDUP_REMOVED lines=12> */
.L_x_822:
        /* <DEDUP_REMOVED lines=29> */
.L_x_821:
[----:B------:R-:W-:Y:S05]  /*b5a0*/  BSYNC.RECONVERGENT B0 ;  /* 0x0000000000007941 */ /* 0x000fea0003800200 */
.L_x_820:
        /* <DEDUP_REMOVED lines=10> */
.L_x_823:
[C---:B0-----:R-:W-:Y:S02]  /*b650*/  SHF.L.U32 R18, R17.reuse, 0x2, RZ ;  /* 0x0000000211127819 */ /* 0x041fe400000006ff */
[----:B----4-:R-:W-:Y:S02]  /*b660*/  SHF.L.U64.HI R13, R17, 0x2, R2 ;  /* 0x00000002110d7819 */ /* 0x010fe40000010202 */
[----:B-1----:R-:W-:-:S04]  /*b670*/  IADD3 R4, P0, PT, R18, UR4, RZ ;  /* 0x0000000412047c10 */ /* 0x002fc8000ff1e0ff */
[----:B------:R-:W-:Y:S02]  /*b680*/  IADD3.X R5, PT, PT, R13, UR5, RZ, P0, !PT ;  /* 0x000000050d057c10 */ /* 0x000fe400087fe4ff */
[C---:B------:R-:W-:Y:S02]  /*b690*/  IADD3 R6, P0, PT, R4.reuse, R37, RZ ;  /* 0x0000002504067210 */ /* 0x040fe40007f1e0ff */
[C---:B------:R-:W-:Y:S01]  /*b6a0*/  IADD3 R10, P1, PT, R4.reuse, R41, RZ ;  /* 0x00000029040a7210 */ /* 0x040fe20007f3e0ff */
[----:B------:R0:W4:Y:S01]  /*b6b0*/  LDG.E R20, desc[UR8][R4.64] ;  /* 0x0000000804147981 */ /* 0x000122000c1e1900 */
[C---:B------:R-:W-:Y:S02]  /*b6c0*/  IADD3.X R7, PT, PT, R5.reuse, R35, RZ, P0, !PT ;  /* 0x0000002305077210 */ /* 0x040fe400007fe4ff */
[----:B------:R-:W-:Y:S02]  /*b6d0*/  IADD3 R8, P0, PT, R4, R31, RZ ;  /* 0x0000001f04087210 */ /* 0x000fe40007f1e0ff */
[C---:B------:R-:W-:Y:S01]  /*b6e0*/  IADD3.X R11, PT, PT, R5.reuse, R39, RZ, P1, !PT ;  /* 0x00000027050b7210 */ /* 0x040fe20000ffe4ff */
[----:B------:R1:W4:Y:S01]  /*b6f0*/  LDG.E R21, desc[UR8][R6.64] ;  /* 0x0000000806157981 */ /* 0x000322000c1e1900 */
[----:B------:R-:W-:-:S03]  /*b700*/  IADD3.X R9, PT, PT, R5, R33, RZ, P0, !PT ;  /* 0x0000002105097210 */ /* 0x000fc600007fe4ff */
[----:B------:R-:W5:Y:S04]  /*b710*/  LDG.E R23, desc[UR8][R10.64] ;  /* 0x000000080a177981 */ /* 0x000f68000c1e1900 */
[----:B------:R1:W5:Y:S01]  /*b720*/  LDG.E R22, desc[UR8][R8.64] ;  /* 0x0000000808167981 */ /* 0x000362000c1e1900 */
[C---:B------:R-:W-:Y:S02]  /*b730*/  SHF.L.U32 R28, R17.reuse, 0x3, RZ ;  /* 0x00000003111c7819 */ /* 0x040fe400000006ff */
[----:B------:R-:W-:Y:S02]  /*b740*/  SHF.L.U64.HI R29, R17, 0x3, R2 ;  /* 0x00000003111d7819 */ /* 0x000fe40000010202 */
[----:B------:R-:W-:Y:S02]  /*b750*/  LOP3.LUT R14, R28, 0xfffffff8, RZ, 0xc0, !PT ;  /* 0xfffffff81c0e7812 */ /* 0x000fe400078ec0ff */
[----:B------:R-:W-:-:S02]  /*b760*/  LOP3.LUT R18, R18, 0xfffffffc, RZ, 0xc0, !PT ;  /* 0xfffffffc12127812 */ /* 0x000fc400078ec0ff */
[C---:B--2---:R-:W-:Y:S02]  /*b770*/  IADD3 R12, P0, PT, R14.reuse, UR6, RZ ;  /* 0x000000060e0c7c10 */ /* 0x044fe4000ff1e0ff */
[----:B0-----:R-:W-:Y:S02]  /*b780*/  LOP3.LUT R4, R29, 0x3, RZ, 0xc0, !PT ;  /* 0x000000031d047812 */ /* 0x001fe400078ec0ff */
[----:B---3--:R-:W-:Y:S02]  /*b790*/  IADD3 R14, P1, PT, R14, UR10, RZ ;  /* 0x0000000a0e0e7c10 */ /* 0x008fe4000ff3e0ff */
[----:B------:R-:W-:Y:S02]  /*b7a0*/  LOP3.LUT R2, R13, 0x3, RZ, 0xc0, !PT ;  /* 0x000000030d027812 */ /* 0x000fe400078ec0ff */
[----:B------:R-:W-:Y:S02]  /*b7b0*/  IADD3 R18, P2, PT, R18, UR4, RZ ;  /* 0x0000000412127c10 */ /* 0x000fe4000ff5e0ff */
[----:B------:R-:W-:-:S02]  /*b7c0*/  IADD3.X R13, PT, PT, R4, UR7, RZ, P0, !PT ;  /* 0x00000007040d7c10 */ /* 0x000fc400087fe4ff */
[----:B------:R-:W-:Y:S02]  /*b7d0*/  IADD3.X R15, PT, PT, R4, UR11, RZ, P1, !PT ;  /* 0x0000000b040f7c10 */ /* 0x000fe40008ffe4ff */
[----:B------:R-:W-:Y:S02]  /*b7e0*/  IADD3.X R19, PT, PT, R2, UR5, RZ, P2, !PT ;  /* 0x0000000502137c10 */ /* 0x000fe400097fe4ff */
[C---:B------:R-:W-:Y:S02]  /*b7f0*/  IADD3 R4, P0, PT, R18.reuse, R37, RZ ;  /* 0x0000002512047210 */ /* 0x040fe40007f1e0ff */
[C---:B-1----:R-:W-:Y:S02]  /*b800*/  IADD3 R6, P1, PT, R18.reuse, R31, RZ ;  /* 0x0000001f12067210 */ /* 0x042fe40007f3e0ff */
[----:B------:R-:W-:Y:S02]  /*b810*/  IADD3 R8, P2, PT, R18, R41, RZ ;  /* 0x0000002912087210 */ /* 0x000fe40007f5e0ff */
[----:B------:R-:W-:-:S02]  /*b820*/  IADD3.X R5, PT, PT, R19, R35, RZ, P0, !PT ;  /* 0x0000002313057210 */ /* 0x000fc400007fe4ff */
[C---:B------:R-:W-:Y:S02]  /*b830*/  IADD3.X R7, PT, PT, R19.reuse, R33, RZ, P1, !PT ;  /* 0x0000002113077210 */ /* 0x040fe40000ffe4ff */
[----:B------:R-:W-:Y:S01]  /*b840*/  IADD3.X R9, PT, PT, R19, R39, RZ, P2, !PT ;  /* 0x0000002713097210 */ /* 0x000fe200017fe4ff */
[----:B----4-:R0:W-:Y:S04]  /*b850*/  STG.E.64 desc[UR8][R12.64], R20 ;  /* 0x000000140c007986 */ /* 0x0101e8000c101b08 */
[----:B-----5:R1:W-:Y:S04]  /*b860*/  STG.E.64 desc[UR8][R14.64], R22 ;  /* 0x000000160e007986 */ /* 0x0203e8000c101b08 */
        /* <DEDUP_REMOVED lines=48> */
.L_x_824:
        /* <DEDUP_REMOVED lines=9> */
.L_x_3422:


//--------------------- .text._Z35group_norm_nhwc_bwd_one_pass_kernelI11Fp16IOBf16WLi64ELi40ELi640EEv26Group_norm_nhwc_bwd_params --------------------------
	.section	.text._Z35group_norm_nhwc_bwd_one_pass_kernelI11Fp16IOBf16WLi64ELi40ELi640EEv26Group_norm_nhwc_bwd_params,"ax",@progbits
	.align	128
        .global         _Z35group_norm_nhwc_bwd_one_pass_kernelI11Fp16IOBf16WLi64ELi40ELi640EEv26Group_norm_nhwc_bwd_params
        .type           _Z35group_norm_nhwc_bwd_one_pass_kernelI11Fp16IOBf16WLi64ELi40ELi640EEv26Group_norm_nhwc_bwd_params,@function
        .size           _Z35group_norm_nhwc_bwd_one_pass_kernelI11Fp16IOBf16WLi64ELi40ELi640EEv26Group_norm_nhwc_bwd_params,(.L_x_3423 - _Z35group_norm_nhwc_bwd_one_pass_kernelI11Fp16IOBf16WLi64ELi40ELi640EEv26Group_norm_nhwc_bwd_params)
        .other          _Z35group_norm_nhwc_bwd_one_pass_kernelI11Fp16IOBf16WLi64ELi40ELi640EEv26Group_norm_nhwc_bwd_params,@"STO_CUDA_ENTRY STV_DEFAULT"
_Z35group_norm_nhwc_bwd_one_pass_kernelI11Fp16IOBf16WLi64ELi40ELi640EEv26Group_norm_nhwc_bwd_params:
.text._Z35group_norm_nhwc_bwd_one_pass_kernelI11Fp16IOBf16WLi64ELi40ELi640EEv26Group_norm_nhwc_bwd_params:
        /* <DEDUP_REMOVED lines=24> */
.L_x_850:
[----:B------:R-:W2:Y:S01]  /*0180*/  LDC R15, c[0x0][0x410] ;  /* 0x00010400ff0f7b82 */ /* 0x000ea20000000800 */
[----:B------:R-:W3:Y:S01]  /*0190*/  LDCU.128 UR12, c[0x0][0x400] ;  /* 0x00008000ff0c77ac */ /* 0x000ee20008000c00 */
[----:B------:R-:W-:Y:S01]  /*01a0*/  ISETP.GE.AND P1, PT, R32, RZ, PT ;  /* 0x000000ff2000720c */ /* 0x000fe20003f26270 */
[----:B------:R-:W4:Y:S05]  /*01b0*/  LDCU.U8 UR4, c[0x0][0x414] ;  /* 0x00008280ff0477ac */ /* 0x000f2a0008000000 */
[----:B------:R-:W1:Y:S01]  /*01c0*/  LDC R12, c[0x0][0x41c] ;  /* 0x00010700ff0c7b82 */ /* 0x000e620000000800 */
[----:B--2---:R-:W-:-:S04]  /*01d0*/  IABS R13, R15 ;  /* 0x0000000f000d7213 */ /* 0x004fc80000000000 */
[----:B------:R-:W2:Y:S01]  /*01e0*/  I2F.RP R8, R13 ;  /* 0x0000000d00087306 */ /* 0x000ea20000209400 */
[----:B-1----:R-:W-:-:S05]  /*01f0*/  IMAD R11, R12, UR9, R35 ;  /* 0x000000090c0b7c24 */ /* 0x002fca000f8e0223 */
[C---:B---3--:R-:W-:Y:S02]  /*0200*/  ISETP.GE.U32.AND P0, PT, R11.reuse, UR12, PT ;  /* 0x0000000c0b007c0c */ /* 0x048fe4000bf06070 */
[----:B------:R-:W-:Y:S02]  /*0210*/  SHF.R.S32.HI R17, RZ, 0x1f, R11 ;  /* 0x0000001fff117819 */ /* 0x000fe4000001140b */
[----:B------:R-:W-:Y:S01]  /*0220*/  IADD3 R27, PT, PT, R11, 0x20, RZ ;  /* 0x000000200b1b7810 */ /* 0x000fe20007ffe0ff */
[----:B--2---:R-:W1:Y:S01]  /*0230*/  MUFU.RCP R8, R8 ;  /* 0x0000000800087308 */ /* 0x004e620000001000 */
[----:B------:R-:W-:-:S13]  /*0240*/  ISETP.GE.AND.EX P0, PT, R17, UR13, PT, P0 ;  /* 0x0000000d11007c0c */ /* 0x000fda000bf06300 */
[----:B------:R-:W2:Y:S01]  /*0250*/  @!P0 LDC.64 R24, c[0x0][0x3f8] ;  /* 0x0000fe00ff188b82 */ /* 0x000ea20000000a00 */
[----:B01----:R-:W-:-:S04]  /*0260*/  IADD3 R6, PT, PT, R8, 0xffffffe, RZ ;  /* 0x0ffffffe08067810 */ /* 0x003fc80007ffe0ff */
[----:B------:R1:W3:Y:S03]  /*0270*/  F2I.FTZ.U32.TRUNC.NTZ R7, R6 ;  /* 0x0000000600077305 */ /* 0x0002e6000021f000 */
[----:B------:R-:W0:Y:S01]  /*0280*/  @!P0 LDC.64 R20, c[0x0][0x3a0] ;  /* 0x0000e800ff148b82 */ /* 0x000e220000000a00 */
        /* <DEDUP_REMOVED lines=19> */
[----:B------:R-:W-:-:S02]  /*03c0*/  ISETP.NE.AND P3, PT, R15, RZ, PT ;  /* 0x000000ff0f00720c */ /* 0x000fc40003f65270 */
[----:B------:R-:W-:Y:S02]  /*03d0*/  SEL R8, R13, R8, !P5 ;  /* 0x000000080d087207 */ /* 0x000fe40006800000 */
[----:B------:R-:W-:Y:S02]  /*03e0*/  LOP3.LUT R13, RZ, R15, RZ, 0x33, !PT ;  /* 0x0000000fff0d7212 */ /* 0x000fe400078e33ff */
[----:B------:R-:W-:Y:S02]  /*03f0*/  @!P1 IADD3 R8, PT, PT, -R8, RZ, RZ ;  /* 0x000000ff08089210 */ /* 0x000fe40007ffe1ff */
[----:B------:R-:W-:Y:S02]  /*0400*/  @P4 IADD3 R9, PT, PT, R9, 0x1, RZ ;  /* 0x0000000109094810 */ /* 0x000fe40007ffe0ff */
[----:B------:R-:W-:Y:S02]  /*0410*/  ISETP.GE.U32.AND P1, PT, R27, UR12, PT ;  /* 0x0000000c1b007c0c */ /* 0x000fe4000bf26070 */
[----:B------:R-:W-:-:S02]  /*0420*/  MOV R10, R9 ;  /* 0x00000009000a7202 */ /* 0x000fc40000000f00 */
[----:B------:R-:W-:Y:S02]  /*0430*/  SHF.R.S32.HI R9, RZ, 0x1f, R27 ;  /* 0x0000001fff097819 */ /* 0x000fe4000001141b */
[----:B------:R-:W-:Y:S02]  /*0440*/  SEL R40, R13, R8, !P3 ;  /* 0x000000080d287207 */ /* 0x000fe40005800000 */
[----:B------:R-:W-:Y:S02]  /*0450*/  ISETP.GE.AND.EX P1, PT, R9, UR13, PT, P1 ;  /* 0x0000000d09007c0c */ /* 0x000fe4000bf26310 */
[----:B------:R-:W-:Y:S01]  /*0460*/  @!P2 IADD3 R10, PT, PT, -R10, RZ, RZ ;  /* 0x000000ff0a0aa210 */ /* 0x000fe20007ffe1ff */
[----:B------:R-:W-:Y:S01]  /*0470*/  IMAD R15, R40, 0x28, RZ ;  /* 0x00000028280f7824 */ /* 0x000fe200078e02ff */
[----:B----4-:R-:W-:Y:S02]  /*0480*/  ISETP.NE.AND P2, PT, RZ, UR4, PT ;  /* 0x00000004ff007c0c */ /* 0x010fe4000bf45270 */
[----:B------:R-:W-:-:S02]  /*0490*/  SEL R13, R13, R10, !P3 ;  /* 0x0000000a0d0d7207 */ /* 0x000fc40005800000 */
[----:B------:R-:W-:Y:S02]  /*04a0*/  IADD3 R42, P3, PT, R15, R4, RZ ;  /* 0x000000040f2a7210 */ /* 0x000fe40007f7e0ff */
[----:B------:R-:W-:-:S03]  /*04b0*/  SHF.R.S32.HI R4, RZ, 0x1f, R13 ;  /* 0x0000001fff047819 */ /* 0x000fc6000001140d */
[----:B------:R-:W1:Y:S01]  /*04c0*/  @!P1 LDC.64 R18, c[0x0][0x3f8] ;  /* 0x0000fe00ff129b82 */ /* 0x000e620000000a00 */
[----:B------:R-:W-:Y:S01]  /*04d0*/  LEA.HI.X.SX32 R43, R15, RZ, 0x1, P3 ;  /* 0x000000ff0f2b7211 */ /* 0x000fe200018f0eff */
[----:B------:R-:W-:-:S04]  /*04e0*/  IMAD R4, R4, UR14, RZ ;  /* 0x0000000e04047c24 */ /* 0x000fc8000f8e02ff */
[C---:B------:R-:W-:Y:S02]  /*04f0*/  IMAD R45, R13.reuse, UR15, R4 ;  /* 0x0000000f0d2d7c24 */ /* 0x040fe4000f8e0204 */
[----:B------:R-:W-:Y:S01]  /*0500*/  IMAD.WIDE.U32 R42, R13, UR14, R42 ;  /* 0x0000000e0d2a7c25 */ /* 0x000fe2000f8e002a */
[----:B------:R-:W4:Y:S03]  /*0510*/  @P2 LDC.64 R22, c[0x0][0x3b0] ;  /* 0x0000ec00ff162b82 */ /* 0x000f260000000a00 */
[----:B--2---:R-:W-:Y:S01]  /*0520*/  @!P0 IMAD R4, R17, R24, RZ ;  /* 0x0000001811048224 */ /* 0x004fe200078e02ff */
[----:B------:R-:W-:Y:S02]  /*0530*/  IADD3 R45, PT, PT, R43, R45, RZ ;  /* 0x0000002d2b2d7210 */ /* 0x000fe40007ffe0ff */
[----:B------:R-:W-:Y:S01]  /*0540*/  @!P0 MOV R44, R42 ;  /* 0x0000002a002c8202 */ /* 0x000fe20000000f00 */
[C---:B------:R-:W-:Y:S01]  /*0550*/  @!P0 IMAD R29, R11.reuse, R25, R4 ;  /* 0x000000190b1d8224 */ /* 0x040fe200078e0204 */
[----:B------:R-:W2:Y:S03]  /*0560*/  LDC.64 R16, c[0x0][0x3a8] ;  /* 0x0000ea00ff107b82 */ /* 0x000ea60000000a00 */
[----:B------:R-:W-:-:S05]  /*0570*/  @!P0 IMAD.WIDE.U32 R24, R11, R24, R44 ;  /* 0x000000180b188225 */ /* 0x000fca00078e002c */
[----:B------:R-:W0:Y:S01]  /*0580*/  @!P1 LDC.64 R12, c[0x0][0x3a0] ;  /* 0x0000e800ff0c9b82 */ /* 0x000e220000000a00 */
[----:B------:R-:W-:Y:S01]  /*0590*/  @!P0 IADD3 R29, PT, PT, R25, R29, RZ ;  /* 0x0000001d191d8210 */ /* 0x000fe20007ffe0ff */
[----:B-1----:R-:W-:-:S06]  /*05a0*/  @!P1 IMAD R8, R9, R18, RZ ;  /* 0x0000001209089224 */ /* 0x002fcc00078e02ff */
[----:B------:R-:W1:Y:S01]  /*05b0*/  @!P1 LDC.64 R14, c[0x0][0x398] ;  /* 0x0000e600ff0e9b82 */ /* 0x000e620000000a00 */
[C---:B------:R-:W-:Y:S02]  /*05c0*/  @!P0 SHF.L.U32 R26, R24.reuse, 0x1, RZ ;  /* 0x00000001181a8819 */ /* 0x040fe400000006ff */
[----:B------:R-:W-:Y:S01]  /*05d0*/  @!P0 SHF.L.U64.HI R24, R24, 0x1, R29 ;  /* 0x0000000118188819 */ /* 0x000fe2000001021d */
[C---:B------:R-:W-:Y:S01]  /*05e0*/  @!P1 IMAD R29, R27.reuse, R19, R8 ;  /* 0x000000131b1d9224 */ /* 0x040fe200078e0208 */
[----:B------:R-:W-:Y:S02]  /*05f0*/  @!P1 MOV R8, R42 ;  /* 0x0000002a00089202 */ /* 0x000fe40000000f00 */
[----:B------:R-:W-:Y:S01]  /*0600*/  @!P1 MOV R9, R45 ;  /* 0x0000002d00099202 */ /* 0x000fe20000000f00 */
[----:B------:R-:W1:Y:S01]  /*0610*/  @!P0 LDC.64 R10, c[0x0][0x398] ;  /* 0x0000e600ff0a8b82 */ /* 0x000e620000000a00 */
[----:B------:R-:W-:Y:S01]  /*0620*/  LOP3.LUT R4, R34, 0xffff, RZ, 0xc0, !PT ;  /* 0x0000ffff22047812 */ /* 0x000fe200078ec0ff */
[----:B------:R-:W-:-:S04]  /*0630*/  @!P1 IMAD.WIDE.U32 R18, R27, R18, R8 ;  /* 0x000000121b129225 */ /* 0x000fc800078e0008 */
[----:B------:R-:W-:Y:S01]  /*0640*/  IMAD R25, R40, 0x28, R4 ;  /* 0x0000002828197824 */ /* 0x000fe200078e0204 */
[----:B------:R-:W-:Y:S02]  /*0650*/  @!P1 IADD3 R27, PT, PT, R19, R29, RZ ;  /* 0x0000001d131b9210 */ /* 0x000fe40007ffe0ff */
[C---:B------:R-:W-:Y:S01]  /*0660*/  @!P1 SHF.L.U32 R19, R18.reuse, 0x1, RZ ;  /* 0x0000000112139819 */ /* 0x040fe200000006ff */
[----:B----4-:R-:W-:Y:S01]  /*0670*/  @P2 IMAD.WIDE R22, R25, 0x2, R22 ;  /* 0x0000000219162825 */ /* 0x010fe200078e0216 */
[----:B------:R-:W-:Y:S02]  /*0680*/  @!P1 SHF.L.U64.HI R18, R18, 0x1, R27 ;  /* 0x0000000112129819 */ /* 0x000fe4000001021b */
[----:B0-----:R-:W-:Y:S01]  /*0690*/  @!P1 IADD3 R12, P4, PT, R19, R12, RZ ;  /* 0x0000000c130c9210 */ /* 0x001fe20007f9e0ff */
[----:B--2---:R-:W-:Y:S01]  /*06a0*/  IMAD.WIDE R16, R25, 0x2, R16 ;  /* 0x0000000219107825 */ /* 0x004fe200078e0210 */
[----:B-1----:R-:W-:Y:S02]  /*06b0*/  @!P1 IADD3 R14, P5, PT, R19, R14, RZ ;  /* 0x0000000e130e9210 */ /* 0x002fe40007fbe0ff */
[----:B------:R-:W-:-:S02]  /*06c0*/  CS2R R28, SRZ ;  /* 0x00000000001c7805 */ /* 0x000fc4000001ff00 */
[C---:B------:R-:W-:Y:S01]  /*06d0*/  @!P1 IADD3.X R13, PT, PT, R18.reuse, R13, RZ, P4, !PT ;  /* 0x0000000d120d9210 */ /* 0x040fe200027fe4ff */
[----:B------:R-:W2:Y:S01]  /*06e0*/  @P2 LDG.E.U16 R8, desc[UR6][R22.64] ;  /* 0x0000000616082981 */ /* 0x000ea2000c1e1500 */
[----:B------:R-:W-:-:S03]  /*06f0*/  @!P1 IADD3.X R15, PT, PT, R18, R15, RZ, P5, !PT ;  /* 0x0000000f120f9210 */ /* 0x000fc60002ffe4ff */
[----:B------:R-:W4:Y:S04]  /*0700*/  @P2 LDG.E.U16 R9, desc[UR6][R22.64+0x2] ;  /* 0x0000020616092981 */ /* 0x000f28000c1e1500 */
[----:B------:R-:W4:Y:S04]  /*0710*/  LDG.E.U16 R36, desc[UR6][R16.64] ;  /* 0x0000000610247981 */ /* 0x000f28000c1e1500 */
[----:B------:R-:W4:Y:S04]  /*0720*/  LDG.E.U16 R19, desc[UR6][R16.64+0x2] ;  /* 0x0000020610137981 */ /* 0x000f28000c1e1500 */
[----:B------:R0:W5:Y:S04]  /*0730*/  @!P1 LDG.E R29, desc[UR6][R12.64] ;  /* 0x000000060c1d9981 */ /* 0x000168000c1e1900 */
[----:B------:R0:W5:Y:S01]  /*0740*/  @!P1 LDG.E R28, desc[UR6][R14.64] ;  /* 0x000000060e1c9981 */ /* 0x000162000c1e1900 */
[----:B------:R-:W-:-:S04]  /*0750*/  @!P0 IADD3 R20, P3, PT, R26, R20, RZ ;  /* 0x000000141a148210 */ /* 0x000fc80007f7e0ff */
[----:B------:R-:W-:Y:S02]  /*0760*/  @!P0 IADD3.X R21, PT, PT, R24, R21, RZ, P3, !PT ;  /* 0x0000001518158210 */ /* 0x000fe40001ffe4ff */
[----:B------:R-:W-:Y:S02]  /*0770*/  @!P0 IADD3 R10, P3, PT, R26, R10, RZ ;  /* 0x0000000a1a0a8210 */ /* 0x000fe40007f7e0ff */
[----:B------:R-:W-:Y:S02]  /*0780*/  CS2R R30, SRZ ;  /* 0x00000000001e7805 */ /* 0x000fe4000001ff00 */
[----:B------:R-:W-:-:S04]  /*0790*/  @!P0 IADD3.X R11, PT, PT, R24, R11, RZ, P3, !PT ;  /* 0x0000000b180b8210 */ /* 0x000fc80001ffe4ff */
[----:B------:R0:W5:Y:S04]  /*07a0*/  @!P0 LDG.E R31, desc[UR6][R20.64] ;  /* 0x00000006141f8981 */ /* 0x000168000c1e1900 */
[----:B------:R0:W5:Y:S01]  /*07b0*/  @!P0 LDG.E R30, desc[UR6][R10.64] ;  /* 0x000000060a1e8981 */ /* 0x000162000c1e1900 */
[----:B------:R-:W-:Y:S01]  /*07c0*/  MOV R39, 0x3f800000 ;  /* 0x3f80000000277802 */ /* 0x000fe20000000f00 */
[----:B------:R-:W-:Y:S01]  /*07d0*/  UISETP.NE.AND UP0, UPT, UR4, URZ, UPT ;  /* 0x000000ff0400728c */ /* 0x000fe2000bf05270 */
[----:B------:R-:W-:Y:S02]  /*07e0*/  MOV R38, RZ ;  /* 0x000000ff00267202 */ /* 0x000fe40000000f00 */
[----:B------:R-:W-:Y:S01]  /*07f0*/  MOV R37, RZ ;  /* 0x000000ff00257202 */ /* 0x000fe20000000f00 */
[----:B---3--:R-:W-:-:S05]  /*0800*/  FFMA.FTZ R7, -R6, R6, R7 ;  /* 0x0000000606077223 */ /* 0x008fca0000010107 */
[----:B------:R-:W-:-:S13]  /*0810*/  FSETP.GTU.FTZ.AND P0, PT, R7, RZ, PT ;  /* 0x000000ff0700720b */ /* 0x000fda0003f1c000 */
[----:B------:R-:W1:Y:S02]  /*0820*/  @P0 LDC R18, c[0x0][0x3c0] ;  /* 0x0000f000ff120b82 */ /* 0x000e640000000800 */
[----:B-1----:R-:W-:-:S04]  /*0830*/  @P0 FADD.FTZ R18, R7, R18 ;  /* 0x0000001207120221 */ /* 0x002fc80000010000 */
[----:B------:R0:W1:Y:S01]  /*0840*/  @P0 MUFU.RSQ R39, R18 ;  /* 0x0000001200270308 */ /* 0x0000620000001400 */
[----:B--2---:R-:W-:Y:S02]  /*0850*/  @P2 SHF.L.U32 R38, R8, 0x10, RZ ;  /* 0x0000001008262819 */ /* 0x004fe400000006ff */
[----:B----4-:R-:W-:Y:S02]  /*0860*/  @P2 SHF.L.U32 R37, R9, 0x10, RZ ;  /* 0x0000001009252819 */ /* 0x010fe400000006ff */
[----:B------:R-:W-:Y:S02]  /*0870*/  SHF.L.U32 R36, R36, 0x10, RZ ;  /* 0x0000001024247819 */ /* 0x000fe400000006ff */
[----:B------:R-:W-:Y:S01]  /*0880*/  SHF.L.U32 R7, R19, 0x10, RZ ;  /* 0x0000001013077819 */ /* 0x000fe200000006ff */
[----:B01----:R-:W-:Y:S06]  /*0890*/  BRA.U UP0, `(.L_x_826) ;  /* 0x0000000100947547 */ /* 0x003fec000b800000 */
[--C-:B-----5:R-:W-:Y:S02]  /*08a0*/  HADD2.F32 R11, -RZ, R31.reuse.H0_H0 ;  /* 0x2000001fff0b7230 */ /* 0x120fe40000004100 */
[----:B------:R-:W-:Y:S02]  /*08b0*/  HADD2.F32 R13, -RZ, R31.H1_H1 ;  /* 0x3000001fff0d7230 */ /* 0x000fe40000004100 */
[--C-:B------:R-:W-:Y:S02]  /*08c0*/  HADD2.F32 R9, -RZ, R30.reuse.H0_H0 ;  /* 0x2000001eff097230 */ /* 0x100fe40000004100 */
[C---:B------:R-:W-:Y:S01]  /*08d0*/  FADD.FTZ R10, -R6.reuse, R11 ;  /* 0x0000000b060a7221 */ /* 0x040fe20000010100 */
[----:B------:R-:W-:Y:S02]  /*08e0*/  HADD2.F32 R8, -RZ, R30.H1_H1 ;  /* 0x3000001eff087230 */ /* 0x000fe40000004100 */
[----:B------:R-:W-:Y:S01]  /*08f0*/  FADD.FTZ R12, -R6, R13 ;  /* 0x0000000d060c7221 */ /* 0x000fe20000010100 */
[----:B------:R-:W-:-:S02]  /*0900*/  HADD2.F32 R17, -RZ, R29.H0_H0 ;  /* 0x2000001dff117230 */ /* 0x000fc40000004100 */
[----:B------:R-:W-:Y:S01]  /*0910*/  FMUL.FTZ R11, R36, R9 ;  /* 0x00000009240b7220 */ /* 0x000fe20000410000 */
[-C--:B------:R-:W-:Y:S01]  /*0920*/  FMUL.FTZ R10, R10, R39.reuse ;  /* 0x000000270a0a7220 */ /* 0x080fe20000410000 */
        /* <DEDUP_REMOVED lines=16> */
[----:B------:R-:W-:Y:S01]  /*0a30*/  FMUL.FTZ R20, R7, R16 ;  /* 0x0000001007147220 */ /* 0x000fe20000410000 */
[----:B------:R-:W-:Y:S01]  /*0a40*/  FADD.FTZ R18, RZ, R9 ;  /* 0x00000009ff127221 */ /* 0x000fe20000010000 */
[----:B------:R-:W-:Y:S01]  /*0a50*/  FFMA.FTZ R13, R8, R13, RZ ;  /* 0x0000000d080d7223 */ /* 0x000fe200000100ff */
[----:B------:R-:W-:Y:S01]  /*0a60*/  FMUL.FTZ R19, R14, R39 ;  /* 0x000000270e137220 */ /* 0x000fe20000410000 */
[----:B------:R-:W-:Y:S01]  /*0a70*/  FADD.FTZ R15, RZ, R8 ;  /* 0x00000008ff0f7221 */ /* 0x000fe20000010000 */
[----:B------:R-:W-:Y:S01]  /*0a80*/  FADD.FTZ R9, R20, R17 ;  /* 0x0000001114097221 */ /* 0x000fe20000010000 */
[----:B------:R-:W-:Y:S01]  /*0a90*/  FADD.FTZ R14, R11, R18 ;  /* 0x000000120b0e7221 */ /* 0x000fe20000010000 */
[----:B------:R-:W-:Y:S01]  /*0aa0*/  FFMA.FTZ R17, R19, R20, R22 ;  /* 0x0000001413117223 */ /* 0x000fe20000010016 */
[----:B------:R-:W-:Y:S01]  /*0ab0*/  FFMA.FTZ R12, R11, R12, R10 ;  /* 0x0000000c0b0c7223 */ /* 0x000fe2000001000a */
[C---:B------:R-:W-:Y:S01]  /*0ac0*/  FADD.FTZ R15, R16.reuse, R15 ;  /* 0x0000000f100f7221 */ /* 0x040fe20000010000 */
[----:B------:R-:W-:Y:S01]  /*0ad0*/  FFMA.FTZ R13, R16, R19, R13 ;  /* 0x00000013100d7223 */ /* 0x000fe2000001000d */
[----:B------:R-:W-:Y:S06]  /*0ae0*/  BRA `(.L_x_827) ;  /* 0x0000000400207947 */ /* 0x000fec0003800000 */
.L_x_826:
[--C-:B-----5:R-:W-:Y:S02]  /*0af0*/  HADD2.F32 R9, -RZ, R31.reuse.H0_H0 ;  /* 0x2000001fff097230 */ /* 0x120fe40000004100 */
[----:B------:R-:W-:Y:S02]  /*0b00*/  HADD2.F32 R11, -RZ, R31.H1_H1 ;  /* 0x3000001fff0b7230 */ /* 0x000fe40000004100 */
[--C-:B------:R-:W-:Y:S02]  /*0b10*/  HADD2.F32 R13, -RZ, R29.reuse.H0_H0 ;  /* 0x2000001dff0d7230 */ /* 0x100fe40000004100 */
[----:B------:R-:W-:Y:S01]  /*0b20*/  FADD.FTZ R8, -R6, R9 ;  /* 0x0000000906087221 */ /* 0x000fe20000010100 */
[----:B------:R-:W-:Y:S02]  /*0b30*/  HADD2.F32 R24, -RZ, R30.H1_H1 ;  /* 0x3000001eff187230 */ /* 0x000fe40000004100 */
[----:B------:R-:W-:Y:S02]  /*0b40*/  HADD2.F32 R23, -RZ, R28.H0_H0 ;  /* 0x2000001cff177230 */ /* 0x000fe40000004100 */
[----:B------:R-:W-:Y:S01]  /*0b50*/  FMUL.FTZ R9, R8, R39 ;  /* 0x0000002708097220 */ /* 0x000fe20000410000 */
[----:B------:R-:W-:Y:S01]  /*0b60*/  FADD.FTZ R8, -R6, R11 ;  /* 0x0000000b06087221 */ /* 0x000fe20000010100 */
[----:B------:R-:W-:-:S02]  /*0b70*/  HADD2.F32 R11, -RZ, R29.H1_H1 ;  /* 0x3000001dff0b7230 */ /* 0x000fc40000004100 */
[----:B------:R-:W-:Y:S01]  /*0b80*/  FADD.FTZ R10, -R6, R13 ;  /* 0x0000000d060a7221 */ /* 0x000fe20000010100 */
[--C-:B------:R-:W-:Y:S01]  /*0b90*/  FFMA.FTZ R15, R36, R9, R38.reuse ;  /* 0x00000009240f7223 */ /* 0x100fe20000010026 */
[-C--:B------:R-:W-:Y:S01]  /*0ba0*/  FMUL.FTZ R8, R8, R39.reuse ;  /* 0x0000002708087220 */ /* 0x080fe20000410000 */
[----:B------:R-:W-:Y:S02]  /*0bb0*/  HADD2.F32 R25, -RZ, R28.H1_H1 ;  /* 0x3000001cff197230 */ /* 0x000fe40000004100 */
[----:B------:R-:W-:Y:S01]  /*0bc0*/  FADD.FTZ R12, -R6, R11 ;  /* 0x0000000b060c7221 */ /* 0x000fe20000010100 */
[-C--:B------:R-:W-:Y:S01]  /*0bd0*/  FMUL.FTZ R11, R10, R39.reuse ;  /* 0x000000270a0b7220 */ /* 0x080fe20000410000 */
        /* <DEDUP_REMOVED lines=17> */
[----:B---3--:R-:W-:-:S06]  /*0cf0*/  FADD.FTZ R16, R22, 1 ;  /* 0x3f80000016107421 */ /* 0x008fcc0000010000 */
[----:B------:R-:W1:Y:S08]  /*0d00*/  MUFU.RCP R17, R17 ;  /* 0x0000001100117308 */ /* 0x000e700000001000 */
[----:B------:R-:W2:Y:S01]  /*0d10*/  MUFU.RCP R18, R18 ;  /* 0x0000001200127308 */ /* 0x000ea20000001000 */
[----:B0-----:R-:W-:Y:S01]  /*0d20*/  FADD.FTZ R22, -R20, 1 ;  /* 0x3f80000014167421 */ /* 0x001fe20000010100 */
[----:B------:R-:W-:-:S03]  /*0d30*/  FMUL.FTZ R19, R19, R20 ;  /* 0x0000001413137220 */ /* 0x000fc60000410000 */
[----:B------:R-:W-:-:S03]  /*0d40*/  FFMA.FTZ R22, R15, R22, 1 ;  /* 0x3f8000000f167423 */ /* 0x000fc60000010016 */
[----:B------:R-:W0:Y:S01]  /*0d50*/  MUFU.RCP R16, R16 ;  /* 0x0000001000107308 */ /* 0x000e220000001000 */
[----:B-1----:R-:W-:Y:S01]  /*0d60*/  FADD.FTZ R21, -R17, 1 ;  /* 0x3f80000011157421 */ /* 0x002fe20000010100 */
[----:B------:R-:W-:-:S03]  /*0d70*/  FMUL.FTZ R17, R24, R17 ;  /* 0x0000001118117220 */ /* 0x000fc60000410000 */
[----:B------:R-:W-:Y:S01]  /*0d80*/  FFMA.FTZ R20, R14, R21, 1 ;  /* 0x3f8000000e147423 */ /* 0x000fe20000010015 */
[----:B------:R-:W-:Y:S01]  /*0d90*/  FMUL.FTZ R14, R19, R22 ;  /* 0x00000016130e7220 */ /* 0x000fe20000410000 */
[----:B--2---:R-:W-:Y:S01]  /*0da0*/  FADD.FTZ R24, -R18, 1 ;  /* 0x3f80000012187421 */ /* 0x004fe20000010100 */
[----:B------:R-:W-:-:S03]  /*0db0*/  FMUL.FTZ R15, R23, R18 ;  /* 0x00000012170f7220 */ /* 0x000fc60000410000 */
[----:B------:R-:W-:Y:S01]  /*0dc0*/  FFMA.FTZ R24, R13, R24, 1 ;  /* 0x3f8000000d187423 */ /* 0x000fe20000010018 */
[----:B------:R-:W-:Y:S01]  /*0dd0*/  FMUL.FTZ R13, R17, R20 ;  /* 0x00000014110d7220 */ /* 0x000fe20000410000 */
[----:B0-----:R-:W-:Y:S01]  /*0de0*/  FMUL.FTZ R18, R25, R16 ;  /* 0x0000001019127220 */ /* 0x001fe20000410000 */
[----:B------:R-:W-:Y:S01]  /*0df0*/  FADD.FTZ R19, -R16, 1 ;  /* 0x3f80000010137421 */ /* 0x000fe20000010100 */
[----:B------:R-:W-:Y:S01]  /*0e00*/  FMUL.FTZ R16, R36, R14 ;  /* 0x0000000e24107220 */ /* 0x000fe20000410000 */
[----:B------:R-:W-:Y:S01]  /*0e10*/  FMUL.FTZ R15, R15, R24 ;  /* 0x000000180f0f7220 */ /* 0x000fe20000410000 */
[----:B------:R-:W-:Y:S01]  /*0e20*/  FMUL.FTZ R17, R7, R13 ;  /* 0x0000000d07117220 */ /* 0x000fe20000410000 */
[----:B------:R-:W-:Y:S01]  /*0e30*/  FFMA.FTZ R21, R12, R19, 1 ;  /* 0x3f8000000c157423 */ /* 0x000fe20000010013 */
[----:B------:R-:W-:Y:S01]  /*0e40*/  FFMA.FTZ R19, R9, R16, RZ ;  /* 0x0000001009137223 */ /* 0x000fe200000100ff */
[----:B------:R-:W-:Y:S02]  /*0e50*/  FADD.FTZ R20, RZ, R16 ;  /* 0x00000010ff147221 */ /* 0x000fe40000010000 */
[----:B------:R-:W-:Y:S01]  /*0e60*/  FMUL.FTZ R16, R18, R21 ;  /* 0x0000001512107220 */ /* 0x000fe20000410000 */
[----:B------:R-:W-:Y:S01]  /*0e70*/  FMUL.FTZ R21, R36, R15 ;  /* 0x0000000f24157220 */ /* 0x000fe20000410000 */
[----:B------:R-:W-:Y:S01]  /*0e80*/  FFMA.FTZ R12, R8, R17, R19 ;  /* 0x00000011080c7223 */ /* 0x000fe20000010013 */
[----:B------:R-:W-:Y:S01]  /*0e90*/  FADD.FTZ R20, R17, R20 ;  /* 0x0000001411147221 */ /* 0x000fe20000010000 */
[----:B------:R-:W-:-:S02]  /*0ea0*/  FMUL.FTZ R19, R7, R16 ;  /* 0x0000001007137220 */ /* 0x000fc40000410000 */
        /* <DEDUP_REMOVED lines=12> */
.L_x_827:
        /* <DEDUP_REMOVED lines=44> */
.L_x_829:
[----:B------:R-:W-:Y:S05]  /*1230*/  BSYNC.RECONVERGENT B0 ;  /* 0x0000000000007941 */ /* 0x000fea0003800200 */
.L_x_828:
[----:B------:R-:W-:Y:S06]  /*1240*/  BAR.SYNC.DEFER_BLOCKING 0x0 ;  /* 0x0000000000007b1d */ /* 0x000fec0000010000 */
[----:B------:R-:W-:Y:S04]  /*1250*/  BSSY.RECONVERGENT B0, `(.L_x_830) ;  /* 0x0000033000007945 */ /* 0x000fe80003800200 */
[----:B------:R-:W-:Y:S05]  /*1260*/  @P0 BRA `(.L_x_831) ;  /* 0x0000000000c40947 */ /* 0x000fea0003800000 */
[----:B------:R-:W-:-:S09]  /*1270*/  ULEA UR4, UR8, UR5, 0x18 ;  /* 0x0000000508047291 */ /* 0x000fd2000f8ec0ff */
[----:B-12---:R-:W1:Y:S04]  /*1280*/  LDS.128 R16, [UR4+0x20] ;  /* 0x00002004ff107984 */ /* 0x006e680008000c00 */
[----:B------:R-:W2:Y:S04]  /*1290*/  LDS.128 R20, [UR4+0x30] ;  /* 0x00003004ff147984 */ /* 0x000ea80008000c00 */
[----:B------:R-:W4:Y:S01]  /*12a0*/  LDS.128 R24, [UR4+0x40] ;  /* 0x00004004ff187984 */ /* 0x000f220008000c00 */
        /* <DEDUP_REMOVED lines=8> */
[----:B------:R-:W-:-:S03]  /*1330*/  FADD.FTZ R16, R16, R23 ;  /* 0x0000001710107221 */ /* 0x000fc60000010000 */
[----:B----4-:R-:W-:Y:S01]  /*1340*/  FADD.FTZ R21, R17, R24 ;  /* 0x0000001811157221 */ /* 0x010fe20000010000 */
[----:B------:R-:W-:Y:S02]  /*1350*/  FADD.FTZ R20, R16, R25 ;  /* 0x0000001910147221 */ /* 0x000fe40000010000 */
[----:B------:R-:W1:Y:S01]  /*1360*/  LDS.128 R16, [UR4+0x60] ;  /* 0x00006004ff107984 */ /* 0x000e620008000c00 */
        /* <DEDUP_REMOVED lines=33> */
.L_x_831:
[----:B------:R-:W-:Y:S05]  /*1580*/  BSYNC.RECONVERGENT B0 ;  /* 0x0000000000007941 */ /* 0x000fea0003800200 */
.L_x_830:
[----:B------:R-:W-:Y:S06]  /*1590*/  BAR.SYNC.DEFER_BLOCKING 0x0 ;  /* 0x0000000000007b1d */ /* 0x000fec0000010000 */
[----:B------:R-:W-:Y:S04]  /*15a0*/  BSSY.RECONVERGENT B0, `(.L_x_832) ;  /* 0x000009d000007945 */ /* 0x000fe80003800200 */
[----:B------:R-:W-:Y:S05]  /*15b0*/  @P3 BRA `(.L_x_833) ;  /* 0x00000008006c3947 */ /* 0x000fea0003800000 */
[----:B------:R-:W4:Y:S04]  /*15c0*/  LDS.128 R24, [R41+0x140] ;  /* 0x0001400029187984 */ /* 0x000f280000000c00 */
[----:B------:R-:W5:Y:S04]  /*15d0*/  LDS.128 R20, [R41+0x280] ;  /* 0x0002800029147984 */ /* 0x000f680000000c00 */
[----:B-12---:R-:W1:Y:S01]  /*15e0*/  LDS.128 R16, [R41+0x3c0] ;  /* 0x0003c00029107984 */ /* 0x006e620000000c00 */
[----:B----4-:R-:W-:Y:S01]  /*15f0*/  FADD.FTZ R11, R14, R26 ;  /* 0x0000001a0e0b7221 */ /* 0x010fe20000010000 */
[----:B------:R-:W-:Y:S01]  /*1600*/  FADD.FTZ R24, R12, R24 ;  /* 0x000000180c187221 */ /* 0x000fe20000010000 */
[----:B---3--:R-:W-:Y:S01]  /*1610*/  FADD.FTZ R10, R13, R25 ;  /* 0x000000190d0a7221 */ /* 0x008fe20000010000 */
[----:B------:R-:W-:Y:S01]  /*1620*/  FADD.FTZ R26, R15, R27 ;  /* 0x0000001b0f1a7221 */ /* 0x000fe20000010000 */
[----:B-----5:R-:W-:Y:S01]  /*1630*/  FADD.FTZ R11, R11, R22 ;  /* 0x000000160b0b7221 */ /* 0x020fe20000010000 */
[----:B------:R-:W2:Y:S01]  /*1640*/  LDS.128 R12, [R41+0x500] ;  /* 0x00050000290c7984 */ /* 0x000ea20000000c00 */
[----:B------:R-:W-:Y:S01]  /*1650*/  FADD.FTZ R25, R24, R20 ;  /* 0x0000001418197221 */ /* 0x000fe20000010000 */
[----:B------:R-:W-:Y:S01]  /*1660*/  FADD.FTZ R10, R10, R21 ;  /* 0x000000150a0a7221 */ /* 0x000fe20000010000 */
[----:B------:R-:W-:-:S02]  /*1670*/  FADD.FTZ R26, R26, R23 ;  /* 0x000000171a1a7221 */ /* 0x000fc40000010000 */
[----:B------:R-:W3:Y:S01]  /*1680*/  LDS.128 R20, [R41+0x640] ;  /* 0x0006400029147984 */ /* 0x000ee20000000c00 */
        /* <DEDUP_REMOVED lines=10> */
[----:B---3--:R-:W-:Y:S01]  /*1730*/  FADD.FTZ R11, R11, R20 ;  /* 0x000000140b0b7221 */ /* 0x008fe20000010000 */
[----:B------:R-:W-:Y:S01]  /*1740*/  FADD.FTZ R10, R10, R21 ;  /* 0x000000150a0a7221 */ /* 0x000fe20000010000 */
[----:B------:R-:W-:Y:S01]  /*1750*/  FADD.FTZ R25, R25, R22 ;  /* 0x0000001619197221 */ /* 0x000fe20000010000 */
[----:B------:R-:W-:Y:S02]  /*1760*/  FADD.FTZ R26, R26, R23 ;  /* 0x000000171a1a7221 */ /* 0x000fe40000010000 */
        /* <DEDUP_REMOVED lines=11> */
[----:B---3--:R-:W-:Y:S01]  /*1820*/  FADD.FTZ R11, R11, R20 ;  /* 0x000000140b0b7221 */ /* 0x008fe20000010000 */
        /* <DEDUP_REMOVED lines=92> */
[----:B------:R-:W-:Y:S01]  /*1df0*/  FADD.FTZ R10, R26, R23 ;  /* 0x000000171a0a7221 */ /* 0x000fe20000010000 */
[----:B-1----:R-:W-:Y:S01]  /*1e00*/  FADD.FTZ R11, R11, R16 ;  /* 0x000000100b0b7221 */ /* 0x002fe20000010000 */
[----:B------:R-:W-:Y:S01]  /*1e10*/  FADD.FTZ R16, R20, R17 ;  /* 0x0000001114107221 */ /* 0x000fe20000010000 */
[----:B------:R-:W-:Y:S01]  /*1e20*/  FADD.FTZ R25, R25, R18 ;  /* 0x0000001219197221 */ /* 0x000fe20000010000 */
[----:B------:R-:W1:Y:S01]  /*1e30*/  LDS.128 R20, [R41+0x2440] ;  /* 0x0024400029147984 */ /* 0x000e620000000c00 */
[----:B------:R-:W-:Y:S01]  /*1e40*/  FADD.FTZ R10, R10, R19 ;  /* 0x000000130a0a7221 */ /* 0x000fe20000010000 */
[----:B--2---:R-:W-:Y:S01]  /*1e50*/  FADD.FTZ R11, R11, R12 ;  /* 0x0000000c0b0b7221 */ /* 0x004fe20000010000 */
        /* <DEDUP_REMOVED lines=17> */
.L_x_833:
[----:B------:R-:W-:Y:S05]  /*1f70*/  BSYNC.RECONVERGENT B0 ;  /* 0x0000000000007941 */ /* 0x000fea0003800200 */
.L_x_832:
[----:B------:R-:W4:Y:S01]  /*1f80*/  LDC R22, c[0x0][0x370] ;  /* 0x0000dc00ff167b82 */ /* 0x000f220000000800 */
[----:B------:R-:W-:Y:S01]  /*1f90*/  BSSY.RECONVERGENT B0, `(.L_x_834) ;  /* 0x000001e000007945 */ /* 0x000fe20003800200 */
[----:B----4-:R-:W-:-:S03]  /*1fa0*/  ISETP.GE.U32.AND P1, PT, R22, 0x2, PT ;  /* 0x000000021600780c */ /* 0x010fc60003f26070 */
[----:B------:R-:W-:Y:S10]  /*1fb0*/  @P3 BRA `(.L_x_835) ;  /* 0x00000000006c3947 */ /* 0x000ff40003800000 */
[----:B---3--:R-:W2:Y:S01]  /*1fc0*/  LDC.64 R10, c[0x0][0x3f8] ;  /* 0x0000fe00ff0a7b82 */ /* 0x008ea20000000a00 */
[----:B------:R-:W-:-:S07]  /*1fd0*/  IMAD R25, R40, 0x14, R5 ;  /* 0x0000001428197824 */ /* 0x000fce00078e0205 */
[----:B-1----:R-:W1:Y:S01]  /*1fe0*/  LDC.64 R16, c[0x0][0x3d8] ;  /* 0x0000f600ff107b82 */ /* 0x002e620000000a00 */
        /* <DEDUP_REMOVED lines=24> */
.L_x_835:
[----:B------:R-:W-:Y:S05]  /*2170*/  BSYNC.RECONVERGENT B0 ;  /* 0x0000000000007941 */ /* 0x000fea0003800200 */
.L_x_834:
[----:B------:R-:W-:Y:S05]  /*2180*/  @!P1 BRA `(.L_x_836) ;  /* 0x0000000800b89947 */ /* 0x000fea0003800000 */
[----:B------:R-:W5:Y:S01]  /*2190*/  LDC.64 R40, c[0x0][0x3d0] ;  /* 0x0000f400ff287b82 */ /* 0x000f620000000a00 */
[----:B---34-:R-:W-:Y:S02]  /*21a0*/  LOP3.LUT R10, R33, 0x1, RZ, 0xc0, !PT ;  /* 0x00000001210a7812 */ /* 0x018fe400078ec0ff */
[----:B------:R-:W-:-:S03]  /*21b0*/  ISETP.GE.U32.AND P2, PT, R22, 0x8, PT ;  /* 0x000000081600780c */ /* 0x000fc60003f46070 */
[----:B------:R-:W-:-:S04]  /*21c0*/  IMAD R13, R10, R3, RZ ;  /* 0x000000030a0d7224 */ /* 0x000fc800078e02ff */
[----:B------:R-:W-:-:S05]  /*21d0*/  IMAD R10, R13, R22, RZ ;  /* 0x000000160d0a7224 */ /* 0x000fca00078e02ff */
[----:B------:R-:W-:-:S05]  /*21e0*/  SHF.L.U32 R11, R10, 0x1, RZ ;  /* 0x000000010a0b7819 */ /* 0x000fca00000006ff */
[----:B-----5:R-:W-:Y:S01]  /*21f0*/  IMAD.WIDE R40, R11, 0x4, R40 ;  /* 0x000000040b287825 */ /* 0x020fe200078e0228 */
[----:B------:R-:W-:Y:S06]  /*2200*/  @P0 BRA `(.L_x_837) ;  /* 0x0000000000500947 */ /* 0x000fec0003800000 */
[----:B------:R-:W3:Y:S01]  /*2210*/  LDC.64 R10, c[0x0][0x3c8] ;  /* 0x0000f200ff0a7b82 */ /* 0x000ee20000000a00 */
[----:B------:R-:W-:Y:S01]  /*2220*/  LOP3.LUT P1, R14, R33, 0x2, RZ, 0xc0, !PT ;  /* 0x00000002210e7812 */ /* 0x000fe2000782c0ff */
[----:B------:R-:W-:Y:S01]  /*2230*/  IMAD R15, R3, UR9, R0 ;  /* 0x00000009030f7c24 */ /* 0x000fe2000f8e0200 */
[----:B------:R-:W-:Y:S02]  /*2240*/  IADD3 R13, PT, PT, R13, R0, RZ ;  /* 0x000000000d0d7210 */ /* 0x000fe40007ffe0ff */
[----:B-1----:R-:W-:-:S04]  /*2250*/  SEL R17, R22, RZ, !P1 ;  /* 0x000000ff16117207 */ /* 0x002fc80004800000 */
[----:B------:R-:W-:Y:S01]  /*2260*/  ISETP.NE.AND P1, PT, R17, -0x1, PT ;  /* 0xffffffff1100780c */ /* 0x000fe20003f25270 */
[----:B---3--:R-:W-:-:S04]  /*2270*/  IMAD.WIDE.U32 R10, R13, 0x4, R10 ;  /* 0x000000040d0a7825 */ /* 0x008fc800078e000a */
        /* <DEDUP_REMOVED lines=8> */
.L_x_838:
[----:B---3--:R-:W3:Y:S04]  /*2300*/  LDG.E.STRONG.GPU R12, desc[UR6][R10.64] ;  /* 0x000000060a0c7981 */ /* 0x008ee8000c1ef900 */
[----:B---3--:R-:W-:Y:S01]  /*2310*/  CCTL.IVALL ;  /* 0x00000000ff00798f */ /* 0x008fe20002000000 */
[----:B------:R-:W-:Y:S05]  /*2320*/  YIELD ;  /* 0x0000000000007946 */ /* 0x000fea0003800000 */
[----:B------:R-:W-:-:S13]  /*2330*/  ISETP.NE.AND P1, PT, R12, R17, PT ;  /* 0x000000110c00720c */ /* 0x000fda0003f25270 */
[----:B------:R-:W-:Y:S05]  /*2340*/  @P1 BRA `(.L_x_838) ;  /* 0xfffffffc00ec1947 */ /* 0x000fea000383ffff */
.L_x_837:
[----:B------:R-:W-:Y:S05]  /*2350*/  WARPSYNC.ALL ;  /* 0x0000000000007948 */ /* 0x000fea0003800000 */
[----:B------:R-:W-:Y:S01]  /*2360*/  BAR.SYNC.DEFER_BLOCKING 0x0 ;  /* 0x0000000000007b1d */ /* 0x000fe20000010000 */
[----:B------:R-:W-:-:S05]  /*2370*/  HFMA2 R19, -RZ, RZ, 0, 0 ;  /* 0x00000000ff137431 */ /* 0x000fca00000001ff */
        /* <DEDUP_REMOVED lines=8> */
[----:B--2---:R-:W-:Y:S01]  /*2400*/  IMAD R18, R3, 0x7, R0 ;  /* 0x0000000703127824 */ /* 0x004fe200078e0200 */
[----:B------:R-:W-:Y:S01]  /*2410*/  MOV R21, R0 ;  /* 0x0000000000157202 */ /* 0x000fe20000000f00 */
[----:B------:R-:W-:-:S12]  /*2420*/  UIADD3 UR4, UPT, UPT, -UR9, URZ, URZ ;  /* 0x000000ff09047290 */ /* 0x000fd8000fffe1ff */
.L_x_840:
[----:B------:R-:W-:Y:S02]  /*2430*/  ISETP.EQ.OR P4, PT, RZ, UR4, P0 ;  /* 0x00000004ff007c0c */ /* 0x000fe40008782670 */
[----:B---3--:R-:W-:-:S04]  /*2440*/  IADD3 R10, PT, PT, R20, 0x1, RZ ;  /* 0x00000001140a7810 */ /* 0x008fc80007ffe0ff */
[----:B------:R-:W-:Y:S02]  /*2450*/  ISETP.EQ.OR P5, PT, R10, UR9, P0 ;  /* 0x000000090a007c0c */ /* 0x000fe400087a2670 */
[----:B------:R-:W-:-:S05]  /*2460*/  IADD3 R14, PT, PT, R20, 0x2, RZ ;  /* 0x00000002140e7810 */ /* 0x000fca0007ffe0ff */
[----:B------:R-:W-:Y:S01]  /*2470*/  @!P4 IMAD.WIDE.U32 R10, R21, 0x8, R40 ;  /* 0x00000008150ac825 */ /* 0x000fe200078e0028 */
[----:B------:R-:W-:-:S05]  /*2480*/  ISETP.EQ.OR P1, PT, R14, UR9, P0 ;  /* 0x000000090e007c0c */ /* 0x000fca0008722670 */
[----:B------:R-:W-:Y:S01]  /*2490*/  @!P5 IMAD.WIDE.U32 R12, R19, 0x8, R40 ;  /* 0x00000008130cd825 */ /* 0x000fe200078e0028 */
[----:B------:R-:W0:Y:S01]  /*24a0*/  @!P4 LDG.E.64 R10, desc[UR6][R10.64] ;  /* 0x000000060a0ac981 */ /* 0x000e22000c1e1b00 */
[----:B------:R-:W-:-:S04]  /*24b0*/  IADD3 R14, PT, PT, R20, 0x3, RZ ;  /* 0x00000003140e7810 */ /* 0x000fc80007ffe0ff */
[----:B------:R-:W2:Y:S01]  /*24c0*/  @!P5 LDG.E.64 R12, desc[UR6][R12.64] ;  /* 0x000000060c0cd981 */ /* 0x000ea2000c1e1b00 */
[----:B------:R-:W-:Y:S01]  /*24d0*/  ISETP.EQ.OR P2, PT, R14, UR9, P0 ;  /* 0x000000090e007c0c */ /* 0x000fe20008742670 */
[----:B------:R-:W-:Y:S01]  /*24e0*/  @!P1 IMAD.WIDE.U32 R14, R26, 0x8, R40 ;  /* 0x000000081a0e9825 */ /* 0x000fe200078e0028 */
[----:B------:R-:W-:-:S05]  /*24f0*/  IADD3 R16, PT, PT, R20, 0x4, RZ ;  /* 0x0000000414107810 */ /* 0x000fca0007ffe0ff */
[----:B------:R-:W3:Y:S01]  /*2500*/  @!P1 LDG.E.64 R14, desc[UR6][R14.64] ;  /* 0x000000060e0e9981 */ /* 0x000ee2000c1e1b00 */
[----:B------:R-:W-:-:S05]  /*2510*/  ISETP.EQ.OR P3, PT, R16, UR9, P0 ;  /* 0x0000000910007c0c */ /* 0x000fca0008762670 */
[----:B-1----:R-:W-:-:S06]  /*2520*/  @!P2 IMAD.WIDE.U32 R16, R22, 0x8, R40 ;  /* 0x000000081610a825 */ /* 0x002fcc00078e0028 */
        /* <DEDUP_REMOVED lines=35> */
[----:B------:R-:W-:-:S04]  /*2760*/  @!P3 FADD.FTZ R8, R8, R10 ;  /* 0x0000000a0808b221 */ /* 0x000fc80000010000 */
[----:B---3--:R-:W-:Y:S01]  /*2770*/  @!P5 FADD.FTZ R8, R8, R12 ;  /* 0x0000000c0808d221 */ /* 0x008fe20000010000 */
[----:B------:R-:W-:Y:S01]  /*2780*/  @!P5 FADD.FTZ R9, R9, R13 ;  /* 0x0000000d0909d221 */ /* 0x000fe20000010000 */
[----:B0-----:R-:W-:Y:S02]  /*2790*/  LOP3.LUT R11, R11, 0x7ffffff8, RZ, 0xc0, !PT ;  /* 0x7ffffff80b0b7812 */ /* 0x001fe400078ec0ff */
[----:B----4-:R-:W-:Y:S01]  /*27a0*/  @!P4 FADD.FTZ R8, R8, R14 ;  /* 0x0000000e0808c221 */ /* 0x010fe20000010000 */
[----:B------:R-:W-:-:S03]  /*27b0*/  @!P4 FADD.FTZ R9, R9, R15 ;  /* 0x0000000f0909c221 */ /* 0x000fc60000010000 */
[----:B-----5:R-:W-:Y:S01]  /*27c0*/  @!P1 FADD.FTZ R8, R8, R16 ;  /* 0x0000001008089221 */ /* 0x020fe20000010000 */
[----:B------:R-:W-:Y:S01]  /*27d0*/  @!P1 FADD.FTZ R9, R9, R17 ;  /* 0x0000001109099221 */ /* 0x000fe20000010000 */
[----:B------:R-:W-:-:S13]  /*27e0*/  ISETP.NE.AND P1, PT, R20, R11, PT ;  /* 0x0000000b1400720c */ /* 0x000fda0003f25270 */
[----:B------:R-:W-:Y:S05]  /*27f0*/  @P1 BRA `(.L_x_840) ;  /* 0xfffffffc000c1947 */ /* 0x000fea000383ffff */
[----:B------:R-:W-:-:S07]  /*2800*/  MOV R19, R11 ;  /* 0x0000000b00137202 */ /* 0x000fce0000000f00 */
.L_x_839:
[----:B--2---:R-:W3:Y:S02]  /*2810*/  LDC R18, c[0x0][0x370] ;  /* 0x0000dc00ff127b82 */ /* 0x004ee40000000800 */
[----:B---3--:R-:W-:-:S13]  /*2820*/  LOP3.LUT P0, R10, R18, 0x7, RZ, 0xc0, !PT ;  /* 0x00000007120a7812 */ /* 0x008fda000780c0ff */
[----:B------:R-:W-:Y:S05]  /*2830*/  @!P0 BRA `(.L_x_836) ;  /* 0x00000004000c8947 */ /* 0x000fea0003800000 */
[----:B------:R-:W-:Y:S02]  /*2840*/  IADD3 R10, PT, PT, R10, -0x1, RZ ;  /* 0xffffffff0a0a7810 */ /* 0x000fe40007ffe0ff */
[----:B------:R-:W-:Y:S02]  /*2850*/  LOP3.LUT P4, R20, R18, 0x3, RZ, 0xc0, !PT ;  /* 0x0000000312147812 */ /* 0x000fe4000788c0ff */
[----:B------:R-:W-:-:S13]  /*2860*/  ISETP.GE.U32.AND P0, PT, R10, 0x3, PT ;  /* 0x000000030a00780c */ /* 0x000fda0003f06070 */
[----:B------:R-:W-:Y:S05]  /*2870*/  @!P0 BRA `(.L_x_841) ;  /* 0x0000000000808947 */ /* 0x000fea0003800000 */
[C---:B------:R-:W-:Y:S02]  /*2880*/  IADD3 R13, PT, PT, R19.reuse, 0x1, RZ ;  /* 0x00000001130d7810 */ /* 0x040fe40007ffe0ff */
[C---:B------:R-:W-:Y:S02]  /*2890*/  ISETP.NE.AND P0, PT, R19.reuse, UR9, PT ;  /* 0x0000000913007c0c */ /* 0x040fe4000bf05270 */
[----:B------:R-:W-:Y:S02]  /*28a0*/  IADD3 R15, PT, PT, R19, 0x2, RZ ;  /* 0x00000002130f7810 */ /* 0x000fe40007ffe0ff */
[----:B------:R-:W-:Y:S02]  /*28b0*/  ISETP.NE.AND P1, PT, R13, UR9, PT ;  /* 0x000000090d007c0c */ /* 0x000fe4000bf25270 */
[----:B------:R-:W-:Y:S02]  /*28c0*/  ISETP.NE.OR P0, PT, R5, RZ, !P0 ;  /* 0x000000ff0500720c */ /* 0x000fe40004705670 */
[----:B-1----:R-:W-:-:S02]  /*28d0*/  IADD3 R17, PT, PT, R19, 0x3, RZ ;  /* 0x0000000313117810 */ /* 0x002fc40007ffe0ff */
        /* <DEDUP_REMOVED lines=12> */
[--C-:B------:R-:W-:Y:S01]  /*29a0*/  @!P2 IMAD.WIDE.U32 R14, R15, 0x8, R40.reuse ;  /* 0x000000080f0ea825 */ /* 0x100fe200078e0028 */
        /* <DEDUP_REMOVED lines=13> */
.L_x_841:
        /* <DEDUP_REMOVED lines=15> */
[----:B0-----:R-:W-:Y:S01]  /*2b70*/  @!P1 FADD.FTZ R8, R8, R10 ;  /* 0x0000000a08089221 */ /* 0x001fe20000010000 */
[----:B------:R-:W-:-:S03]  /*2b80*/  @!P1 FADD.FTZ R9, R9, R11 ;  /* 0x0000000b09099221 */ /* 0x000fc60000010000 */
[----:B--2---:R-:W-:Y:S01]  /*2b90*/  @!P0 FADD.FTZ R8, R8, R12 ;  /* 0x0000000c08088221 */ /* 0x004fe20000010000 */
[----:B------:R-:W-:-:S07]  /*2ba0*/  @!P0 FADD.FTZ R9, R9, R13 ;  /* 0x0000000d09098221 */ /* 0x000fce0000010000 */
.L_x_842:
        /* <DEDUP_REMOVED lines=9> */
[----:B0-----:R-:W-:Y:S01]  /*2c40*/  FADD.FTZ R8, R8, R10 ;  /* 0x0000000a08087221 */ /* 0x001fe20000010000 */
[----:B------:R-:W-:-:S07]  /*2c50*/  FADD.FTZ R9, R9, R11 ;  /* 0x0000000b09097221 */ /* 0x000fce0000010000 */
.L_x_843:
[----:B------:R-:W-:Y:S05]  /*2c60*/  BSYNC.RECONVERGENT B0 ;  /* 0x0000000000007941 */ /* 0x000fea0003800200 */
.L_x_836:
[----:B------:R-:W5:Y:S01]  /*2c70*/  S2UR UR5, SR_CgaCtaId ;  /* 0x00000000000579c3 */ /* 0x000f620000008800 */
[----:B------:R-:W-:Y:S01]  /*2c80*/  ISETP.NE.AND P0, PT, R5, RZ, PT ;  /* 0x000000ff0500720c */ /* 0x000fe20003f05270 */
[----:B------:R-:W-:Y:S01]  /*2c90*/  UMOV UR4, 0x400 ;  /* 0x0000040000047882 */ /* 0x000fe20000000000 */
[----:B------:R-:W0:Y:S01]  /*2ca0*/  LDCU.64 UR10, c[0x0][0x400] ;  /* 0x00008000ff0a77ac */ /* 0x000e220008000a00 */
[--C-:B----4-:R-:W-:Y:S02]  /*2cb0*/  HADD2.F32 R13, -RZ, R31.reuse.H0_H0 ;  /* 0x2000001fff0d7230 */ /* 0x110fe40000004100 */
[----:B------:R-:W-:Y:S02]  /*2cc0*/  HADD2.F32 R31, -RZ, R31.H1_H1 ;  /* 0x3000001fff1f7230 */ /* 0x000fe40000004100 */
[----:B------:R-:W1:Y:S01]  /*2cd0*/  LDC R14, c[0x0][0x41c] ;  /* 0x00010700ff0e7b82 */ /* 0x000e620000000800 */
[--C-:B------:R-:W-:Y:S02]  /*2ce0*/  HADD2.F32 R15, -RZ, R29.reuse.H0_H0 ;  /* 0x2000001dff0f7230 */ /* 0x100fe40000004100 */
[----:B------:R-:W-:-:S02]  /*2cf0*/  HADD2.F32 R29, -RZ, R29.H1_H1 ;  /* 0x3000001dff1d7230 */ /* 0x000fc40000004100 */
[C---:B------:R-:W-:Y:S01]  /*2d00*/  FADD.FTZ R12, -R6.reuse, R31 ;  /* 0x0000001f060c7221 */ /* 0x040fe20000010100 */
[C---:B------:R-:W-:Y:S02]  /*2d10*/  FADD.FTZ R16, -R6.reuse, R15 ;  /* 0x0000000f06107221 */ /* 0x040fe40000010100 */
[----:B------:R-:W-:Y:S01]  /*2d20*/  FADD.FTZ R20, -R6, R29 ;  /* 0x0000001d06147221 */ /* 0x000fe20000010100 */
[----:B--2---:R-:W-:-:S03]  /*2d30*/  FMUL.FTZ R18, R12, R39 ;  /* 0x000000270c127220 */ /* 0x004fc60000410000 */
[----:B------:R-:W-:Y:S01]  /*2d40*/  FMUL.FTZ R12, R20, R39 ;  /* 0x00000027140c7220 */ /* 0x000fe20000410000 */
[----:B-----5:R-:W-:Y:S01]  /*2d50*/  ULEA UR4, UR5, UR4, 0x18 ;  /* 0x0000000405047291 */ /* 0x020fe2000f8ec0ff */
[----:B------:R-:W2:Y:S01]  /*2d60*/  LDCU.U8 UR5, c[0x0][0x414] ;  /* 0x00008280ff0577ac */ /* 0x000ea20008000000 */
[----:B-1----:R-:W-:-:S07]  /*2d70*/  IMAD R17, R14, UR9, R35 ;  /* 0x000000090e117c24 */ /* 0x002fce000f8e0223 */
[----:B------:R3:W-:Y:S01]  /*2d80*/  @!P0 STS.64 [UR4+0xc0], R8 ;  /* 0x0000c008ff008988 */ /* 0x0007e20008000a04 */
[----:B------:R-:W-:Y:S01]  /*2d90*/  BAR.SYNC.DEFER_BLOCKING 0x0 ;  /* 0x0000000000007b1d */ /* 0x000fe20000010000 */
[C---:B0-----:R-:W-:Y:S01]  /*2da0*/  ISETP.GE.U32.AND P0, PT, R17.reuse, UR10, PT ;  /* 0x0000000a11007c0c */ /* 0x041fe2000bf06070 */
[----:B---3--:R-:W-:Y:S01]  /*2db0*/  FADD.FTZ R8, -R6, R13 ;  /* 0x0000000d06087221 */ /* 0x008fe20000010100 */
[----:B--2---:R-:W-:Y:S01]  /*2dc0*/  UISETP.NE.AND UP0, UPT, UR5, URZ, UPT ;  /* 0x000000ff0500728c */ /* 0x004fe2000bf05270 */
[-C--:B------:R-:W-:Y:S01]  /*2dd0*/  FMUL.FTZ R13, R16, R39.reuse ;  /* 0x00000027100d7220 */ /* 0x080fe20000410000 */
[----:B------:R-:W-:Y:S01]  /*2de0*/  IADD3 R6, PT, PT, R17, 0x20, RZ ;  /* 0x0000002011067810 */ /* 0x000fe20007ffe0ff */
[----:B------:R-:W-:Y:S01]  /*2df0*/  FMUL.FTZ R19, R8, R39 ;  /* 0x0000002708137220 */ /* 0x000fe20000410000 */
[----:B------:R-:W-:Y:S02]  /*2e00*/  SHF.R.S32.HI R8, RZ, 0x1f, R17 ;  /* 0x0000001fff087819 */ /* 0x000fe40000011411 */
[----:B------:R-:W-:-:S02]  /*2e10*/  ISETP.GE.U32.AND P1, PT, R6, UR10, PT ;  /* 0x0000000a06007c0c */ /* 0x000fc4000bf26070 */
        /* <DEDUP_REMOVED lines=30> */
.L_x_844:
[----:B------:R-:W-:Y:S01]  /*3000*/  BSSY.RECONVERGENT B0, `(.L_x_845) ;  /* 0x0000012000007945 */ /* 0x000fe20003800200 */
[----:B------:R-:W-:Y:S01]  /*3010*/  FFMA.FTZ R16, R36, R11, -R9 ;  /* 0x0000000b24107223 */ /* 0x000fe20000010809 */
[----:B------:R-:W-:Y:S02]  /*3020*/  FFMA.FTZ R10, R7, R30, -R10 ;  /* 0x0000001e070a7223 */ /* 0x000fe4000001080a */
[----:B------:R-:W-:Y:S05]  /*3030*/  @P0 BRA `(.L_x_846) ;  /* 0x0000000000380947 */ /* 0x000fea0003800000 */
        /* <DEDUP_REMOVED lines=14> */
.L_x_846:
[----:B------:R-:W-:Y:S05]  /*3120*/  BSYNC.RECONVERGENT B0 ;  /* 0x0000000000007941 */ /* 0x000fea0003800200 */
.L_x_845:
        /* <DEDUP_REMOVED lines=22> */
.L_x_847:
        /* <DEDUP_REMOVED lines=18> */
.L_x_849:
[----:B------:R-:W-:Y:S05]  /*33b0*/  BSYNC.RECONVERGENT B0 ;  /* 0x0000000000007941 */ /* 0x000fea0003800200 */
.L_x_848:
[----:B------:R-:W1:Y:S01]  /*33c0*/  LDCU UR4, c[0x0][0x410] ;  /* 0x00008200ff0477ac */ /* 0x000e620008000800 */
[----:B------:R-:W-:Y:S02]  /*33d0*/  IADD3 R32, PT, PT, R3, R32, RZ ;  /* 0x0000002003207210 */ /* 0x000fe40007ffe0ff */
[----:B------:R-:W-:Y:S01]  /*33e0*/  IADD3 R33, PT, PT, R33, 0x1, RZ ;  /* 0x0000000121217810 */ /* 0x000fe20007ffe0ff */
[----:B------:R-:W1:Y:S02]  /*33f0*/  LDCU UR5, c[0x0][0x3e0] ;  /* 0x00007c00ff0577ac */ /* 0x000e640008000800 */
[----:B-1----:R-:W-:-:S06]  /*3400*/  UIMAD UR4, UR4, UR5, URZ ;  /* 0x00000005040472a4 */ /* 0x002fcc000f8e02ff */
[----:B------:R-:W-:-:S13]  /*3410*/  ISETP.GE.AND P0, PT, R32, UR4, PT ;  /* 0x0000000420007c0c */ /* 0x000fda000bf06270 */
[----:B------:R-:W-:Y:S05]  /*3420*/  @!P0 BRA `(.L_x_850) ;  /* 0xffffffcc00548947 */ /* 0x000fea000383ffff */
.L_x_825:
[----:B------:R-:W1:Y:S01]  /*3430*/  LDC R4, c[0x0][0x370] ;  /* 0x0000dc00ff047b82 */ /* 0x000e620000000800 */
[----:B------:R-:W-:Y:S01]  /*3440*/  ISETP.NE.AND P2, PT, R5, RZ, PT ;  /* 0x000000ff0500720c */ /* 0x000fe20003f45270 */
[----:B------:R-:W-:Y:S06]  /*3450*/  BSSY.RECONVERGENT B0, `(.L_x_851) ;  /* 0x0000011000007945 */ /* 0x000fec0003800200 */
[----:B0-----:R-:W0:Y:S08]  /*3460*/  LDC R9, c[0x0][0x374] ;  /* 0x0000dd00ff097b82 */ /* 0x001e300000000800 */
[----:B------:R-:W2:Y:S01]  /*3470*/  LDC.64 R2, c[0x0][0x3c8] ;  /* 0x0000f200ff027b82 */ /* 0x000ea20000000a00 */
[----:B-1----:R-:W-:-:S02]  /*3480*/  ISETP.NE.AND P1, PT, R4, 0x1, PT ;  /* 0x000000010400780c */ /* 0x002fc40003f25270 */
[----:B------:R-:W-:Y:S02]  /*3490*/  IADD3 R6, PT, PT, R4, -0x1, RZ ;  /* 0xffffffff04067810 */ /* 0x000fe40007ffe0ff */
[----:B0-----:R-:W-:-:S04]  /*34a0*/  IADD3 R7, PT, PT, R9, -0x1, RZ ;  /* 0xffffffff09077810 */ /* 0x001fc80007ffe0ff */
[----:B------:R-:W-:Y:S02]  /*34b0*/  ISETP.NE.AND P0, PT, R0, R7, PT ;  /* 0x000000070000720c */ /* 0x000fe40003f05270 */
[----:B------:R-:W-:Y:S02]  /*34c0*/  SHF.L.U32 R0, R9, 0x1, RZ ;  /* 0x0000000109007819 */ /* 0x000fe400000006ff */
[----:B------:R-:W-:Y:S02]  /*34d0*/  ISETP.NE.OR P0, PT, R6, UR9, P0 ;  /* 0x0000000906007c0c */ /* 0x000fe40008705670 */
        /* <DEDUP_REMOVED lines=8> */
.L_x_852:
[----:B------:R-:W-:Y:S05]  /*3560*/  BSYNC.RECONVERGENT B0 ;  /* 0x0000000000007941 */ /* 0x000fea0003800200 */
.L_x_851:
[----:B------:R-:W-:Y:S05]  /*3570*/  @P0 EXIT ;  /* 0x000000000000094d */ /* 0x000fea0003800000 */
[----:B------:R-:W-:Y:S05]  /*3580*/  @P2 BRA `(.L_x_853) ;  /* 0x0000000000202947 */ /* 0x000fea0003800000 */
[----:B------:R-:W-:-:S05]  /*3590*/  IMAD R0, R4, R9, RZ ;  /* 0x0000000904007224 */ /* 0x000fca00078e02ff */
[----:B------:R-:W-:-:S13]  /*35a0*/  ISETP.NE.AND P0, PT, R0, -0x1, PT ;  /* 0xffffffff0000780c */ /* 0x000fda0003f05270 */
[----:B------:R-:W-:Y:S05]  /*35b0*/  @!P0 BRA `(.L_x_853) ;  /* 0x0000000000148947 */ /* 0x000fea0003800000 */
.L_x_854:
[----:B0-----:R-:W2:Y:S04]  /*35c0*/  LDG.E.STRONG.GPU R7, desc[UR6][R2.64] ;  /* 0x0000000602077981 */ /* 0x001ea8000c1ef900 */
[----:B--2---:R-:W-:Y:S01]  /*35d0*/  CCTL.IVALL ;  /* 0x00000000ff00798f */ /* 0x004fe20002000000 */
[----:B------:R-:W-:Y:S05]  /*35e0*/  YIELD ;  /* 0x0000000000007946 */ /* 0x000fea0003800000 */
[----:B------:R-:W-:-:S13]  /*35f0*/  ISETP.NE.AND P0, PT, R7, R0, PT ;  /* 0x000000000700720c */ /* 0x000fda0003f05270 */
[----:B------:R-:W-:Y:S05]  /*3600*/  @P0 BRA `(.L_x_854) ;  /* 0xfffffffc00ec0947 */ /* 0x000fea000383ffff */
.L_x_853:
        /* <DEDUP_REMOVED lines=74> */
.L_x_857:
        /* <DEDUP_REMOVED lines=29> */
.L_x_856:
[----:B------:R-:W-:Y:S05]  /*3c80*/  BSYNC.RECONVERGENT B0 ;  /* 0x0000000000007941 */ /* 0x000fea0003800200 */
.L_x_855:
        /* <DEDUP_REMOVED lines=10> */
.L_x_858:
        /* <DEDUP_REMOVED lines=16> */
[----:B--2---:R-:W-:Y:S02]  /*3e30*/  IADD3 R20, P0, PT, R22, UR8, RZ ;  /* 0x0000000816147c10 */ /* 0x004fe4000ff1e0ff */
        /* <DEDUP_REMOVED lines=70> */
.L_x_859:
        /* <DEDUP_REMOVED lines=14> */
.L_x_3423:


//--------------------- .text._Z35group_norm_nhwc_bwd_one_pass_kernelI11Fp16IOBf16WLi128ELi40ELi640EEv26Group_norm_nhwc_bwd_params --------------------------
	.section	.text._Z35group_norm_nhwc_bwd_one_pass_kernelI11Fp16IOBf16WLi128ELi40ELi640EEv26Group_norm_nhwc_bwd_params,"ax",@progbits
	.align	128
        .global         _Z35group_norm_nhwc_bwd_one_pass_kernelI11Fp16IOBf16WLi128ELi40ELi640EEv26Group_norm_nhwc_bwd_params
        .type           _Z35group_norm_nhwc_bwd_one_pass_kernelI11Fp16IOBf16WLi128ELi40ELi640EEv26Group_norm_nhwc_bwd_params,@function
        .size           _Z35group_norm_nhwc_bwd_one_pass_kernelI11Fp16IOBf16WLi128ELi40ELi640EEv26Group_norm_nhwc_bwd_params,(.L_x_3424 - _Z35group_norm_nhwc_bwd_one_pass_kernelI11Fp16IOBf16WLi128ELi40ELi640EEv26Group_norm_nhwc_bwd_params)
        .other          _Z35group_norm_nhwc_bwd_one_pass_kernelI11Fp16IOBf16WLi128ELi40ELi640EEv26Group_norm_nhwc_bwd_params,@"STO_CUDA_ENTRY STV_DEFAULT"
_Z35group_norm_nhwc_bwd_one_pass_kernelI11Fp16IOBf16WLi128ELi40ELi640EEv26Group_norm_nhwc_bwd_params:
.text._Z35group_norm_nhwc_bwd_one_pass_kernelI11Fp16IOBf16WLi128ELi40ELi640EEv26Group_norm_nhwc_bwd_params:
        /* <DEDUP_REMOVED lines=33> */
[----:B------:R-:W-:Y:S01]  /*0210*/  IADD3 R36, PT, PT, R39, 0x20, RZ ;  /* 0x0000002027247810 */ /* 0x000fe20007ffe0ff */
        /* <DEDUP_REMOVED lines=18> */
.L_x_891:
[----:B0-----:R-:W0:Y:S01]  /*0340*/  LDC R12, c[0x0][0x410] ;  /* 0x00010400ff0c7b82 */ /* 0x001e220000000800 */
[----:B------:R-:W1:Y:S01]  /*0350*/  LDCU.128 UR20, c[0x0][0x400] ;  /* 0x00008000ff1477ac */ /* 0x000e620008000c00 */
[----:B------:R-:W-:Y:S01]  /*0360*/  ISETP.LE.AND P2, PT, RZ, UR16, PT ;  /* 0x00000010ff007c0c */ /* 0x000fe2000bf43270 */
[----:B------:R-:W2:Y:S01]  /*0370*/  LDCU.64 UR6, c[0x0][0x3b8] ;  /* 0x00007700ff0677ac */ /* 0x000ea20008000a00 */
[----:B-1----:R-:W-:-:S04]  /*0380*/  ISETP.GE.U32.AND P1, PT, R36, UR20, PT ;  /* 0x0000001424007c0c */ /* 0x002fc8000bf26070 */
[----:B------:R-:W-:Y:S01]  /*0390*/  ISETP.GE.AND.EX P1, PT, R5, UR21, PT, P1 ;  /* 0x0000001505007c0c */ /* 0x000fe2000bf26310 */
[----:B--2---:R-:W-:Y:S01]  /*03a0*/  UIMAD.WIDE UR6, UR16, 0x8, UR6 ;  /* 0x00000008100678a5 */ /* 0x004fe2000f8e0206 */
[----:B0-----:R-:W-:-:S04]  /*03b0*/  IABS R13, R12 ;  /* 0x0000000c000d7213 */ /* 0x001fc80000000000 */
[----:B------:R-:W0:Y:S07]  /*03c0*/  I2F.RP R2, R13 ;  /* 0x0000000d00027306 */ /* 0x000e2e0000209400 */
        /* <DEDUP_REMOVED lines=10> */
[----:B------:R-:W-:Y:S01]  /*0470*/  MOV R10, UR6 ;  /* 0x00000006000a7c02 */ /* 0x000fe20008000f00 */
[----:B------:R-:W0:Y:S04]  /*0480*/  @!P1 LDC.64 R14, c[0x0][0x3f8] ;  /* 0x0000fe00ff0e9b82 */ /* 0x000e280000000a00 */
[----:B------:R-:W-:-:S05]  /*0490*/  IMAD.HI.U32 R11, R11, R4, RZ ;  /* 0x000000040b0b7227 */ /* 0x000fca00078e00ff */
        /* <DEDUP_REMOVED lines=15> */
[----:B------:R-:W-:-:S02]  /*0590*/  @!P0 IADD3 R11, PT, PT, -R11, RZ, RZ ;  /* 0x000000ff0b0b8210 */ /* 0x000fc40007ffe1ff */
[C---:B------:R-:W-:Y:S02]  /*05a0*/  SEL R41, R13.reuse, R2, !P3 ;  /* 0x000000020d297207 */ /* 0x040fe40005800000 */
[----:B------:R-:W-:Y:S02]  /*05b0*/  SEL R11, R13, R11, !P3 ;  /* 0x0000000b0d0b7207 */ /* 0x000fe40005800000 */
[----:B------:R-:W-:Y:S01]  /*05c0*/  ISETP.GE.U32.AND P2, PT, R35, UR20, PT ;  /* 0x0000001423007c0c */ /* 0x000fe2000bf46070 */
[----:B------:R-:W-:Y:S01]  /*05d0*/  IMAD R25, R41, 0x28, RZ ;  /* 0x0000002829197824 */ /* 0x000fe200078e02ff */
[----:B------:R-:W-:Y:S02]  /*05e0*/  SHF.R.S32.HI R2, RZ, 0x1f, R11 ;  /* 0x0000001fff027819 */ /* 0x000fe4000001140b */
[----:B------:R-:W-:Y:S02]  /*05f0*/  ISETP.GE.AND.EX P2, PT, R7, UR21, PT, P2 ;  /* 0x0000001507007c0c */ /* 0x000fe4000bf46320 */
[----:B------:R-:W-:Y:S01]  /*0600*/  IADD3 R44, P0, PT, R25, R0, RZ ;  /* 0x00000000192c7210 */ /* 0x000fe20007f1e0ff */
[----:B------:R-:W-:-:S03]  /*0610*/  IMAD R2, R2, UR22, RZ ;  /* 0x0000001602027c24 */ /* 0x000fc6000f8e02ff */
[----:B------:R-:W-:Y:S01]  /*0620*/  LEA.HI.X.SX32 R45, R25, RZ, 0x1, P0 ;  /* 0x000000ff192d7211 */ /* 0x000fe200000f0eff */
[----:B------:R-:W-:Y:S01]  /*0630*/  IMAD R43, R11, UR23, R2 ;  /* 0x000000170b2b7c24 */ /* 0x000fe2000f8e0202 */
[----:B------:R-:W-:Y:S01]  /*0640*/  ISETP.GE.U32.AND P0, PT, R39, UR20, PT ;  /* 0x0000001427007c0c */ /* 0x000fe2000bf06070 */
[----:B0-----:R-:W-:Y:S02]  /*0650*/  @!P1 IMAD R2, R5, R14, RZ ;  /* 0x0000000e05029224 */ /* 0x001fe400078e02ff */
[----:B------:R-:W-:Y:S01]  /*0660*/  IMAD.WIDE.U32 R44, R11, UR22, R44 ;  /* 0x000000160b2c7c25 */ /* 0x000fe2000f8e002c */
[----:B------:R-:W-:Y:S01]  /*0670*/  MOV R11, UR7 ;  /* 0x00000007000b7c02 */ /* 0x000fe20008000f00 */
[----:B------:R-:W0:Y:S01]  /*0680*/  @!P2 LDC.64 R12, c[0x0][0x3f8] ;  /* 0x0000fe00ff0cab82 */ /* 0x000e220000000a00 */
[----:B------:R-:W-:Y:S01]  /*0690*/  ISETP.GE.AND.EX P0, PT, R3, UR21, PT, P0 ;  /* 0x0000001503007c0c */ /* 0x000fe2000bf06300 */
[----:B------:R-:W-:Y:S01]  /*06a0*/  @!P1 IMAD R17, R36, R15, R2 ;  /* 0x0000000f24119224 */ /* 0x000fe200078e0202 */
[----:B------:R-:W-:-:S02]  /*06b0*/  IADD3 R43, PT, PT, R45, R43, RZ ;  /* 0x0000002b2d2b7210 */ /* 0x000fc40007ffe0ff */
[----:B------:R-:W3:Y:S01]  /*06c0*/  LDG.E.64 R10, desc[UR24][R10.64] ;  /* 0x000000180a0a7981 */ /* 0x000ee2000c1e1b00 */
[-C--:B------:R-:W-:Y:S02]  /*06d0*/  @!P1 MOV R42, R44.reuse ;  /* 0x0000002c002a9202 */ /* 0x080fe40000000f00 */
[----:B------:R-:W-:Y:S01]  /*06e0*/  ISETP.GE.U32.AND P3, PT, R34, UR20, PT ;  /* 0x0000001422007c0c */ /* 0x000fe2000bf66070 */
[----:B------:R-:W4:Y:S01]  /*06f0*/  @!P2 LDC.64 R18, c[0x0][0x3a0] ;  /* 0x0000e800ff12ab82 */ /* 0x000f220000000a00 */
[----:B------:R-:W-:Y:S01]  /*0700*/  @!P2 MOV R26, R44 ;  /* 0x0000002c001aa202 */ /* 0x000fe20000000f00 */
[----:B------:R-:W-:Y:S01]  /*0710*/  @!P1 IMAD.WIDE.U32 R14, R36, R14, R42 ;  /* 0x0000000e240e9225 */ /* 0x000fe200078e002a */
[----:B------:R-:W-:Y:S02]  /*0720*/  ISETP.GE.AND.EX P3, PT, R9, UR21, PT, P3 ;  /* 0x0000001509007c0c */ /* 0x000fe4000bf66330 */
[----:B------:R-:W-:Y:S02]  /*0730*/  @!P2 MOV R27, R43 ;  /* 0x0000002b001ba202 */ /* 0x000fe40000000f00 */
[----:B------:R-:W-:-:S02]  /*0740*/  @!P1 IADD3 R15, PT, PT, R15, R17, RZ ;  /* 0x000000110f0f9210 */ /* 0x000fc40007ffe0ff */
[C---:B------:R-:W-:Y:S01]  /*0750*/  @!P1 SHF.L.U32 R29, R14.reuse, 0x1, RZ ;  /* 0x000000010e1d9819 */ /* 0x040fe200000006ff */
[----:B------:R-:W4:Y:S01]  /*0760*/  @!P2 LDC.64 R16, c[0x0][0x398] ;  /* 0x0000e600ff10ab82 */ /* 0x000f220000000a00 */
[----:B------:R-:W-:Y:S02]  /*0770*/  @!P1 SHF.L.U64.HI R2, R14, 0x1, R15 ;  /* 0x000000010e029819 */ /* 0x000fe4000001020f */
[----:B-1----:R-:W-:Y:S01]  /*0780*/  @!P1 IADD3 R20, P5, PT, R29, R20, RZ ;  /* 0x000000141d149210 */ /* 0x002fe20007fbe0ff */
[----:B0-----:R-:W-:Y:S01]  /*0790*/  @!P2 IMAD R4, R7, R12, RZ ;  /* 0x0000000c0704a224 */ /* 0x001fe200078e02ff */
[----:B--2---:R-:W-:Y:S01]  /*07a0*/  @!P1 IADD3 R22, P4, PT, R29, R22, RZ ;  /* 0x000000161d169210 */ /* 0x004fe20007f9e0ff */
[C---:B------:R-:W-:Y:S02]  /*07b0*/  @!P2 IMAD.WIDE.U32 R26, R35.reuse, R12, R26 ;  /* 0x0000000c231aa225 */ /* 0x040fe400078e001a */
[----:B------:R-:W0:Y:S01]  /*07c0*/  @!P0 LDC.64 R14, c[0x0][0x3f8] ;  /* 0x0000fe00ff0e8b82 */ /* 0x000e220000000a00 */
[----:B------:R-:W-:Y:S01]  /*07d0*/  @!P1 IADD3.X R21, PT, PT, R2, R21, RZ, P5, !PT ;  /* 0x0000001502159210 */ /* 0x000fe20002ffe4ff */
[----:B------:R-:W-:Y:S01]  /*07e0*/  @!P2 IMAD R31, R35, R13, R4 ;  /* 0x0000000d231fa224 */ /* 0x000fe200078e0204 */
[----:B------:R-:W-:-:S02]  /*07f0*/  @!P2 SHF.L.U32 R33, R26, 0x1, RZ ;  /* 0x000000011a21a819 */ /* 0x000fc400000006ff */
[----:B------:R-:W-:-:S03]  /*0800*/  @!P1 IADD3.X R23, PT, PT, R2, R23, RZ, P4, !PT ;  /* 0x0000001702179210 */ /* 0x000fc600027fe4ff */
[----:B------:R-:W1:Y:S01]  /*0810*/  @!P3 LDC.64 R12, c[0x0][0x3f8] ;  /* 0x0000fe00ff0cbb82 */ /* 0x000e620000000a00 */
[----:B------:R-:W-:Y:S02]  /*0820*/  @!P2 IADD3 R27, PT, PT, R27, R31, RZ ;  /* 0x0000001f1b1ba210 */ /* 0x000fe40007ffe0ff */
[----:B------:R-:W-:Y:S02]  /*0830*/  CS2R R30, SRZ ;  /* 0x00000000001e7805 */ /* 0x000fe4000001ff00 */
[----:B------:R-:W-:Y:S02]  /*0840*/  @!P2 SHF.L.U64.HI R2, R26, 0x1, R27 ;  /* 0x000000011a02a819 */ /* 0x000fe4000001021b */
[----:B----4-:R-:W-:Y:S02]  /*0850*/  @!P2 IADD3 R26, P4, PT, R33, R18, RZ ;  /* 0x00000012211aa210 */ /* 0x010fe40007f9e0ff */
[----:B------:R2:W5:Y:S01]  /*0860*/  @!P1 LDG.E R30, desc[UR24][R20.64] ;  /* 0x00000018141e9981 */ /* 0x000562000c1e1900 */
[----:B------:R-:W-:-:S02]  /*0870*/  CS2R R28, SRZ ;  /* 0x00000000001c7805 */ /* 0x000fc4000001ff00 */
[----:B------:R-:W-:Y:S01]  /*0880*/  @!P2 IADD3.X R27, PT, PT, R2, R19, RZ, P4, !PT ;  /* 0x00000013021ba210 */ /* 0x000fe200027fe4ff */
[----:B------:R4:W5:Y:S01]  /*0890*/  @!P1 LDG.E R31, desc[UR24][R22.64] ;  /* 0x00000018161f9981 */ /* 0x000962000c1e1900 */
[----:B------:R-:W-:Y:S01]  /*08a0*/  ISETP.NE.AND P4, PT, RZ, UR28, PT ;  /* 0x0000001cff007c0c */ /* 0x000fe2000bf85270 */
[----:B------:R-:W1:Y:S01]  /*08b0*/  @!P0 LDC.64 R18, c[0x0][0x3a0] ;  /* 0x0000e800ff128b82 */ /* 0x000e620000000a00 */
[----:B0-----:R-:W-:Y:S01]  /*08c0*/  @!P0 IMAD R4, R3, R14, RZ ;  /* 0x0000000e03048224 */ /* 0x001fe200078e02ff */
[----:B------:R0:W5:Y:S01]  /*08d0*/  @!P2 LDG.E R29, desc[UR24][R26.64] ;  /* 0x000000181a1da981 */ /* 0x000162000c1e1900 */
[----:B--2---:R-:W-:Y:S02]  /*08e0*/  @!P0 MOV R20, R44 ;  /* 0x0000002c00148202 */ /* 0x004fe40000000f00 */
[----:B------:R-:W-:Y:S01]  /*08f0*/  @!P0 MOV R21, R43 ;  /* 0x0000002b00158202 */ /* 0x000fe20000000f00 */
[C---:B------:R-:W-:Y:S02]  /*0900*/  @!P0 IMAD R4, R39.reuse, R15, R4 ;  /* 0x0000000f27048224 */ /* 0x040fe400078e0204 */
[----:B----4-:R-:W2:Y:S01]  /*0910*/  LDC.64 R22, c[0x0][0x3a8] ;  /* 0x0000ea00ff167b82 */ /* 0x010ea20000000a00 */
[----:B------:R-:W-:Y:S01]  /*0920*/  @!P0 IMAD.WIDE.U32 R14, R39, R14, R20 ;  /* 0x0000000e270e8225 */ /* 0x000fe200078e0014 */
[----:B------:R-:W-:-:S02]  /*0930*/  @!P2 IADD3 R32, P1, PT, R33, R16, RZ ;  /* 0x000000102120a210 */ /* 0x000fc40007f3e0ff */
[----:B0-----:R-:W-:Y:S01]  /*0940*/  @!P3 MOV R26, R44 ;  /* 0x0000002c001ab202 */ /* 0x001fe20000000f00 */
[----:B-1----:R-:W-:Y:S01]  /*0950*/  @!P3 IMAD R16, R9, R12, RZ ;  /* 0x0000000c0910b224 */ /* 0x002fe200078e02ff */
[----:B------:R-:W-:Y:S02]  /*0960*/  @!P3 MOV R27, R43 ;  /* 0x0000002b001bb202 */ /* 0x000fe40000000f00 */
[----:B------:R-:W0:Y:S01]  /*0970*/  @P4 LDC.64 R20, c[0x0][0x3b0] ;  /* 0x0000ec00ff144b82 */ /* 0x000e220000000a00 */
[----:B------:R-:W-:Y:S01]  /*0980*/  @!P0 IADD3 R15, PT, PT, R15, R4, RZ ;  /* 0x000000040f0f8210 */ /* 0x000fe20007ffe0ff */
[----:B------:R-:W-:Y:S01]  /*0990*/  @!P3 IMAD R4, R34, R13, R16 ;  /* 0x0000000d2204b224 */ /* 0x000fe200078e0210 */
[----:B------:R-:W-:Y:S01]  /*09a0*/  @!P2 IADD3.X R33, PT, PT, R2, R17, RZ, P1, !PT ;  /* 0x000000110221a210 */ /* 0x000fe20000ffe4ff */
[----:B------:R-:W-:Y:S01]  /*09b0*/  @!P3 IMAD.WIDE.U32 R26, R34, R12, R26 ;  /* 0x0000000c221ab225 */ /* 0x000fe200078e001a */
[C---:B------:R-:W-:Y:S02]  /*09c0*/  @!P0 SHF.L.U32 R24, R14.reuse, 0x1, RZ ;  /* 0x000000010e188819 */ /* 0x040fe400000006ff */
[----:B------:R-:W-:Y:S01]  /*09d0*/  @!P0 SHF.L.U64.HI R2, R14, 0x1, R15 ;  /* 0x000000010e028819 */ /* 0x000fe2000001020f */
[----:B------:R-:W1:Y:S01]  /*09e0*/  @!P0 LDC.64 R12, c[0x0][0x398] ;  /* 0x0000e600ff0c8b82 */ /* 0x000e620000000a00 */
[----:B------:R-:W-:Y:S01]  /*09f0*/  IADD3 R25, PT, PT, R25, R0, RZ ;  /* 0x0000000019197210 */ /* 0x000fe20007ffe0ff */
[----:B------:R4:W5:Y:S06]  /*0a00*/  @!P2 LDG.E R28, desc[UR24][R32.64] ;  /* 0x00000018201ca981 */ /* 0x00096c000c1e1900 */
[----:B------:R-:W2:Y:S08]  /*0a10*/  @!P3 LDC.64 R14, c[0x0][0x3a0] ;  /* 0x0000e800ff0ebb82 */ /* 0x000eb00000000a00 */
[----:B------:R-:W2:Y:S01]  /*0a20*/  @!P3 LDC.64 R16, c[0x0][0x398] ;  /* 0x0000e600ff10bb82 */ /* 0x000ea20000000a00 */
[----:B------:R-:W-:-:S02]  /*0a30*/  @!P3 IADD3 R27, PT, PT, R27, R4, RZ ;  /* 0x000000041b1bb210 */ /* 0x000fc40007ffe0ff */
[----:B------:R-:W-:Y:S02]  /*0a40*/  @!P0 IADD3 R18, P1, PT, R24, R18, RZ ;  /* 0x0000001218128210 */ /* 0x000fe40007f3e0ff */
[C---:B------:R-:W-:Y:S02]  /*0a50*/  @!P3 SHF.L.U64.HI R4, R26.reuse, 0x1, R27 ;  /* 0x000000011a04b819 */ /* 0x040fe4000001021b */
[----:B------:R-:W-:Y:S02]  /*0a60*/  @!P3 SHF.L.U32 R27, R26, 0x1, RZ ;  /* 0x000000011a1bb819 */ /* 0x000fe400000006ff */
[----:B----4-:R-:W-:Y:S02]  /*0a70*/  CS2R R32, SRZ ;  /* 0x0000000000207805 */ /* 0x010fe4000001ff00 */
[----:B------:R-:W-:Y:S01]  /*0a80*/  @!P0 IADD3.X R19, PT, PT, R2, R19, RZ, P1, !PT ;  /* 0x0000001302138210 */ /* 0x000fe20000ffe4ff */
[----:B0-----:R-:W-:Y:S01]  /*0a90*/  @P4 IMAD.WIDE R20, R25, 0x2, R20 ;  /* 0x0000000219144825 */ /* 0x001fe200078e0214 */
[----:B-1----:R-:W-:-:S03]  /*0aa0*/  @!P0 IADD3 R12, P1, PT, R24, R12, RZ ;  /* 0x0000000c180c8210 */ /* 0x002fc60007f3e0ff */
[----:B--2---:R-:W-:Y:S01]  /*0ab0*/  IMAD.WIDE R22, R25, 0x2, R22 ;  /* 0x0000000219167825 */ /* 0x004fe200078e0216 */
[----:B------:R-:W-:Y:S02]  /*0ac0*/  @!P3 IADD3 R14, P2, PT, R27, R14, RZ ;  /* 0x0000000e1b0eb210 */ /* 0x000fe40007f5e0ff */
[----:B------:R-:W-:Y:S02]  /*0ad0*/  CS2R R24, SRZ ;  /* 0x0000000000187805 */ /* 0x000fe4000001ff00 */
[----:B------:R-:W-:Y:S01]  /*0ae0*/  @!P0 IADD3.X R13, PT, PT, R2, R13, RZ, P1, !PT ;  /* 0x0000000d020d8210 */ /* 0x000fe20000ffe4ff */
[----:B------:R0:W5:Y:S01]  /*0af0*/  @!P0 LDG.E R33, desc[UR24][R18.64] ;  /* 0x0000001812218981 */ /* 0x000162000c1e1900 */
[----:B------:R-:W-:-:S03]  /*0b00*/  @!P3 IADD3.X R15, PT, PT, R4, R15, RZ, P2, !PT ;  /* 0x0000000f040fb210 */ /* 0x000fc600017fe4ff */
[----:B------:R-:W2:Y:S01]  /*0b10*/  @P4 LDG.E.U16 R2, desc[UR24][R20.64+0x2] ;  /* 0x0000021814024981 */ /* 0x000ea2000c1e1500 */
[----:B------:R-:W-:Y:S02]  /*0b20*/  @!P3 IADD3 R16, P5, PT, R27, R16, RZ ;  /* 0x000000101b10b210 */ /* 0x000fe40007fbe0ff */
[----:B------:R-:W-:Y:S01]  /*0b30*/  CS2R R26, SRZ ;  /* 0x00000000001a7805 */ /* 0x000fe2000001ff00 */
[----:B------:R0:W5:Y:S01]  /*0b40*/  @!P0 LDG.E R32, desc[UR24][R12.64] ;  /* 0x000000180c208981 */ /* 0x000162000c1e1900 */
[----:B------:R-:W-:-:S03]  /*0b50*/  @!P3 IADD3.X R17, PT, PT, R4, R17, RZ, P5, !PT ;  /* 0x000000110411b210 */ /* 0x000fc60002ffe4ff */
[----:B------:R-:W4:Y:S04]  /*0b60*/  LDG.E.U16 R4, desc[UR24][R22.64] ;  /* 0x0000001816047981 */ /* 0x000f28000c1e1500 */
[----:B------:R-:W4:Y:S04]  /*0b70*/  @P4 LDG.E.U16 R19, desc[UR24][R20.64] ;  /* 0x0000001814134981 */ /* 0x000f28000c1e1500 */
[----:B------:R-:W4:Y:S04]  /*0b80*/  LDG.E.U16 R18, desc[UR24][R22.64+0x2] ;  /* 0x0000021816127981 */ /* 0x000f28000c1e1500 */
[----:B------:R0:W5:Y:S04]  /*0b90*/  @!P3 LDG.E R26, desc[UR24][R14.64] ;  /* 0x000000180e1ab981 */ /* 0x000168000c1e1900 */
[----:B------:R0:W5:Y:S01]  /*0ba0*/  @!P3 LDG.E R24, desc[UR24][R16.64] ;  /* 0x000000181018b981 */ /* 0x000162000c1e1900 */
[----:B------:R-:W-:Y:S01]  /*0bb0*/  UISETP.NE.AND UP1, UPT, UR28, URZ, UPT ;  /* 0x000000ff1c00728c */ /* 0x000fe2000bf25270 */
[----:B------:R-:W-:Y:S01]  /*0bc0*/  UMOV UR34, 0x3f800000 ;  /* 0x3f80000000227882 */ /* 0x000fe20000000000 */
        /* <DEDUP_REMOVED lines=11> */
[----:B--2---:R-:W-:Y:S02]  /*0c80*/  @P4 SHF.L.U32 R25, R2, 0x10, RZ ;  /* 0x0000001002194819 */ /* 0x004fe400000006ff */
[----:B----4-:R-:W-:Y:S02]  /*0c90*/  SHF.L.U32 R2, R4, 0x10, RZ ;  /* 0x0000001004027819 */ /* 0x010fe400000006ff */
[----:B------:R-:W-:Y:S02]  /*0ca0*/  @P4 SHF.L.U32 R27, R19, 0x10, RZ ;  /* 0x00000010131b4819 */ /* 0x000fe400000006ff */
[----:B------:R-:W-:Y:S01]  /*0cb0*/  SHF.L.U32 R4, R18, 0x10, RZ ;  /* 0x0000001012047819 */ /* 0x000fe200000006ff */
[----:B0-----:R-:W-:Y:S06]  /*0cc0*/  BRA.U UP1, `(.L_x_861) ;  /* 0x0000000501247547 */ /* 0x001fec000b800000 */
[--C-:B-----5:R-:W-:Y:S02]  /*0cd0*/  HADD2.F32 R10, -RZ, R33.reuse.H0_H0 ;  /* 0x20000021ff0a7230 */ /* 0x120fe40000004100 */
[----:B------:R-:W-:Y:S02]  /*0ce0*/  HADD2.F32 R12, -RZ, R33.H1_H1 ;  /* 0x30000021ff0c7230 */ /* 0x000fe40000004100 */
[--C-:B------:R-:W-:Y:S02]  /*0cf0*/  HADD2.F32 R13, -RZ, R32.reuse.H0_H0 ;  /* 0x20000020ff0d7230 */ /* 0x100fe40000004100 */
        /* <DEDUP_REMOVED lines=8> */
[----:B------:R-:W-:Y:S02]  /*0d80*/  HADD2.F32 R16, -RZ, R31.H1_H1 ;  /* 0x3000001fff107230 */ /* 0x000fe40000004100 */
[----:B------:R-:W-:Y:S01]  /*0d90*/  FADD.FTZ R12, RZ, R15 ;  /* 0x0000000fff0c7221 */ /* 0x000fe20000010000 */
[--C-:B------:R-:W-:Y:S02]  /*0da0*/  HADD2.F32 R19, -RZ, R30.reuse.H0_H0 ;  /* 0x2000001eff137230 */ /* 0x100fe40000004100 */
[----:B------:R-:W-:Y:S01]  /*0db0*/  FMUL.FTZ R17, R4, R11 ;  /* 0x0000000b04117220 */ /* 0x000fe20000410000 */
[----:B------:R-:W-:Y:S01]  /*0dc0*/  FFMA.FTZ R15, R10, R15, RZ ;  /* 0x0000000f0a0f7223 */ /* 0x000fe200000100ff */
[----:B------:R-:W-:Y:S01]  /*0dd0*/  FADD.FTZ R20, R16, -UR33 ;  /* 0x8000002110147e21 */ /* 0x000fe20008010000 */
[----:B------:R-:W-:Y:S01]  /*0de0*/  FFMA.FTZ R10, R13, R10, RZ ;  /* 0x0000000a0d0a7223 */ /* 0x000fe200000100ff */
[----:B------:R-:W-:Y:S01]  /*0df0*/  FADD.FTZ R22, RZ, R13 ;  /* 0x0000000dff167221 */ /* 0x000fe20000010000 */
[----:B------:R-:W-:Y:S01]  /*0e00*/  FFMA.FTZ R15, R14, R17, R15 ;  /* 0x000000110e0f7223 */ /* 0x000fe2000001000f */
[----:B------:R-:W-:Y:S01]  /*0e10*/  FMUL.FTZ R18, R18, UR34 ;  /* 0x0000002212127c20 */ /* 0x000fe20008410000 */
[----:B------:R-:W-:Y:S01]  /*0e20*/  FMUL.FTZ R16, R2, R19 ;  /* 0x0000001302107220 */ /* 0x000fe20000410000 */
[----:B------:R-:W-:Y:S01]  /*0e30*/  FADD.FTZ R12, R17, R12 ;  /* 0x0000000c110c7221 */ /* 0x000fe20000010000 */
[C---:B------:R-:W-:Y:S01]  /*0e40*/  FADD.FTZ R13, R19.reuse, R22 ;  /* 0x00000016130d7221 */ /* 0x040fe20000010000 */
[----:B------:R-:W-:Y:S01]  /*0e50*/  FFMA.FTZ R10, R19, R18, R10 ;  /* 0x00000012130a7223 */ /* 0x000fe2000001000a */
[----:B------:R-:W-:Y:S01]  /*0e60*/  FFMA.FTZ R15, R18, R16, R15 ;  /* 0x00000010120f7223 */ /* 0x000fe2000001000f */
[----:B------:R-:W-:-:S02]  /*0e70*/  HADD2.F32 R17, -RZ, R30.H1_H1 ;  /* 0x3000001eff117230 */ /* 0x000fc40000004100 */
[----:B------:R-:W-:Y:S01]  /*0e80*/  FFMA.FTZ R22, R11, R14, RZ ;  /* 0x0000000e0b167223 */ /* 0x000fe200000100ff */
[--C-:B------:R-:W-:Y:S02]  /*0e90*/  HADD2.F32 R18, -RZ, R29.reuse.H0_H0 ;  /* 0x2000001dff127230 */ /* 0x100fe40000004100 */
[----:B------:R-:W-:Y:S01]  /*0ea0*/  FADD.FTZ R14, RZ, R11 ;  /* 0x0000000bff0e7221 */ /* 0x000fe20000010000 */
[----:B------:R-:W-:Y:S01]  /*0eb0*/  FMUL.FTZ R20, R20, UR34 ;  /* 0x0000002214147c20 */ /* 0x000fe20008410000 */
[----:B------:R-:W-:Y:S01]  /*0ec0*/  FADD.FTZ R16, R12, R16 ;  /* 0x000000100c107221 */ /* 0x000fe20000010000 */
[----:B------:R-:W-:Y:S02]  /*0ed0*/  HADD2.F32 R19, -RZ, R28.H0_H0 ;  /* 0x2000001cff137230 */ /* 0x000fe40000004100 */
[C---:B------:R-:W-:Y:S01]  /*0ee0*/  FADD.FTZ R14, R17.reuse, R14 ;  /* 0x0000000e110e7221 */ /* 0x040fe20000010000 */
[----:B------:R-:W-:Y:S01]  /*0ef0*/  FFMA.FTZ R11, R17, R20, R22 ;  /* 0x00000014110b7223 */ /* 0x000fe20000010016 */
[----:B------:R-:W-:Y:S01]  /*0f00*/  FADD.FTZ R12, R18, -UR33 ;  /* 0x80000021120c7e21 */ /* 0x000fe20008010000 */
[----:B------:R-:W-:Y:S01]  /*0f10*/  FMUL.FTZ R17, R4, R17 ;  /* 0x0000001104117220 */ /* 0x000fe20000410000 */
[----:B------:R-:W-:-:S02]  /*0f20*/  HADD2.F32 R18, -RZ, R29.H1_H1 ;  /* 0x3000001dff127230 */ /* 0x000fc40000004100 */
[----:B------:R-:W-:Y:S01]  /*0f30*/  FMUL.FTZ R21, R2, R19 ;  /* 0x0000001302157220 */ /* 0x000fe20000410000 */
[----:B------:R-:W-:Y:S01]  /*0f40*/  FMUL.FTZ R12, R12, UR34 ;  /* 0x000000220c0c7c20 */ /* 0x000fe20008410000 */
[----:B------:R-:W-:Y:S01]  /*0f50*/  FFMA.FTZ R15, R20, R17, R15 ;  /* 0x00000011140f7223 */ /* 0x000fe2000001000f */
[----:B------:R-:W-:Y:S01]  /*0f60*/  FADD.FTZ R16, R17, R16 ;  /* 0x0000001011107221 */ /* 0x000fe20000010000 */
[----:B------:R-:W-:Y:S01]  /*0f70*/  FADD.FTZ R17, R18, -UR33 ;  /* 0x8000002112117e21 */ /* 0x000fe20008010000 */
[----:B------:R-:W-:Y:S02]  /*0f80*/  HADD2.F32 R18, -RZ, R28.H1_H1 ;  /* 0x3000001cff127230 */ /* 0x000fe40000004100 */
[----:B------:R-:W-:Y:S01]  /*0f90*/  FADD.FTZ R13, R13, R19 ;  /* 0x000000130d0d7221 */ /* 0x000fe20000010000 */
[----:B------:R-:W-:Y:S02]  /*0fa0*/  HADD2.F32 R20, -RZ, R26.H0_H0 ;  /* 0x2000001aff147230 */ /* 0x000fe40000004100 */
[----:B------:R-:W-:Y:S01]  /*0fb0*/  FFMA.FTZ R10, R19, R12, R10 ;  /* 0x0000000c130a7223 */ /* 0x000fe2000001000a */
[----:B------:R-:W-:Y:S01]  /*0fc0*/  FADD.FTZ R16, R16, R21 ;  /* 0x0000001510107221 */ /* 0x000fe20000010000 */
[----:B------:R-:W-:Y:S01]  /*0fd0*/  FFMA.FTZ R12, R12, R21, R15 ;  /* 0x000000150c0c7223 */ /* 0x000fe2000001000f */
[----:B------:R-:W-:Y:S01]  /*0fe0*/  FMUL.FTZ R19, R17, UR34 ;  /* 0x0000002211137c20 */ /* 0x000fe20008410000 */
[----:B------:R-:W-:Y:S01]  /*0ff0*/  FMUL.FTZ R21, R4, R18 ;  /* 0x0000001204157220 */ /* 0x000fe20000410000 */
[----:B------:R-:W-:-:S02]  /*1000*/  HADD2.F32 R17, -RZ, R24.H0_H0 ;  /* 0x20000018ff117230 */ /* 0x000fc40000004100 */
[----:B------:R-:W-:Y:S01]  /*1010*/  FADD.FTZ R20, R20, -UR33 ;  /* 0x8000002114147e21 */ /* 0x000fe20008010000 */
[----:B------:R-:W-:Y:S01]  /*1020*/  FADD.FTZ R15, R14, R18 ;  /* 0x000000120e0f7221 */ /* 0x000fe20000010000 */
[----:B------:R-:W-:Y:S01]  /*1030*/  FFMA.FTZ R11, R18, R19, R11 ;  /* 0x00000013120b7223 */ /* 0x000fe2000001000b */
[----:B------:R-:W-:Y:S02]  /*1040*/  HADD2.F32 R14, -RZ, R26.H1_H1 ;  /* 0x3000001aff0e7230 */ /* 0x000fe40000004100 */
[----:B------:R-:W-:Y:S01]  /*1050*/  FFMA.FTZ R19, R19, R21, R12 ;  /* 0x0000001513137223 */ /* 0x000fe2000001000c */
[----:B------:R-:W-:Y:S01]  /*1060*/  FADD.FTZ R16, R21, R16 ;  /* 0x0000001015107221 */ /* 0x000fe20000010000 */
[----:B------:R-:W-:Y:S01]  /*1070*/  FMUL.FTZ R12, R20, UR34 ;  /* 0x00000022140c7c20 */ /* 0x000fe20008410000 */
[----:B------:R-:W-:Y:S01]  /*1080*/  FMUL.FTZ R21, R2, R17 ;  /* 0x0000001102157220 */ /* 0x000fe20000410000 */
[----:B------:R-:W-:Y:S02]  /*1090*/  HADD2.F32 R20, -RZ, R24.H1_H1 ;  /* 0x30000018ff147230 */ /* 0x000fe40000004100 */
[----:B------:R-:W-:Y:S01]  /*10a0*/  FADD.FTZ R14, R14, -UR33 ;  /* 0x800000210e0e7e21 */ /* 0x000fe20008010000 */
        /* <DEDUP_REMOVED lines=11> */
.L_x_861:
[----:B-----5:R-:W-:Y:S02]  /*1160*/  HADD2.F32 R10, -RZ, R33.H0_H0 ;  /* 0x20000021ff0a7230 */ /* 0x020fe40000004100 */
[--C-:B------:R-:W-:Y:S02]  /*1170*/  HADD2.F32 R12, -RZ, R31.reuse.H0_H0 ;  /* 0x2000001fff0c7230 */ /* 0x100fe40000004100 */
[----:B------:R-:W-:Y:S02]  /*1180*/  HADD2.F32 R17, -RZ, R31.H1_H1 ;  /* 0x3000001fff117230 */ /* 0x000fe40000004100 */
[----:B------:R-:W-:Y:S01]  /*1190*/  FADD.FTZ R10, R10, -UR33 ;  /* 0x800000210a0a7e21 */ /* 0x000fe20008010000 */
[----:B------:R-:W-:-:S03]  /*11a0*/  FADD.FTZ R12, R12, -UR33 ;  /* 0x800000210c0c7e21 */ /* 0x000fc60008010000 */
[----:B------:R-:W-:Y:S01]  /*11b0*/  FMUL.FTZ R11, R10, UR34 ;  /* 0x000000220a0b7c20 */ /* 0x000fe20008410000 */
[----:B------:R-:W-:Y:S02]  /*11c0*/  HADD2.F32 R10, -RZ, R33.H1_H1 ;  /* 0x30000021ff0a7230 */ /* 0x000fe40000004100 */
[----:B------:R-:W-:Y:S01]  /*11d0*/  FMUL.FTZ R22, R12, UR34 ;  /* 0x000000220c167c20 */ /* 0x000fe20008410000 */
[----:B------:R-:W-:Y:S01]  /*11e0*/  FADD.FTZ R17, R17, -UR33 ;  /* 0x8000002111117e21 */ /* 0x000fe20008010000 */
[--C-:B------:R-:W-:Y:S01]  /*11f0*/  FFMA.FTZ R16, R2, R11, R27.reuse ;  /* 0x0000000b02107223 */ /* 0x100fe2000001001b */
[----:B------:R-:W-:Y:S01]  /*1200*/  FADD.FTZ R10, R10, -UR33 ;  /* 0x800000210a0a7e21 */ /* 0x000fe20008010000 */
[----:B------:R-:W-:Y:S02]  /*1210*/  FFMA.FTZ R12, R2, R22, R27 ;  /* 0x00000016020c7223 */ /* 0x000fe4000001001b */
[----:B------:R-:W-:Y:S01]  /*1220*/  FMUL.FTZ R13, R16, -1.4426950216293334961 ;  /* 0xbfb8aa3b100d7820 */ /* 0x000fe20000410000 */
[----:B------:R-:W-:Y:S01]  /*1230*/  FMUL.FTZ R17, R17, UR34 ;  /* 0x0000002211117c20 */ /* 0x000fe20008410000 */
[----:B------:R-:W-:Y:S01]  /*1240*/  FMUL.FTZ R10, R10, UR34 ;  /* 0x000000220a0a7c20 */ /* 0x000fe20008410000 */
[----:B------:R-:W-:-:S03]  /*1250*/  FMUL.FTZ R15, R12, -1.4426950216293334961 ;  /* 0xbfb8aa3b0c0f7820 */ /* 0x000fc60000410000 */
[----:B------:R-:W0:Y:S01]  /*1260*/  MUFU.EX2 R13, R13 ;  /* 0x0000000d000d7308 */ /* 0x000e220000000800 */
[----:B------:R-:W-:-:S03]  /*1270*/  FFMA.FTZ R18, R4, R10, R25 ;  /* 0x0000000a04127223 */ /* 0x000fc60000010019 */
[----:B------:R-:W1:Y:S01]  /*1280*/  MUFU.EX2 R15, R15 ;  /* 0x0000000f000f7308 */ /* 0x000e620000000800 */
[----:B------:R-:W-:-:S06]  /*1290*/  FMUL.FTZ R14, R18, -1.4426950216293334961 ;  /* 0xbfb8aa3b120e7820 */ /* 0x000fcc0000410000 */
[----:B------:R-:W2:Y:S01]  /*12a0*/  MUFU.EX2 R14, R14 ;  /* 0x0000000e000e7308 */ /* 0x000ea20000000800 */
[----:B0-----:R-:W-:Y:S01]  /*12b0*/  FADD.FTZ R20, R13, 1 ;  /* 0x3f8000000d147421 */ /* 0x001fe20000010000 */
[----:B------:R-:W-:Y:S01]  /*12c0*/  FFMA.FTZ R13, R4, R17, R25 ;  /* 0x00000011040d7223 */ /* 0x000fe20000010019 */
[----:B-1----:R-:W-:-:S03]  /*12d0*/  FADD.FTZ R40, R15, 1 ;  /* 0x3f8000000f287421 */ /* 0x002fc60000010000 */
[----:B------:R-:W-:Y:S01]  /*12e0*/  FMUL.FTZ R19, R13, -1.4426950216293334961 ;  /* 0xbfb8aa3b0d137820 */ /* 0x000fe20000410000 */
[----:B------:R-:W0:Y:S01]  /*12f0*/  MUFU.RCP R20, R20 ;  /* 0x0000001400147308 */ /* 0x000e220000001000 */
[----:B--2---:R-:W-:-:S07]  /*1300*/  FADD.FTZ R23, R14, 1 ;  /* 0x3f8000000e177421 */ /* 0x004fce0000010000 */
[----:B------:R-:W1:Y:S04]  /*1310*/  MUFU.EX2 R19, R19 ;  /* 0x0000001300137308 */ /* 0x000e680000000800 */
[----:B------:R-:W2:Y:S01]  /*1320*/  MUFU.RCP R14, R23 ;  /* 0x00000017000e7308 */ /* 0x000ea20000001000 */
[----:B0-----:R-:W-:-:S07]  /*1330*/  FADD.FTZ R21, -R20, 1 ;  /* 0x3f80000014157421 */ /* 0x001fce0000010100 */
[----:B------:R-:W0:Y:S01]  /*1340*/  MUFU.RCP R15, R40 ;  /* 0x00000028000f7308 */ /* 0x000e220000001000 */
[----:B------:R-:W-:Y:S01]  /*1350*/  FFMA.FTZ R16, R16, R21, 1 ;  /* 0x3f80000010107423 */ /* 0x000fe20000010015 */
[----:B------:R-:W-:-:S05]  /*1360*/  HADD2.F32 R21, -RZ, R32.H0_H0 ;  /* 0x20000020ff157230 */ /* 0x000fca0000004100 */
[----:B------:R-:W-:Y:S01]  /*1370*/  FMUL.FTZ R21, R21, R20 ;  /* 0x0000001415157220 */ /* 0x000fe20000410000 */
[----:B-1----:R-:W-:Y:S01]  /*1380*/  FADD.FTZ R20, R19, 1 ;  /* 0x3f80000013147421 */ /* 0x002fe20000010000 */
[----:B--2---:R-:W-:-:S04]  /*1390*/  FADD.FTZ R19, -R14, 1 ;  /* 0x3f8000000e137421 */ /* 0x004fc80000010100 */
[----:B------:R-:W-:Y:S01]  /*13a0*/  FFMA.FTZ R23, R18, R19, 1 ;  /* 0x3f80000012177423 */ /* 0x000fe20000010013 */
[----:B------:R-:W-:Y:S01]  /*13b0*/  HADD2.F32 R19, -RZ, R32.H1_H1 ;  /* 0x30000020ff137230 */ /* 0x000fe20000004100 */
[----:B------:R1:W2:Y:S04]  /*13c0*/  MUFU.RCP R18, R20 ;  /* 0x0000001400127308 */ /* 0x0002a80000001000 */
[----:B-1----:R-:W-:Y:S01]  /*13d0*/  FMUL.FTZ R20, R19, R14 ;  /* 0x0000000e13147220 */ /* 0x002fe20000410000 */
[----:B------:R-:W-:Y:S01]  /*13e0*/  FMUL.FTZ R14, R21, R16 ;  /* 0x00000010150e7220 */ /* 0x000fe20000410000 */
[--C-:B------:R-:W-:Y:S02]  /*13f0*/  HADD2.F32 R16, -RZ, R30.reuse.H0_H0 ;  /* 0x2000001eff107230 */ /* 0x100fe40000004100 */
[----:B0-----:R-:W-:Y:S01]  /*1400*/  FADD.FTZ R19, -R15, 1 ;  /* 0x3f8000000f137421 */ /* 0x001fe20000010100 */
[----:B------:R-:W-:-:S02]  /*1410*/  HADD2.F32 R21, -RZ, R30.H1_H1 ;  /* 0x3000001eff157230 */ /* 0x000fc40000004100 */
[----:B------:R-:W-:Y:S01]  /*1420*/  FMUL.FTZ R23, R20, R23 ;  /* 0x0000001714177220 */ /* 0x000fe20000410000 */
[----:B------:R-:W-:Y:S01]  /*1430*/  FFMA.FTZ R19, R12, R19, 1 ;  /* 0x3f8000000c137423 */ /* 0x000fe20000010013 */
[----:B------:R-:W-:Y:S01]  /*1440*/  FMUL.FTZ R12, R16, R15 ;  /* 0x0000000f100c7220 */ /* 0x000fe20000410000 */
[----:B--2---:R-:W-:Y:S01]  /*1450*/  FADD.FTZ R16, -R18, 1 ;  /* 0x3f80000012107421 */ /* 0x004fe20000010100 */
[----:B------:R-:W-:Y:S02]  /*1460*/  FMUL.FTZ R21, R21, R18 ;  /* 0x0000001215157220 */ /* 0x000fe40000410000 */
[----:B------:R-:W-:Y:S01]  /*1470*/  FMUL.FTZ R19, R12, R19 ;  /* 0x000000130c137220 */ /* 0x000fe20000410000 */
[----:B------:R-:W-:Y:S01]  /*1480*/  FFMA.FTZ R16, R13, R16, 1 ;  /* 0x3f8000000d107423 */ /* 0x000fe20000010010 */
[----:B------:R-:W-:Y:S02]  /*1490*/  HADD2.F32 R13, -RZ, R29.H0_H0 ;  /* 0x2000001dff0d7230 */ /* 0x000fe40000004100 */
[----:B------:R-:W-:Y:S01]  /*14a0*/  FMUL.FTZ R12, R2, R14 ;  /* 0x0000000e020c7220 */ /* 0x000fe20000410000 */
[----:B------:R-:W-:-:S02]  /*14b0*/  FMUL.FTZ R21, R21, R16 ;  /* 0x0000001015157220 */ /* 0x000fc40000410000 */
[----:B------:R-:W-:Y:S01]  /*14c0*/  FADD.FTZ R18, R13, -UR33 ;  /* 0x800000210d127e21 */ /* 0x000fe20008010000 */
[----:B------:R-:W-:Y:S01]  /*14d0*/  FFMA.FTZ R15, R11, R12, RZ ;  /* 0x0000000c0b0f7223 */ /* 0x000fe200000100ff */
[----:B------:R-:W-:Y:S01]  /*14e0*/  FADD.FTZ R16, RZ, R12 ;  /* 0x0000000cff107221 */ /* 0x000fe20000010000 */
[----:B------:R-:W-:Y:S01]  /*14f0*/  FMUL.FTZ R13, R4, R23 ;  /* 0x00000017040d7220 */ /* 0x000fe20000410000 */
[----:B------:R-:W-:-:S03]  /*1500*/  FMUL.FTZ R12, R18, UR34 ;  /* 0x00000022120c7c20 */ /* 0x000fc60008410000 */
[----:B------:R-:W-:Y:S01]  /*1510*/  FFMA.FTZ R20, R10, R13, R15 ;  /* 0x0000000d0a147223 */ /* 0x000fe2000001000f */
[----:B------:R-:W-:Y:S01]  /*1520*/  FADD.FTZ R16, R13, R16 ;  /* 0x000000100d107221 */ /* 0x000fe20000010000 */
[----:B------:R-:W-:Y:S01]  /*1530*/  FFMA.FTZ R13, R2, R12, R27 ;  /* 0x0000000c020d7223 */ /* 0x000fe2000001001b */
[----:B------:R-:W-:Y:S01]  /*1540*/  FFMA.FTZ R15, R11, R14, RZ ;  /* 0x0000000e0b0f7223 */ /* 0x000fe200000100ff */
[----:B------:R-:W-:Y:S01]  /*1550*/  FADD.FTZ R14, RZ, R14 ;  /* 0x0000000eff0e7221 */ /* 0x000fe20000010000 */
[----:B------:R-:W-:Y:S02]  /*1560*/  HADD2.F32 R11, -RZ, R28.H0_H0 ;  /* 0x2000001cff0b7230 */ /* 0x000fe40000004100 */
[----:B------:R-:W-:Y:S01]  /*1570*/  FMUL.FTZ R40, R13, -1.4426950216293334961 ;  /* 0xbfb8aa3b0d287820 */ /* 0x000fe20000410000 */
[-C--:B------:R-:W-:Y:S01]  /*1580*/  FFMA.FTZ R15, R22, R19.reuse, R15 ;  /* 0x00000013160f7223 */ /* 0x080fe2000001000f */
[----:B------:R-:W-:Y:S01]  /*1590*/  FADD.FTZ R14, R14, R19 ;  /* 0x000000130e0e7221 */ /* 0x000fe20000010000 */
[----:B------:R-:W-:-:S03]  /*15a0*/  FMUL.FTZ R19, R2, R19 ;  /* 0x0000001302137220 */ /* 0x000fc60000410000 */
[----:B------:R-:W0:Y:S01]  /*15b0*/  MUFU.EX2 R40, R40 ;  /* 0x0000002800287308 */ /* 0x000e220000000800 */
[----:B------:R-:W-:Y:S01]  /*15c0*/  FFMA.FTZ R22, R22, R19, R20 ;  /* 0x0000001316167223 */ /* 0x000fe20000010014 */
[----:B------:R-:W-:Y:S01]  /*15d0*/  FADD.FTZ R16, R16, R19 ;  /* 0x0000001310107221 */ /* 0x000fe20000010000 */
[----:B0-----:R-:W-:-:S06]  /*15e0*/  FADD.FTZ R18, R40, 1 ;  /* 0x3f80000028127421 */ /* 0x001fcc0000010000 */
[----:B------:R-:W0:Y:S02]  /*15f0*/  MUFU.RCP R18, R18 ;  /* 0x0000001200127308 */ /* 0x000e240000001000 */
[----:B0-----:R-:W-:Y:S01]  /*1600*/  FADD.FTZ R20, -R18, 1 ;  /* 0x3f80000012147421 */ /* 0x001fe20000010100 */
[----:B------:R-:W-:Y:S01]  /*1610*/  FMUL.FTZ R11, R11, R18 ;  /* 0x000000120b0b7220 */ /* 0x000fe20000410000 */
[----:B------:R-:W-:Y:S01]  /*1620*/  FFMA.FTZ R18, R10, R23, RZ ;  /* 0x000000170a127223 */ /* 0x000fe200000100ff */
[----:B------:R-:W-:Y:S01]  /*1630*/  FADD.FTZ R10, RZ, R23 ;  /* 0x00000017ff0a7221 */ /* 0x000fe20000010000 */
[----:B------:R-:W-:Y:S01]  /*1640*/  FFMA.FTZ R20, R13, R20, 1 ;  /* 0x3f8000000d147423 */ /* 0x000fe20000010014 */
[----:B------:R-:W-:Y:S02]  /*1650*/  HADD2.F32 R13, -RZ, R29.H1_H1 ;  /* 0x3000001dff0d7230 */ /* 0x000fe40000004100 */
[-C--:B------:R-:W-:Y:S01]  /*1660*/  FFMA.FTZ R18, R17, R21.reuse, R18 ;  /* 0x0000001511127223 */ /* 0x080fe20000010012 */
[----:B------:R-:W-:Y:S01]  /*1670*/  FADD.FTZ R10, R10, R21 ;  /* 0x000000150a0a7221 */ /* 0x000fe20000010000 */
[----:B------:R-:W-:Y:S01]  /*1680*/  FMUL.FTZ R11, R11, R20 ;  /* 0x000000140b0b7220 */ /* 0x000fe20000410000 */
[----:B------:R-:W-:Y:S01]  /*1690*/  FMUL.FTZ R21, R4, R21 ;  /* 0x0000001504157220 */ /* 0x000fe20000410000 */
[----:B------:R-:W-:Y:S01]  /*16a0*/  FADD.FTZ R13, R13, -UR33 ;  /* 0x800000210d0d7e21 */ /* 0x000fe20008010000 */
[----:B------:R-:W-:-:S02]  /*16b0*/  HADD2.F32 R23, -RZ, R28.H1_H1 ;  /* 0x3000001cff177230 */ /* 0x000fc40000004100 */
[----:B------:R-:W-:Y:S01]  /*16c0*/  FADD.FTZ R14, R14, R11 ;  /* 0x0000000b0e0e7221 */ /* 0x000fe20000010000 */
[----:B------:R-:W-:Y:S01]  /*16d0*/  FFMA.FTZ R17, R17, R21, R22 ;  /* 0x0000001511117223 */ /* 0x000fe20000010016 */
        /* <DEDUP_REMOVED lines=8> */
[----:B------:R-:W-:Y:S01]  /*1760*/  FADD.FTZ R40, -R20, 1 ;  /* 0x3f80000014287421 */ /* 0x000fe20000010100 */
[----:B------:R-:W-:-:S03]  /*1770*/  HADD2.F32 R20, -RZ, R26.H0_H0 ;  /* 0x2000001aff147230 */ /* 0x000fc60000004100 */
[----:B------:R-:W-:Y:S01]  /*1780*/  FFMA.FTZ R19, R19, R40, 1 ;  /* 0x3f80000013137423 */ /* 0x000fe20000010028 */
[----:B------:R-:W-:Y:S01]  /*1790*/  FMUL.FTZ R40, R2, R11 ;  /* 0x0000000b02287220 */ /* 0x000fe20000410000 */
[----:B------:R-:W-:Y:S02]  /*17a0*/  FADD.FTZ R20, R20, -UR33 ;  /* 0x8000002114147e21 */ /* 0x000fe40008010000 */
[----:B------:R-:W-:Y:S01]  /*17b0*/  FMUL.FTZ R19, R22, R19 ;  /* 0x0000001316137220 */ /* 0x000fe20000410000 */
[----:B------:R-:W-:Y:S01]  /*17c0*/  FADD.FTZ R22, R21, R16 ;  /* 0x0000001015167221 */ /* 0x000fe20000010000 */
[----:B------:R-:W-:Y:S01]  /*17d0*/  FMUL.FTZ R20, R20, UR34 ;  /* 0x0000002214147c20 */ /* 0x000fe20008410000 */
[----:B------:R-:W-:Y:S01]  /*17e0*/  FFMA.FTZ R12, R12, R40, R17 ;  /* 0x000000280c0c7223 */ /* 0x000fe20000010011 */
[----:B------:R-:W-:Y:S02]  /*17f0*/  HADD2.F32 R17, -RZ, R24.H0_H0 ;  /* 0x20000018ff117230 */ /* 0x000fe40000004100 */
[----:B------:R-:W-:Y:S01]  /*1800*/  FADD.FTZ R40, R22, R40 ;  /* 0x0000002816287221 */ /* 0x000fe20000010000 */
[----:B------:R-:W-:Y:S01]  /*1810*/  FFMA.FTZ R21, R2, R20, R27 ;  /* 0x0000001402157223 */ /* 0x000fe2000001001b */
[----:B------:R-:W-:Y:S01]  /*1820*/  FFMA.FTZ R22, R13, R19, R18 ;  /* 0x000000130d167223 */ /* 0x000fe20000010012 */
[----:B------:R-:W-:-:S02]  /*1830*/  FADD.FTZ R10, R10, R19 ;  /* 0x000000130a0a7221 */ /* 0x000fc40000010000 */
[----:B------:R-:W-:-:S06]  /*1840*/  FMUL.FTZ R23, R21, -1.4426950216293334961 ;  /* 0xbfb8aa3b15177820 */ /* 0x000fcc0000410000 */
[----:B------:R-:W0:Y:S02]  /*1850*/  MUFU.EX2 R23, R23 ;  /* 0x0000001700177308 */ /* 0x000e240000000800 */
[----:B0-----:R-:W-:Y:S01]  /*1860*/  FADD.FTZ R16, R23, 1 ;  /* 0x3f80000017107421 */ /* 0x001fe20000010000 */
[----:B------:R-:W-:-:S04]  /*1870*/  FMUL.FTZ R23, R4, R19 ;  /* 0x0000001304177220 */ /* 0x000fc80000410000 */
[----:B------:R-:W-:Y:S01]  /*1880*/  FFMA.FTZ R13, R13, R23, R12 ;  /* 0x000000170d0d7223 */ /* 0x000fe2000001000c */
[----:B------:R-:W0:Y:S01]  /*1890*/  MUFU.RCP R16, R16 ;  /* 0x0000001000107308 */ /* 0x000e220000001000 */
[----:B------:R-:W-:Y:S02]  /*18a0*/  HADD2.F32 R12, -RZ, R24.H1_H1 ;  /* 0x30000018ff0c7230 */ /* 0x000fe40000004100 */
[----:B------:R-:W-:Y:S01]  /*18b0*/  FADD.FTZ R40, R23, R40 ;  /* 0x0000002817287221 */ /* 0x000fe20000010000 */
[----:B0-----:R-:W-:Y:S01]  /*18c0*/  FADD.FTZ R11, -R16, 1 ;  /* 0x3f800000100b7421 */ /* 0x001fe20000010100 */
[----:B------:R-:W-:-:S03]  /*18d0*/  FMUL.FTZ R17, R17, R16 ;  /* 0x0000001011117220 */ /* 0x000fc60000410000 */
        /* <DEDUP_REMOVED lines=18> */
[----:B------:R-:W-:-:S03]  /*1a00*/  FFMA.FTZ R12, R20, R17, R15 ;  /* 0x00000011140c7223 */ /* 0x000fc6000001000f */
[-C--:B------:R-:W-:Y:S01]  /*1a10*/  FMUL.FTZ R18, R4, R19.reuse ;  /* 0x0000001304127220 */ /* 0x080fe20000410000 */
[C---:B------:R-:W-:Y:S01]  /*1a20*/  FFMA.FTZ R13, R11.reuse, R19, R22 ;  /* 0x000000130b0d7223 */ /* 0x040fe20000010016 */
[----:B------:R-:W-:Y:S02]  /*1a30*/  FADD.FTZ R15, R10, R19 ;  /* 0x000000130a0f7221 */ /* 0x000fe40000010000 */
[----:B------:R-:W-:Y:S01]  /*1a40*/  FFMA.FTZ R16, R11, R18, R16 ;  /* 0x000000120b107223 */ /* 0x000fe20000010010 */
[----:B------:R-:W-:-:S07]  /*1a50*/  FADD.FTZ R18, R18, R21 ;  /* 0x0000001512127221 */ /* 0x000fce0000010000 */
.L_x_862:
        /* <DEDUP_REMOVED lines=34> */
.L_x_864:
[----:B------:R-:W-:Y:S05]  /*1c80*/  BSYNC.RECONVERGENT B0 ;  /* 0x0000000000007941 */ /* 0x000fea0003800200 */
.L_x_863:
        /* <DEDUP_REMOVED lines=54> */
.L_x_866:
[----:B------:R-:W-:Y:S05]  /*1ff0*/  BSYNC.RECONVERGENT B0 ;  /* 0x0000000000007941 */ /* 0x000fea0003800200 */
.L_x_865:
        /* <DEDUP_REMOVED lines=158> */
.L_x_868:
[----:B------:R-:W-:Y:S05]  /*29e0*/  BSYNC.RECONVERGENT B0 ;  /* 0x0000000000007941 */ /* 0x000fea0003800200 */
.L_x_867:
[----:B------:R-:W-:Y:S04]  /*29f0*/  BSSY.RECONVERGENT B0, `(.L_x_869) ;  /* 0x000001d000007945 */ /* 0x000fe80003800200 */
[----:B------:R-:W-:Y:S05]  /*2a00*/  @P5 BRA `(.L_x_870) ;  /* 0x00000000006c5947 */ /* 0x000fea0003800000 */
[----:B--2---:R-:W2:Y:S01]  /*2a10*/  LDC.64 R18, c[0x0][0x3d8] ;  /* 0x0000f600ff127b82 */ /* 0x004ea20000000a00 */
[----:B------:R-:W-:-:S07]  /*2a20*/  IMAD R21, R41, 0x14, R8 ;  /* 0x0000001429157824 */ /* 0x000fce00078e0208 */
[----:B-1----:R-:W1:Y:S01]  /*2a30*/  LDC.64 R16, c[0x0][0x3f8] ;  /* 0x0000fe00ff107b82 */ /* 0x002e620000000a00 */
[----:B--2---:R-:W-:-:S05]  /*2a40*/  IMAD.WIDE R20, R21, 0x4, R18 ;  /* 0x0000000415147825 */ /* 0x004fca00078e0212 */
[----:B------:R2:W-:Y:S01]  /*2a50*/  REDG.E.ADD.F32.FTZ.RN.STRONG.GPU desc[UR24][R20.64], R12 ;  /* 0x0000000c140079a6 */ /* 0x0005e2000c12f318 */
[----:B-1----:R-:W-:Y:S01]  /*2a60*/  IMAD.WIDE.U32 R18, R16, 0x3, RZ ;  /* 0x0000000310127825 */ /* 0x002fe200078e00ff */
        /* <DEDUP_REMOVED lines=15> */
[----:B--2---:R-:W-:Y:S02]  /*2b60*/  IADD3 R20, P3, PT, R20, R41, RZ ;  /* 0x0000002914147210 */ /* 0x004fe40007f7e0ff */
[----:B------:R-:W-:-:S02]  /*2b70*/  IADD3.X R17, PT, PT, R21, R17, RZ, P1, !PT ;  /* 0x0000001115117210 */ /* 0x000fc40000ffe4ff */
[----:B------:R-:W-:-:S03]  /*2b80*/  IADD3.X R21, PT, PT, R21, R23, RZ, P3, !PT ;  /* 0x0000001715157210 */ /* 0x000fc60001ffe4ff */
[----:B------:R4:W-:Y:S04]  /*2b90*/  REDG.E.ADD.F32.FTZ.RN.STRONG.GPU desc[UR24][R16.64], R13 ;  /* 0x0000000d100079a6 */ /* 0x0009e8000c12f318 */
[----:B------:R4:W-:Y:S04]  /*2ba0*/  REDG.E.ADD.F32.FTZ.RN.STRONG.GPU desc[UR24][R18.64], R14 ;  /* 0x0000000e120079a6 */ /* 0x0009e8000c12f318 */
[----:B------:R4:W-:Y:S02]  /*2bb0*/  REDG.E.ADD.F32.FTZ.RN.STRONG.GPU desc[UR24][R20.64], R15 ;  /* 0x0000000f140079a6 */ /* 0x0009e4000c12f318 */
.L_x_870:
[----:B------:R-:W-:Y:S05]  /*2bc0*/  BSYNC.RECONVERGENT B0 ;  /* 0x0000000000007941 */ /* 0x000fea0003800200 */
.L_x_869:
        /* <DEDUP_REMOVED lines=12> */
[----:B-1----:R-:W-:Y:S01]  /*2c90*/  MOV R16, UR4 ;  /* 0x0000000400107c02 */ /* 0x002fe20008000f00 */
[----:B------:R-:W-:Y:S02]  /*2ca0*/  UIADD3 UR17, UPT, UPT, UR18, UR5, URZ ;  /* 0x0000000512117290 */ /* 0x000fe4000fffe0ff */
[----:B------:R-:W-:Y:S01]  /*2cb0*/  UIMAD.WIDE.U32 UR20, UR30, 0x8, UR6 ;  /* 0x000000081e1478a5 */ /* 0x000fe2000f8e0006 */
[----:B------:R-:W-:-:S03]  /*2cc0*/  LOP3.LUT P1, R16, R16, 0x2, RZ, 0xc0, !PT ;  /* 0x0000000210107812 */ /* 0x000fc6000782c0ff */
[----:B------:R-:W-:Y:S02]  /*2cd0*/  MOV R17, UR17 ;  /* 0x0000001100117c02 */ /* 0x000fe40008000f00 */
[----:B------:R-:W-:Y:S02]  /*2ce0*/  SEL R19, RZ, UR29, P1 ;  /* 0x0000001dff137c07 */ /* 0x000fe40008800000 */
        /* <DEDUP_REMOVED lines=11> */
.L_x_873:
[----:B-1----:R-:W4:Y:S04]  /*2da0*/  LDG.E.STRONG.GPU R12, desc[UR24][R14.64] ;  /* 0x000000180e0c7981 */ /* 0x002f28000c1ef900 */
[----:B----4-:R-:W-:Y:S01]  /*2db0*/  CCTL.IVALL ;  /* 0x00000000ff00798f */ /* 0x010fe20002000000 */
[----:B------:R-:W-:Y:S05]  /*2dc0*/  YIELD ;  /* 0x0000000000007946 */ /* 0x000fea0003800000 */
[----:B------:R-:W-:-:S13]  /*2dd0*/  ISETP.NE.AND P1, PT, R12, R19, PT ;  /* 0x000000130c00720c */ /* 0x000fda0003f25270 */
[----:B------:R-:W-:Y:S05]  /*2de0*/  @P1 BRA `(.L_x_873) ;  /* 0xfffffffc00ec1947 */ /* 0x000fea000383ffff */
.L_x_872:
        /* <DEDUP_REMOVED lines=14> */
.L_x_875:
        /* <DEDUP_REMOVED lines=20> */
[----:B------:R-:W-:Y:S01]  /*3010*/  MOV R17, UR39 ;  /* 0x0000002700117c02 */ /* 0x000fe20008000f00 */
[----:B------:R-:W-:Y:S01]  /*3020*/  @!UP0 UIMAD.WIDE.U32 UR38, UR19, 0x8, UR6 ;  /* 0x00000008132688a5 */ /* 0x000fe2000f8e0006 */
[----:B------:R-:W4:Y:S04]  /*3030*/  @!P3 LDG.E.64 R14, desc[UR24][R14.64] ;  /* 0x000000180e0eb981 */ /* 0x000f28000c1e1b00 */
[----:B------:R-:W5:Y:S01]  /*3040*/  @!P6 LDG.E.64 R16, desc[UR24][R16.64] ;  /* 0x000000181010e981 */ /* 0x000f62000c1e1b00 */
[----:B--2---:R-:W-:-:S02]  /*3050*/  MOV R18, UR38 ;  /* 0x0000002600127c02 */ /* 0x004fc40008000f00 */
[----:B------:R-:W-:-:S06]  /*3060*/  MOV R19, UR39 ;  /* 0x0000002700137c02 */ /* 0x000fcc0008000f00 */
[----:B------:R-:W2:Y:S01]  /*3070*/  @!P5 LDG.E.64 R18, desc[UR24][R18.64] ;  /* 0x000000181212d981 */ /* 0x000ea2000c1e1b00 */
[----:B------:R-:W-:Y:S01]  /*3080*/  IADD3 R21, PT, PT, R20, 0x4, RZ ;  /* 0x0000000414157810 */ /* 0x000fe20007ffe0ff */
[----:B0--3--:R-:W-:Y:S01]  /*3090*/  @!P1 FADD.FTZ R10, R10, R12 ;  /* 0x0000000c0a0a9221 */ /* 0x009fe20000010000 */
[----:B------:R-:W-:Y:S01]  /*30a0*/  @!P1 FADD.FTZ R11, R11, R13 ;  /* 0x0000000d0b0b9221 */ /* 0x000fe20000010000 */
[----:B------:R-:W-:Y:S02]  /*30b0*/  IADD3 R12, PT, PT, R20, 0x5, RZ ;  /* 0x00000005140c7810 */ /* 0x000fe40007ffe0ff */
[----:B------:R-:W-:Y:S01]  /*30c0*/  ISETP.EQ.OR P1, PT, R21, UR26, P2 ;  /* 0x0000001a15007c0c */ /* 0x000fe20009722670 */
[----:B----4-:R-:W-:Y:S01]  /*30d0*/  @!P3 FADD.FTZ R10, R10, R14 ;  /* 0x0000000e0a0ab221 */ /* 0x010fe20000010000 */
[----:B------:R-:W-:Y:S01]  /*30e0*/  @!P3 FADD.FTZ R11, R11, R15 ;  /* 0x0000000f0b0bb221 */ /* 0x000fe20000010000 */
[----:B------:R-:W-:Y:S02]  /*30f0*/  ISETP.EQ.OR P3, PT, R12, UR26, P2 ;  /* 0x0000001a0c007c0c */ /* 0x000fe40009762670 */
[----:B------:R-:W-:Y:S01]  /*3100*/  IADD3 R12, PT, PT, R20, 0x6, RZ ;  /* 0x00000006140c7810 */ /* 0x000fe20007ffe0ff */
[----:B-----5:R-:W-:Y:S01]  /*3110*/  @!P6 FADD.FTZ R10, R10, R16 ;  /* 0x000000100a0ae221 */ /* 0x020fe20000010000 */
[----:B------:R-:W-:-:S02]  /*3120*/  @!P6 FADD.FTZ R11, R11, R17 ;  /* 0x000000110b0be221 */ /* 0x000fc40000010000 */
[----:B------:R-:W-:Y:S02]  /*3130*/  ISETP.EQ.OR P6, PT, R12, UR26, P2 ;  /* 0x0000001a0c007c0c */ /* 0x000fe400097c2670 */
[----:B------:R-:W-:Y:S02]  /*3140*/  IADD3 R12, PT, PT, R20, 0x7, RZ ;  /* 0x00000007140c7810 */ /* 0x000fe40007ffe0ff */
[----:B------:R-:W-:Y:S01]  /*3150*/  VOTEU.ALL UP1, P1 ;  /* 0x0000000000ff7886 */ /* 0x000fe20000820000 */
[----:B--2---:R-:W-:Y:S01]  /*3160*/  @!P5 FADD.FTZ R10, R10, R18 ;  /* 0x000000120a0ad221 */ /* 0x004fe20000010000 */
        /* <DEDUP_REMOVED lines=42> */
.L_x_874:
        /* <DEDUP_REMOVED lines=9> */
[----:B--2---:R-:W-:Y:S02]  /*34a0*/  IADD3 R18, PT, PT, R20, 0x2, RZ ;  /* 0x0000000214127810 */ /* 0x004fe40007ffe0ff */
[----:B------:R-:W-:Y:S02]  /*34b0*/  ISETP.EQ.OR P3, PT, R14, UR26, P2 ;  /* 0x0000001a0e007c0c */ /* 0x000fe40009762670 */
[----:B------:R-:W-:Y:S02]  /*34c0*/  ISETP.EQ.OR P5, PT, R18, UR26, P2 ;  /* 0x0000001a12007c0c */ /* 0x000fe400097a2670 */
[----:B------:R-:W-:-:S02]  /*34d0*/  IADD3 R16, PT, PT, R20, 0x3, RZ ;  /* 0x0000000314107810 */ /* 0x000fc40007ffe0ff */
[----:B------:R-:W-:Y:S02]  /*34e0*/  MOV R13, UR27 ;  /* 0x0000001b000d7c02 */ /* 0x000fe40008000f00 */
[----:B------:R-:W-:Y:S02]  /*34f0*/  ISETP.EQ.OR P6, PT, R16, UR26, P2 ;  /* 0x0000001a10007c0c */ /* 0x000fe400097c2670 */
[----:B------:R-:W-:Y:S01]  /*3500*/  MOV R17, UR27 ;  /* 0x0000001b00117c02 */ /* 0x000fe20008000f00 */
        /* <DEDUP_REMOVED lines=25> */
.L_x_876:
[----:B------:R-:W-:Y:S05]  /*36a0*/  BRA.U !UP1, `(.L_x_871) ;  /* 0x0000000109887547 */ /* 0x000fea000b800000 */
[----:B------:R-:W-:Y:S02]  /*36b0*/  UISETP.NE.AND UP0, UPT, UR18, 0x1, UPT ;  /* 0x000000011200788c */ /* 0x000fe4000bf05270 */
[----:B------:R-:W-:-:S06]  /*36c0*/  ULOP3.LUT UR17, UR29, 0x1, URZ, 0xc0, !UPT ;  /* 0x000000011d117892 */ /* 0x000fcc000f8ec0ff */
[----:B-1----:R-:W-:Y:S01]  /*36d0*/  MOV R16, UR17 ;  /* 0x0000001100107c02 */ /* 0x002fe20008000f00 */
[----:B------:R-:W-:Y:S06]  /*36e0*/  BRA.U !UP0, `(.L_x_877) ;  /* 0x0000000108487547 */ /* 0x000fec000b800000 */
[C---:B------:R-:W-:Y:S02]  /*36f0*/  IADD3 R14, PT, PT, R20.reuse, 0x1, RZ ;  /* 0x00000001140e7810 */ /* 0x040fe40007ffe0ff */
[----:B------:R-:W-:Y:S02]  /*3700*/  ISETP.EQ.OR P3, PT, R20, UR26, P2 ;  /* 0x0000001a14007c0c */ /* 0x000fe40009762670 */
[----:B------:R-:W-:Y:S02]  /*3710*/  ISETP.EQ.OR P1, PT, R14, UR26, P2 ;  /* 0x0000001a0e007c0c */ /* 0x000fe40009722670 */
[----:B------:R-:W-:Y:S02]  /*3720*/  MOV R13, UR27 ;  /* 0x0000001b000d7c02 */ /* 0x000fe40008000f00 */
[----:B------:R-:W-:Y:S02]  /*3730*/  MOV R17, UR27 ;  /* 0x0000001b00117c02 */ /* 0x000fe40008000f00 */
[----:B------:R-:W-:-:S05]  /*3740*/  MOV R15, 0x8 ;  /* 0x00000008000f7802 */ /* 0x000fca0000000f00 */
[----:B------:R-:W-:Y:S02]  /*3750*/  @!P3 IMAD R12, R20, R13, UR5 ;  /* 0x00000005140cbe24 */ /* 0x000fe4000f8e020d */
[----:B------:R-:W-:Y:S02]  /*3760*/  @!P1 IMAD R14, R14, R17, UR5 ;  /* 0x000000050e0e9e24 */ /* 0x000fe4000f8e0211 */
[----:B------:R-:W-:Y:S02]  /*3770*/  HFMA2 R17, -RZ, RZ, 0, 4.76837158203125e-07 ;  /* 0x00000008ff117431 */ /* 0x000fe400000001ff */
[----:B------:R-:W-:-:S04]  /*3780*/  @!P3 IMAD.WIDE.U32 R12, R12, R15, UR6 ;  /* 0x000000060c0cbe25 */ /* 0x000fc8000f8e000f */
[----:B------:R-:W-:Y:S02]  /*3790*/  @!P1 IMAD.WIDE.U32 R14, R14, R17, UR6 ;  /* 0x000000060e0e9e25 */ /* 0x000fe4000f8e0011 */
[----:B------:R-:W0:Y:S04]  /*37a0*/  @!P3 LDG.E.64 R12, desc[UR24][R12.64] ;  /* 0x000000180c0cb981 */ /* 0x000e28000c1e1b00 */
[----:B------:R-:W4:Y:S01]  /*37b0*/  @!P1 LDG.E.64 R14, desc[UR24][R14.64] ;  /* 0x000000180e0e9981 */ /* 0x000f22000c1e1b00 */
[----:B------:R-:W-:Y:S01]  /*37c0*/  IADD3 R20, PT, PT, R20, 0x2, RZ ;  /* 0x0000000214147810 */ /* 0x000fe20007ffe0ff */
[----:B0--3--:R-:W-:Y:S01]  /*37d0*/  @!P3 FADD.FTZ R10, R10, R12 ;  /* 0x0000000c0a0ab221 */ /* 0x009fe20000010000 */
[----:B------:R-:W-:-:S03]  /*37e0*/  @!P3 FADD.FTZ R11, R11, R13 ;  /* 0x0000000d0b0bb221 */ /* 0x000fc60000010000 */
[----:B----4-:R-:W-:Y:S01]  /*37f0*/  @!P1 FADD.FTZ R10, R10, R14 ;  /* 0x0000000e0a0a9221 */ /* 0x010fe20000010000 */
[----:B------:R-:W-:-:S07]  /*3800*/  @!P1 FADD.FTZ R11, R11, R15 ;  /* 0x0000000f0b0b9221 */ /* 0x000fce0000010000 */
.L_x_877:
[----:B------:R-:W-:Y:S01]  /*3810*/  ISETP.EQ.OR P1, PT, R20, UR26, P2 ;  /* 0x0000001a14007c0c */ /* 0x000fe20009722670 */
[----:B------:R-:W-:Y:S03]  /*3820*/  BSSY.RECONVERGENT B0, `(.L_x_871) ;  /* 0x000000a000007945 */ /* 0x000fe60003800200 */
[----:B------:R-:W-:-:S13]  /*3830*/  ISETP.NE.U32.OR P1, PT, R16, 0x1, P1 ;  /* 0x000000011000780c */ /* 0x000fda0000f25470 */
[----:B------:R-:W-:Y:S05]  /*3840*/  @P1 BRA `(.L_x_878) ;  /* 0x00000000001c1947 */ /* 0x000fea0003800000 */
[----:B------:R-:W-:Y:S02]  /*3850*/  MOV R13, UR27 ;  /* 0x0000001b000d7c02 */ /* 0x000fe40008000f00 */
[----:B------:R-:W-:-:S03]  /*3860*/  MOV R15, 0x8 ;  /* 0x00000008000f7802 */ /* 0x000fc60000000f00 */
[----:B------:R-:W-:-:S04]  /*3870*/  IMAD R12, R20, R13, UR5 ;  /* 0x00000005140c7e24 */ /* 0x000fc8000f8e020d */
[----:B------:R-:W-:-:S06]  /*3880*/  IMAD.WIDE.U32 R12, R12, R15, UR6 ;  /* 0x000000060c0c7e25 */ /* 0x000fcc000f8e000f */
[----:B------:R-:W0:Y:S02]  /*3890*/  LDG.E.64 R12, desc[UR24][R12.64] ;  /* 0x000000180c0c7981 */ /* 0x000e24000c1e1b00 */
[----:B0--3--:R-:W-:Y:S01]  /*38a0*/  FADD.FTZ R10, R10, R12 ;  /* 0x0000000c0a0a7221 */ /* 0x009fe20000010000 */
[----:B------:R-:W-:-:S07]  /*38b0*/  FADD.FTZ R11, R11, R13 ;  /* 0x0000000d0b0b7221 */ /* 0x000fce0000010000 */
.L_x_878:
[----:B------:R-:W-:Y:S05]  /*38c0*/  BSYNC.RECONVERGENT B0 ;  /* 0x0000000000007941 */ /* 0x000fea0003800200 */
.L_x_871:
[----:B------:R-:W5:Y:S01]  /*38d0*/  S2UR UR7, SR_CgaCtaId ;  /* 0x00000000000779c3 */ /* 0x000f620000008800 */
[----:B------:R-:W-:Y:S01]  /*38e0*/  UMOV UR6, 0x400 ;  /* 0x0000040000067882 */ /* 0x000fe20000000000 */
[--C-:B-1--4-:R-:W-:Y:S01]  /*38f0*/  HADD2.F32 R14, -RZ, R33.reuse.H0_H0 ;  /* 0x20000021ff0e7230 */ /* 0x112fe20000004100 */
[----:B------:R-:W1:Y:S01]  /*3900*/  LDCU.64 UR20, c[0x0][0x400] ;  /* 0x00008000ff1477ac */ /* 0x000e620008000a00 */
[----:B------:R-:W-:Y:S02]  /*3910*/  HADD2.F32 R33, -RZ, R33.H1_H1 ;  /* 0x30000021ff217230 */ /* 0x000fe40000004100 */
[--C-:B------:R-:W-:Y:S02]  /*3920*/  HADD2.F32 R17, -RZ, R32.reuse.H0_H0 ;  /* 0x20000020ff117230 */ /* 0x100fe40000004100 */
        /* <DEDUP_REMOVED lines=16> */
[----:B--2---:R-:W-:Y:S01]  /*3a30*/  FMUL.FTZ R18, R13, -1.4426950216293334961 ;  /* 0xbfb8aa3b0d127820 */ /* 0x004fe20000410000 */
        /* <DEDUP_REMOVED lines=15> */
.L_x_879:
        /* <DEDUP_REMOVED lines=10> */
[----:B--2---:R-:W-:Y:S02]  /*3bd0*/  FMUL.FTZ R18, R17, UR34 ;  /* 0x0000002211127c20 */ /* 0x004fe40008410000 */
[----:B------:R-:W-:-:S05]  /*3be0*/  FMUL.FTZ R15, R15, UR34 ;  /* 0x000000220f0f7c20 */ /* 0x000fca0008410000 */
        /* <DEDUP_REMOVED lines=8> */
.L_x_881:
[----:B------:R-:W-:Y:S05]  /*3c70*/  BSYNC.RECONVERGENT B0 ;  /* 0x0000000000007941 */ /* 0x000fea0003800200 */
.L_x_880:
[----:B------:R-:W-:Y:S01]  /*3c80*/  HADD2.F32 R10, -RZ, R29.H0_H0 ;  /* 0x2000001dff0a7230 */ /* 0x000fe20000004100 */
[----:B------:R-:W-:Y:S01]  /*3c90*/  UISETP.NE.AND UP0, UPT, UR28, URZ, UPT ;  /* 0x000000ff1c00728c */ /* 0x000fe2000bf05270 */
[----:B------:R-:W-:Y:S02]  /*3ca0*/  HADD2.F32 R31, -RZ, R31.H1_H1 ;  /* 0x3000001fff1f7230 */ /* 0x000fe40000004100 */
[----:B------:R-:W-:Y:S01]  /*3cb0*/  FADD.FTZ R14, R14, -UR33 ;  /* 0x800000210e0e7e21 */ /* 0x000fe20008010000 */
[----:B------:R-:W-:Y:S02]  /*3cc0*/  HADD2.F32 R29, -RZ, R29.H1_H1 ;  /* 0x3000001dff1d7230 */ /* 0x000fe40000004100 */
[----:B------:R-:W-:Y:S01]  /*3cd0*/  FADD.FTZ R10, R10, -UR33 ;  /* 0x800000210a0a7e21 */ /* 0x000fe20008010000 */
[--C-:B------:R-:W-:Y:S02]  /*3ce0*/  HADD2.F32 R11, -RZ, R26.reuse.H0_H0 ;  /* 0x2000001aff0b7230 */ /* 0x100fe40000004100 */
[----:B------:R-:W-:Y:S01]  /*3cf0*/  FADD.FTZ R22, R31, -UR33 ;  /* 0x800000211f167e21 */ /* 0x000fe20008010000 */
[----:B------:R-:W-:-:S02]  /*3d00*/  HADD2.F32 R26, -RZ, R26.H1_H1 ;  /* 0x3000001aff1a7230 */ /* 0x000fc40000004100 */
[----:B------:R-:W-:Y:S01]  /*3d10*/  FADD.FTZ R20, R29, -UR33 ;  /* 0x800000211d147e21 */ /* 0x000fe20008010000 */
[----:B0-----:R-:W-:Y:S01]  /*3d20*/  FMUL.FTZ R12, R14, UR34 ;  /* 0x000000220e0c7c20 */ /* 0x001fe20008410000 */
[----:B------:R-:W-:Y:S01]  /*3d30*/  FADD.FTZ R11, R11, -UR33 ;  /* 0x800000210b0b7e21 */ /* 0x000fe20008010000 */
[----:B------:R-:W-:Y:S01]  /*3d40*/  FMUL.FTZ R22, R22, UR34 ;  /* 0x0000002216167c20 */ /* 0x000fe20008410000 */
[----:B------:R-:W-:Y:S01]  /*3d50*/  FADD.FTZ R26, R26, -UR33 ;  /* 0x800000211a1a7e21 */ /* 0x000fe20008010000 */
[----:B--2---:R-:W-:Y:S01]  /*3d60*/  FMUL.FTZ R18, R10, UR34 ;  /* 0x000000220a127c20 */ /* 0x004fe20008410000 */
        /* <DEDUP_REMOVED lines=9> */
[--C-:B------:R-:W-:Y:S01]  /*3e00*/  FFMA.FTZ R17, R16, R15, R19.reuse ;  /* 0x0000000f10117223 */ /* 0x100fe20000010013 */
        /* <DEDUP_REMOVED lines=25> */
.L_x_882:
        /* <DEDUP_REMOVED lines=15> */
[----:B------:R-:W-:Y:S02]  /*4090*/  F2FP.F16.F32.PACK_AB R11, R16, R29 ;  /* 0x0000001d100b723e */ /* 0x000fe400000000ff */
[----:B------:R-:W-:-:S05]  /*40a0*/  LEA.HI.X R13, R10, UR19, R31, 0x1, P0 ;  /* 0x000000130a0d7c11 */ /* 0x000fca00080f0c1f */
[----:B------:R0:W-:Y:S02]  /*40b0*/  STG.E desc[UR24][R12.64], R11 ;  /* 0x0000000b0c007986 */ /* 0x0001e4000c101918 */
.L_x_884:
[----:B------:R-:W-:Y:S05]  /*40c0*/  BSYNC.RECONVERGENT B0 ;  /* 0x0000000000007941 */ /* 0x000fea0003800200 */
.L_x_883:
        /* <DEDUP_REMOVED lines=21> */
.L_x_885:
[----:B------:R-:W-:Y:S01]  /*4220*/  BSSY.RECONVERGENT B0, `(.L_x_886) ;  /* 0x0000012000007945 */ /* 0x000fe20003800200 */
[----:B------:R-:W-:Y:S01]  /*4230*/  FFMA.FTZ R21, R2, R10, -R21 ;  /* 0x0000000a02157223 */ /* 0x000fe20000010815 */
[----:B------:R-:W-:Y:S02]  /*4240*/  FFMA.FTZ R16, R4, R28, -R23 ;  /* 0x0000001c04107223 */ /* 0x000fe40000010817 */
[----:B------:R-:W-:Y:S05]  /*4250*/  @P1 BRA `(.L_x_887) ;  /* 0x0000000000381947 */ /* 0x000fea0003800000 */
[----:B------:R-:W1:Y:S01]  /*4260*/  LDCU.64 UR6, c[0x0][0x3f8] ;  /* 0x00007f00ff0677ac */ /* 0x000e620008000a00 */
[----:B------:R-:W-:Y:S01]  /*4270*/  MOV R10, R44 ;  /* 0x0000002c000a7202 */ /* 0x000fe20000000f00 */
[----:B------:R-:W-:Y:S01]  /*4280*/  FMUL.FTZ R21, R21, UR34 ;  /* 0x0000002215157c20 */ /* 0x000fe20008410000 */
[----:B0-----:R-:W-:Y:S01]  /*4290*/  MOV R11, R43 ;  /* 0x0000002b000b7202 */ /* 0x001fe20000000f00 */
[----:B------:R-:W0:Y:S01]  /*42a0*/  LDCU.64 UR18, c[0x0][0x380] ;  /* 0x00007000ff1277ac */ /* 0x000e220008000a00 */
[----:B------:R-:W-:Y:S01]  /*42b0*/  FMUL.FTZ R16, R16, UR34 ;  /* 0x0000002210107c20 */ /* 0x000fe20008410000 */
[----:B-1----:R-:W-:Y:S02]  /*42c0*/  IMAD R12, R7, UR6, RZ ;  /* 0x00000006070c7c24 */ /* 0x002fe4000f8e02ff */
[----:B------:R-:W-:-:S04]  /*42d0*/  IMAD.WIDE.U32 R10, R35, UR6, R10 ;  /* 0x00000006230a7c25 */ /* 0x000fc8000f8e000a */
[----:B------:R-:W-:Y:S01]  /*42e0*/  IMAD R13, R35, UR7, R12 ;  /* 0x00000007230d7c24 */ /* 0x000fe2000f8e020c */
[----:B0-----:R-:W-:-:S04]  /*42f0*/  LEA R12, P0, R10, UR18, 0x1 ;  /* 0x000000120a0c7c11 */ /* 0x001fc8000f8008ff */
[----:B------:R-:W-:Y:S02]  /*4300*/  IADD3 R13, PT, PT, R11, R13, RZ ;  /* 0x0000000d0b0d7210 */ /* 0x000fe40007ffe0ff */
[----:B------:R-:W-:Y:S02]  /*4310*/  F2FP.F16.F32.PACK_AB R11, R16, R21 ;  /* 0x00000015100b723e */ /* 0x000fe400000000ff */
[----:B------:R-:W-:-:S05]  /*4320*/  LEA.HI.X R13, R10, UR19, R13, 0x1, P0 ;  /* 0x000000130a0d7c11 */ /* 0x000fca00080f0c0d */
[----:B------:R1:W-:Y:S02]  /*4330*/  STG.E desc[UR24][R12.64], R11 ;  /* 0x0000000b0c007986 */ /* 0x0003e4000c101918 */
.L_x_887:
[----:B------:R-:W-:Y:S05]  /*4340*/  BSYNC.RECONVERGENT B0 ;  /* 0x0000000000007941 */ /* 0x000fea0003800200 */
.L_x_886:
[--C-:B------:R-:W-:Y:S02]  /*4350*/  HADD2.F32 R10, -RZ, R24.reuse.H0_H0 ;  /* 0x20000018ff0a7230 */ /* 0x100fe40000004100 */
[----:B------:R-:W-:Y:S01]  /*4360*/  HADD2.F32 R24, -RZ, R24.H1_H1 ;  /* 0x30000018ff187230 */ /* 0x000fe20000004100 */
[----:B------:R-:W-:Y:S06]  /*4370*/  BRA.U !UP0, `(.L_x_888) ;  /* 0x0000000108487547 */ /* 0x000fec000b800000 */
[----:B------:R-:W-:Y:S01]  /*4380*/  FFMA.FTZ R15, R2, R15, R27 ;  /* 0x0000000f020f7223 */ /* 0x000fe2000001001b */
[----:B------:R-:W-:-:S03]  /*4390*/  FFMA.FTZ R14, R4, R14, R25 ;  /* 0x0000000e040e7223 */ /* 0x000fc60000010019 */
[----:B01----:R-:W-:Y:S01]  /*43a0*/  FMUL.FTZ R11, R15, -1.4426950216293334961 ;  /* 0xbfb8aa3b0f0b7820 */ /* 0x003fe20000410000 */
        /* <DEDUP_REMOVED lines=15> */
.L_x_888:
[----:B------:R-:W-:Y:S01]  /*44a0*/  ISETP.GE.AND.EX P2, PT, R9, UR21, PT, P2 ;  /* 0x0000001509007c0c */ /* 0x000fe2000bf46320 */
[----:B------:R-:W-:Y:S01]  /*44b0*/  FFMA.FTZ R17, R2, R10, -R17 ;  /* 0x0000000a02117223 */ /* 0x000fe20000010811 */
[----:B------:R-:W-:Y:S01]  /*44c0*/  FFMA.FTZ R19, R4, R24, -R19 ;  /* 0x0000001804137223 */ /* 0x000fe20000010813 */
[----:B------:R-:W-:Y:S02]  /*44d0*/  BSSY.RECONVERGENT B0, `(.L_x_889) ;  /* 0x000000f000007945 */ /* 0x000fe40003800200 */
[----:B01----:R-:W-:Y:S01]  /*44e0*/  FMUL.FTZ R13, R17, UR34 ;  /* 0x00000022110d7c20 */ /* 0x003fe20008410000 */
[----:B------:R-:W-:-:S07]  /*44f0*/  FMUL.FTZ R2, R19, UR34 ;  /* 0x0000002213027c20 */ /* 0x000fce0008410000 */
        /* <DEDUP_REMOVED lines=12> */
.L_x_890:
[----:B------:R-:W-:Y:S05]  /*45c0*/  BSYNC.RECONVERGENT B0 ;  /* 0x0000000000007941 */ /* 0x000fea0003800200 */
.L_x_889:
[----:B------:R-:W-:Y:S02]  /*45d0*/  UIADD3 UR16, UPT, UPT, UR27, UR16, URZ ;  /* 0x000000101b107290 */ /* 0x000fe4000fffe0ff */
[----:B------:R-:W-:Y:S02]  /*45e0*/  UIADD3 UR4, UPT, UPT, UR4, 0x1, URZ ;  /* 0x0000000104047890 */ /* 0x000fe4000fffe0ff */
[----:B------:R-:W-:-:S09]  /*45f0*/  UISETP.GE.AND UP0, UPT, UR16, UR8, UPT ;  /* 0x000000081000728c */ /* 0x000fd2000bf06270 */
[----:B------:R-:W-:Y:S05]  /*4600*/  BRA.U !UP0, `(.L_x_891) ;  /* 0xffffffbd084c7547 */ /* 0x000fea000b83ffff */
.L_x_860:
[----:B------:R-:W1:Y:S01]  /*4610*/  LDC R4, c[0x0][0x370] ;  /* 0x0000dc00ff047b82 */ /* 0x000e620000000800 */
[----:B------:R-:W-:Y:S01]  /*4620*/  ISETP.NE.AND P2, PT, R8, RZ, PT ;  /* 0x000000ff0800720c */ /* 0x000fe20003f45270 */
[----:B------:R-:W-:Y:S06]  /*4630*/  BSSY.RECONVERGENT B0, `(.L_x_892) ;  /* 0x0000011000007945 */ /* 0x000fec0003800200 */
[----:B------:R-:W2:Y:S08]  /*4640*/  LDC R7, c[0x0][0x374] ;  /* 0x0000dd00ff077b82 */ /* 0x000eb00000000800 */
[----:B------:R-:W3:Y:S01]  /*4650*/  LDC.64 R2, c[0x0][0x3c8] ;  /* 0x0000f200ff027b82 */ /* 0x000ee20000000a00 */
[----:B-1----:R-:W-:-:S02]  /*4660*/  IADD3 R5, PT, PT, R4, -0x1, RZ ;  /* 0xffffffff04057810 */ /* 0x002fc40007ffe0ff */
[----:B------:R-:W-:Y:S02]  /*4670*/  ISETP.NE.AND P1, PT, R4, 0x1, PT ;  /* 0x000000010400780c */ /* 0x000fe40003f25270 */
[----:B--2---:R-:W-:-:S04]  /*4680*/  IADD3 R0, PT, PT, R7, -0x1, RZ ;  /* 0xffffffff07007810 */ /* 0x004fc80007ffe0ff */
[----:B------:R-:W-:Y:S02]  /*4690*/  ISETP.NE.AND P0, PT, R0, UR5, PT ;  /* 0x0000000500007c0c */ /* 0x000fe4000bf05270 */
        /* <DEDUP_REMOVED lines=10> */
.L_x_893:
[----:B------:R-:W-:Y:S05]  /*4740*/  BSYNC.RECONVERGENT B0 ;  /* 0x0000000000007941 */ /* 0x000fea0003800200 */
.L_x_892:
[----:B------:R-:W-:Y:S05]  /*4750*/  @P0 EXIT ;  /* 0x000000000000094d */ /* 0x000fea0003800000 */
[----:B------:R-:W-:Y:S05]  /*4760*/  @P2 BRA `(.L_x_894) ;  /* 0x0000000000202947 */ /* 0x000fea0003800000 */
[----:B------:R-:W-:-:S05]  /*4770*/  IMAD R0, R4, R7, RZ ;  /* 0x0000000704007224 */ /* 0x000fca00078e02ff */
[----:B------:R-:W-:-:S13]  /*4780*/  ISETP.NE.AND P0, PT, R0, -0x1, PT ;  /* 0xffffffff0000780c */ /* 0x000fda0003f05270 */
[----:B------:R-:W-:Y:S05]  /*4790*/  @!P0 BRA `(.L_x_894) ;  /* 0x0000000000148947 */ /* 0x000fea0003800000 */
.L_x_895:
[----:B-1----:R-:W2:Y:S04]  /*47a0*/  LDG.E.STRONG.GPU R5, desc[UR24][R2.64] ;  /* 0x0000001802057981 */ /* 0x002ea8000c1ef900 */
[----:B--2---:R-:W-:Y:S01]  /*47b0*/  CCTL.IVALL ;  /* 0x00000000ff00798f */ /* 0x004fe20002000000 */
[----:B------:R-:W-:Y:S05]  /*47c0*/  YIELD ;  /* 0x0000000000007946 */ /* 0x000fea0003800000 */
[----:B------:R-:W-:-:S13]  /*47d0*/  ISETP.NE.AND P0, PT, R5, R0, PT ;  /* 0x000000000500720c */ /* 0x000fda0003f05270 */
[----:B------:R-:W-:Y:S05]  /*47e0*/  @P0 BRA `(.L_x_895) ;  /* 0xfffffffc00ec0947 */ /* 0x000fea000383ffff */
.L_x_894:
        /* <DEDUP_REMOVED lines=57> */
[----:B------:R-:W-:Y:S01]  /*4b80*/  SHF.L.U64.HI R28, R16, 0x2, R17 ;  /* 0x00000002101c7819 */ /* 0x000fe20000010211 */
[----:B------:R-:W-:-:S03]  /*4b90*/  UMOV UR4, URZ ;  /* 0x000000ff00047c82 */ /* 0x000fc60008000000 */
        /* <DEDUP_REMOVED lines=13> */
.L_x_898:
        /* <DEDUP_REMOVED lines=29> */
.L_x_897:
[----:B------:R-:W-:Y:S05]  /*4e40*/  BSYNC.RECONVERGENT B0 ;  /* 0x0000000000007941 */ /* 0x000fea0003800200 */
.L_x_896:
        /* <DEDUP_REMOVED lines=10> */
.L_x_899:
        /* <DEDUP_REMOVED lines=87> */
.L_x_900:
        /* <DEDUP_REMOVED lines=10> */
.L_x_3424:


//--------------------- .text._Z35group_norm_nhwc_bwd_one_pass_kernelI11Fp16IOBf16WLi256ELi40ELi640EEv26Group_norm_nhwc_bwd_params --------------------------
	.section	.text._Z35group_norm_nhwc_bwd_one_pass_kernelI11Fp16IOBf16WLi256ELi40ELi640EEv26Group_norm_nhwc_bwd_params,"ax",@progbits
	.align	128
        .global         _Z35group_norm_nhwc_bwd_one_pass_kernelI11Fp16IOBf16WLi256ELi40ELi640EEv26Group_norm_nhwc_bwd_params
        .type           _Z35group_norm_nhwc_bwd_one_pass_kernelI11Fp16IOBf16WLi256ELi40ELi640EEv26Group_norm_nhwc_bwd_params,@function
        .size           _Z35group_norm_nhwc_bwd_one_pass_kernelI11Fp16IOBf16WLi256ELi40ELi640EEv26Group_norm_nhwc_bwd_params,(.L_x_3425 - _Z35group_norm_nhwc_bwd_one_pass_kernelI11Fp16IOBf16WLi256ELi40ELi640EEv26Group_norm_nhwc_bwd_params)
        .other          _Z35group_norm_nhwc_bwd_one_pass_kernelI11Fp16IOBf16WLi256ELi40ELi640EEv26Group_norm_nhwc_bwd_params,@"STO_CUDA_ENTRY STV_DEFAULT"
_Z35group_norm_nhwc_bwd_one_pass_kernelI11Fp16IOBf16WLi256ELi40ELi640EEv26Group_norm_nhwc_bwd_params:
.text._Z35group_norm_nhwc_bwd_one_pass_kernelI11Fp16IOBf16WLi256ELi40ELi640EEv26Group_norm_nhwc_bwd_params:
        /* <DEDUP_REMOVED lines=21> */
.L_x_944:
[----:B------:R-:W1:Y:S01]  /*0150*/  LDC R10, c[0x0][0x410] ;  /* 0x00010400ff0a7b82 */ /* 0x000e620000000800 */
[----:B0-----:R-:W2:Y:S01]  /*0160*/  S2R R3, SR_CTAID.X ;  /* 0x0000000000037919 */ /* 0x001ea20000002500 */
[----:B------:R-:W2:Y:S01]  /*0170*/  LDCU UR5, c[0x0][0x41c] ;  /* 0x00008380ff0577ac */ /* 0x000ea20008000800 */
[----:B------:R-:W-:Y:S02]  /*0180*/  ISETP.LE.AND P2, PT, RZ, UR6, PT ;  /* 0x00000006ff007c0c */ /* 0x000fe4000bf43270 */
[----:B------:R-:W-:Y:S01]  /*0190*/  CS2R R44, SRZ ;  /* 0x00000000002c7805 */ /* 0x000fe2000001ff00 */
[----:B------:R-:W3:Y:S01]  /*01a0*/  LDCU.128 UR12, c[0x0][0x400] ;  /* 0x00008000ff0c77ac */ /* 0x000ee20008000c00 */
[----:B------:R-:W4:Y:S01]  /*01b0*/  LDCU.64 UR8, c[0x0][0x3b8] ;  /* 0x00007700ff0877ac */ /* 0x000f220008000a00 */
[----:B------:R-:W0:Y:S01]  /*01c0*/  LDCU.U8 UR7, c[0x0][0x414] ;  /* 0x00008280ff0777ac */ /* 0x000e220008000000 */
[----:B-1----:R-:W-:-:S04]  /*01d0*/  IABS R7, R10 ;  /* 0x0000000a00077213 */ /* 0x002fc80000000000 */
[----:B------:R-:W1:Y:S08]  /*01e0*/  I2F.RP R6, R7 ;  /* 0x0000000700067306 */ /* 0x000e700000209400 */
[----:B-1----:R-:W1:Y:S02]  /*01f0*/  MUFU.RCP R6, R6 ;  /* 0x0000000600067308 */ /* 0x002e640000001000 */
[----:B-1----:R-:W-:-:S06]  /*0200*/  IADD3 R4, PT, PT, R6, 0xffffffe, RZ ;  /* 0x0ffffffe06047810 */ /* 0x002fcc0007ffe0ff */
[----:B------:R1:W3:Y:S02]  /*0210*/  F2I.FTZ.U32.TRUNC.NTZ R5, R4 ;  /* 0x0000000400057305 */ /* 0x0002e4000021f000 */
[----:B-1----:R-:W-:Y:S01]  /*0220*/  HFMA2 R4, -RZ, RZ, 0, 0 ;  /* 0x00000000ff047431 */ /* 0x002fe200000001ff */
[----:B---3--:R-:W-:-:S05]  /*0230*/  IADD3 R8, PT, PT, RZ, -R5, RZ ;  /* 0x80000005ff087210 */ /* 0x008fca0007ffe0ff */
[----:B------:R-:W-:Y:S01]  /*0240*/  IMAD R9, R8, R7, RZ ;  /* 0x0000000708097224 */ /* 0x000fe200078e02ff */
[----:B------:R-:W-:-:S03]  /*0250*/  IABS R8, UR6 ;  /* 0x0000000600087c13 */ /* 0x000fc60008000000 */
[----:B------:R-:W-:-:S06]  /*0260*/  IMAD.HI.U32 R5, R5, R9, R4 ;  /* 0x0000000905057227 */ /* 0x000fcc00078e0004 */
[----:B------:R-:W-:-:S05]  /*0270*/  IMAD.HI.U32 R6, R5, R8, RZ ;  /* 0x0000000805067227 */ /* 0x000fca00078e00ff */
[----:B------:R-:W-:-:S05]  /*0280*/  IADD3 R5, PT, PT, -R6, RZ, RZ ;  /* 0x000000ff06057210 */ /* 0x000fca0007ffe1ff */
[----:B------:R-:W-:Y:S01]  /*0290*/  IMAD R4, R7, R5, R8 ;  /* 0x0000000507047224 */ /* 0x000fe200078e0208 */
[----:B------:R-:W-:Y:S01]  /*02a0*/  LOP3.LUT R8, R10, UR6, RZ, 0x3c, !PT ;  /* 0x000000060a087c12 */ /* 0x000fe2000f8e3cff */
[----:B--2---:R-:W-:-:S03]  /*02b0*/  IMAD R5, R3, UR5, R48 ;  /* 0x0000000503057c24 */ /* 0x004fc6000f8e0230 */
[----:B------:R-:W-:Y:S02]  /*02c0*/  ISETP.GT.U32.AND P3, PT, R7, R4, PT ;  /* 0x000000040700720c */ /* 0x000fe40003f64070 */
[----:B------:R-:W-:Y:S02]  /*02d0*/  ISETP.GE.U32.AND P1, PT, R5, UR12, PT ;  /* 0x0000000c05007c0c */ /* 0x000fe4000bf26070 */
[----:B------:R-:W-:Y:S02]  /*02e0*/  SHF.R.S32.HI R11, RZ, 0x1f, R5 ;  /* 0x0000001fff0b7819 */ /* 0x000fe40000011405 */
[----:B------:R-:W-:Y:S02]  /*02f0*/  ISETP.GE.AND P5, PT, R8, RZ, PT ;  /* 0x000000ff0800720c */ /* 0x000fe40003fa6270 */
[----:B------:R-:W-:Y:S02]  /*0300*/  ISETP.GE.AND.EX P1, PT, R11, UR13, PT, P1 ;  /* 0x0000000d0b007c0c */ /* 0x000fe4000bf26310 */
[----:B------:R-:W-:-:S02]  /*0310*/  IADD3 R13, PT, PT, R5, 0x20, RZ ;  /* 0x00000020050d7810 */ /* 0x000fc40007ffe0ff */
[----:B------:R-:W-:Y:S02]  /*0320*/  IADD3 R15, PT, PT, R5, 0x40, RZ ;  /* 0x00000040050f7810 */ /* 0x000fe40007ffe0ff */
[-C--:B------:R-:W-:Y:S02]  /*0330*/  @!P3 IADD3 R4, PT, PT, R4, -R7.reuse, RZ ;  /* 0x800000070404b210 */ /* 0x080fe40007ffe0ff */
[----:B------:R-:W-:Y:S02]  /*0340*/  @!P3 IADD3 R6, PT, PT, R6, 0x1, RZ ;  /* 0x000000010606b810 */ /* 0x000fe40007ffe0ff */
[CC--:B------:R-:W-:Y:S02]  /*0350*/  ISETP.GE.U32.AND P0, PT, R4.reuse, R7.reuse, PT ;  /* 0x000000070400720c */ /* 0x0c0fe40003f06070 */
[----:B------:R-:W-:Y:S01]  /*0360*/  ISETP.GT.U32.AND P4, PT, R7, R4, PT ;  /* 0x000000040700720c */ /* 0x000fe20003f84070 */
[----:B------:R-:W1:Y:S01]  /*0370*/  @!P1 LDC.64 R16, c[0x0][0x3f8] ;  /* 0x0000fe00ff109b82 */ /* 0x000e620000000a00 */
[----:B------:R-:W-:-:S02]  /*0380*/  IADD3 R7, PT, PT, R4, -R7, RZ ;  /* 0x8000000704077210 */ /* 0x000fc40007ffe0ff */
[----:B------:R-:W-:Y:S02]  /*0390*/  ISETP.NE.AND P3, PT, R10, RZ, PT ;  /* 0x000000ff0a00720c */ /* 0x000fe40003f65270 */
[----:B------:R-:W-:Y:S02]  /*03a0*/  SEL R4, R7, R4, !P4 ;  /* 0x0000000407047207 */ /* 0x000fe40006000000 */
[----:B------:R-:W-:Y:S01]  /*03b0*/  LOP3.LUT R7, RZ, R10, RZ, 0x33, !PT ;  /* 0x0000000aff077212 */ /* 0x000fe200078e33ff */
[----:B------:R-:W2:Y:S01]  /*03c0*/  @!P1 LDC.64 R22, c[0x0][0x3a0] ;  /* 0x0000e800ff169b82 */ /* 0x000ea20000000a00 */
[----:B------:R-:W-:Y:S02]  /*03d0*/  @!P2 IADD3 R4, PT, PT, -R4, RZ, RZ ;  /* 0x000000ff0404a210 */ /* 0x000fe40007ffe1ff */
[----:B------:R-:W-:Y:S02]  /*03e0*/  @P0 IADD3 R6, PT, PT, R6, 0x1, RZ ;  /* 0x0000000106060810 */ /* 0x000fe40007ffe0ff */
[----:B------:R-:W-:-:S02]  /*03f0*/  SEL R49, R7, R4, !P3 ;  /* 0x0000000407317207 */ /* 0x000fc40005800000 */
[----:B------:R-:W-:Y:S02]  /*0400*/  @!P5 IADD3 R6, PT, PT, -R6, RZ, RZ ;  /* 0x000000ff0606d210 */ /* 0x000fe40007ffe1ff */
[----:B------:R-:W-:Y:S01]  /*0410*/  SHF.R.S32.HI R19, RZ, 0x1f, R13 ;  /* 0x0000001fff137819 */ /* 0x000fe2000001140d */
[----:B------:R-:W-:Y:S01]  /*0420*/  IMAD R9, R49, 0x28, RZ ;  /* 0x0000002831097824 */ /* 0x000fe200078e02ff */
[----:B------:R-:W-:Y:S02]  /*0430*/  SEL R7, R7, R6, !P3 ;  /* 0x0000000607077207 */ /* 0x000fe40005800000 */
[----:B------:R-:W-:Y:S02]  /*0440*/  ISETP.GE.U32.AND P3, PT, R13, UR12, PT ;  /* 0x0000000c0d007c0c */ /* 0x000fe4000bf66070 */
[----:B------:R-:W-:Y:S02]  /*0450*/  IADD3 R52, P0, PT, R9, R2, RZ ;  /* 0x0000000209347210 */ /* 0x000fe40007f1e0ff */
[----:B------:R-:W-:-:S02]  /*0460*/  SHF.R.S32.HI R2, RZ, 0x1f, R7 ;  /* 0x0000001fff027819 */ /* 0x000fc40000011407 */
[----:B------:R-:W-:Y:S02]  /*0470*/  ISETP.GE.AND.EX P3, PT, R19, UR13, PT, P3 ;  /* 0x0000000d13007c0c */ /* 0x000fe4000bf66330 */
[----:B------:R-:W-:Y:S01]  /*0480*/  LEA.HI.X.SX32 R53, R9, RZ, 0x1, P0 ;  /* 0x000000ff09357211 */ /* 0x000fe200000f0eff */
[----:B------:R-:W-:Y:S01]  /*0490*/  IMAD R2, R2, UR14, RZ ;  /* 0x0000000e02027c24 */ /* 0x000fe2000f8e02ff */
[----:B------:R-:W-:Y:S02]  /*04a0*/  ISETP.GE.U32.AND P2, PT, R15, UR12, PT ;  /* 0x0000000c0f007c0c */ /* 0x000fe4000bf46070 */
[----:B------:R-:W-:Y:S01]  /*04b0*/  SHF.R.S32.HI R21, RZ, 0x1f, R15 ;  /* 0x0000001fff157819 */ /* 0x000fe2000001140f */
[C---:B------:R-:W-:Y:S02]  /*04c0*/  IMAD R55, R7.reuse, UR15, R2 ;  /* 0x0000000f07377c24 */ /* 0x040fe4000f8e0202 */
[----:B------:R-:W-:Y:S01]  /*04d0*/  IMAD.WIDE.U32 R52, R7, UR14, R52 ;  /* 0x0000000e07347c25 */ /* 0x000fe2000f8e0034 */
[----:B------:R-:W-:-:S03]  /*04e0*/  ISETP.GE.AND.EX P2, PT, R21, UR13, PT, P2 ;  /* 0x0000000d15007c0c */ /* 0x000fc6000bf46320 */
[----:B-1----:R-:W-:Y:S01]  /*04f0*/  @!P1 IMAD R2, R11, R16, RZ ;  /* 0x000000100b029224 */ /* 0x002fe200078e02ff */
[----:B------:R-:W-:Y:S01]  /*0500*/  IADD3 R55, PT, PT, R53, R55, RZ ;  /* 0x0000003735377210 */ /* 0x000fe20007ffe0ff */
[----:B------:R-:W1:Y:S01]  /*0510*/  @!P1 LDC.64 R10, c[0x0][0x398] ;  /* 0x0000e600ff0a9b82 */ /* 0x000e620000000a00 */
[----:B------:R-:W-:Y:S01]  /*0520*/  @!P1 MOV R54, R52 ;  /* 0x0000003400369202 */ /* 0x000fe20000000f00 */
[C---:B------:R-:W-:Y:S01]  /*0530*/  @!P1 IMAD R9, R5.reuse, R17, R2 ;  /* 0x0000001105099224 */ /* 0x040fe200078e0202 */
[----:B------:R-:W-:-:S03]  /*0540*/  IADD3 R17, PT, PT, R5, 0x60, RZ ;  /* 0x0000006005117810 */ /* 0x000fc60007ffe0ff */
[----:B------:R-:W-:Y:S02]  /*0550*/  @!P1 IMAD.WIDE.U32 R6, R5, R16, R54 ;  /* 0x0000001005069225 */ /* 0x000fe400078e0036 */
[----:B------:R-:W3:Y:S03]  /*0560*/  @!P3 LDC.64 R24, c[0x0][0x3f8] ;  /* 0x0000fe00ff18bb82 */ /* 0x000ee60000000a00 */
[----:B------:R-:W-:Y:S02]  /*0570*/  @!P1 IADD3 R7, PT, PT, R7, R9, RZ ;  /* 0x0000000907079210 */ /* 0x000fe40007ffe0ff */
[C---:B------:R-:W-:Y:S02]  /*0580*/  @!P1 SHF.L.U32 R9, R6.reuse, 0x1, RZ ;  /* 0x0000000106099819 */ /* 0x040fe400000006ff */
[----:B------:R-:W-:Y:S01]  /*0590*/  @!P1 SHF.L.U64.HI R2, R6, 0x1, R7 ;  /* 0x0000000106029819 */ /* 0x000fe20000010207 */
[----:B------:R-:W4:Y:S01]  /*05a0*/  @!P2 LDC.64 R30, c[0x0][0x3f8] ;  /* 0x0000fe00ff1eab82 */ /* 0x000f220000000a00 */
[----:B--2---:R-:W-:-:S04]  /*05b0*/  @!P1 IADD3 R6, P0, PT, R9, R22, RZ ;  /* 0x0000001609069210 */ /* 0x004fc80007f1e0ff */
[C---:B------:R-:W-:Y:S02]  /*05c0*/  @!P1 IADD3.X R7, PT, PT, R2.reuse, R23, RZ, P0, !PT ;  /* 0x0000001702079210 */ /* 0x040fe400007fe4ff */
[----:B-1----:R-:W-:Y:S01]  /*05d0*/  @!P1 IADD3 R8, P0, PT, R9, R10, RZ ;  /* 0x0000000a09089210 */ /* 0x002fe20007f1e0ff */
[----:B------:R-:W1:Y:S01]  /*05e0*/  @!P3 LDC.64 R26, c[0x0][0x3a0] ;  /* 0x0000e800ff1abb82 */ /* 0x000e620000000a00 */
[----:B------:R-:W-:Y:S01]  /*05f0*/  @!P3 MOV R10, R52 ;  /* 0x00000034000ab202 */ /* 0x000fe20000000f00 */
[----:B------:R2:W5:Y:S01]  /*0600*/  @!P1 LDG.E R45, desc[UR10][R6.64] ;  /* 0x0000000a062d9981 */ /* 0x000562000c1e1900 */
[----:B------:R-:W-:Y:S02]  /*0610*/  @!P1 IADD3.X R9, PT, PT, R2, R11, RZ, P0, !PT ;  /* 0x0000000b02099210 */ /* 0x000fe400007fe4ff */
[----:B------:R-:W-:Y:S01]  /*0620*/  @!P3 MOV R11, R55 ;  /* 0x00000037000bb202 */ /* 0x000fe20000000f00 */
[-C--:B---3--:R-:W-:Y:S02]  /*0630*/  @!P3 IMAD R4, R19, R24.reuse, RZ ;  /* 0x000000181304b224 */ /* 0x088fe400078e02ff */
[----:B------:R-:W3:Y:S01]  /*0640*/  @!P3 LDC.64 R28, c[0x0][0x398] ;  /* 0x0000e600ff1cbb82 */ /* 0x000ee20000000a00 */
[----:B------:R-:W-:Y:S01]  /*0650*/  ISETP.GE.U32.AND P0, PT, R17, UR12, PT ;  /* 0x0000000c11007c0c */ /* 0x000fe2000bf06070 */
[C---:B------:R-:W-:Y:S01]  /*0660*/  @!P3 IMAD.WIDE.U32 R10, R13.reuse, R24, R10 ;  /* 0x000000180d0ab225 */ /* 0x040fe200078e000a */
[----:B------:R-:W-:Y:S01]  /*0670*/  SHF.R.S32.HI R19, RZ, 0x1f, R17 ;  /* 0x0000001fff137819 */ /* 0x000fe20000011411 */
[----:B------:R0:W5:Y:S02]  /*0680*/  @!P1 LDG.E R44, desc[UR10][R8.64] ;  /* 0x0000000a082c9981 */ /* 0x000164000c1e1900 */
[----:B------:R-:W-:-:S02]  /*0690*/  @!P3 IMAD R23, R13, R25, R4 ;  /* 0x000000190d17b224 */ /* 0x000fc400078e0204 */
[----:B------:R-:W3:Y:S01]  /*06a0*/  @!P2 LDC.64 R24, c[0x0][0x3a0] ;  /* 0x0000e800ff18ab82 */ /* 0x000ee20000000a00 */
[----:B------:R-:W-:Y:S01]  /*06b0*/  ISETP.GE.AND.EX P0, PT, R19, UR13, PT, P0 ;  /* 0x0000000d13007c0c */ /* 0x000fe2000bf06300 */
[----:B----4-:R-:W-:Y:S01]  /*06c0*/  @!P2 IMAD R4, R21, R30, RZ ;  /* 0x0000001e1504a224 */ /* 0x010fe200078e02ff */
[----:B------:R-:W-:Y:S02]  /*06d0*/  @!P2 MOV R12, R52 ;  /* 0x00000034000ca202 */ /* 0x000fe40000000f00 */
[----:B------:R-:W-:Y:S01]  /*06e0*/  @!P2 MOV R13, R55 ;  /* 0x00000037000da202 */ /* 0x000fe20000000f00 */
[----:B------:R-:W-:Y:S01]  /*06f0*/  @!P2 IMAD R21, R15, R31, R4 ;  /* 0x0000001f0f15a224 */ /* 0x000fe200078e0204 */
[----:B--2---:R-:W-:Y:S01]  /*0700*/  @!P3 IADD3 R7, PT, PT, R11, R23, RZ ;  /* 0x000000170b07b210 */ /* 0x004fe20007ffe0ff */
[----:B------:R-:W2:Y:S01]  /*0710*/  @!P2 LDC.64 R32, c[0x0][0x398] ;  /* 0x0000e600ff20ab82 */ /* 0x000ea20000000a00 */
[C---:B------:R-:W-:Y:S01]  /*0720*/  @!P3 SHF.L.U32 R11, R10.reuse, 0x1, RZ ;  /* 0x000000010a0bb819 */ /* 0x040fe200000006ff */
[----:B------:R-:W-:Y:S01]  /*0730*/  @!P2 IMAD.WIDE.U32 R12, R15, R30, R12 ;  /* 0x0000001e0f0ca225 */ /* 0x000fe200078e000c */
[----:B------:R-:W-:-:S02]  /*0740*/  @!P3 SHF.L.U64.HI R2, R10, 0x1, R7 ;  /* 0x000000010a02b819 */ /* 0x000fc40000010207 */
[----:B-1----:R-:W-:Y:S02]  /*0750*/  @!P3 IADD3 R6, P1, PT, R11, R26, RZ ;  /* 0x0000001a0b06b210 */ /* 0x002fe40007f3e0ff */
[----:B0-----:R-:W-:Y:S01]  /*0760*/  @!P2 IADD3 R9, PT, PT, R13, R21, RZ ;  /* 0x000000150d09a210 */ /* 0x001fe20007ffe0ff */
[----:B------:R-:W0:Y:S01]  /*0770*/  @!P0 LDC.64 R34, c[0x0][0x3f8] ;  /* 0x0000fe00ff228b82 */ /* 0x000e220000000a00 */
[----:B---3--:R-:W-:Y:S02]  /*0780*/  @!P3 IADD3 R10, P4, PT, R11, R28, RZ ;  /* 0x0000001c0b0ab210 */ /* 0x008fe40007f9e0ff */
[----:B------:R-:W-:Y:S02]  /*0790*/  @!P2 SHF.L.U32 R13, R12, 0x1, RZ ;  /* 0x000000010c0da819 */ /* 0x000fe400000006ff */
[C---:B------:R-:W-:Y:S02]  /*07a0*/  @!P3 IADD3.X R7, PT, PT, R2.reuse, R27, RZ, P1, !PT ;  /* 0x0000001b0207b210 */ /* 0x040fe40000ffe4ff */
[----:B------:R-:W-:-:S02]  /*07b0*/  @!P3 IADD3.X R11, PT, PT, R2, R29, RZ, P4, !PT ;  /* 0x0000001d020bb210 */ /* 0x000fc400027fe4ff */
[----:B------:R-:W-:Y:S02]  /*07c0*/  CS2R R42, SRZ ;  /* 0x00000000002a7805 */ /* 0x000fe4000001ff00 */
[----:B------:R-:W-:Y:S01]  /*07d0*/  @!P2 SHF.L.U64.HI R2, R12, 0x1, R9 ;  /* 0x000000010c02a819 */ /* 0x000fe20000010209 */
[----:B------:R-:W-:Y:S01]  /*07e0*/  UIMAD.WIDE UR8, UR6, 0x8, UR8 ;  /* 0x00000008060878a5 */ /* 0x000fe2000f8e0208 */
[----:B------:R-:W-:Y:S01]  /*07f0*/  @!P2 IADD3 R8, P1, PT, R13, R24, RZ ;  /* 0x000000180d08a210 */ /* 0x000fe20007f3e0ff */
[----:B------:R-:W1:Y:S01]  /*0800*/  @!P0 LDC.64 R26, c[0x0][0x3a0] ;  /* 0x0000e800ff1a8b82 */ /* 0x000e620000000a00 */
[----:B------:R-:W-:Y:S01]  /*0810*/  IADD3 R23, PT, PT, R5, 0x80, RZ ;  /* 0x0000008005177810 */ /* 0x000fe20007ffe0ff */
[----:B------:R-:W5:Y:S01]  /*0820*/  @!P3 LDG.E R43, desc[UR10][R6.64] ;  /* 0x0000000a062bb981 */ /* 0x000f62000c1e1900 */
[----:B------:R-:W-:Y:S02]  /*0830*/  @!P2 IADD3.X R9, PT, PT, R2, R25, RZ, P1, !PT ;  /* 0x000000190209a210 */ /* 0x000fe40000ffe4ff */
[----:B------:R-:W-:Y:S01]  /*0840*/  ISETP.GE.U32.AND P1, PT, R23, UR12, PT ;  /* 0x0000000c17007c0c */ /* 0x000fe2000bf26070 */
[----:B------:R3:W5:Y:S01]  /*0850*/  @!P3 LDG.E R42, desc[UR10][R10.64] ;  /* 0x0000000a0a2ab981 */ /* 0x000762000c1e1900 */
[----:B------:R-:W-:Y:S01]  /*0860*/  SHF.R.S32.HI R29, RZ, 0x1f, R23 ;  /* 0x0000001fff1d7819 */ /* 0x000fe20000011417 */
[----:B------:R-:W4:Y:S03]  /*0870*/  @!P0 LDC.64 R20, c[0x0][0x398] ;  /* 0x0000e600ff148b82 */ /* 0x000f260000000a00 */
[----:B------:R-:W-:-:S02]  /*0880*/  ISETP.GE.AND.EX P1, PT, R29, UR13, PT, P1 ;  /* 0x0000000d1d007c0c */ /* 0x000fc4000bf26310 */
[----:B--2---:R-:W-:Y:S01]  /*0890*/  @!P2 IADD3 R12, P3, PT, R13, R32, RZ ;  /* 0x000000200d0ca210 */ /* 0x004fe20007f7e0ff */
[----:B0-----:R-:W-:Y:S01]  /*08a0*/  @!P0 IMAD R4, R19, R34, RZ ;  /* 0x0000002213048224 */ /* 0x001fe200078e02ff */
[----:B------:R-:W-:Y:S02]  /*08b0*/  MOV R14, UR8 ;  /* 0x00000008000e7c02 */ /* 0x000fe40008000f00 */
[----:B------:R-:W-:Y:S02]  /*08c0*/  @!P2 IADD3.X R13, PT, PT, R2, R33, RZ, P3, !PT ;  /* 0x00000021020da210 */ /* 0x000fe40001ffe4ff */
[----:B------:R-:W-:Y:S02]  /*08d0*/  IADD3 R33, PT, PT, R5, 0xa0, RZ ;  /* 0x000000a005217810 */ /* 0x000fe40007ffe0ff */
[----:B------:R-:W-:Y:S02]  /*08e0*/  MOV R15, UR9 ;  /* 0x00000009000f7c02 */ /* 0x000fe40008000f00 */
[----:B------:R-:W-:Y:S01]  /*08f0*/  ISETP.NE.AND P5, PT, RZ, UR7, PT ;  /* 0x00000007ff007c0c */ /* 0x000fe2000bfa5270 */
[----:B---3--:R-:W-:Y:S01]  /*0900*/  @!P0 IMAD R11, R17, R35, R4 ;  /* 0x00000023110b8224 */ /* 0x008fe200078e0204 */
[----:B------:R-:W0:Y:S01]  /*0910*/  @!P1 LDC.64 R18, c[0x0][0x3f8] ;  /* 0x0000fe00ff129b82 */ /* 0x000e220000000a00 */
[----:B------:R-:W-:Y:S01]  /*0920*/  ISETP.GE.U32.AND P3, PT, R33, UR12, PT ;  /* 0x0000000c21007c0c */ /* 0x000fe2000bf66070 */
[----:B------:R-:W2:Y:S01]  /*0930*/  LDG.E.64 R14, desc[UR10][R14.64] ;  /* 0x0000000a0e0e7981 */ /* 0x000ea2000c1e1b00 */
[----:B------:R-:W-:-:S02]  /*0940*/  SHF.R.S32.HI R35, RZ, 0x1f, R33 ;  /* 0x0000001fff237819 */ /* 0x000fc40000011421 */
[----:B------:R-:W-:Y:S02]  /*0950*/  @!P0 MOV R6, R52 ;  /* 0x0000003400068202 */ /* 0x000fe40000000f00 */
[----:B------:R-:W-:Y:S02]  /*0960*/  @!P0 MOV R7, R55 ;  /* 0x0000003700078202 */ /* 0x000fe40000000f00 */
[----:B------:R-:W-:Y:S02]  /*0970*/  ISETP.GE.AND.EX P3, PT, R35, UR13, PT, P3 ;  /* 0x0000000d23007c0c */ /* 0x000fe4000bf66330 */
[----:B------:R-:W-:Y:S01]  /*0980*/  CS2R R40, SRZ ;  /* 0x0000000000287805 */ /* 0x000fe2000001ff00 */
[----:B------:R-:W3:Y:S01]  /*0990*/  @P5 LDC.64 R24, c[0x0][0x3b0] ;  /* 0x0000ec00ff185b82 */ /* 0x000ee20000000a00 */
[----:B------:R-:W-:Y:S01]  /*09a0*/  @!P0 IMAD.WIDE.U32 R6, R17, R34, R6 ;  /* 0x0000002211068225 */ /* 0x000fe200078e0006 */
[----:B------:R-:W-:-:S03]  /*09b0*/  IADD3 R22, PT, PT, R5, 0xc0, RZ ;  /* 0x000000c005167810 */ /* 0x000fc60007ffe0ff */
[----:B------:R0:W5:Y:S01]  /*09c0*/  @!P2 LDG.E R41, desc[UR10][R8.64] ;  /* 0x0000000a0829a981 */ /* 0x000162000c1e1900 */
[----:B------:R-:W-:Y:S02]  /*09d0*/  @!P0 IADD3 R7, PT, PT, R7, R11, RZ ;  /* 0x0000000b07078210 */ /* 0x000fe40007ffe0ff */
[C---:B------:R-:W-:Y:S01]  /*09e0*/  @!P0 SHF.L.U32 R31, R6.reuse, 0x1, RZ ;  /* 0x00000001061f8819 */ /* 0x040fe200000006ff */
[----:B------:R1:W5:Y:S01]  /*09f0*/  @!P2 LDG.E R40, desc[UR10][R12.64] ;  /* 0x0000000a0c28a981 */ /* 0x000362000c1e1900 */
[----:B------:R-:W-:Y:S02]  /*0a00*/  @!P0 SHF.L.U64.HI R32, R6, 0x1, R7 ;  /* 0x0000000106208819 */ /* 0x000fe40000010207 */
[----:B------:R-:W3:Y:S01]  /*0a10*/  @!P3 LDC.64 R6, c[0x0][0x3f8] ;  /* 0x0000fe00ff06bb82 */ /* 0x000ee20000000a00 */
[----:B------:R-:W-:Y:S02]  /*0a20*/  ISETP.GE.U32.AND P2, PT, R22, UR12, PT ;  /* 0x0000000c16007c0c */ /* 0x000fe4000bf46070 */
[----:B------:R-:W-:Y:S01]  /*0a30*/  SHF.R.S32.HI R37, RZ, 0x1f, R22 ;  /* 0x0000001fff257819 */ /* 0x000fe20000011416 */
[----:B0-----:R-:W-:-:S04]  /*0a40*/  @!P1 IMAD R8, R29, R18, RZ ;  /* 0x000000121d089224 */ /* 0x001fc800078e02ff */
[----:B-1----:R-:W0:Y:S01]  /*0a50*/  @!P1 LDC.64 R12, c[0x0][0x3a0] ;  /* 0x0000e800ff0c9b82 */ /* 0x002e220000000a00 */
[----:B------:R-:W-:Y:S02]  /*0a60*/  ISETP.GE.AND.EX P2, PT, R37, UR13, PT, P2 ;  /* 0x0000000d25007c0c */ /* 0x000fe4000bf46320 */
[----:B------:R-:W-:Y:S02]  /*0a70*/  LOP3.LUT R2, R46, 0xffff, RZ, 0xc0, !PT ;  /* 0x0000ffff2e027812 */ /* 0x000fe400078ec0ff */
[----:B------:R-:W-:Y:S01]  /*0a80*/  @!P0 IADD3 R26, P6, PT, R31, R26, RZ ;  /* 0x0000001a1f1a8210 */ /* 0x000fe20007fde0ff */
[----:B------:R-:W-:Y:S01]  /*0a90*/  @!P1 IMAD R39, R23, R19, R8 ;  /* 0x0000001317279224 */ /* 0x000fe200078e0208 */
[----:B------:R-:W-:Y:S01]  /*0aa0*/  IADD3 R10, PT, PT, R5, 0xe0, RZ ;  /* 0x000000e0050a7810 */ /* 0x000fe20007ffe0ff */
[----:B------:R-:W1:Y:S01]  /*0ab0*/  @!P1 LDC.64 R8, c[0x0][0x398] ;  /* 0x0000e600ff089b82 */ /* 0x000e620000000a00 */
[----:B------:R-:W-:Y:S01]  /*0ac0*/  @!P0 IADD3.X R27, PT, PT, R32, R27, RZ, P6, !PT ;  /* 0x0000001b201b8210 */ /* 0x000fe200037fe4ff */
[----:B------:R-:W-:Y:S01]  /*0ad0*/  IMAD R11, R49, 0x28, R2 ;  /* 0x00000028310b7824 */ /* 0x000fe200078e0202 */
[----:B----4-:R-:W-:-:S02]  /*0ae0*/  @!P0 IADD3 R30, P6, PT, R31, R20, RZ ;  /* 0x000000141f1e8210 */ /* 0x010fc40007fde0ff */
[----:B------:R-:W-:Y:S02]  /*0af0*/  @!P1 MOV R28, R52 ;  /* 0x00000034001c9202 */ /* 0x000fe40000000f00 */
[----:B------:R-:W-:Y:S02]  /*0b00*/  @!P1 MOV R29, R55 ;  /* 0x00000037001d9202 */ /* 0x000fe40000000f00 */
[----:B------:R-:W-:Y:S02]  /*0b10*/  ISETP.GE.U32.AND P4, PT, R10, UR12, PT ;  /* 0x0000000c0a007c0c */ /* 0x000fe4000bf86070 */
[----:B------:R-:W-:Y:S01]  /*0b20*/  SHF.R.S32.HI R17, RZ, 0x1f, R10 ;  /* 0x0000001fff117819 */ /* 0x000fe2000001140a */
[----:B---3--:R-:W-:Y:S01]  /*0b30*/  @P5 IMAD.WIDE R24, R11, 0x2, R24 ;  /* 0x000000020b185825 */ /* 0x008fe200078e0218 */
[----:B------:R-:W-:Y:S02]  /*0b40*/  @!P0 IADD3.X R31, PT, PT, R32, R21, RZ, P6, !PT ;  /* 0x00000015201f8210 */ /* 0x000fe400037fe4ff */
[----:B------:R-:W3:Y:S01]  /*0b50*/  @!P2 LDC.64 R20, c[0x0][0x3f8] ;  /* 0x0000fe00ff14ab82 */ /* 0x000ee20000000a00 */
[----:B------:R-:W-:Y:S01]  /*0b60*/  @!P1 IMAD.WIDE.U32 R28, R23, R18, R28 ;  /* 0x00000012171c9225 */ /* 0x000fe200078e001c */
[----:B------:R-:W-:-:S02]  /*0b70*/  ISETP.GE.AND.EX P4, PT, R17, UR13, PT, P4 ;  /* 0x0000000d11007c0c */ /* 0x000fc4000bf86340 */
[----:B------:R-:W-:Y:S01]  /*0b80*/  CS2R R4, SRZ ;  /* 0x0000000000047805 */ /* 0x000fe2000001ff00 */
[----:B------:R-:W4:Y:S03]  /*0b90*/  @P5 LDG.E.U16 R36, desc[UR10][R24.64] ;  /* 0x0000000a18245981 */ /* 0x000f26000c1e1500 */
[----:B------:R-:W3:Y:S01]  /*0ba0*/  @!P3 LDC.64 R18, c[0x0][0x3a0] ;  /* 0x0000e800ff12bb82 */ /* 0x000ee20000000a00 */
[----:B------:R0:W4:Y:S01]  /*0bb0*/  @P5 LDG.E.U16 R16, desc[UR10][R24.64+0x2] ;  /* 0x0000020a18105981 */ /* 0x000122000c1e1500 */
[----:B------:R-:W-:-:S03]  /*0bc0*/  @!P1 SHF.L.U32 R23, R28, 0x1, RZ ;  /* 0x000000011c179819 */ /* 0x000fc600000006ff */
[----:B------:R0:W5:Y:S04]  /*0bd0*/  @!P0 LDG.E R4, desc[UR10][R26.64] ;  /* 0x0000000a1a048981 */ /* 0x000168000c1e1900 */
[----:B------:R1:W5:Y:S01]  /*0be0*/  @!P0 LDG.E R5, desc[UR10][R30.64] ;  /* 0x0000000a1e058981 */ /* 0x000362000c1e1900 */
[----:B0-----:R-:W-:Y:S01]  /*0bf0*/  @!P1 IADD3 R25, PT, PT, R29, R39, RZ ;  /* 0x000000271d199210 */ /* 0x001fe20007ffe0ff */
[----:B------:R-:W-:-:S03]  /*0c00*/  @!P3 IMAD R24, R35, R6, RZ ;  /* 0x000000062318b224 */ /* 0x000fc600078e02ff */
[----:B------:R-:W-:Y:S01]  /*0c10*/  @!P1 SHF.L.U64.HI R34, R28, 0x1, R25 ;  /* 0x000000011c229819 */ /* 0x000fe20000010219 */
[----:B------:R-:W-:Y:S01]  /*0c20*/  @!P3 IMAD R7, R33, R7, R24 ;  /* 0x000000072107b224 */ /* 0x000fe200078e0218 */
[----:B------:R-:W-:Y:S01]  /*0c30*/  @!P1 IADD3 R26, P0, PT, R23, R12, RZ ;  /* 0x0000000c171a9210 */ /* 0x000fe20007f1e0ff */
[----:B------:R-:W0:Y:S01]  /*0c40*/  @!P3 LDC.64 R28, c[0x0][0x398] ;  /* 0x0000e600ff1cbb82 */ /* 0x000e220000000a00 */
[----:B------:R-:W-:Y:S02]  /*0c50*/  @!P3 MOV R24, R52 ;  /* 0x000000340018b202 */ /* 0x000fe40000000f00 */
[----:B------:R-:W-:Y:S02]  /*0c60*/  @!P3 MOV R25, R55 ;  /* 0x000000370019b202 */ /* 0x000fe40000000f00 */
[----:B------:R-:W-:-:S03]  /*0c70*/  @!P1 IADD3.X R27, PT, PT, R34, R13, RZ, P0, !PT ;  /* 0x0000000d221b9210 */ /* 0x000fc600007fe4ff */
[----:B------:R-:W0:Y:S01]  /*0c80*/  @!P4 LDC.64 R12, c[0x0][0x3f8] ;  /* 0x0000fe00ff0ccb82 */ /* 0x000e220000000a00 */
[----:B------:R-:W-:Y:S01]  /*0c90*/  @!P3 IMAD.WIDE.U32 R24, R33, R6, R24 ;  /* 0x000000062118b225 */ /* 0x000fe200078e0018 */
[----:B-1----:R-:W-:-:S03]  /*0ca0*/  @!P1 IADD3 R30, P0, PT, R23, R8, RZ ;  /* 0x00000008171e9210 */ /* 0x002fc60007f1e0ff */
[----:B------:R-:W-:Y:S01]  /*0cb0*/  HFMA2 R6, -RZ, RZ, 0, 0 ;  /* 0x00000000ff067431 */ /* 0x000fe200000001ff */
[----:B------:R-:W-:Y:S02]  /*0cc0*/  @!P2 MOV R35, R55 ;  /* 0x000000370023a202 */ /* 0x000fe40000000f00 */
[----:B------:R-:W-:Y:S02]  /*0cd0*/  @!P3 IADD3 R7, PT, PT, R25, R7, RZ ;  /* 0x000000071907b210 */ /* 0x000fe40007ffe0ff */
[----:B------:R-:W-:Y:S01]  /*0ce0*/  @!P3 SHF.L.U32 R39, R24, 0x1, RZ ;  /* 0x000000011827b819 */ /* 0x000fe200000006ff */
[----:B---3--:R-:W-:Y:S01]  /*0cf0*/  @!P2 IMAD R37, R37, R20, RZ ;  /* 0x000000142525a224 */ /* 0x008fe200078e02ff */
[----:B------:R-:W-:Y:S01]  /*0d00*/  @!P1 IADD3.X R31, PT, PT, R34, R9, RZ, P0, !PT ;  /* 0x00000009221f9210 */ /* 0x000fe200007fe4ff */
[----:B------:R-:W5:Y:S01]  /*0d10*/  @!P1 LDG.E R6, desc[UR10][R26.64] ;  /* 0x0000000a1a069981 */ /* 0x000f62000c1e1900 */
[----:B------:R-:W-:Y:S02]  /*0d20*/  @!P2 MOV R34, R52 ;  /* 0x000000340022a202 */ /* 0x000fe40000000f00 */
[----:B------:R-:W-:-:S02]  /*0d30*/  @!P3 SHF.L.U64.HI R38, R24, 0x1, R7 ;  /* 0x000000011826b819 */ /* 0x000fc40000010207 */
[----:B------:R-:W-:Y:S01]  /*0d40*/  @!P3 IADD3 R32, P6, PT, R39, R18, RZ ;  /* 0x000000122720b210 */ /* 0x000fe20007fde0ff */
[----:B------:R-:W1:Y:S01]  /*0d50*/  @!P2 LDC.64 R24, c[0x0][0x3a0] ;  /* 0x0000e800ff18ab82 */ /* 0x000e620000000a00 */
[C---:B------:R-:W-:Y:S02]  /*0d60*/  @!P2 IMAD R9, R22.reuse, R21, R37 ;  /* 0x000000151609a224 */ /* 0x040fe400078e0225 */
[----:B------:R-:W-:Y:S01]  /*0d70*/  @!P2 IMAD.WIDE.U32 R34, R22, R20, R34 ;  /* 0x000000141622a225 */ /* 0x000fe200078e0022 */
[----:B------:R-:W-:Y:S02]  /*0d80*/  @!P3 IADD3.X R33, PT, PT, R38, R19, RZ, P6, !PT ;  /* 0x000000132621b210 */ /* 0x000fe400037fe4ff */
[----:B------:R-:W-:Y:S02]  /*0d90*/  MOV R7, RZ ;  /* 0x000000ff00077202 */ /* 0x000fe40000000f00 */
[----:B------:R-:W3:Y:S01]  /*0da0*/  @!P4 LDC.64 R22, c[0x0][0x3a0] ;  /* 0x0000e800ff16cb82 */ /* 0x000ee20000000a00 */
[----:B------:R-:W-:-:S02]  /*0db0*/  HFMA2 R8, -RZ, RZ, 0, 0 ;  /* 0x00000000ff087431 */ /* 0x000fc400000001ff */
[----:B0-----:R-:W-:Y:S01]  /*0dc0*/  @!P4 IMAD R17, R17, R12, RZ ;  /* 0x0000000c1111c224 */ /* 0x001fe200078e02ff */
[----:B------:R0:W5:Y:S04]  /*0dd0*/  @!P1 LDG.E R7, desc[UR10][R30.64] ;  /* 0x0000000a1e079981 */ /* 0x000168000c1e1900 */
[----:B------:R-:W3:Y:S08]  /*0de0*/  @!P4 LDC.64 R20, c[0x0][0x398] ;  /* 0x0000e600ff14cb82 */ /* 0x000ef00000000a00 */
[----:B------:R-:W3:Y:S01]  /*0df0*/  @!P2 LDC.64 R18, c[0x0][0x398] ;  /* 0x0000e600ff12ab82 */ /* 0x000ee20000000a00 */
[----:B0-----:R-:W-:Y:S01]  /*0e00*/  @!P4 MOV R30, R52 ;  /* 0x00000034001ec202 */ /* 0x001fe20000000f00 */
[----:B------:R0:W5:Y:S06]  /*0e10*/  @!P3 LDG.E R8, desc[UR10][R32.64] ;  /* 0x0000000a2008b981 */ /* 0x00016c000c1e1900 */
[----:B------:R-:W3:Y:S01]  /*0e20*/  LDC.64 R26, c[0x0][0x3a8] ;  /* 0x0000ea00ff1a7b82 */ /* 0x000ee20000000a00 */
[----:B------:R-:W-:Y:S01]  /*0e30*/  @!P4 MOV R31, R55 ;  /* 0x00000037001fc202 */ /* 0x000fe20000000f00 */
[----:B------:R-:W-:Y:S01]  /*0e40*/  @!P4 IMAD R17, R10, R13, R17 ;  /* 0x0000000d0a11c224 */ /* 0x000fe200078e0211 */
[----:B------:R-:W-:-:S02]  /*0e50*/  @!P2 IADD3 R9, PT, PT, R35, R9, RZ ;  /* 0x000000092309a210 */ /* 0x000fc40007ffe0ff */
[----:B------:R-:W-:Y:S01]  /*0e60*/  @!P3 IADD3 R28, P0, PT, R39, R28, RZ ;  /* 0x0000001c271cb210 */ /* 0x000fe20007f1e0ff */
[----:B------:R-:W-:Y:S01]  /*0e70*/  @!P4 IMAD.WIDE.U32 R12, R10, R12, R30 ;  /* 0x0000000c0a0cc225 */ /* 0x000fe200078e001e */
[C---:B0-----:R-:W-:Y:S02]  /*0e80*/  @!P2 SHF.L.U32 R33, R34.reuse, 0x1, RZ ;  /* 0x000000012221a819 */ /* 0x041fe400000006ff */
[----:B------:R-:W-:Y:S01]  /*0e90*/  @!P2 SHF.L.U64.HI R34, R34, 0x1, R9 ;  /* 0x000000012222a819 */ /* 0x000fe20000010209 */
[----:B------:R-:W-:Y:S01]  /*0ea0*/  HFMA2 R9, -RZ, RZ, 0, 0 ;  /* 0x00000000ff097431 */ /* 0x000fe200000001ff */
[----:B------:R-:W-:Y:S02]  /*0eb0*/  @!P3 IADD3.X R29, PT, PT, R38, R29, RZ, P0, !PT ;  /* 0x0000001d261db210 */ /* 0x000fe400007fe4ff */
[----:B------:R-:W-:Y:S02]  /*0ec0*/  @!P4 IADD3 R17, PT, PT, R13, R17, RZ ;  /* 0x000000110d11c210 */ /* 0x000fe40007ffe0ff */
[C---:B------:R-:W-:Y:S01]  /*0ed0*/  @!P4 SHF.L.U32 R13, R12.reuse, 0x1, RZ ;  /* 0x000000010c0dc819 */ /* 0x040fe200000006ff */
[----:B------:R-:W5:Y:S01]  /*0ee0*/  @!P3 LDG.E R9, desc[UR10][R28.64] ;  /* 0x0000000a1c09b981 */ /* 0x000f62000c1e1900 */
[----:B-1----:R-:W-:Y:S01]  /*0ef0*/  @!P2 IADD3 R24, P0, PT, R33, R24, RZ ;  /* 0x000000182118a210 */ /* 0x002fe20007f1e0ff */
[----:B------:R-:W-:Y:S01]  /*0f00*/  HFMA2 R10, -RZ, RZ, 0, 0 ;  /* 0x00000000ff0a7431 */ /* 0x000fe200000001ff */
[----:B------:R-:W-:-:S02]  /*0f10*/  @!P4 SHF.L.U64.HI R12, R12, 0x1, R17 ;  /* 0x000000010c0cc819 */ /* 0x000fc40000010211 */
[C---:B---3--:R-:W-:Y:S02]  /*0f20*/  @!P4 IADD3 R22, P1, PT, R13.reuse, R22, RZ ;  /* 0x000000160d16c210 */ /* 0x048fe40007f3e0ff */
[----:B------:R-:W-:Y:S01]  /*0f30*/  @!P4 IADD3 R20, P3, PT, R13, R20, RZ ;  /* 0x000000140d14c210 */ /* 0x000fe20007f7e0ff */
[----:B------:R-:W-:Y:S01]  /*0f40*/  IMAD.WIDE R26, R11, 0x2, R26 ;  /* 0x000000020b1a7825 */ /* 0x000fe200078e021a */
[----:B------:R-:W-:Y:S02]  /*0f50*/  @!P2 IADD3.X R25, PT, PT, R34, R25, RZ, P0, !PT ;  /* 0x000000192219a210 */ /* 0x000fe400007fe4ff */
[----:B------:R-:W-:Y:S02]  /*0f60*/  @!P2 IADD3 R18, P0, PT, R33, R18, RZ ;  /* 0x000000122112a210 */ /* 0x000fe40007f1e0ff */
[C---:B------:R-:W-:Y:S01]  /*0f70*/  @!P4 IADD3.X R23, PT, PT, R12.reuse, R23, RZ, P1, !PT ;  /* 0x000000170c17c210 */ /* 0x040fe20000ffe4ff */
[----:B------:R0:W5:Y:S01]  /*0f80*/  @!P2 LDG.E R10, desc[UR10][R24.64] ;  /* 0x0000000a180aa981 */ /* 0x000162000c1e1900 */
[----:B------:R-:W-:-:S02]  /*0f90*/  @!P4 IADD3.X R21, PT, PT, R12, R21, RZ, P3, !PT ;  /* 0x000000150c15c210 */ /* 0x000fc40001ffe4ff */
[----:B------:R-:W-:Y:S02]  /*0fa0*/  CS2R R12, SRZ ;  /* 0x00000000000c7805 */ /* 0x000fe4000001ff00 */
[----:B------:R-:W-:Y:S01]  /*0fb0*/  MOV R11, RZ ;  /* 0x000000ff000b7202 */ /* 0x000fe20000000f00 */
[----:B------:R-:W3:Y:S01]  /*0fc0*/  LDG.E.U16 R17, desc[UR10][R26.64] ;  /* 0x0000000a1a117981 */ /* 0x000ee2000c1e1500 */
[----:B------:R-:W-:-:S03]  /*0fd0*/  @!P2 IADD3.X R19, PT, PT, R34, R19, RZ, P0, !PT ;  /* 0x000000132213a210 */ /* 0x000fc600007fe4ff */
[----:B------:R1:W5:Y:S04]  /*0fe0*/  @!P4 LDG.E R12, desc[UR10][R22.64] ;  /* 0x0000000a160cc981 */ /* 0x000368000c1e1900 */
[----:B------:R-:W3:Y:S04]  /*0ff0*/  LDG.E.U16 R25, desc[UR10][R26.64+0x2] ;  /* 0x0000020a1a197981 */ /* 0x000ee8000c1e1500 */
[----:B------:R1:W5:Y:S04]  /*1000*/  @!P2 LDG.E R11, desc[UR10][R18.64] ;  /* 0x0000000a120ba981 */ /* 0x000368000c1e1900 */
[----:B------:R1:W5:Y:S01]  /*1010*/  @!P4 LDG.E R13, desc[UR10][R20.64] ;  /* 0x0000000a140dc981 */ /* 0x000362000c1e1900 */
[----:B------:R-:W-:Y:S01]  /*1020*/  UISETP.NE.AND UP1, UPT, UR7, URZ, UPT ;  /* 0x000000ff0700728c */ /* 0x000fe2000bf25270 */
[----:B------:R-:W-:Y:S01]  /*1030*/  UMOV UR9, 0x3f800000 ;  /* 0x3f80000000097882 */ /* 0x000fe20000000000 */
[----:B--2---:R-:W-:-:S13]  /*1040*/  R2UR UR14, R14 ;  /* 0x000000000e0e72ca */ /* 0x004fda00000e0000 */
        /* <DEDUP_REMOVED lines=8> */
[----:B------:R-:W-:Y:S02]  /*10d0*/  CS2R R14, SRZ ;  /* 0x00000000000e7805 */ /* 0x000fe4000001ff00 */
[----:B----4-:R-:W-:Y:S02]  /*10e0*/  @P5 SHF.L.U32 R15, R16, 0x10, RZ ;  /* 0x00000010100f5819 */ /* 0x010fe400000006ff */
[----:B------:R-:W-:Y:S02]  /*10f0*/  @P5 SHF.L.U32 R14, R36, 0x10, RZ ;  /* 0x00000010240e5819 */ /* 0x000fe400000006ff */
[----:B0-----:R-:W-:-:S13]  /*1100*/  @P0 R2UR UR5, R24 ;  /* 0x00000000180502ca */ /* 0x001fda00000e0000 */
[----:B------:R-:W-:Y:S01]  /*1110*/  @UP0 UMOV UR9, UR5 ;  /* 0x0000000500090c82 */ /* 0x000fe20008000000 */
[----:B---3--:R-:W-:Y:S02]  /*1120*/  SHF.L.U32 R17, R17, 0x10, RZ ;  /* 0x0000001011117819 */ /* 0x008fe400000006ff */
[----:B------:R-:W-:Y:S01]  /*1130*/  SHF.L.U32 R16, R25, 0x10, RZ ;  /* 0x0000001019107819 */ /* 0x000fe200000006ff */
[----:B-1----:R-:W-:Y:S06]  /*1140*/  BRA.U UP1, `(.L_x_902) ;  /* 0x0000000901447547 */ /* 0x002fec000b800000 */
        /* <DEDUP_REMOVED lines=28> */
[C---:B------:R-:W-:Y:S01]  /*1310*/  FADD.FTZ R28, R27.reuse, R28 ;  /* 0x0000001c1b1c7221 */ /* 0x040fe20000010000 */
[----:B------:R-:W-:Y:S01]  /*1320*/  FFMA.FTZ R25, R24, R19, R25 ;  /* 0x0000001318197223 */ /* 0x000fe20000010019 */
[----:B------:R-:W-:Y:S01]  /*1330*/  FFMA.FTZ R22, R27, R18, R22 ;  /* 0x000000121b167223 */ /* 0x000fe20000010016 */
[----:B------:R-:W-:Y:S01]  /*1340*/  FMUL.FTZ R27, R16, R27 ;  /* 0x0000001b101b7220 */ /* 0x000fe20000410000 */
[----:B------:R-:W-:Y:S01]  /*1350*/  FFMA.FTZ R21, R26, R24, R21 ;  /* 0x000000181a157223 */ /* 0x000fe20000010015 */
[----:B------:R-:W-:Y:S02]  /*1360*/  HADD2.F32 R24, -RZ, R40.H0_H0 ;  /* 0x20000028ff187230 */ /* 0x000fe40000004100 */
[----:B------:R-:W-:Y:S01]  /*1370*/  FADD.FTZ R20, R20, R19 ;  /* 0x0000001314147221 */ /* 0x000fe20000010000 */
[----:B------:R-:W-:Y:S01]  /*1380*/  FADD.FTZ R30, R30, -UR14 ;  /* 0x8000000e1e1e7e21 */ /* 0x000fe20008010000 */
[----:B------:R-:W-:Y:S01]  /*1390*/  FFMA.FTZ R25, R18, R27, R25 ;  /* 0x0000001b12197223 */ /* 0x000fe20000010019 */
[----:B------:R-:W-:-:S02]  /*13a0*/  HADD2.F32 R18, -RZ, R41.H1_H1 ;  /* 0x30000029ff127230 */ /* 0x000fc40000004100 */
[----:B------:R-:W-:Y:S01]  /*13b0*/  FADD.FTZ R20, R27, R20 ;  /* 0x000000141b147221 */ /* 0x000fe20000010000 */
[----:B------:R-:W-:Y:S01]  /*13c0*/  FMUL.FTZ R30, R30, UR9 ;  /* 0x000000091e1e7c20 */ /* 0x000fe20008410000 */
[----:B------:R-:W-:Y:S01]  /*13d0*/  FMUL.FTZ R19, R17, R24 ;  /* 0x0000001811137220 */ /* 0x000fe20000410000 */
[----:B------:R-:W-:Y:S01]  /*13e0*/  FADD.FTZ R29, R26, R29 ;  /* 0x0000001d1a1d7221 */ /* 0x000fe20000010000 */
[----:B------:R-:W-:Y:S01]  /*13f0*/  FADD.FTZ R18, R18, -UR14 ;  /* 0x8000000e12127e21 */ /* 0x000fe20008010000 */
[----:B------:R-:W-:Y:S02]  /*1400*/  HADD2.F32 R23, -RZ, R4.H0_H0 ;  /* 0x20000004ff177230 */ /* 0x000fe40000004100 */
[----:B------:R-:W-:Y:S01]  /*1410*/  FADD.FTZ R20, R20, R19 ;  /* 0x0000001314147221 */ /* 0x000fe20000010000 */
[----:B------:R-:W-:Y:S01]  /*1420*/  FFMA.FTZ R25, R30, R19, R25 ;  /* 0x000000131e197223 */ /* 0x000fe20000010019 */
[----:B------:R-:W-:Y:S02]  /*1430*/  HADD2.F32 R19, -RZ, R40.H1_H1 ;  /* 0x30000028ff137230 */ /* 0x000fe40000004100 */
[----:B------:R-:W-:Y:S01]  /*1440*/  FMUL.FTZ R18, R18, UR9 ;  /* 0x0000000912127c20 */ /* 0x000fe20008410000 */
[----:B------:R-:W-:Y:S01]  /*1450*/  FADD.FTZ R29, R29, R24 ;  /* 0x000000181d1d7221 */ /* 0x000fe20000010000 */
[----:B------:R-:W-:Y:S01]  /*1460*/  FFMA.FTZ R21, R24, R30, R21 ;  /* 0x0000001e18157223 */ /* 0x000fe20000010015 */
[----:B------:R-:W-:-:S02]  /*1470*/  HADD2.F32 R24, -RZ, R5.H0_H0 ;  /* 0x20000005ff187230 */ /* 0x000fc40000004100 */
[----:B------:R-:W-:Y:S01]  /*1480*/  FADD.FTZ R28, R28, R19 ;  /* 0x000000131c1c7221 */ /* 0x000fe20000010000 */
[----:B------:R-:W-:Y:S01]  /*1490*/  FFMA.FTZ R22, R19, R18, R22 ;  /* 0x0000001213167223 */ /* 0x000fe20000010016 */
[----:B------:R-:W-:Y:S01]  /*14a0*/  FMUL.FTZ R19, R16, R19 ;  /* 0x0000001310137220 */ /* 0x000fe20000410000 */
[----:B------:R-:W-:Y:S01]  /*14b0*/  FADD.FTZ R26, R23, -UR14 ;  /* 0x8000000e171a7e21 */ /* 0x000fe20008010000 */
[----:B------:R-:W-:Y:S02]  /*14c0*/  HADD2.F32 R23, -RZ, R4.H1_H1 ;  /* 0x30000004ff177230 */ /* 0x000fe40000004100 */
[----:B------:R-:W-:Y:S01]  /*14d0*/  FMUL.FTZ R27, R17, R24 ;  /* 0x00000018111b7220 */ /* 0x000fe20000410000 */
[----:B------:R-:W-:Y:S01]  /*14e0*/  FADD.FTZ R20, R19, R20 ;  /* 0x0000001413147221 */ /* 0x000fe20000010000 */
[----:B------:R-:W-:Y:S01]  /*14f0*/  FFMA.FTZ R25, R18, R19, R25 ;  /* 0x0000001312197223 */ /* 0x000fe20000010019 */
[----:B------:R-:W-:Y:S01]  /*1500*/  FMUL.FTZ R26, R26, UR9 ;  /* 0x000000091a1a7c20 */ /* 0x000fe20008410000 */
[----:B------:R-:W-:-:S02]  /*1510*/  HADD2.F32 R19, -RZ, R5.H1_H1 ;  /* 0x30000005ff137230 */ /* 0x000fc40000004100 */
[----:B------:R-:W-:Y:S01]  /*1520*/  FADD.FTZ R23, R23, -UR14 ;  /* 0x8000000e17177e21 */ /* 0x000fe20008010000 */
[----:B------:R-:W-:Y:S01]  /*1530*/  FADD.FTZ R31, R20, R27 ;  /* 0x0000001b141f7221 */ /* 0x000fe20000010000 */
[--C-:B------:R-:W-:Y:S02]  /*1540*/  HADD2.F32 R20, -RZ, R6.reuse.H0_H0 ;  /* 0x20000006ff147230 */ /* 0x100fe40000004100 */
[----:B------:R-:W-:Y:S01]  /*1550*/  FFMA.FTZ R21, R24, R26, R21 ;  /* 0x0000001a18157223 */ /* 0x000fe20000010015 */
        /* <DEDUP_REMOVED lines=9> */
[----:B------:R-:W-:Y:S01]  /*15f0*/  FADD.FTZ R29, R29, R24 ;  /* 0x000000181d1d7221 */ /* 0x000fe20000010000 */
[--C-:B------:R-:W-:Y:S02]  /*1600*/  HADD2.F32 R18, -RZ, R7.reuse.H0_H0 ;  /* 0x20000007ff127230 */ /* 0x100fe40000004100 */
[----:B------:R-:W-:Y:S01]  /*1610*/  FMUL.FTZ R25, R20, UR9 ;  /* 0x0000000914197c20 */ /* 0x000fe20008410000 */
        /* <DEDUP_REMOVED lines=8> */
[----:B------:R-:W-:Y:S01]  /*16a0*/  FADD.FTZ R28, R28, R19 ;  /* 0x000000131c1c7221 */ /* 0x000fe20000010000 */
[----:B------:R-:W-:Y:S01]  /*16b0*/  FADD.FTZ R31, R31, R18 ;  /* 0x000000121f1f7221 */ /* 0x000fe20000010000 */
[----:B------:R-:W-:Y:S01]  /*16c0*/  FFMA.FTZ R26, R25, R18, R26 ;  /* 0x00000012191a7223 */ /* 0x000fe2000001001a */
[----:B------:R-:W-:Y:S01]  /*16d0*/  FADD.FTZ R18, R24, -UR14 ;  /* 0x8000000e18127e21 */ /* 0x000fe20008010000 */
[----:B------:R-:W-:-:S02]  /*16e0*/  HADD2.F32 R24, -RZ, R9.H0_H0 ;  /* 0x20000009ff187230 */ /* 0x000fc40000004100 */
[----:B------:R-:W-:Y:S01]  /*16f0*/  FFMA.FTZ R22, R19, R23, R22 ;  /* 0x0000001713167223 */ /* 0x000fe20000010016 */
[----:B------:R-:W-:Y:S01]  /*1700*/  FFMA.FTZ R26, R23, R20, R26 ;  /* 0x00000014171a7223 */ /* 0x000fe2000001001a */
[----:B------:R-:W-:Y:S01]  /*1710*/  FADD.FTZ R31, R20, R31 ;  /* 0x0000001f141f7221 */ /* 0x000fe20000010000 */
[----:B------:R-:W-:Y:S01]  /*1720*/  FMUL.FTZ R23, R18, UR9 ;  /* 0x0000000912177c20 */ /* 0x000fe20008410000 */
[----:B------:R-:W-:Y:S02]  /*1730*/  HADD2.F32 R18, -RZ, R8.H1_H1 ;  /* 0x30000008ff127230 */ /* 0x000fe40000004100 */
[----:B------:R-:W-:Y:S01]  /*1740*/  FMUL.FTZ R20, R17, R24 ;  /* 0x0000001811147220 */ /* 0x000fe20000410000 */
[----:B------:R-:W-:Y:S01]  /*1750*/  FADD.FTZ R29, R29, R24 ;  /* 0x000000181d1d7221 */ /* 0x000fe20000010000 */
[----:B------:R-:W-:Y:S01]  /*1760*/  FFMA.FTZ R21, R24, R23, R21 ;  /* 0x0000001718157223 */ /* 0x000fe20000010015 */
[----:B------:R-:W-:Y:S02]  /*1770*/  HADD2.F32 R19, -RZ, R9.H1_H1 ;  /* 0x30000009ff137230 */ /* 0x000fe40000004100 */
[----:B------:R-:W-:Y:S01]  /*1780*/  FADD.FTZ R24, R31, R20 ;  /* 0x000000141f187221 */ /* 0x000fe20000010000 */
[----:B------:R-:W-:Y:S01]  /*1790*/  FFMA.FTZ R25, R23, R20, R26 ;  /* 0x0000001417197223 */ /* 0x000fe2000001001a */
[----:B------:R-:W-:Y:S01]  /*17a0*/  FADD.FTZ R18, R18, -UR14 ;  /* 0x8000000e12127e21 */ /* 0x000fe20008010000 */
[----:B------:R-:W-:-:S02]  /*17b0*/  HADD2.F32 R20, -RZ, R10.H0_H0 ;  /* 0x2000000aff147230 */ /* 0x000fc40000004100 */
[----:B------:R-:W-:Y:S01]  /*17c0*/  FMUL.FTZ R23, R16, R19 ;  /* 0x0000001310177220 */ /* 0x000fe20000410000 */
[--C-:B------:R-:W-:Y:S02]  /*17d0*/  HADD2.F32 R30, -RZ, R11.reuse.H0_H0 ;  /* 0x2000000bff1e7230 */ /* 0x100fe40000004100 */
[----:B------:R-:W-:Y:S01]  /*17e0*/  FMUL.FTZ R18, R18, UR9 ;  /* 0x0000000912127c20 */ /* 0x000fe20008410000 */
[----:B------:R-:W-:Y:S02]  /*17f0*/  HADD2.F32 R26, -RZ, R10.H1_H1 ;  /* 0x3000000aff1a7230 */ /* 0x000fe40000004100 */
[----:B------:R-:W-:Y:S01]  /*1800*/  FADD.FTZ R20, R20, -UR14 ;  /* 0x8000000e14147e21 */ /* 0x000fe20008010000 */
[----:B------:R-:W-:Y:S01]  /*1810*/  FADD.FTZ R24, R23, R24 ;  /* 0x0000001817187221 */ /* 0x000fe20000010000 */
[----:B------:R-:W-:Y:S01]  /*1820*/  FFMA.FTZ R25, R18, R23, R25 ;  /* 0x0000001712197223 */ /* 0x000fe20000010019 */
[----:B------:R-:W-:Y:S01]  /*1830*/  FMUL.FTZ R27, R17, R30 ;  /* 0x0000001e111b7220 */ /* 0x000fe20000410000 */
[----:B------:R-:W-:Y:S01]  /*1840*/  FMUL.FTZ R20, R20, UR9 ;  /* 0x0000000914147c20 */ /* 0x000fe20008410000 */
[----:B------:R-:W-:-:S02]  /*1850*/  HADD2.F32 R23, -RZ, R11.H1_H1 ;  /* 0x3000000bff177230 */ /* 0x000fc40000004100 */
[----:B------:R-:W-:Y:S01]  /*1860*/  FADD.FTZ R26, R26, -UR14 ;  /* 0x8000000e1a1a7e21 */ /* 0x000fe20008010000 */
[--C-:B------:R-:W-:Y:S02]  /*1870*/  HADD2.F32 R31, -RZ, R12.reuse.H0_H0 ;  /* 0x2000000cff1f7230 */ /* 0x100fe40000004100 */
[----:B------:R-:W-:Y:S01]  /*1880*/  FADD.FTZ R24, R24, R27 ;  /* 0x0000001b18187221 */ /* 0x000fe20000010000 */
[----:B------:R-:W-:Y:S01]  /*1890*/  FFMA.FTZ R27, R20, R27, R25 ;  /* 0x0000001b141b7223 */ /* 0x000fe20000010019 */
[----:B------:R-:W-:Y:S01]  /*18a0*/  FADD.FTZ R28, R28, R19 ;  /* 0x000000131c1c7221 */ /* 0x000fe20000010000 */
[----:B------:R-:W-:Y:S01]  /*18b0*/  FFMA.FTZ R22, R19, R18, R22 ;  /* 0x0000001213167223 */ /* 0x000fe20000010016 */
[----:B------:R-:W-:Y:S01]  /*18c0*/  FMUL.FTZ R25, R16, R23 ;  /* 0x0000001710197220 */ /* 0x000fe20000410000 */
[----:B------:R-:W-:Y:S01]  /*18d0*/  FMUL.FTZ R26, R26, UR9 ;  /* 0x000000091a1a7c20 */ /* 0x000fe20008410000 */
[----:B------:R-:W-:Y:S02]  /*18e0*/  HADD2.F32 R19, -RZ, R13.H0_H0 ;  /* 0x2000000dff137230 */ /* 0x000fe40000004100 */
[----:B------:R-:W-:Y:S01]  /*18f0*/  FADD.FTZ R31, R31, -UR14 ;  /* 0x8000000e1f1f7e21 */ /* 0x000fe20008010000 */
[----:B------:R-:W-:-:S02]  /*1900*/  HADD2.F32 R18, -RZ, R12.H1_H1 ;  /* 0x3000000cff127230 */ /* 0x000fc40000004100 */
[----:B------:R-:W-:Y:S01]  /*1910*/  FADD.FTZ R24, R25, R24 ;  /* 0x0000001819187221 */ /* 0x000fe20000010000 */
[----:B------:R-:W-:Y:S01]  /*1920*/  FFMA.FTZ R27, R26, R25, R27 ;  /* 0x000000191a1b7223 */ /* 0x000fe2000001001b */
[----:B------:R-:W-:Y:S02]  /*1930*/  HADD2.F32 R32, -RZ, R13.H1_H1 ;  /* 0x3000000dff207230 */ /* 0x000fe40000004100 */
[----:B------:R-:W-:Y:S01]  /*1940*/  FMUL.FTZ R25, R17, R19 ;  /* 0x0000001311197220 */ /* 0x000fe20000410000 */
[----:B------:R-:W-:Y:S01]  /*1950*/  FMUL.FTZ R34, R31, UR9 ;  /* 0x000000091f227c20 */ /* 0x000fe20008410000 */
[----:B------:R-:W-:Y:S01]  /*1960*/  FADD.FTZ R18, R18, -UR14 ;  /* 0x8000000e12127e21 */ /* 0x000fe20008010000 */
[----:B------:R-:W-:Y:S01]  /*1970*/  FFMA.FTZ R20, R30, R20, R21 ;  /* 0x000000141e147223 */ /* 0x000fe20000010015 */
[----:B------:R-:W-:Y:S01]  /*1980*/  FADD.FTZ R24, R24, R25 ;  /* 0x0000001918187221 */ /* 0x000fe20000010000 */
[----:B------:R-:W-:Y:S01]  /*1990*/  FFMA.FTZ R27, R34, R25, R27 ;  /* 0x00000019221b7223 */ /* 0x000fe2000001001b */
[----:B------:R-:W-:Y:S01]  /*19a0*/  FADD.FTZ R29, R29, R30 ;  /* 0x0000001e1d1d7221 */ /* 0x000fe20000010000 */
        /* <DEDUP_REMOVED lines=8> */
[----:B------:R-:W-:Y:S01]  /*1a30*/  FADD.FTZ R23, R28, R32 ;  /* 0x000000201c177221 */ /* 0x000fe20000010000 */
[----:B------:R-:W-:Y:S01]  /*1a40*/  FFMA.FTZ R21, R32, R18, R21 ;  /* 0x0000001220157223 */ /* 0x000fe20000010015 */
[----:B------:R-:W-:Y:S06]  /*1a50*/  BRA `(.L_x_903) ;  /* 0x0000001000807947 */ /* 0x000fec0003800000 */
.L_x_902:
[--C-:B-----5:R-:W-:Y:S02]  /*1a60*/  HADD2.F32 R18, -RZ, R45.reuse.H0_H0 ;  /* 0x2000002dff127230 */ /* 0x120fe40000004100 */
[----:B------:R-:W-:Y:S02]  /*1a70*/  HADD2.F32 R20, -RZ, R45.H1_H1 ;  /* 0x3000002dff147230 */ /* 0x000fe40000004100 */
[----:B------:R-:W-:Y:S02]  /*1a80*/  HADD2.F32 R21, -RZ, R43.H0_H0 ;  /* 0x2000002bff157230 */ /* 0x000fe40000004100 */
[----:B------:R-:W-:Y:S01]  /*1a90*/  FADD.FTZ R18, R18, -UR14 ;  /* 0x8000000e12127e21 */ /* 0x000fe20008010000 */
[----:B------:R-:W-:Y:S02]  /*1aa0*/  HADD2.F32 R34, -RZ, R41.H0_H0 ;  /* 0x20000029ff227230 */ /* 0x000fe40000004100 */
[----:B------:R-:W-:Y:S02]  /*1ab0*/  HADD2.F32 R33, -RZ, R44.H1_H1 ;  /* 0x3000002cff217230 */ /* 0x000fe40000004100 */
[----:B------:R-:W-:Y:S01]  /*1ac0*/  FMUL.FTZ R19, R18, UR9 ;  /* 0x0000000912137c20 */ /* 0x000fe20008410000 */
[----:B------:R-:W-:Y:S01]  /*1ad0*/  FADD.FTZ R18, R20, -UR14 ;  /* 0x8000000e14127e21 */ /* 0x000fe20008010000 */
[----:B------:R-:W-:-:S02]  /*1ae0*/  HADD2.F32 R20, -RZ, R43.H1_H1 ;  /* 0x3000002bff147230 */ /* 0x000fc40000004100 */
[----:B------:R-:W-:Y:S01]  /*1af0*/  FADD.FTZ R21, R21, -UR14 ;  /* 0x8000000e15157e21 */ /* 0x000fe20008010000 */
[----:B------:R-:W-:Y:S01]  /*1b00*/  FFMA.FTZ R22, R17, R19, R14 ;  /* 0x0000001311167223 */ /* 0x000fe2000001000e */
[----:B------:R-:W-:Y:S01]  /*1b10*/  FMUL.FTZ R18, R18, UR9 ;  /* 0x0000000912127c20 */ /* 0x000fe20008410000 */
[----:B------:R-:W-:Y:S02]  /*1b20*/  HADD2.F32 R36, -RZ, R4.H0_H0 ;  /* 0x20000004ff247230 */ /* 0x000fe40000004100 */
[----:B------:R-:W-:Y:S01]  /*1b30*/  FADD.FTZ R20, R20, -UR14 ;  /* 0x8000000e14147e21 */ /* 0x000fe20008010000 */
[----:B------:R-:W-:Y:S01]  /*1b40*/  FMUL.FTZ R24, R22, -1.4426950216293334961 ;  /* 0xbfb8aa3b16187820 */ /* 0x000fe20000410000 */
[----:B------:R-:W-:Y:S01]  /*1b50*/  FFMA.FTZ R23, R16, R18, R15 ;  /* 0x0000001210177223 */ /* 0x000fe2000001000f */
[----:B------:R-:W-:Y:S01]  /*1b60*/  FMUL.FTZ R21, R21, UR9 ;  /* 0x0000000915157c20 */ /* 0x000fe20008410000 */
[----:B------:R-:W-:Y:S01]  /*1b70*/  FMUL.FTZ R20, R20, UR9 ;  /* 0x0000000914147c20 */ /* 0x000fe20008410000 */
[----:B------:R-:W-:-:S02]  /*1b80*/  HADD2.F32 R37, -RZ, R42.H1_H1 ;  /* 0x3000002aff257230 */ /* 0x000fc40000004100 */
[----:B------:R-:W-:Y:S01]  /*1b90*/  FMUL.FTZ R26, R23, -1.4426950216293334961 ;  /* 0xbfb8aa3b171a7820 */ /* 0x000fe20000410000 */
[----:B------:R-:W0:Y:S01]  /*1ba0*/  MUFU.EX2 R24, R24 ;  /* 0x0000001800187308 */ /* 0x000e220000000800 */
[----:B------:R-:W-:Y:S01]  /*1bb0*/  FFMA.FTZ R28, R17, R21, R14 ;  /* 0x00000015111c7223 */ /* 0x000fe2000001000e */
[----:B------:R-:W-:Y:S01]  /*1bc0*/  FFMA.FTZ R29, R16, R20, R15 ;  /* 0x00000014101d7223 */ /* 0x000fe2000001000f */
[--C-:B------:R-:W-:Y:S02]  /*1bd0*/  HADD2.F32 R47, -RZ, R40.reuse.H0_H0 ;  /* 0x20000028ff2f7230 */ /* 0x100fe40000004100 */
[----:B------:R-:W1:Y:S01]  /*1be0*/  MUFU.EX2 R26, R26 ;  /* 0x0000001a001a7308 */ /* 0x000e620000000800 */
[----:B------:R-:W-:Y:S01]  /*1bf0*/  FMUL.FTZ R30, R28, -1.4426950216293334961 ;  /* 0xbfb8aa3b1c1e7820 */ /* 0x000fe20000410000 */
[----:B------:R-:W-:Y:S01]  /*1c00*/  FMUL.FTZ R32, R29, -1.4426950216293334961 ;  /* 0xbfb8aa3b1d207820 */ /* 0x000fe20000410000 */
[----:B------:R-:W-:-:S04]  /*1c10*/  HADD2.F32 R50, -RZ, R40.H1_H1 ;  /* 0x30000028ff327230 */ /* 0x000fc80000004100 */
[----:B------:R-:W2:Y:S01]  /*1c20*/  MUFU.EX2 R30, R30 ;  /* 0x0000001e001e7308 */ /* 0x000ea20000000800 */
[----:B0-----:R-:W-:-:S03]  /*1c30*/  FADD.FTZ R25, R24, 1 ;  /* 0x3f80000018197421 */ /* 0x001fc60000010000 */
[----:B------:R-:W0:Y:S01]  /*1c40*/  MUFU.EX2 R32, R32 ;  /* 0x0000002000207308 */ /* 0x000e220000000800 */
[----:B-1----:R-:W-:-:S03]  /*1c50*/  FADD.FTZ R24, R26, 1 ;  /* 0x3f8000001a187421 */ /* 0x002fc60000010000 */
[----:B------:R-:W1:Y:S01]  /*1c60*/  MUFU.RCP R25, R25 ;  /* 0x0000001900197308 */ /* 0x000e620000001000 */
[----:B------:R-:W-:Y:S02]  /*1c70*/  HADD2.F32 R26, -RZ, R44.H0_H0 ;  /* 0x2000002cff1a7230 */ /* 0x000fe40000004100 */
[----:B--2---:R-:W-:-:S05]  /*1c80*/  FADD.FTZ R31, R30, 1 ;  /* 0x3f8000001e1f7421 */ /* 0x004fca0000010000 */
[----:B------:R-:W2:Y:S01]  /*1c90*/  MUFU.RCP R24, R24 ;  /* 0x0000001800187308 */ /* 0x000ea20000001000 */
[----:B0-----:R-:W-:Y:S01]  /*1ca0*/  FADD.FTZ R30, R32, 1 ;  /* 0x3f800000201e7421 */ /* 0x001fe20000010000 */
[----:B------:R-:W-:-:S06]  /*1cb0*/  HADD2.F32 R32, -RZ, R41.H1_H1 ;  /* 0x30000029ff207230 */ /* 0x000fcc0000004100 */
[----:B------:R-:W0:Y:S01]  /*1cc0*/  MUFU.RCP R31, R31 ;  /* 0x0000001f001f7308 */ /* 0x000e220000001000 */
[----:B-1----:R-:W-:Y:S01]  /*1cd0*/  FADD.FTZ R27, -R25, 1 ;  /* 0x3f800000191b7421 */ /* 0x002fe20000010100 */
[----:B------:R-:W-:-:S03]  /*1ce0*/  FMUL.FTZ R26, R26, R25 ;  /* 0x000000191a1a7220 */ /* 0x000fc60000410000 */
[----:B------:R-:W-:Y:S01]  /*1cf0*/  FFMA.FTZ R27, R22, R27, 1 ;  /* 0x3f800000161b7423 */ /* 0x000fe2000001001b */
[----:B------:R-:W-:Y:S02]  /*1d00*/  FADD.FTZ R22, R34, -UR14 ;  /* 0x8000000e22167e21 */ /* 0x000fe40008010000 */
[----:B------:R-:W1:Y:S01]  /*1d10*/  MUFU.RCP R30, R30 ;  /* 0x0000001e001e7308 */ /* 0x000e620000001000 */
[----:B--2---:R-:W-:Y:S01]  /*1d20*/  FMUL.FTZ R25, R33, R24 ;  /* 0x0000001821197220 */ /* 0x004fe20000410000 */
[----:B------:R-:W-:Y:S01]  /*1d30*/  FADD.FTZ R24, -R24, 1 ;  /* 0x3f80000018187421 */ /* 0x000fe20000010100 */
[----:B------:R-:W-:Y:S01]  /*1d40*/  FMUL.FTZ R22, R22, UR9 ;  /* 0x0000000916167c20 */ /* 0x000fe20008410000 */
[----:B------:R-:W-:Y:S02]  /*1d50*/  FMUL.FTZ R26, R26, R27 ;  /* 0x0000001b1a1a7220 */ /* 0x000fe40000410000 */
[----:B------:R-:W-:Y:S01]  /*1d60*/  FFMA.FTZ R24, R23, R24, 1 ;  /* 0x3f80000017187423 */ /* 0x000fe20000010018 */
[----:B------:R-:W-:Y:S01]  /*1d70*/  FFMA.FTZ R34, R17, R22, R14 ;  /* 0x0000001611227223 */ /* 0x000fe2000001000e */
[----:B------:R-:W-:Y:S01]  /*1d80*/  FADD.FTZ R23, R32, -UR14 ;  /* 0x8000000e20177e21 */ /* 0x000fe20008010000 */
[----:B------:R-:W-:-:S02]  /*1d90*/  HADD2.F32 R32, -RZ, R42.H0_H0 ;  /* 0x2000002aff207230 */ /* 0x000fc40000004100 */
[----:B------:R-:W-:Y:S01]  /*1da0*/  FMUL.FTZ R27, R25, R24 ;  /* 0x00000018191b7220 */ /* 0x000fe20000410000 */
[----:B------:R-:W-:Y:S01]  /*1db0*/  FMUL.FTZ R25, R34, -1.4426950216293334961 ;  /* 0xbfb8aa3b22197820 */ /* 0x000fe20000410000 */
[----:B0-----:R-:W-:Y:S01]  /*1dc0*/  FADD.FTZ R33, -R31, 1 ;  /* 0x3f8000001f217421 */ /* 0x001fe20000010100 */
[----:B------:R-:W-:Y:S01]  /*1dd0*/  FMUL.FTZ R23, R23, UR9 ;  /* 0x0000000917177c20 */ /* 0x000fe20008410000 */
[----:B------:R-:W-:Y:S02]  /*1de0*/  FMUL.FTZ R32, R32, R31 ;  /* 0x0000001f20207220 */ /* 0x000fe40000410000 */
[----:B------:R-:W-:Y:S01]  /*1df0*/  FFMA.FTZ R33, R28, R33, 1 ;  /* 0x3f8000001c217423 */ /* 0x000fe20000010021 */
[----:B------:R-:W0:Y:S01]  /*1e00*/  MUFU.EX2 R25, R25 ;  /* 0x0000001900197308 */ /* 0x000e220000000800 */
[----:B-1----:R-:W-:Y:S01]  /*1e10*/  FADD.FTZ R24, -R30, 1 ;  /* 0x3f8000001e187421 */ /* 0x002fe20000010100 */
[----:B------:R-:W-:Y:S01]  /*1e20*/  FFMA.FTZ R35, R16, R23, R15 ;  /* 0x0000001710237223 */ /* 0x000fe2000001000f */
[----:B------:R-:W-:Y:S01]  /*1e30*/  FMUL.FTZ R32, R32, R33 ;  /* 0x0000002120207220 */ /* 0x000fe20000410000 */
[----:B------:R-:W-:-:S02]  /*1e40*/  HADD2.F32 R33, -RZ, R4.H1_H1 ;  /* 0x30000004ff217230 */ /* 0x000fc40000004100 */
[----:B------:R-:W-:Y:S01]  /*1e50*/  FFMA.FTZ R28, R29, R24, 1 ;  /* 0x3f8000001d1c7423 */ /* 0x000fe20000010018 */
[----:B------:R-:W-:Y:S01]  /*1e60*/  FADD.FTZ R24, R36, -UR14 ;  /* 0x8000000e24187e21 */ /* 0x000fe20008010000 */
[----:B------:R-:W-:Y:S01]  /*1e70*/  FMUL.FTZ R29, R37, R30 ;  /* 0x0000001e251d7220 */ /* 0x000fe20000410000 */
[----:B------:R-:W-:Y:S02]  /*1e80*/  FMUL.FTZ R31, R35, -1.4426950216293334961 ;  /* 0xbfb8aa3b231f7820 */ /* 0x000fe40000410000 */
[----:B------:R-:W-:Y:S01]  /*1e90*/  FMUL.FTZ R24, R24, UR9 ;  /* 0x0000000918187c20 */ /* 0x000fe20008410000 */
[----:B------:R-:W-:Y:S01]  /*1ea0*/  FMUL.FTZ R29, R29, R28 ;  /* 0x0000001c1d1d7220 */ /* 0x000fe20000410000 */
[----:B0-----:R-:W-:Y:S02]  /*1eb0*/  FADD.FTZ R30, R25, 1 ;  /* 0x3f800000191e7421 */ /* 0x001fe40000010000 */
[----:B------:R-:W-:Y:S01]  /*1ec0*/  FFMA.FTZ R36, R17, R24, R14 ;  /* 0x0000001811247223 */ /* 0x000fe2000001000e */
[----:B------:R-:W-:Y:S01]  /*1ed0*/  FADD.FTZ R25, R33, -UR14 ;  /* 0x8000000e21197e21 */ /* 0x000fe20008010000 */
[----:B------:R-:W0:Y:S02]  /*1ee0*/  MUFU.EX2 R31, R31 ;  /* 0x0000001f001f7308 */ /* 0x000e240000000800 */
[----:B------:R-:W-:Y:S01]  /*1ef0*/  FMUL.FTZ R28, R36, -1.4426950216293334961 ;  /* 0xbfb8aa3b241c7820 */ /* 0x000fe20000410000 */
[----:B------:R-:W-:Y:S01]  /*1f00*/  FMUL.FTZ R25, R25, UR9 ;  /* 0x0000000919197c20 */ /* 0x000fe20008410000 */
[----:B------:R-:W1:Y:S03]  /*1f10*/  MUFU.RCP R30, R30 ;  /* 0x0000001e001e7308 */ /* 0x000e660000001000 */
[----:B------:R-:W-:-:S04]  /*1f20*/  FFMA.FTZ R37, R16, R25, R15 ;  /* 0x0000001910257223 */ /* 0x000fc8000001000f */
[----:B------:R-:W-:Y:S01]  /*1f30*/  FMUL.FTZ R39, R37, -1.4426950216293334961 ;  /* 0xbfb8aa3b25277820 */ /* 0x000fe20000410000 */
[----:B------:R-:W2:Y:S01]  /*1f40*/  MUFU.EX2 R28, R28 ;  /* 0x0000001c001c7308 */ /* 0x000ea20000000800 */
[----:B0-----:R-:W-:-:S04]  /*1f50*/  FADD.FTZ R31, R31, 1 ;  /* 0x3f8000001f1f7421 */ /* 0x001fc80000010000 */
[----:B------:R-:W0:Y:S04]  /*1f60*/  MUFU.EX2 R39, R39 ;  /* 0x0000002700277308 */ /* 0x000e280000000800 */
[----:B------:R-:W3:Y:S01]  /*1f70*/  MUFU.RCP R31, R31 ;  /* 0x0000001f001f7308 */ /* 0x000ee20000001000 */
[----:B-1----:R-:W-:Y:S01]  /*1f80*/  FADD.FTZ R33, -R30, 1 ;  /* 0x3f8000001e217421 */ /* 0x002fe20000010100 */
[----:B--2---:R-:W-:-:S03]  /*1f90*/  FADD.FTZ R38, R28, 1 ;  /* 0x3f8000001c267421 */ /* 0x004fc60000010000 */
[----:B------:R-:W-:Y:S01]  /*1fa0*/  FFMA.FTZ R33, R34, R33, 1 ;  /* 0x3f80000022217423 */ /* 0x000fe20000010021 */
[----:B------:R-:W-:Y:S01]  /*1fb0*/  FMUL.FTZ R34, R47, R30 ;  /* 0x0000001e2f227220 */ /* 0x000fe20000410000 */
[----:B------:R-:W-:Y:S01]  /*1fc0*/  FMUL.FTZ R47, R17, R32 ;  /* 0x00000020112f7220 */ /* 0x000fe20000410000 */
[----:B0-----:R-:W-:Y:S01]  /*1fd0*/  FADD.FTZ R30, R39, 1 ;  /* 0x3f800000271e7421 */ /* 0x001fe20000010000 */
[----:B------:R-:W0:Y:S01]  /*1fe0*/  MUFU.RCP R38, R38 ;  /* 0x0000002600267308 */ /* 0x000e220000001000 */
[----:B------:R-:W-:Y:S02]  /*1ff0*/  HADD2.F32 R39, -RZ, R5.H0_H0 ;  /* 0x20000005ff277230 */ /* 0x000fe40000004100 */
[----:B------:R-:W-:Y:S01]  /*2000*/  FMUL.FTZ R34, R34, R33 ;  /* 0x0000002122227220 */ /* 0x000fe20000410000 */
[----:B---3--:R-:W-:-:S04]  /*2010*/  FADD.FTZ R28, -R31, 1 ;  /* 0x3f8000001f1c7421 */ /* 0x008fc80000010100 */
[----:B------:R-:W1:Y:S01]  /*2020*/  MUFU.RCP R30, R30 ;  /* 0x0000001e001e7308 */ /* 0x000e620000001000 */
[----:B------:R-:W-:Y:S01]  /*2030*/  FMUL.FTZ R31, R50, R31 ;  /* 0x0000001f321f7220 */ /* 0x000fe20000410000 */
[----:B------:R-:W-:-:S04]  /*2040*/  FFMA.FTZ R28, R35, R28, 1 ;  /* 0x3f800000231c7423 */ /* 0x000fc8000001001c */
[----:B------:R-:W-:Y:S01]  /*2050*/  FMUL.FTZ R33, R31, R28 ;  /* 0x0000001c1f217220 */ /* 0x000fe20000410000 */
[----:B------:R-:W-:Y:S01]  /*2060*/  FMUL.FTZ R28, R17, R26 ;  /* 0x0000001a111c7220 */ /* 0x000fe20000410000 */
[----:B0-----:R-:W-:Y:S01]  /*2070*/  FADD.FTZ R35, -R38, 1 ;  /* 0x3f80000026237421 */ /* 0x001fe20000010100 */
[----:B------:R-:W-:Y:S01]  /*2080*/  FMUL.FTZ R38, R39, R38 ;  /* 0x0000002627267220 */ /* 0x000fe20000410000 */
[----:B------:R-:W-:Y:S02]  /*2090*/  HADD2.F32 R39, -RZ, R5.H1_H1 ;  /* 0x30000005ff277230 */ /* 0x000fe40000004100 */
[----:B------:R-:W-:Y:S01]  /*20a0*/  FFMA.FTZ R35, R36, R35, 1 ;  /* 0x3f80000024237423 */ /* 0x000fe20000010023 */
[----:B-1----:R-:W-:-:S03]  /*20b0*/  FADD.FTZ R50, -R30, 1 ;  /* 0x3f8000001e327421 */ /* 0x002fc60000010100 */
[----:B------:R-:W-:Y:S01]  /*20c0*/  FMUL.FTZ R31, R38, R35 ;  /* 0x00000023261f7220 */ /* 0x000fe20000410000 */
[----:B------:R-:W-:Y:S02]  /*20d0*/  HADD2.F32 R35, -RZ, R6.H0_H0 ;  /* 0x20000006ff237230 */ /* 0x000fe40000004100 */
[----:B------:R-:W-:Y:S01]  /*20e0*/  FMUL.FTZ R36, R39, R30 ;  /* 0x0000001e27247220 */ /* 0x000fe20000410000 */
[----:B------:R-:W-:Y:S02]  /*20f0*/  FFMA.FTZ R37, R37, R50, 1 ;  /* 0x3f80000025257423 */ /* 0x000fe40000010032 */
[----:B------:R-:W-:Y:S02]  /*2100*/  FADD.FTZ R38, R35, -UR14 ;  /* 0x8000000e23267e21 */ /* 0x000fe40008010000 */
[----:B------:R-:W-:Y:S01]  /*2110*/  FMUL.FTZ R30, R36, R37 ;  /* 0x00000025241e7220 */ /* 0x000fe20000410000 */
[----:B------:R-:W-:Y:S01]  /*2120*/  FFMA.FTZ R37, R19, R28, RZ ;  /* 0x0000001c13257223 */ /* 0x000fe200000100ff */
[----:B------:R-:W-:Y:S01]  /*2130*/  FADD.FTZ R36, RZ, R28 ;  /* 0x0000001cff247221 */ /* 0x000fe20000010000 */
[----:B------:R-:W-:Y:S01]  /*2140*/  FMUL.FTZ R28, R38, UR9 ;  /* 0x00000009261c7c20 */ /* 0x000fe20008410000 */
[----:B------:R-:W-:-:S03]  /*2150*/  FMUL.FTZ R35, R16, R27 ;  /* 0x0000001b10237220 */ /* 0x000fc60000410000 */
[----:B------:R-:W-:Y:S01]  /*2160*/  FFMA.FTZ R50, R17, R28, R14 ;  /* 0x0000001c11327223 */ /* 0x000fe2000001000e */
[----:B------:R-:W-:Y:S01]  /*2170*/  FFMA.FTZ R38, R18, R35, R37 ;  /* 0x0000002312267223 */ /* 0x000fe20000010025 */
[----:B------:R-:W-:Y:S01]  /*2180*/  FADD.FTZ R35, R35, R36 ;  /* 0x0000002423237221 */ /* 0x000fe20000010000 */
[----:B------:R-:W-:Y:S01]  /*2190*/  FFMA.FTZ R36, R19, R26, RZ ;  /* 0x0000001a13247223 */ /* 0x000fe200000100ff */
[----:B------:R-:W-:Y:S01]  /*21a0*/  FMUL.FTZ R51, R50, -1.4426950216293334961 ;  /* 0xbfb8aa3b32337820 */ /* 0x000fe20000410000 */
[----:B------:R-:W-:Y:S01]  /*21b0*/  FADD.FTZ R19, RZ, R26 ;  /* 0x0000001aff137221 */ /* 0x000fe20000010000 */
[C---:B------:R-:W-:Y:S01]  /*21c0*/  FFMA.FTZ R38, R21.reuse, R47, R38 ;  /* 0x0000002f15267223 */ /* 0x040fe20000010026 */
[----:B------:R-:W-:Y:S01]  /*21d0*/  FFMA.FTZ R39, R21, R32, R36 ;  /* 0x0000002015277223 */ /* 0x000fe20000010024 */
[----:B------:R-:W-:Y:S02]  /*21e0*/  HADD2.F32 R21, -RZ, R7.H0_H0 ;  /* 0x20000007ff157230 */ /* 0x000fe40000004100 */
[----:B------:R-:W-:Y:S01]  /*21f0*/  FADD.FTZ R37, R19, R32 ;  /* 0x0000002013257221 */ /* 0x000fe20000010000 */
[----:B------:R-:W0:Y:S01]  /*2200*/  MUFU.EX2 R51, R51 ;  /* 0x0000003300337308 */ /* 0x000e220000000800 */
[----:B------:R-:W-:Y:S01]  /*2210*/  FADD.FTZ R26, R35, R47 ;  /* 0x0000002f231a7221 */ /* 0x000fe20000010000 */
[----:B------:R-:W-:Y:S01]  /*2220*/  FFMA.FTZ R35, R18, R27, RZ ;  /* 0x0000001b12237223 */ /* 0x000fe200000100ff */
[----:B------:R-:W-:Y:S01]  /*2230*/  FADD.FTZ R18, RZ, R27 ;  /* 0x0000001bff127221 */ /* 0x000fe20000010000 */
[----:B------:R-:W-:-:S02]  /*2240*/  FFMA.FTZ R39, R22, R34, R39 ;  /* 0x0000002216277223 */ /* 0x000fc40000010027 */
[-C--:B------:R-:W-:Y:S01]  /*2250*/  FFMA.FTZ R36, R20, R29.reuse, R35 ;  /* 0x0000001d14247223 */ /* 0x080fe20000010023 */
[----:B------:R-:W-:Y:S01]  /*2260*/  FADD.FTZ R32, R18, R29 ;  /* 0x0000001d12207221 */ /* 0x000fe20000010000 */
[----:B------:R-:W-:Y:S01]  /*2270*/  FMUL.FTZ R29, R16, R29 ;  /* 0x0000001d101d7220 */ /* 0x000fe20000410000 */
[----:B------:R-:W-:Y:S01]  /*2280*/  FFMA.FTZ R39, R24, R31, R39 ;  /* 0x0000001f18277223 */ /* 0x000fe20000010027 */
[----:B------:R-:W-:Y:S02]  /*2290*/  FFMA.FTZ R36, R23, R33, R36 ;  /* 0x0000002117247223 */ /* 0x000fe40000010024 */
[----:B------:R-:W-:Y:S01]  /*22a0*/  FFMA.FTZ R27, R20, R29, R38 ;  /* 0x0000001d141b7223 */ /* 0x000fe20000010026 */
[----:B------:R-:W-:Y:S01]  /*22b0*/  FADD.FTZ R29, R29, R26 ;  /* 0x0000001a1d1d7221 */ /* 0x000fe20000010000 */
[----:B0-----:R-:W-:Y:S01]  /*22c0*/  FADD.FTZ R56, R51, 1 ;  /* 0x3f80000033387421 */ /* 0x001fe20000010000 */
[----:B------:R-:W-:Y:S02]  /*22d0*/  HADD2.F32 R20, -RZ, R7.H1_H1 ;  /* 0x30000007ff147230 */ /* 0x000fe40000004100 */
[----:B------:R-:W-:Y:S01]  /*22e0*/  FADD.FTZ R38, R37, R34 ;  /* 0x0000002225267221 */ /* 0x000fe20000010000 */
[----:B------:R-:W-:Y:S01]  /*22f0*/  FMUL.FTZ R34, R17, R34 ;  /* 0x0000002211227220 */ /* 0x000fe20000410000 */
[----:B------:R-:W-:Y:S01]  /*2300*/  FFMA.FTZ R36, R25, R30, R36 ;  /* 0x0000001e19247223 */ /* 0x000fe20000010024 */
[----:B------:R-:W0:Y:S02]  /*2310*/  MUFU.RCP R56, R56 ;  /* 0x0000003800387308 */ /* 0x000e240000001000 */
[----:B------:R-:W-:Y:S01]  /*2320*/  FFMA.FTZ R27, R22, R34, R27 ;  /* 0x00000022161b7223 */ /* 0x000fe2000001001b */
[----:B------:R-:W-:-:S02]  /*2330*/  HADD2.F32 R22, -RZ, R9.H0_H0 ;  /* 0x20000009ff167230 */ /* 0x000fc40000004100 */
[----:B------:R-:W-:Y:S01]  /*2340*/  FADD.FTZ R38, R38, R31 ;  /* 0x0000001f26267221 */ /* 0x000fe20000010000 */
[----:B0-----:R-:W-:Y:S01]  /*2350*/  FADD.FTZ R19, -R56, 1 ;  /* 0x3f80000038137421 */ /* 0x001fe20000010100 */
[----:B------:R-:W-:-:S03]  /*2360*/  FMUL.FTZ R21, R21, R56 ;  /* 0x0000003815157220 */ /* 0x000fc60000410000 */
[----:B------:R-:W-:Y:S01]  /*2370*/  FFMA.FTZ R50, R50, R19, 1 ;  /* 0x3f80000032327423 */ /* 0x000fe20000010013 */
[----:B------:R-:W-:-:S03]  /*2380*/  HADD2.F32 R19, -RZ, R6.H1_H1 ;  /* 0x30000006ff137230 */ /* 0x000fc60000004100 */
        /* <DEDUP_REMOVED lines=8> */
[----:B------:R-:W-:-:S05]  /*2410*/  HADD2.F32 R50, -RZ, R9.H1_H1 ;  /* 0x30000009ff327230 */ /* 0x000fca0000004100 */
[----:B------:R-:W0:Y:S02]  /*2420*/  MUFU.RCP R51, R51 ;  /* 0x0000003300337308 */ /* 0x000e240000001000 */
[----:B0-----:R-:W-:Y:S01]  /*2430*/  FADD.FTZ R18, -R51, 1 ;  /* 0x3f80000033127421 */ /* 0x001fe20000010100 */
[----:B------:R-:W-:-:S03]  /*2440*/  FMUL.FTZ R20, R20, R51 ;  /* 0x0000003314147220 */ /* 0x000fc60000410000 */
[----:B------:R-:W-:Y:S01]  /*2450*/  FFMA.FTZ R47, R47, R18, 1 ;  /* 0x3f8000002f2f7423 */ /* 0x000fe20000010012 */
[----:B------:R-:W-:-:S03]  /*2460*/  HADD2.F32 R18, -RZ, R8.H0_H0 ;  /* 0x20000008ff127230 */ /* 0x000fc60000004100 */
        /* <DEDUP_REMOVED lines=11> */
[----:B------:R-:W-:-:S05]  /*2520*/  HADD2.F32 R26, -RZ, R8.H1_H1 ;  /* 0x30000008ff1a7230 */ /* 0x000fca0000004100 */
[----:B------:R-:W-:Y:S01]  /*2530*/  FADD.FTZ R35, R26, -UR14 ;  /* 0x8000000e1a237e21 */ /* 0x000fe20008010000 */
[----:B------:R-:W-:-:S03]  /*2540*/  FMUL.FTZ R26, R22, R37 ;  /* 0x00000025161a7220 */ /* 0x000fc60000410000 */
[----:B------:R-:W-:Y:S01]  /*2550*/  FMUL.FTZ R22, R35, UR9 ;  /* 0x0000000923167c20 */ /* 0x000fe20008410000 */
[----:B------:R-:W-:Y:S01]  /*2560*/  FADD.FTZ R35, R29, R34 ;  /* 0x000000221d237221 */ /* 0x000fe20000010000 */
[----:B------:R-:W-:Y:S01]  /*2570*/  FADD.FTZ R29, R32, R33 ;  /* 0x00000021201d7221 */ /* 0x000fe20000010000 */
[C---:B------:R-:W-:Y:S01]  /*2580*/  FMUL.FTZ R32, R16.reuse, R33 ;  /* 0x0000002110207220 */ /* 0x040fe20000410000 */
[----:B------:R-:W-:Y:S01]  /*2590*/  FFMA.FTZ R34, R16, R22, R15 ;  /* 0x0000001610227223 */ /* 0x000fe2000001000f */
[----:B------:R-:W-:Y:S02]  /*25a0*/  FFMA.FTZ R39, R18, R26, R39 ;  /* 0x0000001a12277223 */ /* 0x000fe40000010027 */
[----:B------:R-:W-:Y:S01]  /*25b0*/  FFMA.FTZ R33, R23, R32, R27 ;  /* 0x0000002017217223 */ /* 0x000fe2000001001b */
[----:B------:R-:W-:Y:S01]  /*25c0*/  FMUL.FTZ R37, R34, -1.4426950216293334961 ;  /* 0xbfb8aa3b22257820 */ /* 0x000fe20000410000 */
[----:B------:R-:W-:-:S05]  /*25d0*/  FADD.FTZ R35, R32, R35 ;  /* 0x0000002320237221 */ /* 0x000fca0000010000 */
[----:B------:R-:W0:Y:S02]  /*25e0*/  MUFU.EX2 R37, R37 ;  /* 0x0000002500257308 */ /* 0x000e240000000800 */
[----:B0-----:R-:W-:-:S06]  /*25f0*/  FADD.FTZ R47, R37, 1 ;  /* 0x3f800000252f7421 */ /* 0x001fcc0000010000 */
[----:B------:R-:W0:Y:S02]  /*2600*/  MUFU.RCP R47, R47 ;  /* 0x0000002f002f7308 */ /* 0x000e240000001000 */
[----:B0-----:R-:W-:Y:S01]  /*2610*/  FADD.FTZ R23, -R47, 1 ;  /* 0x3f8000002f177421 */ /* 0x001fe20000010100 */
[----:B------:R-:W-:Y:S01]  /*2620*/  FMUL.FTZ R27, R50, R47 ;  /* 0x0000002f321b7220 */ /* 0x000fe20000410000 */
[----:B------:R-:W-:Y:S02]  /*2630*/  HADD2.F32 R50, -RZ, R11.H1_H1 ;  /* 0x3000000bff327230 */ /* 0x000fe40000004100 */
[----:B------:R-:W-:Y:S01]  /*2640*/  FFMA.FTZ R34, R34, R23, 1 ;  /* 0x3f80000022227423 */ /* 0x000fe20000010017 */
[----:B------:R-:W-:-:S03]  /*2650*/  HADD2.F32 R23, -RZ, R10.H0_H0 ;  /* 0x2000000aff177230 */ /* 0x000fc60000004100 */
[----:B------:R-:W-:Y:S01]  /*2660*/  FMUL.FTZ R27, R27, R34 ;  /* 0x000000221b1b7220 */ /* 0x000fe20000410000 */
[----:B------:R-:W-:Y:S01]  /*2670*/  FMUL.FTZ R34, R17, R31 ;  /* 0x0000001f11227220 */ /* 0x000fe20000410000 */
[----:B------:R-:W-:-:S03]  /*2680*/  FADD.FTZ R23, R23, -UR14 ;  /* 0x8000000e17177e21 */ /* 0x000fc60008010000 */
[----:B------:R-:W-:Y:S01]  /*2690*/  FFMA.FTZ R33, R24, R34, R33 ;  /* 0x0000002218217223 */ /* 0x000fe20000010021 */
[----:B------:R-:W-:Y:S01]  /*26a0*/  FMUL.FTZ R23, R23, UR9 ;  /* 0x0000000917177c20 */ /* 0x000fe20008410000 */
[----:B------:R-:W-:Y:S02]  /*26b0*/  HADD2.F32 R24, -RZ, R11.H0_H0 ;  /* 0x2000000bff187230 */ /* 0x000fe40000004100 */
        /* <DEDUP_REMOVED lines=11> */
[----:B------:R-:W-:Y:S01]  /*2770*/  FMUL.FTZ R32, R24, R31 ;  /* 0x0000001f18207220 */ /* 0x000fe20000410000 */
[----:B------:R-:W-:Y:S01]  /*2780*/  FADD.FTZ R31, R29, R30 ;  /* 0x0000001e1d1f7221 */ /* 0x000fe20000010000 */
[----:B------:R-:W-:Y:S01]  /*2790*/  FMUL.FTZ R30, R16, R30 ;  /* 0x0000001e101e7220 */ /* 0x000fe20000410000 */
[----:B------:R-:W-:-:S03]  /*27a0*/  FMUL.FTZ R24, R37, UR9 ;  /* 0x0000000925187c20 */ /* 0x000fc60008410000 */
[----:B------:R-:W-:Y:S01]  /*27b0*/  FFMA.FTZ R33, R25, R30, R33 ;  /* 0x0000001e19217223 */ /* 0x000fe20000010021 */
[----:B------:R-:W-:Y:S01]  /*27c0*/  FFMA.FTZ R34, R16, R24, R15 ;  /* 0x0000001810227223 */ /* 0x000fe2000001000f */
[----:B------:R-:W-:Y:S01]  /*27d0*/  FADD.FTZ R35, R30, R35 ;  /* 0x000000231e237221 */ /* 0x000fe20000010000 */
[----:B------:R-:W-:Y:S02]  /*27e0*/  FMUL.FTZ R30, R17, R21 ;  /* 0x00000015111e7220 */ /* 0x000fe40000410000 */
[----:B------:R-:W-:Y:S02]  /*27f0*/  FMUL.FTZ R37, R34, -1.4426950216293334961 ;  /* 0xbfb8aa3b22257820 */ /* 0x000fe40000410000 */
[----:B------:R-:W-:Y:S01]  /*2800*/  FFMA.FTZ R33, R28, R30, R33 ;  /* 0x0000001e1c217223 */ /* 0x000fe20000010021 */
[----:B------:R-:W-:Y:S01]  /*2810*/  FADD.FTZ R35, R35, R30 ;  /* 0x0000001e23237221 */ /* 0x000fe20000010000 */
[----:B------:R-:W-:Y:S01]  /*2820*/  FADD.FTZ R30, R31, R20 ;  /* 0x000000141f1e7221 */ /* 0x000fe20000010000 */
[-C--:B------:R-:W-:Y:S01]  /*2830*/  FFMA.FTZ R31, R19, R20.reuse, R36 ;  /* 0x00000014131f7223 */ /* 0x080fe20000010024 */
[----:B------:R-:W0:Y:S01]  /*2840*/  MUFU.EX2 R37, R37 ;  /* 0x0000002500257308 */ /* 0x000e220000000800 */
[----:B------:R-:W-:Y:S01]  /*2850*/  FMUL.FTZ R20, R16, R20 ;  /* 0x0000001410147220 */ /* 0x000fe20000410000 */
[----:B------:R-:W-:-:S02]  /*2860*/  HADD2.F32 R36, -RZ, R13.H1_H1 ;  /* 0x3000000dff247230 */ /* 0x000fc40000004100 */
[----:B------:R-:W-:Y:S01]  /*2870*/  FFMA.FTZ R31, R22, R27, R31 ;  /* 0x0000001b161f7223 */ /* 0x000fe2000001001f */
[----:B------:R-:W-:Y:S01]  /*2880*/  FADD.FTZ R30, R30, R27 ;  /* 0x0000001b1e1e7221 */ /* 0x000fe20000010000 */
[----:B------:R-:W-:Y:S01]  /*2890*/  FFMA.FTZ R33, R19, R20, R33 ;  /* 0x0000001413217223 */ /* 0x000fe20000010021 */
[----:B------:R-:W-:Y:S01]  /*28a0*/  FADD.FTZ R35, R20, R35 ;  /* 0x0000002314237221 */ /* 0x000fe20000010000 */
[----:B------:R-:W-:Y:S01]  /*28b0*/  FFMA.FTZ R20, R23, R32, R39 ;  /* 0x0000002017147223 */ /* 0x000fe20000010027 */
[----:B0-----:R-:W-:Y:S01]  /*28c0*/  FADD.FTZ R47, R37, 1 ;  /* 0x3f800000252f7421 */ /* 0x001fe20000010000 */
[----:B------:R-:W-:Y:S01]  /*28d0*/  FADD.FTZ R37, R38, R21 ;  /* 0x0000001526257221 */ /* 0x000fe20000010000 */
[----:B------:R-:W-:-:S03]  /*28e0*/  HADD2.F32 R21, -RZ, R13.H0_H0 ;  /* 0x2000000dff157230 */ /* 0x000fc60000004100 */
[----:B------:R-:W-:Y:S01]  /*28f0*/  FADD.FTZ R37, R37, R26 ;  /* 0x0000001a25257221 */ /* 0x000fe20000010000 */
[----:B------:R-:W0:Y:S01]  /*2900*/  MUFU.RCP R47, R47 ;  /* 0x0000002f002f7308 */ /* 0x000e220000001000 */
[----:B------:R-:W-:Y:S02]  /*2910*/  FMUL.FTZ R26, R17, R26 ;  /* 0x0000001a111a7220 */ /* 0x000fe40000410000 */
[----:B------:R-:W-:Y:S02]  /*2920*/  FADD.FTZ R37, R37, R32 ;  /* 0x0000002025257221 */ /* 0x000fe40000010000 */
[----:B------:R-:W-:Y:S01]  /*2930*/  FFMA.FTZ R18, R18, R26, R33 ;  /* 0x0000001a12127223 */ /* 0x000fe20000010021 */
[----:B------:R-:W-:Y:S01]  /*2940*/  FADD.FTZ R26, R35, R26 ;  /* 0x0000001a231a7221 */ /* 0x000fe20000010000 */
[----:B------:R-:W-:Y:S01]  /*2950*/  FMUL.FTZ R33, R17, R32 ;  /* 0x0000002011217220 */ /* 0x000fe20000410000 */
        /* <DEDUP_REMOVED lines=30> */
[----:B------:R-:W-:-:S04]  /*2b40*/  FMUL.FTZ R19, R16, R27 ;  /* 0x0000001b10137220 */ /* 0x000fc80000410000 */
[----:B------:R-:W-:Y:S01]  /*2b50*/  FFMA.FTZ R18, R22, R19, R18 ;  /* 0x0000001316127223 */ /* 0x000fe20000010012 */
[----:B------:R-:W-:Y:S01]  /*2b60*/  FADD.FTZ R26, R19, R26 ;  /* 0x0000001a131a7221 */ /* 0x000fe20000010000 */
[C---:B------:R-:W-:Y:S01]  /*2b70*/  FMUL.FTZ R19, R16.reuse, R29 ;  /* 0x0000001d10137220 */ /* 0x040fe20000410000 */
[----:B------:R-:W-:Y:S01]  /*2b80*/  FMUL.FTZ R22, R16, R51 ;  /* 0x0000003310167220 */ /* 0x000fe20000410000 */
[----:B------:R-:W-:Y:S01]  /*2b90*/  FFMA.FTZ R27, R23, R33, R18 ;  /* 0x00000021171b7223 */ /* 0x000fe20000010012 */
[----:B------:R-:W-:Y:S01]  /*2ba0*/  FADD.FTZ R26, R26, R33 ;  /* 0x000000211a1a7221 */ /* 0x000fe20000010000 */
[----:B------:R-:W-:Y:S02]  /*2bb0*/  FMUL.FTZ R23, R17, R28 ;  /* 0x0000001c11177220 */ /* 0x000fe40000410000 */
[----:B------:R-:W-:Y:S01]  /*2bc0*/  FFMA.FTZ R18, R24, R19, R27 ;  /* 0x0000001318127223 */ /* 0x000fe2000001001b */
[----:B------:R-:W-:-:S03]  /*2bd0*/  FADD.FTZ R26, R19, R26 ;  /* 0x0000001a131a7221 */ /* 0x000fc60000010000 */
[----:B------:R-:W-:Y:S01]  /*2be0*/  FFMA.FTZ R32, R25, R23, R18 ;  /* 0x0000001719207223 */ /* 0x000fe20000010012 */
[----:B------:R-:W-:Y:S01]  /*2bf0*/  FADD.FTZ R23, R26, R23 ;  /* 0x000000171a177221 */ /* 0x000fe20000010000 */
[----:B------:R-:W-:Y:S02]  /*2c00*/  FFMA.FTZ R18, R24, R29, R31 ;  /* 0x0000001d18127223 */ /* 0x000fe4000001001f */
[----:B------:R-:W-:Y:S01]  /*2c10*/  FFMA.FTZ R27, R21, R22, R32 ;  /* 0x00000016151b7223 */ /* 0x000fe20000010020 */
[----:B------:R-:W-:Y:S01]  /*2c20*/  FADD.FTZ R24, R22, R23 ;  /* 0x0000001716187221 */ /* 0x000fe20000010000 */
[----:B------:R-:W-:Y:S01]  /*2c30*/  FADD.FTZ R22, R37, R28 ;  /* 0x0000001c25167221 */ /* 0x000fe20000010000 */
[----:B------:R-:W-:Y:S01]  /*2c40*/  FFMA.FTZ R21, R21, R51, R18 ;  /* 0x0000003315157223 */ /* 0x000fe20000010012 */
[----:B------:R-:W-:-:S07]  /*2c50*/  FADD.FTZ R23, R30, R51 ;  /* 0x000000331e177221 */ /* 0x000fce0000010000 */
.L_x_903:
        /* <DEDUP_REMOVED lines=44> */
.L_x_905:
[----:B------:R-:W-:Y:S05]  /*2f20*/  BSYNC.RECONVERGENT B0 ;  /* 0x0000000000007941 */ /* 0x000fea0003800200 */
.L_x_904:
[----:B------:R-:W-:Y:S06]  /*2f30*/  BAR.SYNC.DEFER_BLOCKING 0x0 ;  /* 0x0000000000007b1d */ /* 0x000fec0000010000 */
[----:B------:R-:W-:Y:S04]  /*2f40*/  BSSY.RECONVERGENT B0, `(.L_x_906) ;  /* 0x0000033000007945 */ /* 0x000fe80003800200 */
[----:B------:R-:W-:Y:S05]  /*2f50*/  @P1 BRA `(.L_x_907) ;  /* 0x0000000000c41947 */ /* 0x000fea0003800000 */
[----:B------:R-:W-:-:S09]  /*2f60*/  ULEA UR5, UR12, UR8, 0x18 ;  /* 0x000000080c057291 */ /* 0x000fd2000f8ec0ff */
[----:B-1-3--:R-:W1:Y:S04]  /*2f70*/  LDS.128 R24, [UR5+0x20] ;  /* 0x00002005ff187984 */ /* 0x00ae680008000c00 */
[----:B------:R-:W3:Y:S04]  /*2f80*/  LDS.128 R32, [UR5+0x30] ;  /* 0x00003005ff207984 */ /* 0x000ee80008000c00 */
[----:B--2---:R-:W2:Y:S01]  /*2f90*/  LDS.128 R28, [UR5+0x40] ;  /* 0x00004005ff1c7984 */ /* 0x004ea20008000c00 */
[----:B-1----:R-:W-:Y:S01]  /*2fa0*/  FADD.FTZ R37, R18, R24 ;  /* 0x0000001812257221 */ /* 0x002fe20000010000 */
[----:B0-----:R-:W-:-:S03]  /*2fb0*/  FADD.FTZ R18, R19, R25 ;  /* 0x0000001913127221 */ /* 0x001fc60000010000 */
[----:B------:R-:W-:Y:S01]  /*2fc0*/  FADD.FTZ R19, R37, R26 ;  /* 0x0000001a25137221 */ /* 0x000fe20000010000 */
[----:B------:R-:W-:Y:S01]  /*2fd0*/  FADD.FTZ R18, R18, R27 ;  /* 0x0000001b12127221 */ /* 0x000fe20000010000 */
[----:B------:R-:W0:Y:S02]  /*2fe0*/  LDS.128 R36, [UR5+0x50] ;  /* 0x00005005ff247984 */ /* 0x000e240008000c00 */
[----:B---3--:R-:W-:Y:S01]  /*2ff0*/  FADD.FTZ R19, R19, R32 ;  /* 0x0000002013137221 */ /* 0x008fe20000010000 */
[----:B------:R-:W-:Y:S01]  /*3000*/  FADD.FTZ R18, R18, R33 ;  /* 0x0000002112127221 */ /* 0x000fe20000010000 */
[----:B------:R-:W-:Y:S02]  /*3010*/  LDS.128 R24, [UR5+0x70] ;  /* 0x00007005ff187984 */ /* 0x000fe40008000c00 */
        /* <DEDUP_REMOVED lines=9> */
[----:B------:R-:W-:-:S03]  /*30b0*/  FADD.FTZ R18, R18, R37 ;  /* 0x0000002512127221 */ /* 0x000fc60000010000 */
[----:B------:R-:W-:Y:S01]  /*30c0*/  FADD.FTZ R19, R19, R38 ;  /* 0x0000002613137221 */ /* 0x000fe20000010000 */
[----:B------:R-:W-:-:S03]  /*30d0*/  FADD.FTZ R18, R18, R39 ;  /* 0x0000002712127221 */ /* 0x000fc60000010000 */
[----:B-1----:R-:W-:Y:S01]  /*30e0*/  FADD.FTZ R19, R19, R32 ;  /* 0x0000002013137221 */ /* 0x002fe20000010000 */
        /* <DEDUP_REMOVED lines=9> */
[----:B--2---:R-:W-:Y:S01]  /*3180*/  FADD.FTZ R37, R19, R28 ;  /* 0x0000001c13257221 */ /* 0x004fe20000010000 */
[----:B------:R-:W-:Y:S02]  /*3190*/  FADD.FTZ R36, R36, R29 ;  /* 0x0000001d24247221 */ /* 0x000fe40000010000 */
[----:B------:R-:W2:Y:S01]  /*31a0*/  LDS.64 R18, [UR5+0xb0] ;  /* 0x0000b005ff127984 */ /* 0x000ea20008000a00 */
[----:B------:R-:W-:Y:S01]  /*31b0*/  FADD.FTZ R37, R37, R30 ;  /* 0x0000001e25257221 */ /* 0x000fe20000010000 */
[----:B------:R-:W-:-:S03]  /*31c0*/  FADD.FTZ R36, R36, R31 ;  /* 0x0000001f24247221 */ /* 0x000fc60000010000 */
[----:B0-----:R-:W-:Y:S01]  /*31d0*/  FADD.FTZ R37, R37, R32 ;  /* 0x0000002025257221 */ /* 0x001fe20000010000 */
[----:B------:R-:W-:-:S03]  /*31e0*/  FADD.FTZ R36, R36, R33 ;  /* 0x0000002124247221 */ /* 0x000fc60000010000 */
[----:B------:R-:W-:Y:S01]  /*31f0*/  FADD.FTZ R37, R37, R34 ;  /* 0x0000002225257221 */ /* 0x000fe20000010000 */
[----:B------:R-:W-:-:S03]  /*3200*/  FADD.FTZ R36, R36, R35 ;  /* 0x0000002324247221 */ /* 0x000fc60000010000 */
[----:B-1----:R-:W-:Y:S01]  /*3210*/  FADD.FTZ R37, R37, R24 ;  /* 0x0000001825257221 */ /* 0x002fe20000010000 */
[----:B------:R-:W-:-:S03]  /*3220*/  FADD.FTZ R36, R36, R25 ;  /* 0x0000001924247221 */ /* 0x000fc60000010000 */
[----:B------:R-:W-:Y:S01]  /*3230*/  FADD.FTZ R37, R37, R26 ;  /* 0x0000001a25257221 */ /* 0x000fe20000010000 */
[----:B------:R-:W-:-:S03]  /*3240*/  FADD.FTZ R36, R36, R27 ;  /* 0x0000001b24247221 */ /* 0x000fc60000010000 */
[----:B--2---:R-:W-:Y:S01]  /*3250*/  FADD.FTZ R18, R37, R18 ;  /* 0x0000001225127221 */ /* 0x004fe20000010000 */
[----:B------:R-:W-:-:S07]  /*3260*/  FADD.FTZ R19, R36, R19 ;  /* 0x0000001324137221 */ /* 0x000fce0000010000 */
.L_x_907:
[----:B------:R-:W-:Y:S05]  /*3270*/  BSYNC.RECONVERGENT B0 ;  /* 0x0000000000007941 */ /* 0x000fea0003800200 */
.L_x_906:
[----:B------:R-:W4:Y:S08]  /*3280*/  LDC R50, c[0x0][0x370] ;  /* 0x0000dc00ff327b82 */ /* 0x000f300000000800 */
[----:B------:R-:W-:Y:S01]  /*3290*/  BAR.SYNC.DEFER_BLOCKING 0x0 ;  /* 0x0000000000007b1d */ /* 0x000fe20000010000 */
[----:B------:R-:W-:Y:S01]  /*32a0*/  ISETP.GT.U32.AND P2, PT, R56, 0x13, PT ;  /* 0x000000133800780c */ /* 0x000fe20003f44070 */
[----:B------:R-:W-:-:S04]  /*32b0*/  IMAD R49, R49, 0x14, R56 ;  /* 0x0000001431317824 */ /* 0x000fc800078e0238 */
[----:B------:R-:W-:Y:S01]  /*32c0*/  BSSY.RECONVERGENT B0, `(.L_x_908) ;  /* 0x000009e000007945 */ /* 0x000fe20003800200 */
[----:B----4-:R-:W-:-:S07]  /*32d0*/  ISETP.GE.U32.AND P0, PT, R50, 0x2, PT ;  /* 0x000000023200780c */ /* 0x010fce0003f06070 */
[----:B------:R-:W-:Y:S06]  /*32e0*/  @P2 BRA `(.L_x_909) ;  /* 0x00000008006c2947 */ /* 0x000fec0003800000 */
[----:B-1-3--:R-:W1:Y:S04]  /*32f0*/  LDS.128 R24, [R47+0x140] ;  /* 0x000140002f187984 */ /* 0x00ae680000000c00 */
[----:B--2---:R-:W2:Y:S04]  /*3300*/  LDS.128 R28, [R47+0x280] ;  /* 0x000280002f1c7984 */ /* 0x004ea80000000c00 */
[----:B------:R-:W3:Y:S04]  /*3310*/  LDS.128 R32, [R47+0x3c0] ;  /* 0x0003c0002f207984 */ /* 0x000ee80000000c00 */
[----:B------:R-:W4:Y:S01]  /*3320*/  LDS.128 R36, [R47+0x500] ;  /* 0x000500002f247984 */ /* 0x000f220000000c00 */
        /* <DEDUP_REMOVED lines=151> */
.L_x_909:
[----:B------:R-:W-:Y:S05]  /*3ca0*/  BSYNC.RECONVERGENT B0 ;  /* 0x0000000000007941 */ /* 0x000fea0003800200 */
.L_x_908:
[----:B------:R-:W-:Y:S04]  /*3cb0*/  BSSY.RECONVERGENT B0, `(.L_x_910) ;  /* 0x000001c000007945 */ /* 0x000fe80003800200 */
[----:B------:R-:W-:Y:S05]  /*3cc0*/  @P2 BRA `(.L_x_911) ;  /* 0x0000000000682947 */ /* 0x000fea0003800000 */
[----:B---3--:R-:W2:Y:S08]  /*3cd0*/  LDC.64 R24, c[0x0][0x3f8] ;  /* 0x0000fe00ff187b82 */ /* 0x008eb00000000a00 */
[----:B-1----:R-:W1:Y:S01]  /*3ce0*/  LDC.64 R26, c[0x0][0x3d8] ;  /* 0x0000f600ff1a7b82 */ /* 0x002e620000000a00 */
[----:B--2---:R-:W-:Y:S01]  /*3cf0*/  IMAD.WIDE.U32 R28, R24, 0x3, RZ ;  /* 0x00000003181c7825 */ /* 0x004fe200078e00ff */
[----:B------:R-:W-:-:S02]  /*3d00*/  LEA R33, R25, R25, 0x1 ;  /* 0x0000001919217211 */ /* 0x000fc400078e08ff */
[----:B------:R-:W-:Y:S02]  /*3d10*/  LEA.HI R35, P2, R25, R24, RZ, 0x1 ;  /* 0x0000001819237211 */ /* 0x000fe400078508ff */
[----:B------:R-:W-:Y:S02]  /*3d20*/  IADD3 R33, PT, PT, R29, R33, RZ ;  /* 0x000000211d217210 */ /* 0x000fe40007ffe0ff */
[----:B------:R-:W-:Y:S01]  /*3d30*/  IADD3.X R30, PT, PT, RZ, R25, RZ, P2, !PT ;  /* 0x00000019ff1e7210 */ /* 0x000fe200017fe4ff */
[----:B-1----:R-:W-:Y:S01]  /*3d40*/  IMAD.WIDE R26, R49, 0x4, R26 ;  /* 0x00000004311a7825 */ /* 0x002fe200078e021a */
        /* <DEDUP_REMOVED lines=18> */
.L_x_911:
[----:B------:R-:W-:Y:S05]  /*3e70*/  BSYNC.RECONVERGENT B0 ;  /* 0x0000000000007941 */ /* 0x000fea0003800200 */
.L_x_910:
[----:B------:R-:W-:Y:S05]  /*3e80*/  @!P0 BRA `(.L_x_912) ;  /* 0x0000000800c48947 */ /* 0x000fea0003800000 */
[----:B------:R-:W-:Y:S01]  /*3e90*/  ULOP3.LUT UR5, UR4, 0x1, URZ, 0xc0, !UPT ;  /* 0x0000000104057892 */ /* 0x000fe2000f8ec0ff */
[----:B----4-:R-:W4:Y:S01]  /*3ea0*/  LDC.64 R20, c[0x0][0x3d0] ;  /* 0x0000f400ff147b82 */ /* 0x010f220000000a00 */
[----:B------:R-:W0:Y:S01]  /*3eb0*/  S2R R22, SR_CTAID.Y ;  /* 0x0000000000167919 */ /* 0x000e220000002600 */
[----:B------:R-:W-:-:S03]  /*3ec0*/  ISETP.GE.U32.AND P2, PT, R50, 0x8, PT ;  /* 0x000000083200780c */ /* 0x000fc60003f46070 */
[----:B-1----:R-:W-:-:S05]  /*3ed0*/  MOV R27, UR5 ;  /* 0x00000005001b7c02 */ /* 0x002fca0008000f00 */
[----:B------:R-:W-:-:S04]  /*3ee0*/  IMAD R27, R27, UR7, RZ ;  /* 0x000000071b1b7c24 */ /* 0x000fc8000f8e02ff */
[----:B------:R-:W-:-:S05]  /*3ef0*/  IMAD R23, R27, R50, RZ ;  /* 0x000000321b177224 */ /* 0x000fca00078e02ff */
[----:B------:R-:W-:-:S05]  /*3f00*/  SHF.L.U32 R23, R23, 0x1, RZ ;  /* 0x0000000117177819 */ /* 0x000fca00000006ff */
[----:B----4-:R-:W-:Y:S01]  /*3f10*/  IMAD.WIDE R20, R23, 0x4, R20 ;  /* 0x0000000417147825 */ /* 0x010fe200078e0214 */
[----:B0-----:R-:W-:Y:S06]  /*3f20*/  @P1 BRA `(.L_x_913) ;  /* 0x0000000000581947 */ /* 0x001fec0003800000 */
[----:B---3--:R-:W0:Y:S01]  /*3f30*/  LDC.64 R24, c[0x0][0x3c8] ;  /* 0x0000f200ff187b82 */ /* 0x008e220000000a00 */
[----:B------:R-:W-:Y:S01]  /*3f40*/  ULOP3.LUT UP0, UR5, UR4, 0x2, URZ, 0xc0, !UPT ;  /* 0x0000000204057892 */ /* 0x000fe2000f80c0ff */
[----:B------:R-:W-:Y:S01]  /*3f50*/  IADD3 R27, PT, PT, R27, R22, RZ ;  /* 0x000000161b1b7210 */ /* 0x000fe20007ffe0ff */
[----:B------:R-:W-:Y:S02]  /*3f60*/  IMAD R23, R3, UR7, R22 ;  /* 0x0000000703177c24 */ /* 0x000fe4000f8e0216 */
[----:B------:R-:W-:Y:S02]  /*3f70*/  UIADD3 UR5, UPT, UPT, -UR5, 0x1, URZ ;  /* 0x0000000105057890 */ /* 0x000fe4000fffe1ff */
[----:B------:R-:W-:-:S04]  /*3f80*/  PLOP3.LUT P0, PT, PT, PT, UP0, 0x80, 0x8 ;  /* 0x000000000008781c */ /* 0x000fc80003f0f008 */
[----:B--2---:R-:W-:-:S04]  /*3f90*/  SEL R28, R50, RZ, !P0 ;  /* 0x000000ff321c7207 */ /* 0x004fc80004000000 */
        /* <DEDUP_REMOVED lines=10> */
.L_x_914:
[----:B0-----:R-:W2:Y:S04]  /*4040*/  LDG.E.STRONG.GPU R23, desc[UR10][R26.64] ;  /* 0x0000000a1a177981 */ /* 0x001ea8000c1ef900 */
[----:B--2---:R-:W-:Y:S01]  /*4050*/  CCTL.IVALL ;  /* 0x00000000ff00798f */ /* 0x004fe20002000000 */
[----:B------:R-:W-:Y:S05]  /*4060*/  YIELD ;  /* 0x0000000000007946 */ /* 0x000fea0003800000 */
[----:B------:R-:W-:-:S13]  /*4070*/  ISETP.NE.AND P0, PT, R23, R28, PT ;  /* 0x0000001c1700720c */ /* 0x000fda0003f05270 */
[----:B------:R-:W-:Y:S05]  /*4080*/  @P0 BRA `(.L_x_914) ;  /* 0xfffffffc00ec0947 */ /* 0x000fea000383ffff */
.L_x_913:
        /* <DEDUP_REMOVED lines=21> */
.L_x_916:
[----:B------:R-:W-:Y:S01]  /*41e0*/  ISETP.EQ.OR P2, PT, R32, RZ, P1 ;  /* 0x000000ff2000720c */ /* 0x000fe20000f42670 */
[----:B------:R-:W-:-:S06]  /*41f0*/  UIADD3 UR8, UPT, UPT, UR5, 0x1, URZ ;  /* 0x0000000105087890 */ /* 0x000fcc000fffe0ff */
[----:B------:R-:W-:-:S06]  /*4200*/  ISETP.EQ.OR P3, PT, R3, UR8, P1 ;  /* 0x0000000803007c0c */ /* 0x000fcc0008f62670 */
[----:B------:R-:W-:-:S06]  /*4210*/  @!P2 IMAD.WIDE.U32 R26, R49, 0x8, R20 ;  /* 0x00000008311aa825 */ /* 0x000fcc00078e0014 */
[----:B------:R-:W4:Y:S01]  /*4220*/  @!P2 LDG.E.64 R26, desc[UR10][R26.64] ;  /* 0x0000000a1a1aa981 */ /* 0x000f22000c1e1b00 */
[----:B---3--:R-:W-:-:S06]  /*4230*/  @!P3 IMAD.WIDE.U32 R24, R47, 0x8, R20 ;  /* 0x000000082f18b825 */ /* 0x008fcc00078e0014 */
[----:B------:R-:W3:Y:S01]  /*4240*/  @!P3 LDG.E.64 R24, desc[UR10][R24.64] ;  /* 0x0000000a1818b981 */ /* 0x000ee2000c1e1b00 */
[----:B------:R-:W-:-:S06]  /*4250*/  UIADD3 UR8, UPT, UPT, UR5, 0x2, URZ ;  /* 0x0000000205087890 */ /* 0x000fcc000fffe0ff */
[----:B------:R-:W-:Y:S01]  /*4260*/  ISETP.EQ.OR P4, PT, R3, UR8, P1 ;  /* 0x0000000803007c0c */ /* 0x000fe20008f82670 */
[----:B------:R-:W-:-:S06]  /*4270*/  UIADD3 UR8, UPT, UPT, UR5, 0x3, URZ ;  /* 0x0000000305087890 */ /* 0x000fcc000fffe0ff */
[----:B------:R-:W-:Y:S01]  /*4280*/  ISETP.EQ.OR P0, PT, R3, UR8, P1 ;  /* 0x0000000803007c0c */ /* 0x000fe20008f02670 */
[----:B------:R-:W-:-:S12]  /*4290*/  UIADD3 UR8, UPT, UPT, UR5, 0x4, URZ ;  /* 0x0000000405087890 */ /* 0x000fd8000fffe0ff */
[----:B--2---:R-:W-:-:S06]  /*42a0*/  @!P0 IMAD.WIDE.U32 R28, R23, 0x8, R20 ;  /* 0x00000008171c8825 */ /* 0x004fcc00078e0014 */
[----:B------:R-:W2:Y:S01]  /*42b0*/  @!P0 LDG.E.64 R28, desc[UR10][R28.64] ;  /* 0x0000000a1c1c8981 */ /* 0x000ea2000c1e1b00 */
[----:B----4-:R-:W-:Y:S01]  /*42c0*/  @!P2 FADD.FTZ R18, R18, R26 ;  /* 0x0000001a1212a221 */ /* 0x010fe20000010000 */
[----:B------:R-:W-:Y:S01]  /*42d0*/  @!P2 FADD.FTZ R19, R19, R27 ;  /* 0x0000001b1313a221 */ /* 0x000fe20000010000 */
[----:B------:R-:W-:Y:S01]  /*42e0*/  @!P4 IMAD.WIDE.U32 R26, R31, 0x8, R20 ;  /* 0x000000081f1ac825 */ /* 0x000fe200078e0014 */
[----:B------:R-:W-:-:S05]  /*42f0*/  ISETP.EQ.OR P2, PT, R3, UR8, P1 ;  /* 0x0000000803007c0c */ /* 0x000fca0008f42670 */
[----:B------:R-:W4:Y:S01]  /*4300*/  @!P4 LDG.E.64 R26, desc[UR10][R26.64] ;  /* 0x0000000a1a1ac981 */ /* 0x000f22000c1e1b00 */
[----:B---3--:R-:W-:Y:S01]  /*4310*/  @!P3 FADD.FTZ R18, R18, R24 ;  /* 0x000000181212b221 */ /* 0x008fe20000010000 */
[----:B------:R-:W-:-:S06]  /*4320*/  @!P3 FADD.FTZ R19, R19, R25 ;  /* 0x000000191313b221 */ /* 0x000fcc0000010000 */
[----:B------:R-:W-:-:S06]  /*4330*/  @!P2 IMAD.WIDE.U32 R24, R35, 0x8, R20 ;  /* 0x000000082318a825 */ /* 0x000fcc00078e0014 */
[----:B------:R-:W3:Y:S01]  /*4340*/  @!P2 LDG.E.64 R24, desc[UR10][R24.64] ;  /* 0x0000000a1818a981 */ /* 0x000ee2000c1e1b00 */
[----:B------:R-:W-:Y:S02]  /*4350*/  UIADD3 UR8, UPT, UPT, UR5, 0x5, URZ ;  /* 0x0000000505087890 */ /* 0x000fe4000fffe0ff */
[----:B------:R-:W-:-:S04]  /*4360*/  UIADD3 UR12, UPT, UPT, UR5, 0x6, URZ ;  /* 0x00000006050c7890 */ /* 0x000fc8000fffe0ff */
[----:B------:R-:W-:Y:S01]  /*4370*/  ISETP.EQ.OR P3, PT, R3, UR8, P1 ;  /* 0x0000000803007c0c */ /* 0x000fe20008f62670 */
[----:B------:R-:W-:Y:S01]  /*4380*/  UIADD3 UR8, UPT, UPT, UR5, 0x7, URZ ;  /* 0x0000000705087890 */ /* 0x000fe2000fffe0ff */
[----:B----4-:R-:W-:Y:S01]  /*4390*/  @!P4 FADD.FTZ R18, R18, R26 ;  /* 0x0000001a1212c221 */ /* 0x010fe20000010000 */
[----:B------:R-:W-:Y:S01]  /*43a0*/  @!P4 FADD.FTZ R19, R19, R27 ;  /* 0x0000001b1313c221 */ /* 0x000fe20000010000 */
[----:B------:R-:W-:Y:S02]  /*43b0*/  ISETP.EQ.OR P4, PT, R3, UR12, P1 ;  /* 0x0000000c03007c0c */ /* 0x000fe40008f82670 */
[----:B--2---:R-:W-:Y:S01]  /*43c0*/  @!P0 FADD.FTZ R18, R18, R28 ;  /* 0x0000001c12128221 */ /* 0x004fe20000010000 */
[----:B------:R-:W-:Y:S01]  /*43d0*/  @!P0 FADD.FTZ R19, R19, R29 ;  /* 0x0000001d13138221 */ /* 0x000fe20000010000 */
[----:B------:R-:W-:-:S05]  /*43e0*/  ISETP.EQ.OR P0, PT, R3, UR8, P1 ;  /* 0x0000000803007c0c */ /* 0x000fca0008f02670 */
[----:B------:R-:W-:-:S06]  /*43f0*/  @!P3 IMAD.WIDE.U32 R26, R39, 0x8, R20 ;  /* 0x00000008271ab825 */ /* 0x000fcc00078e0014 */
[----:B------:R-:W2:Y:S01]  /*4400*/  @!P3 LDG.E.64 R26, desc[UR10][R26.64] ;  /* 0x0000000a1a1ab981 */ /* 0x000ea2000c1e1b00 */
[----:B------:R-:W-:-:S04]  /*4410*/  @!P4 IMAD.WIDE.U32 R28, R33, 0x8, R20 ;  /* 0x00000008211cc825 */ /* 0x000fc800078e0014 */
[----:B---3--:R-:W-:Y:S01]  /*4420*/  @!P2 FADD.FTZ R18, R18, R24 ;  /* 0x000000181212a221 */ /* 0x008fe20000010000 */
[----:B------:R-:W-:Y:S01]  /*4430*/  @!P2 FADD.FTZ R19, R19, R25 ;  /* 0x000000191313a221 */ /* 0x000fe20000010000 */
[----:B------:R-:W-:Y:S01]  /*4440*/  @!P0 IMAD.WIDE.U32 R24, R37, 0x8, R20 ;  /* 0x0000000825188825 */ /* 0x000fe200078e0014 */
[----:B------:R-:W3:Y:S05]  /*4450*/  @!P4 LDG.E.64 R28, desc[UR10][R28.64] ;  /* 0x0000000a1c1cc981 */ /* 0x000eea000c1e1b00 */
[----:B------:R-:W4:Y:S01]  /*4460*/  @!P0 LDG.E.64 R24, desc[UR10][R24.64] ;  /* 0x0000000a18188981 */ /* 0x000f22000c1e1b00 */
[----:B------:R-:W-:-:S06]  /*4470*/  UIADD3 UR5, UPT, UPT, UR5, 0x8, URZ ;  /* 0x0000000805057890 */ /* 0x000fcc000fffe0ff */
[----:B------:R-:W-:Y:S02]  /*4480*/  ISETP.NE.AND P2, PT, R30, UR5, PT ;  /* 0x000000051e007c0c */ /* 0x000fe4000bf45270 */
[----:B------:R-:W-:Y:S01]  /*4490*/  IADD3 R32, PT, PT, R32, 0x8, RZ ;  /* 0x0000000820207810 */ /* 0x000fe20007ffe0ff */
[----:B--2---:R-:W-:Y:S01]  /*44a0*/  @!P3 FADD.FTZ R18, R18, R26 ;  /* 0x0000001a1212b221 */ /* 0x004fe20000010000 */
[----:B------:R-:W-:Y:S01]  /*44b0*/  @!P3 FADD.FTZ R19, R19, R27 ;  /* 0x0000001b1313b221 */ /* 0x000fe20000010000 */
[----:B------:R-:W-:Y:S02]  /*44c0*/  MOV R26, UR7 ;  /* 0x00000007001a7c02 */ /* 0x000fe40008000f00 */
[----:B---3--:R-:W-:Y:S01]  /*44d0*/  @!P4 FADD.FTZ R18, R18, R28 ;  /* 0x0000001c1212c221 */ /* 0x008fe20000010000 */
[----:B------:R-:W-:Y:S01]  /*44e0*/  @!P4 FADD.FTZ R19, R19, R29 ;  /* 0x0000001d1313c221 */ /* 0x000fe20000010000 */
[----:B------:R-:W-:Y:S02]  /*44f0*/  MOV R28, UR7 ;  /* 0x00000007001c7c02 */ /* 0x000fe40008000f00 */
[----:B------:R-:W-:Y:S01]  /*4500*/  LEA R37, R26, R37, 0x3 ;  /* 0x000000251a257211 */ /* 0x000fe200078e18ff */
[----:B----4-:R-:W-:Y:S01]  /*4510*/  @!P0 FADD.FTZ R18, R18, R24 ;  /* 0x0000001812128221 */ /* 0x010fe20000010000 */
[----:B------:R-:W-:Y:S01]  /*4520*/  LEA R49, R28, R49, 0x3 ;  /* 0x000000311c317211 */ /* 0x000fe200078e18ff */
        /* <DEDUP_REMOVED lines=9> */
.L_x_915:
        /* <DEDUP_REMOVED lines=13> */
[----:B------:R-:W-:-:S04]  /*4690*/  @!P0 IMAD R25, R23, UR7, R22 ;  /* 0x0000000717198c24 */ /* 0x000fc8000f8e0216 */
[----:B------:R-:W-:Y:S02]  /*46a0*/  @!P2 IMAD R27, R27, UR7, R22 ;  /* 0x000000071b1bac24 */ /* 0x000fe4000f8e0216 */
[----:B------:R-:W-:-:S04]  /*46b0*/  @!P0 IMAD.WIDE.U32 R24, R25, 0x8, R20 ;  /* 0x0000000819188825 */ /* 0x000fc800078e0014 */
[----:B------:R-:W-:Y:S02]  /*46c0*/  @!P3 IMAD R29, R29, UR7, R22 ;  /* 0x000000071d1dbc24 */ /* 0x000fe4000f8e0216 */
[----:B------:R-:W-:Y:S01]  /*46d0*/  @!P2 IMAD.WIDE.U32 R26, R27, 0x8, R20 ;  /* 0x000000081b1aa825 */ /* 0x000fe200078e0014 */
[----:B------:R-:W3:Y:S03]  /*46e0*/  @!P0 LDG.E.64 R24, desc[UR10][R24.64] ;  /* 0x0000000a18188981 */ /* 0x000ee6000c1e1b00 */
[----:B------:R-:W-:Y:S02]  /*46f0*/  @!P4 IMAD R31, R31, UR7, R22 ;  /* 0x000000071f1fcc24 */ /* 0x000fe4000f8e0216 */
[--C-:B--2---:R-:W-:Y:S01]  /*4700*/  @!P3 IMAD.WIDE.U32 R28, R29, 0x8, R20.reuse ;  /* 0x000000081d1cb825 */ /* 0x104fe200078e0014 */
[----:B------:R-:W2:Y:S03]  /*4710*/  @!P2 LDG.E.64 R26, desc[UR10][R26.64] ;  /* 0x0000000a1a1aa981 */ /* 0x000ea6000c1e1b00 */
[----:B------:R-:W-:-:S02]  /*4720*/  @!P4 IMAD.WIDE.U32 R30, R31, 0x8, R20 ;  /* 0x000000081f1ec825 */ /* 0x000fc400078e0014 */
[----:B------:R-:W4:Y:S04]  /*4730*/  @!P3 LDG.E.64 R28, desc[UR10][R28.64] ;  /* 0x0000000a1c1cb981 */ /* 0x000f28000c1e1b00 */
        /* <DEDUP_REMOVED lines=10> */
.L_x_917:
[----:B------:R-:W-:Y:S05]  /*47e0*/  @!P5 BRA `(.L_x_912) ;  /* 0x00000000006cd947 */ /* 0x000fea0003800000 */
[----:B------:R-:W-:Y:S02]  /*47f0*/  ISETP.NE.AND P0, PT, R32, 0x1, PT ;  /* 0x000000012000780c */ /* 0x000fe40003f05270 */
[----:B------:R-:W-:-:S11]  /*4800*/  LOP3.LUT R50, R50, 0x1, RZ, 0xc0, !PT ;  /* 0x0000000132327812 */ /* 0x000fd600078ec0ff */
[----:B------:R-:W-:Y:S05]  /*4810*/  @!P0 BRA `(.L_x_918) ;  /* 0x0000000000388947 */ /* 0x000fea0003800000 */
[C---:B------:R-:W-:Y:S02]  /*4820*/  IADD3 R25, PT, PT, R23.reuse, 0x1, RZ ;  /* 0x0000000117197810 */ /* 0x040fe40007ffe0ff */
[-C--:B------:R-:W-:Y:S02]  /*4830*/  ISETP.EQ.OR P2, PT, R23, R3.reuse, P1 ;  /* 0x000000031700720c */ /* 0x080fe40000f42670 */
[----:B------:R-:W-:-:S11]  /*4840*/  ISETP.EQ.OR P0, PT, R25, R3, P1 ;  /* 0x000000031900720c */ /* 0x000fd60000f02670 */
[--C-:B------:R-:W-:Y:S02]  /*4850*/  @!P2 IMAD R27, R23, UR7, R22.reuse ;  /* 0x00000007171bac24 */ /* 0x100fe4000f8e0216 */
[----:B------:R-:W-:Y:S02]  /*4860*/  @!P0 IMAD R25, R25, UR7, R22 ;  /* 0x0000000719198c24 */ /* 0x000fe4000f8e0216 */
        /* <DEDUP_REMOVED lines=9> */
.L_x_918:
        /* <DEDUP_REMOVED lines=9> */
.L_x_919:
[----:B------:R-:W-:Y:S05]  /*4990*/  BSYNC.RECONVERGENT B0 ;  /* 0x0000000000007941 */ /* 0x000fea0003800200 */
.L_x_912:
[----:B------:R-:W5:Y:S01]  /*49a0*/  S2UR UR8, SR_CgaCtaId ;  /* 0x00000000000879c3 */ /* 0x000f620000008800 */
[----:B------:R-:W-:Y:S01]  /*49b0*/  UMOV UR5, 0x400 ;  /* 0x0000040000057882 */ /* 0x000fe20000000000 */
[--C-:B----4-:R-:W-:Y:S02]  /*49c0*/  HADD2.F32 R22, -RZ, R45.reuse.H0_H0 ;  /* 0x2000002dff167230 */ /* 0x110fe40000004100 */
[----:B------:R-:W-:-:S03]  /*49d0*/  HADD2.F32 R45, -RZ, R45.H1_H1 ;  /* 0x3000002dff2d7230 */ /* 0x000fc60000004100 */
[----:B------:R-:W-:Y:S02]  /*49e0*/  FADD.FTZ R22, R22, -UR14 ;  /* 0x8000000e16167e21 */ /* 0x000fe40008010000 */
[----:B------:R-:W-:Y:S02]  /*49f0*/  FADD.FTZ R45, R45, -UR14 ;  /* 0x8000000e2d2d7e21 */ /* 0x000fe40008010000 */
[----:B------:R-:W-:Y:S02]  /*4a00*/  FMUL.FTZ R31, R22, UR9 ;  /* 0x00000009161f7c20 */ /* 0x000fe40008410000 */
[----:B------:R-:W-:Y:S01]  /*4a10*/  FMUL.FTZ R32, R45, UR9 ;  /* 0x000000092d207c20 */ /* 0x000fe20008410000 */
[----:B-----5:R-:W-:Y:S01]  /*4a20*/  ULEA UR5, UR8, UR5, 0x18 ;  /* 0x0000000508057291 */ /* 0x020fe2000f8ec0ff */
[----:B------:R-:W4:Y:S08]  /*4a30*/  LDCU.U8 UR8, c[0x0][0x414] ;  /* 0x00008280ff0877ac */ /* 0x000f300008000000 */
[----:B------:R0:W-:Y:S01]  /*4a40*/  @!P1 STS.64 [UR5+0xc0], R18 ;  /* 0x0000c012ff009988 */ /* 0x0001e20008000a05 */
[----:B------:R-:W-:Y:S01]  /*4a50*/  BAR.SYNC.DEFER_BLOCKING 0x0 ;  /* 0x0000000000007b1d */ /* 0x000fe20000010000 */
[--C-:B0--3--:R-:W-:Y:S01]  /*4a60*/  HADD2.F32 R18, -RZ, R44.reuse.H0_H0 ;  /* 0x2000002cff127230 */ /* 0x109fe20000004100 */
[----:B----4-:R-:W-:Y:S01]  /*4a70*/  UISETP.NE.AND UP0, UPT, UR8, URZ, UPT ;  /* 0x000000ff0800728c */ /* 0x010fe2000bf05270 */
[----:B------:R-:W-:-:S03]  /*4a80*/  HADD2.F32 R19, -RZ, R44.H1_H1 ;  /* 0x3000002cff137230 */ /* 0x000fc60000004100 */
        /* <DEDUP_REMOVED lines=23> */
.L_x_920:
[----:B------:R-:W0:Y:S01]  /*4c00*/  LDCU UR5, c[0x0][0x41c] ;  /* 0x00008380ff0577ac */ /* 0x000e220008000800 */
[C-C-:B------:R-:W-:Y:S01]  /*4c10*/  FFMA.FTZ R22, R20.reuse, R31, R21.reuse ;  /* 0x0000001f14167223 */ /* 0x140fe20000010015 */
[----:B------:R-:W-:Y:S01]  /*4c20*/  FFMA.FTZ R23, R20, R32, R21 ;  /* 0x0000002014177223 */ /* 0x000fe20000010015 */
[----:B------:R-:W-:Y:S01]  /*4c30*/  BSSY.RECONVERGENT B0, `(.L_x_921) ;  /* 0x0000019000007945 */ /* 0x000fe20003800200 */
[----:B------:R-:W3:Y:S01]  /*4c40*/  LDCU.64 UR16, c[0x0][0x400] ;  /* 0x00008000ff1077ac */ /* 0x000ee20008000a00 */
[----:B------:R-:W-:Y:S01]  /*4c50*/  FFMA.FTZ R26, R17, R18, -R22 ;  /* 0x00000012111a7223 */ /* 0x000fe20000010816 */
[----:B------:R-:W-:Y:S01]  /*4c60*/  FFMA.FTZ R19, R16, R19, -R23 ;  /* 0x0000001310137223 */ /* 0x000fe20000010817 */
[----:B0-----:R-:W-:-:S05]  /*4c70*/  IMAD R3, R3, UR5, R48 ;  /* 0x0000000503037c24 */ /* 0x001fca000f8e0230 */
[C---:B---3--:R-:W-:Y:S02]  /*4c80*/  ISETP.GE.U32.AND P0, PT, R3.reuse, UR16, PT ;  /* 0x0000001003007c0c */ /* 0x048fe4000bf06070 */
[----:B------:R-:W-:Y:S02]  /*4c90*/  SHF.R.S32.HI R24, RZ, 0x1f, R3 ;  /* 0x0000001fff187819 */ /* 0x000fe40000011403 */
[C---:B------:R-:W-:Y:S02]  /*4ca0*/  IADD3 R33, PT, PT, R3.reuse, 0x20, RZ ;  /* 0x0000002003217810 */ /* 0x040fe40007ffe0ff */
[----:B------:R-:W-:Y:S02]  /*4cb0*/  ISETP.GE.AND.EX P0, PT, R24, UR17, PT, P0 ;  /* 0x0000001118007c0c */ /* 0x000fe4000bf06300 */
[----:B------:R-:W-:-:S11]  /*4cc0*/  IADD3 R18, PT, PT, R3, 0x40, RZ ;  /* 0x0000004003127810 */ /* 0x000fd60007ffe0ff */
[----:B------:R-:W-:Y:S05]  /*4cd0*/  @P0 BRA `(.L_x_922) ;  /* 0x0000000000380947 */ /* 0x000fea0003800000 */
[----:B------:R-:W2:Y:S01]  /*4ce0*/  LDCU.64 UR18, c[0x0][0x3f8] ;  /* 0x00007f00ff1277ac */ /* 0x000ea20008000a00 */
[----:B------:R-:W-:Y:S01]  /*4cf0*/  MOV R22, R52 ;  /* 0x0000003400167202 */ /* 0x000fe20000000f00 */
[----:B------:R-:W-:Y:S01]  /*4d00*/  FMUL.FTZ R26, R26, UR9 ;  /* 0x000000091a1a7c20 */ /* 0x000fe20008410000 */
[----:B------:R-:W-:Y:S01]  /*4d10*/  MOV R23, R55 ;  /* 0x0000003700177202 */ /* 0x000fe20000000f00 */
[----:B------:R-:W0:Y:S01]  /*4d20*/  LDCU.64 UR12, c[0x0][0x380] ;  /* 0x00007000ff0c77ac */ /* 0x000e220008000a00 */
[----:B------:R-:W-:-:S05]  /*4d30*/  FMUL.FTZ R19, R19, UR9 ;  /* 0x0000000913137c20 */ /* 0x000fca0008410000 */
[----:B------:R-:W-:Y:S01]  /*4d40*/  F2FP.F16.F32.PACK_AB R19, R19, R26 ;  /* 0x0000001a1313723e */ /* 0x000fe200000000ff */
[----:B--2---:R-:W-:Y:S02]  /*4d50*/  IMAD R28, R24, UR18, RZ ;  /* 0x00000012181c7c24 */ /* 0x004fe4000f8e02ff */
[----:B------:R-:W-:-:S04]  /*4d60*/  IMAD.WIDE.U32 R24, R3, UR18, R22 ;  /* 0x0000001203187c25 */ /* 0x000fc8000f8e0016 */
[----:B------:R-:W-:Y:S01]  /*4d70*/  IMAD R23, R3, UR19, R28 ;  /* 0x0000001303177c24 */ /* 0x000fe2000f8e021c */
[----:B0-----:R-:W-:-:S04]  /*4d80*/  LEA R22, P0, R24, UR12, 0x1 ;  /* 0x0000000c18167c11 */ /* 0x001fc8000f8008ff */
[----:B------:R-:W-:-:S04]  /*4d90*/  IADD3 R23, PT, PT, R25, R23, RZ ;  /* 0x0000001719177210 */ /* 0x000fc80007ffe0ff */
[----:B------:R-:W-:-:S05]  /*4da0*/  LEA.HI.X R23, R24, UR13, R23, 0x1, P0 ;  /* 0x0000000d18177c11 */ /* 0x000fca00080f0c17 */
[----:B------:R0:W-:Y:S02]  /*4db0*/  STG.E desc[UR10][R22.64], R19 ;  /* 0x0000001316007986 */ /* 0x0001e4000c10190a */
.L_x_922:
[----:B------:R-:W-:Y:S05]  /*4dc0*/  BSYNC.RECONVERGENT B0 ;  /* 0x0000000000007941 */ /* 0x000fea0003800200 */
.L_x_921:
[--C-:B0-----:R-:W-:Y:S01]  /*4dd0*/  HADD2.F32 R22, -RZ, R43.reuse.H0_H0 ;  /* 0x2000002bff167230 */ /* 0x101fe20000004100 */
[----:B------:R-:W-:Y:S01]  /*4de0*/  ISETP.GE.U32.AND P0, PT, R33, UR16, PT ;  /* 0x0000001021007c0c */ /* 0x000fe2000bf06070 */
[----:B------:R-:W-:Y:S01]  /*4df0*/  HADD2.F32 R43, -RZ, R43.H1_H1 ;  /* 0x3000002bff2b7230 */ /* 0x000fe20000004100 */
[----:B------:R-:W-:Y:S01]  /*4e00*/  ISETP.GE.U32.AND P1, PT, R18, UR16, PT ;  /* 0x0000001012007c0c */ /* 0x000fe2000bf26070 */
[----:B------:R-:W-:Y:S02]  /*4e10*/  HADD2.F32 R36, -RZ, R41.H0_H0 ;  /* 0x20000029ff247230 */ /* 0x000fe40000004100 */
[----:B------:R-:W-:Y:S01]  /*4e20*/  FADD.FTZ R23, R22, -UR14 ;  /* 0x8000000e16177e21 */ /* 0x000fe20008010000 */
[----:B------:R-:W-:Y:S01]  /*4e30*/  SHF.R.S32.HI R35, RZ, 0x1f, R33 ;  /* 0x0000001fff237819 */ /* 0x000fe20000011421 */
[----:B------:R-:W-:Y:S01]  /*4e40*/  FADD.FTZ R43, R43, -UR14 ;  /* 0x8000000e2b2b7e21 */ /* 0x000fe20008010000 */
[----:B------:R-:W-:Y:S01]  /*4e50*/  SHF.R.S32.HI R19, RZ, 0x1f, R18 ;  /* 0x0000001fff137819 */ /* 0x000fe20000011412 */
[----:B------:R-:W-:Y:S01]  /*4e60*/  FMUL.FTZ R24, R23, UR9 ;  /* 0x0000000917187c20 */ /* 0x000fe20008410000 */
[----:B------:R-:W-:Y:S01]  /*4e70*/  ISETP.GE.AND.EX P0, PT, R35, UR17, PT, P0 ;  /* 0x0000001123007c0c */ /* 0x000fe2000bf06300 */
[--C-:B------:R-:W-:Y:S01]  /*4e80*/  HADD2.F32 R22, -RZ, R42.reuse.H0_H0 ;  /* 0x2000002aff167230 */ /* 0x100fe20000004100 */
[----:B------:R-:W-:Y:S01]  /*4e90*/  ISETP.GE.AND.EX P1, PT, R19, UR17, PT, P1 ;  /* 0x0000001113007c0c */ /* 0x000fe2000bf26310 */
[----:B------:R-:W-:-:S02]  /*4ea0*/  HADD2.F32 R23, -RZ, R42.H1_H1 ;  /* 0x3000002aff177230 */ /* 0x000fc40000004100 */
[----:B------:R-:W-:Y:S01]  /*4eb0*/  FFMA.FTZ R34, R20, R24, R21 ;  /* 0x0000001814227223 */ /* 0x000fe20000010015 */
[----:B------:R-:W-:Y:S01]  /*4ec0*/  FMUL.FTZ R43, R43, UR9 ;  /* 0x000000092b2b7c20 */ /* 0x000fe20008410000 */
[----:B------:R-:W-:Y:S08]  /*4ed0*/  BRA.U !UP0, `(.L_x_923) ;  /* 0x0000000108487547 */ /* 0x000ff0000b800000 */
[----:B------:R-:W-:Y:S01]  /*4ee0*/  FFMA.FTZ R24, R17, R24, R14 ;  /* 0x0000001811187223 */ /* 0x000fe2000001000e */
[----:B------:R-:W-:-:S03]  /*4ef0*/  FFMA.FTZ R25, R16, R43, R15 ;  /* 0x0000002b10197223 */ /* 0x000fc6000001000f */
[----:B------:R-:W-:Y:S01]  /*4f00*/  FMUL.FTZ R26, R24, -1.4426950216293334961 ;  /* 0xbfb8aa3b181a7820 */ /* 0x000fe20000410000 */
[----:B--2---:R-:W-:-:S05]  /*4f10*/  FMUL.FTZ R28, R25, -1.4426950216293334961 ;  /* 0xbfb8aa3b191c7820 */ /* 0x004fca0000410000 */
        /* <DEDUP_REMOVED lines=14> */
.L_x_923:
[----:B------:R-:W-:Y:S01]  /*5000*/  FFMA.FTZ R25, R20, R43, R21 ;  /* 0x0000002b14197223 */ /* 0x000fe20000010015 */
[----:B------:R-:W-:Y:S01]  /*5010*/  BSSY.RECONVERGENT B0, `(.L_x_924) ;  /* 0x0000014000007945 */ /* 0x000fe20003800200 */
[----:B------:R-:W-:Y:S01]  /*5020*/  FFMA.FTZ R34, R17, R22, -R34 ;  /* 0x0000001611227223 */ /* 0x000fe20000010822 */
[----:B------:R-:W-:Y:S02]  /*5030*/  HADD2.F32 R41, -RZ, R41.H1_H1 ;  /* 0x30000029ff297230 */ /* 0x000fe40000004100 */
[----:B------:R-:W-:Y:S01]  /*5040*/  FADD.FTZ R36, R36, -UR14 ;  /* 0x8000000e24247e21 */ /* 0x000fe20008010000 */
[----:B------:R-:W-:Y:S01]  /*5050*/  FFMA.FTZ R26, R16, R23, -R25 ;  /* 0x00000017101a7223 */ /* 0x000fe20000010819 */
[----:B------:R-:W-:Y:S06]  /*5060*/  @P0 BRA `(.L_x_925) ;  /* 0x0000000000380947 */ /* 0x000fec0003800000 */
[----:B------:R-:W2:Y:S01]  /*5070*/  LDCU.64 UR12, c[0x0][0x3f8] ;  /* 0x00007f00ff0c77ac */ /* 0x000ea20008000a00 */
[----:B------:R-:W-:Y:S01]  /*5080*/  MOV R22, R52 ;  /* 0x0000003400167202 */ /* 0x000fe20000000f00 */
[----:B-1----:R-:W-:Y:S01]  /*5090*/  FMUL.FTZ R27, R34, UR9 ;  /* 0x00000009221b7c20 */ /* 0x002fe20008410000 */
[----:B------:R-:W-:Y:S01]  /*50a0*/  MOV R23, R55 ;  /* 0x0000003700177202 */ /* 0x000fe20000000f00 */
[----:B------:R-:W0:Y:S01]  /*50b0*/  LDCU.64 UR18, c[0x0][0x380] ;  /* 0x00007000ff1277ac */ /* 0x000e220008000a00 */
[----:B------:R-:W-:Y:S01]  /*50c0*/  FMUL.FTZ R26, R26, UR9 ;  /* 0x000000091a1a7c20 */ /* 0x000fe20008410000 */
[----:B--2---:R-:W-:Y:S02]  /*50d0*/  IMAD R28, R35, UR12, RZ ;  /* 0x0000000c231c7c24 */ /* 0x004fe4000f8e02ff */
[----:B------:R-:W-:-:S04]  /*50e0*/  IMAD.WIDE.U32 R24, R33, UR12, R22 ;  /* 0x0000000c21187c25 */ /* 0x000fc8000f8e0016 */
[----:B------:R-:W-:Y:S01]  /*50f0*/  IMAD R33, R33, UR13, R28 ;  /* 0x0000000d21217c24 */ /* 0x000fe2000f8e021c */
[----:B0-----:R-:W-:-:S04]  /*5100*/  LEA R22, P0, R24, UR18, 0x1 ;  /* 0x0000001218167c11 */ /* 0x001fc8000f8008ff */
[----:B------:R-:W-:Y:S02]  /*5110*/  IADD3 R33, PT, PT, R25, R33, RZ ;  /* 0x0000002119217210 */ /* 0x000fe40007ffe0ff */
[----:B------:R-:W-:Y:S02]  /*5120*/  F2FP.F16.F32.PACK_AB R25, R26, R27 ;  /* 0x0000001b1a19723e */ /* 0x000fe400000000ff */
[----:B------:R-:W-:-:S05]  /*5130*/  LEA.HI.X R23, R24, UR19, R33, 0x1, P0 ;  /* 0x0000001318177c11 */ /* 0x000fca00080f0c21 */
[----:B------:R0:W-:Y:S02]  /*5140*/  STG.E desc[UR10][R22.64], R25 ;  /* 0x0000001916007986 */ /* 0x0001e4000c10190a */
.L_x_925:
[----:B------:R-:W-:Y:S05]  /*5150*/  BSYNC.RECONVERGENT B0 ;  /* 0x0000000000007941 */ /* 0x000fea0003800200 */
.L_x_924:
[----:B------:R-:W-:Y:S01]  /*5160*/  FMUL.FTZ R36, R36, UR9 ;  /* 0x0000000924247c20 */ /* 0x000fe20008410000 */
[----:B------:R-:W-:Y:S01]  /*5170*/  FADD.FTZ R41, R41, -UR14 ;  /* 0x8000000e29297e21 */ /* 0x000fe20008010000 */
[--C-:B0-----:R-:W-:Y:S02]  /*5180*/  HADD2.F32 R22, -RZ, R40.reuse.H0_H0 ;  /* 0x20000028ff167230 */ /* 0x101fe40000004100 */
[----:B------:R-:W-:Y:S02]  /*5190*/  HADD2.F32 R23, -RZ, R40.H1_H1 ;  /* 0x30000028ff177230 */ /* 0x000fe40000004100 */
[----:B------:R-:W-:Y:S01]  /*51a0*/  FFMA.FTZ R34, R20, R36, R21 ;  /* 0x0000002414227223 */ /* 0x000fe20000010015 */
[----:B------:R-:W-:Y:S01]  /*51b0*/  FMUL.FTZ R41, R41, UR9 ;  /* 0x0000000929297c20 */ /* 0x000fe20008410000 */
[----:B------:R-:W-:Y:S06]  /*51c0*/  BRA.U !UP0, `(.L_x_926) ;  /* 0x0000000108487547 */ /* 0x000fec000b800000 */
        /* <DEDUP_REMOVED lines=18> */
.L_x_926:
[----:B------:R-:W-:Y:S01]  /*52f0*/  FFMA.FTZ R25, R20, R41, R21 ;  /* 0x0000002914197223 */ /* 0x000fe20000010015 */
[----:B------:R-:W-:Y:S01]  /*5300*/  BSSY.RECONVERGENT B0, `(.L_x_927) ;  /* 0x0000014000007945 */ /* 0x000fe20003800200 */
[--C-:B------:R-:W-:Y:S02]  /*5310*/  HADD2.F32 R24, -RZ, R4.reuse.H0_H0 ;  /* 0x20000004ff187230 */ /* 0x100fe40000004100 */
[----:B------:R-:W-:Y:S01]  /*5320*/  FFMA.FTZ R34, R17, R22, -R34 ;  /* 0x0000001611227223 */ /* 0x000fe20000010822 */
[----:B------:R-:W-:Y:S02]  /*5330*/  HADD2.F32 R26, -RZ, R4.H1_H1 ;  /* 0x30000004ff1a7230 */ /* 0x000fe40000004100 */
[----:B------:R-:W-:Y:S01]  /*5340*/  FFMA.FTZ R4, R16, R23, -R25 ;  /* 0x0000001710047223 */ /* 0x000fe20000010819 */
[----:B------:R-:W-:Y:S06]  /*5350*/  @P1 BRA `(.L_x_928) ;  /* 0x0000000000381947 */ /* 0x000fec0003800000 */
[----:B------:R-:W0:Y:S01]  /*5360*/  LDCU.64 UR12, c[0x0][0x3f8] ;  /* 0x00007f00ff0c77ac */ /* 0x000e220008000a00 */
[----:B------:R-:W-:Y:S01]  /*5370*/  MOV R22, R52 ;  /* 0x0000003400167202 */ /* 0x000fe20000000f00 */
[----:B------:R-:W-:Y:S01]  /*5380*/  FMUL.FTZ R25, R34, UR9 ;  /* 0x0000000922197c20 */ /* 0x000fe20008410000 */
[----:B------:R-:W-:Y:S01]  /*5390*/  MOV R23, R55 ;  /* 0x0000003700177202 */ /* 0x000fe20000000f00 */
[----:B------:R-:W3:Y:S01]  /*53a0*/  LDCU.64 UR18, c[0x0][0x380] ;  /* 0x00007000ff1277ac */ /* 0x000ee20008000a00 */
[----:B------:R-:W-:Y:S01]  /*53b0*/  FMUL.FTZ R4, R4, UR9 ;  /* 0x0000000904047c20 */ /* 0x000fe20008410000 */
[----:B0-----:R-:W-:Y:S02]  /*53c0*/  IMAD R19, R19, UR12, RZ ;  /* 0x0000000c13137c24 */ /* 0x001fe4000f8e02ff */
[----:B------:R-:W-:-:S04]  /*53d0*/  IMAD.WIDE.U32 R22, R18, UR12, R22 ;  /* 0x0000000c12167c25 */ /* 0x000fc8000f8e0016 */
[----:B------:R-:W-:Y:S01]  /*53e0*/  IMAD R19, R18, UR13, R19 ;  /* 0x0000000d12137c24 */ /* 0x000fe2000f8e0213 */
[----:B---3--:R-:W-:-:S04]  /*53f0*/  LEA R18, P0, R22, UR18, 0x1 ;  /* 0x0000001216127c11 */ /* 0x008fc8000f8008ff */
[----:B------:R-:W-:Y:S02]  /*5400*/  IADD3 R19, PT, PT, R23, R19, RZ ;  /* 0x0000001317137210 */ /* 0x000fe40007ffe0ff */
[----:B------:R-:W-:Y:S02]  /*5410*/  F2FP.F16.F32.PACK_AB R23, R4, R25 ;  /* 0x000000190417723e */ /* 0x000fe400000000ff */
[----:B------:R-:W-:-:S05]  /*5420*/  LEA.HI.X R19, R22, UR19, R19, 0x1, P0 ;  /* 0x0000001316137c11 */ /* 0x000fca00080f0c13 */
[----:B------:R0:W-:Y:S02]  /*5430*/  STG.E desc[UR10][R18.64], R23 ;  /* 0x0000001712007986 */ /* 0x0001e4000c10190a */
.L_x_928:
[----:B------:R-:W-:Y:S05]  /*5440*/  BSYNC.RECONVERGENT B0 ;  /* 0x0000000000007941 */ /* 0x000fea0003800200 */
.L_x_927:
[----:B0-----:R-:W-:Y:S02]  /*5450*/  HADD2.F32 R18, -RZ, R8.H0_H0 ;  /* 0x20000008ff127230 */ /* 0x001fe40000004100 */
[----:B------:R-:W-:Y:S01]  /*5460*/  FADD.FTZ R26, R26, -UR14 ;  /* 0x8000000e1a1a7e21 */ /* 0x000fe20008010000 */
[--C-:B------:R-:W-:Y:S02]  /*5470*/  HADD2.F32 R19, -RZ, R10.reuse.H0_H0 ;  /* 0x2000000aff137230 */ /* 0x100fe40000004100 */
[----:B------:R-:W-:Y:S01]  /*5480*/  FADD.FTZ R24, R24, -UR14 ;  /* 0x8000000e18187e21 */ /* 0x000fe20008010000 */
[----:B------:R-:W-:Y:S02]  /*5490*/  HADD2.F32 R10, -RZ, R10.H1_H1 ;  /* 0x3000000aff0a7230 */ /* 0x000fe40000004100 */
[----:B------:R-:W-:Y:S01]  /*54a0*/  FADD.FTZ R18, R18, -UR14 ;  /* 0x8000000e12127e21 */ /* 0x000fe20008010000 */
[--C-:B------:R-:W-:Y:S02]  /*54b0*/  HADD2.F32 R4, -RZ, R6.reuse.H0_H0 ;  /* 0x20000006ff047230 */ /* 0x100fe40000004100 */
[----:B------:R-:W-:Y:S01]  /*54c0*/  FMUL.FTZ R38, R26, UR9 ;  /* 0x000000091a267c20 */ /* 0x000fe20008410000 */
[----:B------:R-:W-:-:S02]  /*54d0*/  HADD2.F32 R6, -RZ, R6.H1_H1 ;  /* 0x30000006ff067230 */ /* 0x000fc40000004100 */
[----:B------:R-:W-:Y:S01]  /*54e0*/  FADD.FTZ R10, R10, -UR14 ;  /* 0x8000000e0a0a7e21 */ /* 0x000fe20008010000 */
[----:B------:R-:W-:Y:S02]  /*54f0*/  HADD2.F32 R8, -RZ, R8.H1_H1 ;  /* 0x30000008ff087230 */ /* 0x000fe40000004100 */
[----:B------:R-:W-:Y:S01]  /*5500*/  FADD.FTZ R4, R4, -UR14 ;  /* 0x8000000e04047e21 */ /* 0x000fe20008010000 */
[--C-:B------:R-:W-:Y:S02]  /*5510*/  HADD2.F32 R22, -RZ, R12.reuse.H0_H0 ;  /* 0x2000000cff167230 */ /* 0x100fe40000004100 */
[----:B------:R-:W-:Y:S01]  /*5520*/  FADD.FTZ R6, R6, -UR14 ;  /* 0x8000000e06067e21 */ /* 0x000fe20008010000 */
[----:B------:R-:W-:Y:S02]  /*5530*/  HADD2.F32 R23, -RZ, R12.H1_H1 ;  /* 0x3000000cff177230 */ /* 0x000fe40000004100 */
[----:B------:R-:W-:Y:S01]  /*5540*/  FADD.FTZ R8, R8, -UR14 ;  /* 0x8000000e08087e21 */ /* 0x000fe20008010000 */
[----:B------:R-:W-:Y:S01]  /*5550*/  FADD.FTZ R12, R19, -UR14 ;  /* 0x8000000e130c7e21 */ /* 0x000fe20008010000 */
[----:B------:R-:W-:Y:S01]  /*5560*/  FADD.FTZ R22, R22, -UR14 ;  /* 0x8000000e16167e21 */ /* 0x000fe20008010000 */
[----:B------:R-:W-:Y:S01]  /*5570*/  FMUL.FTZ R26, R18, UR9 ;  /* 0x00000009121a7c20 */ /* 0x000fe20008410000 */
[----:B------:R-:W-:Y:S01]  /*5580*/  FADD.FTZ R23, R23, -UR14 ;  /* 0x8000000e17177e21 */ /* 0x000fe20008010000 */
[----:B------:R-:W-:Y:S01]  /*5590*/  FMUL.FTZ R33, R24, UR9 ;  /* 0x0000000918217c20 */ /* 0x000fe20008410000 */
[----:B------:R-:W-:Y:S01]  /*55a0*/  FMUL.FTZ R18, R10, UR9 ;  /* 0x000000090a127c20 */ /* 0x000fe20008410000 */
[----:B------:R-:W-:Y:S01]  /*55b0*/  FMUL.FTZ R50, R4, UR9 ;  /* 0x0000000904327c20 */ /* 0x000fe20008410000 */
[C---:B------:R-:W-:Y:S01]  /*55c0*/  IADD3 R43, PT, PT, R3.reuse, 0x60, RZ ;  /* 0x00000060032b7810 */ /* 0x040fe20007ffe0ff */
[----:B------:R-:W-:Y:S01]  /*55d0*/  FMUL.FTZ R56, R6, UR9 ;  /* 0x0000000906387c20 */ /* 0x000fe20008410000 */
[C---:B------:R-:W-:Y:S01]  /*55e0*/  IADD3 R30, PT, PT, R3.reuse, 0x80, RZ ;  /* 0x00000080031e7810 */ /* 0x040fe20007ffe0ff */
[----:B------:R-:W-:Y:S01]  /*55f0*/  FMUL.FTZ R25, R8, UR9 ;  /* 0x0000000908197c20 */ /* 0x000fe20008410000 */
[C---:B------:R-:W-:Y:S01]  /*5600*/  IADD3 R24, PT, PT, R3.reuse, 0xa0, RZ ;  /* 0x000000a003187810 */ /* 0x040fe20007ffe0ff */
[----:B------:R-:W-:Y:S01]  /*5610*/  FMUL.FTZ R12, R12, UR9 ;  /* 0x000000090c0c7c20 */ /* 0x000fe20008410000 */
[----:B------:R-:W-:Y:S01]  /*5620*/  IADD3 R10, PT, PT, R3, 0xc0, RZ ;  /* 0x000000c0030a7810 */ /* 0x000fe20007ffe0ff */
        /* <DEDUP_REMOVED lines=11> */
[C---:B--2---:R-:W-:Y:S01]  /*56e0*/  FFMA.FTZ R28, R20.reuse, R26, R21 ;  /* 0x0000001a141c7223 */ /* 0x044fe20000010015 */
[----:B------:R-:W-:Y:S01]  /*56f0*/  SHF.R.S32.HI R45, RZ, 0x1f, R43 ;  /* 0x0000001fff2d7819 */ /* 0x000fe2000001142b */
[C-C-:B-1----:R-:W-:Y:S01]  /*5700*/  FFMA.FTZ R27, R20.reuse, R25, R21.reuse ;  /* 0x00000019141b7223 */ /* 0x142fe20000010015 */
[----:B------:R-:W-:Y:S01]  /*5710*/  SHF.R.S32.HI R32, RZ, 0x1f, R30 ;  /* 0x0000001fff207819 */ /* 0x000fe2000001141e */
[C-C-:B------:R-:W-:Y:S01]  /*5720*/  FFMA.FTZ R22, R20.reuse, R12, R21.reuse ;  /* 0x0000000c14167223 */ /* 0x140fe20000010015 */
[----:B------:R-:W-:Y:S01]  /*5730*/  SHF.R.S32.HI R29, RZ, 0x1f, R24 ;  /* 0x0000001fff1d7819 */ /* 0x000fe20000011418 */
[C-C-:B------:R-:W-:Y:S01]  /*5740*/  FFMA.FTZ R23, R20.reuse, R18, R21.reuse ;  /* 0x0000001214177223 */ /* 0x140fe20000010015 */
[----:B------:R-:W-:Y:S01]  /*5750*/  SHF.R.S32.HI R19, RZ, 0x1f, R10 ;  /* 0x0000001fff137819 */ /* 0x000fe2000001140a */
[C-C-:B------:R-:W-:Y:S01]  /*5760*/  FFMA.FTZ R8, R20.reuse, R4, R21.reuse ;  /* 0x0000000414087223 */ /* 0x140fe20000010015 */
[----:B------:R-:W-:Y:S01]  /*5770*/  FFMA.FTZ R21, R20, R6, R21 ;  /* 0x0000000614157223 */ /* 0x000fe20000010015 */
[--C-:B------:R-:W-:Y:S01]  /*5780*/  HADD2.F32 R20, -RZ, R5.reuse.H0_H0 ;  /* 0x20000005ff147230 */ /* 0x100fe20000004100 */
[----:B------:R-:W-:Y:S01]  /*5790*/  ISETP.GE.U32.AND P0, PT, R3, UR16, PT ;  /* 0x0000001003007c0c */ /* 0x000fe2000bf06070 */
[----:B------:R-:W-:Y:S01]  /*57a0*/  HADD2.F32 R5, -RZ, R5.H1_H1 ;  /* 0x30000005ff057230 */ /* 0x000fe20000004100 */
[----:B------:R-:W-:-:S02]  /*57b0*/  ISETP.GE.AND.EX P1, PT, R45, UR17, PT, P1 ;  /* 0x000000112d007c0c */ /* 0x000fc4000bf26310 */
[----:B------:R-:W-:Y:S02]  /*57c0*/  ISETP.GE.AND.EX P3, PT, R32, UR17, PT, P3 ;  /* 0x0000001120007c0c */ /* 0x000fe4000bf66330 */
[----:B------:R-:W-:Y:S02]  /*57d0*/  ISETP.GE.AND.EX P4, PT, R29, UR17, PT, P4 ;  /* 0x000000111d007c0c */ /* 0x000fe4000bf86340 */
        /* <DEDUP_REMOVED lines=15> */
[----:B-1----:R-:W-:Y:S01]  /*58d0*/  FMUL.FTZ R5, R5, R40 ;  /* 0x0000002805057220 */ /* 0x002fe20000410000 */
[----:B------:R-:W-:Y:S02]  /*58e0*/  FADD.FTZ R40, -R40, 1 ;  /* 0x3f80000028287421 */ /* 0x000fe40000010100 */
[----:B------:R-:W-:Y:S02]  /*58f0*/  FMUL.FTZ R20, R20, R33 ;  /* 0x0000002114147220 */ /* 0x000fe40000410000 */
[----:B------:R-:W-:-:S04]  /*5900*/  FFMA.FTZ R40, R35, R40, 1 ;  /* 0x3f80000023287423 */ /* 0x000fc80000010028 */
[----:B------:R-:W-:-:S07]  /*5910*/  FMUL.FTZ R5, R5, R40 ;  /* 0x0000002805057220 */ /* 0x000fce0000410000 */
.L_x_929:
        /* <DEDUP_REMOVED lines=18> */
.L_x_931:
[----:B------:R-:W-:Y:S05]  /*5a40*/  BSYNC.RECONVERGENT B0 ;  /* 0x0000000000007941 */ /* 0x000fea0003800200 */
.L_x_930:
[--C-:B0-----:R-:W-:Y:S02]  /*5a50*/  HADD2.F32 R5, -RZ, R7.reuse.H0_H0 ;  /* 0x20000007ff057230 */ /* 0x101fe40000004100 */
        /* <DEDUP_REMOVED lines=20> */
.L_x_932:
[----:B------:R-:W-:Y:S01]  /*5ba0*/  BSSY.RECONVERGENT B0, `(.L_x_933) ;  /* 0x0000012000007945 */ /* 0x000fe20003800200 */
[----:B------:R-:W-:Y:S01]  /*5bb0*/  FFMA.FTZ R34, R17, R5, -R34 ;  /* 0x0000000511227223 */ /* 0x000fe20000010822 */
[----:B------:R-:W-:Y:S02]  /*5bc0*/  FFMA.FTZ R5, R16, R7, -R31 ;  /* 0x0000000710057223 */ /* 0x000fe4000001081f */
[----:B------:R-:W-:Y:S05]  /*5bd0*/  @P3 BRA `(.L_x_934) ;  /* 0x0000000000383947 */ /* 0x000fea0003800000 */
[----:B------:R-:W0:Y:S01]  /*5be0*/  LDCU.64 UR12, c[0x0][0x3f8] ;  /* 0x00007f00ff0c77ac */ /* 0x000e220008000a00 */
[----:B------:R-:W-:Y:S01]  /*5bf0*/  MOV R33, R55 ;  /* 0x0000003700217202 */ /* 0x000fe20000000f00 */
[----:B------:R-:W-:Y:S01]  /*5c00*/  FMUL.FTZ R34, R34, UR9 ;  /* 0x0000000922227c20 */ /* 0x000fe20008410000 */
[----:B------:R-:W-:Y:S01]  /*5c10*/  FMUL.FTZ R5, R5, UR9 ;  /* 0x0000000905057c20 */ /* 0x000fe20008410000 */
[----:B------:R-:W1:Y:S04]  /*5c20*/  LDCU.64 UR18, c[0x0][0x380] ;  /* 0x00007000ff1277ac */ /* 0x000e680008000a00 */
[----:B------:R-:W-:Y:S01]  /*5c30*/  F2FP.F16.F32.PACK_AB R5, R5, R34 ;  /* 0x000000220505723e */ /* 0x000fe200000000ff */
[----:B0-----:R-:W-:Y:S01]  /*5c40*/  IMAD R7, R32, UR12, RZ ;  /* 0x0000000c20077c24 */ /* 0x001fe2000f8e02ff */
[----:B------:R-:W-:-:S03]  /*5c50*/  MOV R32, R52 ;  /* 0x0000003400207202 */ /* 0x000fc60000000f00 */
[C---:B------:R-:W-:Y:S02]  /*5c60*/  IMAD R7, R30.reuse, UR13, R7 ;  /* 0x0000000d1e077c24 */ /* 0x040fe4000f8e0207 */
[----:B------:R-:W-:-:S03]  /*5c70*/  IMAD.WIDE.U32 R32, R30, UR12, R32 ;  /* 0x0000000c1e207c25 */ /* 0x000fc6000f8e0020 */
[----:B-1----:R-:W-:Y:S02]  /*5c80*/  LEA R30, P1, R32, UR18, 0x1 ;  /* 0x00000012201e7c11 */ /* 0x002fe4000f8208ff */
[----:B------:R-:W-:-:S04]  /*5c90*/  IADD3 R7, PT, PT, R33, R7, RZ ;  /* 0x0000000721077210 */ /* 0x000fc80007ffe0ff */
[----:B------:R-:W-:-:S05]  /*5ca0*/  LEA.HI.X R31, R32, UR19, R7, 0x1, P1 ;  /* 0x00000013201f7c11 */ /* 0x000fca00088f0c07 */
[----:B------:R0:W-:Y:S02]  /*5cb0*/  STG.E desc[UR10][R30.64], R5 ;  /* 0x000000051e007986 */ /* 0x0001e4000c10190a */
.L_x_934:
[----:B------:R-:W-:Y:S05]  /*5cc0*/  BSYNC.RECONVERGENT B0 ;  /* 0x0000000000007941 */ /* 0x000fea0003800200 */
.L_x_933:
        /* <DEDUP_REMOVED lines=21> */
.L_x_935:
        /* <DEDUP_REMOVED lines=18> */
.L_x_937:
[----:B------:R-:W-:Y:S05]  /*5f40*/  BSYNC.RECONVERGENT B0 ;  /* 0x0000000000007941 */ /* 0x000fea0003800200 */
.L_x_936:
        /* <DEDUP_REMOVED lines=21> */
.L_x_938:
        /* <DEDUP_REMOVED lines=18> */
.L_x_940:
[----:B------:R-:W-:Y:S05]  /*61c0*/  BSYNC.RECONVERGENT B0 ;  /* 0x0000000000007941 */ /* 0x000fea0003800200 */
.L_x_939:
        /* <DEDUP_REMOVED lines=22> */
.L_x_941:
        /* <DEDUP_REMOVED lines=8> */
[----:B------:R-:W-:Y:S01]  /*63b0*/  MOV R53, R55 ;  /* 0x0000003700357202 */ /* 0x000fe20000000f00 */
[----:B------:R-:W1:Y:S01]  /*63c0*/  LDCU.64 UR12, c[0x0][0x380] ;  /* 0x00007000ff0c77ac */ /* 0x000e620008000a00 */
[----:B0-----:R-:W-:Y:S02]  /*63d0*/  IMAD R18, R18, UR8, RZ ;  /* 0x0000000812127c24 */ /* 0x001fe4000f8e02ff */
[----:B------:R-:W-:-:S04]  /*63e0*/  IMAD.WIDE.U32 R52, R3, UR8, R52 ;  /* 0x0000000803347c25 */ /* 0x000fc8000f8e0034 */
[----:B------:R-:W-:Y:S01]  /*63f0*/  IMAD R3, R3, UR9, R18 ;  /* 0x0000000903037c24 */ /* 0x000fe2000f8e0212 */
[----:B-1----:R-:W-:-:S04]  /*6400*/  LEA R4, P0, R52, UR12, 0x1 ;  /* 0x0000000c34047c11 */ /* 0x002fc8000f8008ff */
[----:B------:R-:W-:-:S04]  /*6410*/  IADD3 R3, PT, PT, R53, R3, RZ ;  /* 0x0000000335037210 */ /* 0x000fc80007ffe0ff */
[----:B------:R-:W-:Y:S02]  /*6420*/  LEA.HI.X R5, R52, UR13, R3, 0x1, P0 ;  /* 0x0000000d34057c11 */ /* 0x000fe400080f0c03 */
[----:B------:R-:W-:-:S05]  /*6430*/  F2FP.F16.F32.PACK_AB R3, R21, R8 ;  /* 0x000000081503723e */ /* 0x000fca00000000ff */
[----:B------:R0:W-:Y:S02]  /*6440*/  STG.E desc[UR10][R4.64], R3 ;  /* 0x0000000304007986 */ /* 0x0001e4000c10190a */
.L_x_943:
[----:B------:R-:W-:Y:S05]  /*6450*/  BSYNC.RECONVERGENT B0 ;  /* 0x0000000000007941 */ /* 0x000fea0003800200 */
.L_x_942:
[----:B------:R-:W1:Y:S01]  /*6460*/  LDCU UR5, c[0x0][0x410] ;  /* 0x00008200ff0577ac */ /* 0x000e620008000800 */
[----:B------:R-:W1:Y:S01]  /*6470*/  LDCU UR8, c[0x0][0x3e0] ;  /* 0x00007c00ff0877ac */ /* 0x000e620008000800 */
[----:B------:R-:W-:Y:S02]  /*6480*/  UIADD3 UR6, UPT, UPT, UR7, UR6, URZ ;  /* 0x0000000607067290 */ /* 0x000fe4000fffe0ff */
[----:B------:R-:W-:Y:S02]  /*6490*/  UIADD3 UR4, UPT, UPT, UR4, 0x1, URZ ;  /* 0x0000000104047890 */ /* 0x000fe4000fffe0ff */
[----:B-1----:R-:W-:-:S04]  /*64a0*/  UIMAD UR5, UR5, UR8, URZ ;  /* 0x00000008050572a4 */ /* 0x002fc8000f8e02ff */
[----:B------:R-:W-:-:S09]  /*64b0*/  UISETP.GE.AND UP0, UPT, UR6, UR5, UPT ;  /* 0x000000050600728c */ /* 0x000fd2000bf06270 */
[----:B------:R-:W-:Y:S05]  /*64c0*/  BRA.U !UP0, `(.L_x_944) ;  /* 0xffffff9d08207547 */ /* 0x000fea000b83ffff */
.L_x_901:
[----:B------:R-:W1:Y:S01]  /*64d0*/  S2R R9, SR_TID.X ;  /* 0x0000000000097919 */ /* 0x000e620000002100 */
[----:B0-----:R-:W0:Y:S01]  /*64e0*/  LDC R4, c[0x0][0x370] ;  /* 0x0000dc00ff047b82 */ /* 0x001e220000000800 */
[----:B------:R-:W-:Y:S07]  /*64f0*/  BSSY.RECONVERGENT B0, `(.L_x_945) ;  /* 0x000000e000007945 */ /* 0x000fee0003800200 */
[----:B------:R-:W2:Y:S08]  /*6500*/  LDC R7, c[0x0][0x374] ;  /* 0x0000dd00ff077b82 */ /* 0x000eb00000000800 */
[----:B------:R-:W3:Y:S01]  /*6510*/  LDC.64 R2, c[0x0][0x3c8] ;  /* 0x0000f200ff027b82 */ /* 0x000ee20000000a00 */
[----:B0-----:R-:W-:-:S02]  /*6520*/  ISETP.NE.AND P0, PT, R4, 0x1, PT ;  /* 0x000000010400780c */ /* 0x001fc40003f05270 */
[----:B-1----:R-:W-:Y:S02]  /*6530*/  ISETP.NE.AND P1, PT, R9, RZ, PT ;  /* 0x000000ff0900720c */ /* 0x002fe40003f25270 */
[----:B--2---:R-:W-:-:S04]  /*6540*/  SHF.L.U32 R0, R7, 0x1, RZ ;  /* 0x0000000107007819 */ /* 0x004fc800000006ff */
[----:B------:R-:W-:-:S05]  /*6550*/  SEL R5, R0, RZ, P0 ;  /* 0x000000ff00057207 */ /* 0x000fca0000000000 */
[----:B---3--:R-:W-:Y:S02]  /*6560*/  IMAD.WIDE.U32 R2, R5, 0x4, R2 ;  /* 0x0000000405027825 */ /* 0x008fe400078e0002 */
[----:B------:R-:W-:Y:S05]  /*6570*/  @P1 BRA `(.L_x_946) ;  /* 0x0000000000141947 */ /* 0x000fea0003800000 */
[----:B------:R-:W-:Y:S01]  /*6580*/  HFMA2 R5, -RZ, RZ, 0, 5.9604644775390625e-08 ;  /* 0x00000001ff057431 */ /* 0x000fe200000001ff */
[----:B------:R-:W-:Y:S06]  /*6590*/  MEMBAR.ALL.GPU ;  /* 0x0000000000007992 */ /* 0x000fec000000a000 */
[----:B------:R-:W-:-:S00]  /*65a0*/  ERRBAR ;  /* 0x00000000000079ab */ /* 0x000fc00000000000 */
[----:B------:R-:W-:Y:S06]  /*65b0*/  CGAERRBAR ;  /* 0x00000000000075ab */ /* 0x000fec0000000000 */
[----:B------:R0:W-:Y:S02]  /*65c0*/  REDG.E.ADD.S32.STRONG.GPU desc[UR10][R2.64], R5 ;  /* 0x000000050200798e */ /* 0x0001e4000c12e30a */
.L_x_946:
[----:B------:R-:W-:Y:S05]  /*65d0*/  BSYNC.RECONVERGENT B0 ;  /* 0x0000000000007941 */ /* 0x000fea0003800200 */
.L_x_945:
        /* <DEDUP_REMOVED lines=11> */
.L_x_948:
[----:B------:R-:W2:Y:S04]  /*6690*/  LDG.E.STRONG.GPU R5, desc[UR10][R2.64] ;  /* 0x0000000a02057981 */ /* 0x000ea8000c1ef900 */
[----:B--2---:R-:W-:Y:S01]  /*66a0*/  CCTL.IVALL ;  /* 0x00000000ff00798f */ /* 0x004fe20002000000 */
[----:B------:R-:W-:Y:S05]  /*66b0*/  YIELD ;  /* 0x0000000000007946 */ /* 0x000fea0003800000 */
[----:B------:R-:W-:-:S13]  /*66c0*/  ISETP.NE.AND P0, PT, R5, R0, PT ;  /* 0x000000000500720c */ /* 0x000fda0003f05270 */
[----:B------:R-:W-:Y:S05]  /*66d0*/  @P0 BRA `(.L_x_948) ;  /* 0xfffffffc00ec0947 */ /* 0x000fea000383ffff */
.L_x_947:
        /* <DEDUP_REMOVED lines=75> */
.L_x_951:
        /* <DEDUP_REMOVED lines=31> */
.L_x_950:
[----:B------:R-:W-:Y:S05]  /*6d80*/  BSYNC.RECONVERGENT B0 ;  /* 0x0000000000007941 */ /* 0x000fea0003800200 */
.L_x_949:
        /* <DEDUP_REMOVED lines=10> */
.L_x_952:
        /* <DEDUP_REMOVED lines=87> */
.L_x_953:
        /* <DEDUP_REMOVED lines=14> */
.L_x_3425:


//--------------------- .text._Z35group_norm_nhwc_bwd_one_pass_kernelI11Fp16IOBf16WLi512ELi40ELi640EEv26Group_norm_nhwc_bwd_params --------------------------
	.section	.text._Z35group_norm_nhwc_bwd_one_pass_kernelI11Fp16IOBf16WLi512ELi40ELi640EEv26Group_norm_nhwc_bwd_params,"ax",@progbits
	.align	128
        .global         _Z35group_norm_nhwc_bwd_one_pass_kernelI11Fp16IOBf16WLi512ELi40ELi640EEv26Group_norm_nhwc_bwd_params
        .type           _Z35group_norm_nhwc_bwd_one_pass_kernelI11Fp16IOBf16WLi512ELi40ELi640EEv26Group_norm_nhwc_bwd_params,@function
        .size           _Z35group_norm_nhwc_bwd_one_pass_kernelI11Fp16IOBf16WLi512ELi40ELi640EEv26Group_norm_nhwc_bwd_params,(.L_x_3426 - _Z35group_norm_nhwc_bwd_one_pass_kernelI11Fp16IOBf16WLi512ELi40ELi640EEv26Group_norm_nhwc_bwd_params)
        .other          _Z35group_norm_nhwc_bwd_one_pass_kernelI11Fp16IOBf16WLi512ELi40ELi640EEv26Group_norm_nhwc_bwd_params,@"STO_CUDA_ENTRY STV_DEFAULT"
_Z35group_norm_nhwc_bwd_one_pass_kernelI11Fp16IOBf16WLi512ELi40ELi640EEv26Group_norm_nhwc_bwd_params:
.text._Z35group_norm_nhwc_bwd_one_pass_kernelI11Fp16IOBf16WLi512ELi40ELi640EEv26Group_norm_nhwc_bwd_params:
        /* <DEDUP_REMOVED lines=22> */
.L_x_1021:
[----:B-12---:R-:W1:Y:S01]  /*0160*/  LDC R9, c[0x0][0x410] ;  /* 0x00010400ff097b82 */ /* 0x006e620000000800 */
        /* <DEDUP_REMOVED lines=43> */
[----:B------:R-:W-:Y:S01]  /*0420*/  @!P1 IADD3 R3, PT, PT, -R3, RZ, RZ ;  /* 0x000000ff03039210 */ /* 0x000fe20007ffe1ff */
[----:B------:R-:W0:Y:S01]  /*0430*/  @!P3 LDC.64 R14, c[0x0][0x3f8] ;  /* 0x0000fe00ff0ebb82 */ /* 0x000e220000000a00 */
[----:B------:R-:W-:-:S02]  /*0440*/  @P0 IADD3 R5, PT, PT, R5, 0x1, RZ ;  /* 0x0000000105050810 */ /* 0x000fc40007ffe0ff */
[C---:B------:R-:W-:Y:S02]  /*0450*/  SEL R63, R4.reuse, R3, !P2 ;  /* 0x00000003043f7207 */ /* 0x040fe40005000000 */
[----:B------:R-:W-:Y:S02]  /*0460*/  @!P5 IADD3 R5, PT, PT, -R5, RZ, RZ ;  /* 0x000000ff0505d210 */ /* 0x000fe40007ffe1ff */
[----:B------:R-:W-:Y:S01]  /*0470*/  IADD3 R9, PT, PT, R37, 0x20, RZ ;  /* 0x0000002025097810 */ /* 0x000fe20007ffe0ff */
[----:B------:R-:W-:Y:S01]  /*0480*/  IMAD R3, R63, 0x28, RZ ;  /* 0x000000283f037824 */ /* 0x000fe200078e02ff */
[----:B------:R-:W-:Y:S01]  /*0490*/  SEL R5, R4, R5, !P2 ;  /* 0x0000000504057207 */ /* 0x000fe20005000000 */
[----:B------:R-:W1:Y:S01]  /*04a0*/  @!P3 LDC.64 R18, c[0x0][0x3a0] ;  /* 0x0000e800ff12bb82 */ /* 0x000e620000000a00 */
[----:B------:R-:W-:Y:S02]  /*04b0*/  ISETP.GE.U32.AND P0, PT, R9, UR12, PT ;  /* 0x0000000c09007c0c */ /* 0x000fe4000bf06070 */
[----:B------:R-:W-:-:S02]  /*04c0*/  SHF.R.S32.HI R13, RZ, 0x1f, R9 ;  /* 0x0000001fff0d7819 */ /* 0x000fc40000011409 */
[----:B------:R-:W-:Y:S02]  /*04d0*/  IADD3 R66, P1, PT, R3, R2, RZ ;  /* 0x0000000203427210 */ /* 0x000fe40007f3e0ff */
[----:B------:R-:W-:Y:S01]  /*04e0*/  SHF.R.S32.HI R2, RZ, 0x1f, R5 ;  /* 0x0000001fff027819 */ /* 0x000fe20000011405 */
[----:B------:R-:W2:Y:S01]  /*04f0*/  @!P3 LDC.64 R20, c[0x0][0x398] ;  /* 0x0000e600ff14bb82 */ /* 0x000ea20000000a00 */
[----:B------:R-:W-:Y:S02]  /*0500*/  ISETP.GE.AND.EX P0, PT, R13, UR13, PT, P0 ;  /* 0x0000000d0d007c0c */ /* 0x000fe4000bf06300 */
[----:B------:R-:W-:Y:S01]  /*0510*/  LEA.HI.X.SX32 R67, R3, RZ, 0x1, P1 ;  /* 0x000000ff03437211 */ /* 0x000fe200008f0eff */
[----:B------:R-:W-:Y:S01]  /*0520*/  IMAD R2, R2, UR14, RZ ;  /* 0x0000000e02027c24 */ /* 0x000fe2000f8e02ff */
[----:B------:R-:W-:-:S03]  /*0530*/  IADD3 R11, PT, PT, R37, 0x40, RZ ;  /* 0x00000040250b7810 */ /* 0x000fc60007ffe0ff */
[----:B------:R-:W-:Y:S01]  /*0540*/  IMAD R69, R5, UR15, R2 ;  /* 0x0000000f05457c24 */ /* 0x000fe2000f8e0202 */
[----:B------:R-:W-:Y:S01]  /*0550*/  ISETP.GE.U32.AND P1, PT, R11, UR12, PT ;  /* 0x0000000c0b007c0c */ /* 0x000fe2000bf26070 */
[----:B------:R-:W-:Y:S01]  /*0560*/  IMAD.WIDE.U32 R66, R5, UR14, R66 ;  /* 0x0000000e05427c25 */ /* 0x000fe2000f8e0042 */
[----:B------:R-:W-:-:S03]  /*0570*/  SHF.R.S32.HI R17, RZ, 0x1f, R11 ;  /* 0x0000001fff117819 */ /* 0x000fc6000001140b */
[----:B0-----:R-:W-:Y:S01]  /*0580*/  @!P3 IMAD R2, R7, R14, RZ ;  /* 0x0000000e0702b224 */ /* 0x001fe200078e02ff */
[----:B------:R-:W-:Y:S01]  /*0590*/  ISETP.GE.AND.EX P1, PT, R17, UR13, PT, P1 ;  /* 0x0000000d11007c0c */ /* 0x000fe2000bf26310 */
[----:B------:R-:W0:Y:S01]  /*05a0*/  @!P0 LDC.64 R22, c[0x0][0x3f8] ;  /* 0x0000fe00ff168b82 */ /* 0x000e220000000a00 */
[----:B------:R-:W-:Y:S01]  /*05b0*/  IADD3 R69, PT, PT, R67, R69, RZ ;  /* 0x0000004543457210 */ /* 0x000fe20007ffe0ff */
[----:B------:R-:W-:Y:S01]  /*05c0*/  @!P3 IMAD R5, R37, R15, R2 ;  /* 0x0000000f2505b224 */ /* 0x000fe200078e0202 */
[----:B------:R-:W-:-:S05]  /*05d0*/  @!P3 MOV R68, R66 ;  /* 0x000000420044b202 */ /* 0x000fca0000000f00 */
[----:B------:R-:W-:Y:S01]  /*05e0*/  @!P3 IMAD.WIDE.U32 R2, R37, R14, R68 ;  /* 0x0000000e2502b225 */ /* 0x000fe200078e0044 */
[----:B------:R-:W3:Y:S04]  /*05f0*/  @!P0 LDC.64 R24, c[0x0][0x3a0] ;  /* 0x0000e800ff188b82 */ /* 0x000ee80000000a00 */
[----:B------:R-:W-:Y:S02]  /*0600*/  @!P3 IADD3 R3, PT, PT, R3, R5, RZ ;  /* 0x000000050303b210 */ /* 0x000fe40007ffe0ff */
[C---:B------:R-:W-:Y:S02]  /*0610*/  @!P3 SHF.L.U32 R5, R2.reuse, 0x1, RZ ;  /* 0x000000010205b819 */ /* 0x040fe400000006ff */
[----:B------:R-:W4:Y:S01]  /*0620*/  @!P1 LDC.64 R28, c[0x0][0x3f8] ;  /* 0x0000fe00ff1c9b82 */ /* 0x000f220000000a00 */
[----:B------:R-:W-:-:S02]  /*0630*/  @!P3 SHF.L.U64.HI R6, R2, 0x1, R3 ;  /* 0x000000010206b819 */ /* 0x000fc40000010203 */
[----:B-1----:R-:W-:-:S04]  /*0640*/  @!P3 IADD3 R2, P2, PT, R5, R18, RZ ;  /* 0x000000120502b210 */ /* 0x002fc80007f5e0ff */
[C---:B------:R-:W-:Y:S01]  /*0650*/  @!P3 IADD3.X R3, PT, PT, R6.reuse, R19, RZ, P2, !PT ;  /* 0x000000130603b210 */ /* 0x040fe200017fe4ff */
[----:B0-----:R-:W-:Y:S01]  /*0660*/  @!P0 IMAD R8, R13, R22, RZ ;  /* 0x000000160d088224 */ /* 0x001fe200078e02ff */
[----:B--2---:R-:W-:Y:S01]  /*0670*/  @!P3 IADD3 R4, P2, PT, R5, R20, RZ ;  /* 0x000000140504b210 */ /* 0x004fe20007f5e0ff */
[----:B------:R-:W0:Y:S01]  /*0680*/  @!P0 LDC.64 R26, c[0x0][0x398] ;  /* 0x0000e600ff1a8b82 */ /* 0x000e220000000a00 */
[----:B------:R-:W-:Y:S01]  /*0690*/  IADD3 R15, PT, PT, R37, 0x60, RZ ;  /* 0x00000060250f7810 */ /* 0x000fe20007ffe0ff */
[----:B------:R4:W5:Y:S01]  /*06a0*/  @!P3 LDG.E R54, desc[UR8][R2.64] ;  /* 0x000000080236b981 */ /* 0x000962000c1e1900 */
[----:B------:R-:W-:Y:S01]  /*06b0*/  @!P3 IADD3.X R5, PT, PT, R6, R21, RZ, P2, !PT ;  /* 0x000000150605b210 */ /* 0x000fe200017fe4ff */
[----:B------:R-:W-:Y:S01]  /*06c0*/  @!P0 IMAD R19, R9, R23, R8 ;  /* 0x0000001709138224 */ /* 0x000fe200078e0208 */
[----:B------:R-:W-:Y:S02]  /*06d0*/  @!P0 MOV R6, R66 ;  /* 0x0000004200068202 */ /* 0x000fe40000000f00 */
[----:B------:R-:W-:Y:S01]  /*06e0*/  @!P0 MOV R7, R69 ;  /* 0x0000004500078202 */ /* 0x000fe20000000f00 */
[----:B------:R-:W1:Y:S01]  /*06f0*/  @!P1 LDC.64 R30, c[0x0][0x3a0] ;  /* 0x0000e800ff1e9b82 */ /* 0x000e620000000a00 */
[----:B------:R-:W-:Y:S01]  /*0700*/  ISETP.GE.U32.AND P2, PT, R15, UR12, PT ;  /* 0x0000000c0f007c0c */ /* 0x000fe2000bf46070 */
[----:B------:R-:W5:Y:S01]  /*0710*/  @!P3 LDG.E R53, desc[UR8][R4.64] ;  /* 0x000000080435b981 */ /* 0x000f62000c1e1900 */
[----:B------:R-:W-:Y:S01]  /*0720*/  SHF.R.S32.HI R13, RZ, 0x1f, R15 ;  /* 0x0000001fff0d7819 */ /* 0x000fe2000001140f */
[----:B------:R-:W-:-:S03]  /*0730*/  @!P0 IMAD.WIDE.U32 R6, R9, R22, R6 ;  /* 0x0000001609068225 */ /* 0x000fc600078e0006 */
[----:B------:R-:W-:Y:S01]  /*0740*/  ISETP.GE.AND.EX P2, PT, R13, UR13, PT, P2 ;  /* 0x0000000d0d007c0c */ /* 0x000fe2000bf46320 */
[----:B----4-:R-:W-:Y:S01]  /*0750*/  @!P1 IMAD R2, R17, R28, RZ ;  /* 0x0000001c11029224 */ /* 0x010fe200078e02ff */
[----:B------:R-:W-:-:S03]  /*0760*/  @!P0 IADD3 R3, PT, PT, R7, R19, RZ ;  /* 0x0000001307038210 */ /* 0x000fc60007ffe0ff */
[----:B------:R-:W-:Y:S01]  /*0770*/  @!P1 IMAD R19, R11, R29, R2 ;  /* 0x0000001d0b139224 */ /* 0x000fe200078e0202 */
[----:B------:R-:W-:Y:S02]  /*0780*/  @!P0 SHF.L.U64.HI R12, R6, 0x1, R3 ;  /* 0x00000001060c8819 */ /* 0x000fe40000010203 */
[----:B------:R-:W-:Y:S02]  /*0790*/  @!P1 MOV R2, R66 ;  /* 0x0000004200029202 */ /* 0x000fe40000000f00 */
[----:B------:R-:W-:-:S03]  /*07a0*/  @!P1 MOV R3, R69 ;  /* 0x0000004500039202 */ /* 0x000fc60000000f00 */
[----:B------:R-:W2:Y:S01]  /*07b0*/  @!P2 LDC.64 R32, c[0x0][0x3f8] ;  /* 0x0000fe00ff20ab82 */ /* 0x000ea20000000a00 */
[----:B------:R-:W-:Y:S01]  /*07c0*/  IADD3 R17, PT, PT, R37, 0x80, RZ ;  /* 0x0000008025117810 */ /* 0x000fe20007ffe0ff */
[----:B------:R-:W-:Y:S01]  /*07d0*/  @!P1 IMAD.WIDE.U32 R2, R11, R28, R2 ;  /* 0x0000001c0b029225 */ /* 0x000fe200078e0002 */
[----:B------:R-:W-:-:S05]  /*07e0*/  @!P0 SHF.L.U32 R9, R6, 0x1, RZ ;  /* 0x0000000106098819 */ /* 0x000fca00000006ff */
[----:B------:R-:W4:Y:S01]  /*07f0*/  @!P1 LDC.64 R28, c[0x0][0x398] ;  /* 0x0000e600ff1c9b82 */ /* 0x000f220000000a00 */
[----:B------:R-:W-:Y:S02]  /*0800*/  ISETP.GE.U32.AND P3, PT, R17, UR12, PT ;  /* 0x0000000c11007c0c */ /* 0x000fe4000bf66070 */
[----:B------:R-:W-:Y:S02]  /*0810*/  SHF.R.S32.HI R21, RZ, 0x1f, R17 ;  /* 0x0000001fff157819 */ /* 0x000fe40000011411 */
[----:B---3--:R-:W-:Y:S02]  /*0820*/  @!P0 IADD3 R6, P4, PT, R9, R24, RZ ;  /* 0x0000001809068210 */ /* 0x008fe40007f9e0ff */
[----:B------:R-:W-:Y:S02]  /*0830*/  ISETP.GE.AND.EX P3, PT, R21, UR13, PT, P3 ;  /* 0x0000000d15007c0c */ /* 0x000fe4000bf66330 */
[----:B------:R-:W-:Y:S02]  /*0840*/  @!P0 IADD3.X R7, PT, PT, R12, R25, RZ, P4, !PT ;  /* 0x000000190c078210 */ /* 0x000fe400027fe4ff */
[----:B------:R-:W-:-:S02]  /*0850*/  @!P1 IADD3 R3, PT, PT, R3, R19, RZ ;  /* 0x0000001303039210 */ /* 0x000fc40007ffe0ff */
[----:B0-----:R-:W-:Y:S01]  /*0860*/  @!P0 IADD3 R8, P4, PT, R9, R26, RZ ;  /* 0x0000001a09088210 */ /* 0x001fe20007f9e0ff */
[----:B------:R4:W5:Y:S01]  /*0870*/  @!P0 LDG.E R52, desc[UR8][R6.64] ;  /* 0x0000000806348981 */ /* 0x000962000c1e1900 */
[C---:B------:R-:W-:Y:S02]  /*0880*/  @!P1 SHF.L.U32 R23, R2.reuse, 0x1, RZ ;  /* 0x0000000102179819 */ /* 0x040fe400000006ff */
[----:B------:R-:W-:Y:S02]  /*0890*/  @!P1 SHF.L.U64.HI R14, R2, 0x1, R3 ;  /* 0x00000001020e9819 */ /* 0x000fe40000010203 */
[----:B------:R-:W-:Y:S01]  /*08a0*/  @!P0 IADD3.X R9, PT, PT, R12, R27, RZ, P4, !PT ;  /* 0x0000001b0c098210 */ /* 0x000fe200027fe4ff */
[----:B------:R-:W0:Y:S01]  /*08b0*/  @!P2 LDC.64 R2, c[0x0][0x398] ;  /* 0x0000e600ff02ab82 */ /* 0x000e220000000a00 */
[----:B------:R-:W-:Y:S01]  /*08c0*/  IADD3 R19, PT, PT, R37, 0xa0, RZ ;  /* 0x000000a025137810 */ /* 0x000fe20007ffe0ff */
[----:B--2---:R-:W-:Y:S01]  /*08d0*/  @!P2 IMAD R12, R13, R32, RZ ;  /* 0x000000200d0ca224 */ /* 0x004fe200078e02ff */
[C---:B-1----:R-:W-:Y:S01]  /*08e0*/  @!P1 IADD3 R10, P5, PT, R23.reuse, R30, RZ ;  /* 0x0000001e170a9210 */ /* 0x042fe20007fbe0ff */
[----:B------:R1:W5:Y:S04]  /*08f0*/  @!P0 LDG.E R51, desc[UR8][R8.64] ;  /* 0x0000000808338981 */ /* 0x000368000c1e1900 */
[----:B------:R-:W2:Y:S01]  /*0900*/  @!P2 LDC.64 R26, c[0x0][0x3a0] ;  /* 0x0000e800ff1aab82 */ /* 0x000ea20000000a00 */
[----:B----4-:R-:W-:Y:S01]  /*0910*/  @!P1 IADD3 R6, P0, PT, R23, R28, RZ ;  /* 0x0000001c17069210 */ /* 0x010fe20007f1e0ff */
[----:B------:R-:W-:Y:S01]  /*0920*/  @!P2 IMAD R25, R15, R33, R12 ;  /* 0x000000210f19a224 */ /* 0x000fe200078e020c */
[----:B------:R-:W-:-:S05]  /*0930*/  ISETP.GE.U32.AND P4, PT, R19, UR12, PT ;  /* 0x0000000c13007c0c */ /* 0x000fca000bf86070 */
[----:B------:R-:W3:Y:S01]  /*0940*/  @!P3 LDC.64 R4, c[0x0][0x3f8] ;  /* 0x0000fe00ff04bb82 */ /* 0x000ee20000000a00 */
[----:B------:R-:W-:Y:S02]  /*0950*/  SHF.R.S32.HI R23, RZ, 0x1f, R19 ;  /* 0x0000001fff177819 */ /* 0x000fe40000011413 */
[----:B------:R-:W-:Y:S02]  /*0960*/  @!P2 MOV R12, R66 ;  /* 0x00000042000ca202 */ /* 0x000fe40000000f00 */
[----:B------:R-:W-:Y:S02]  /*0970*/  @!P2 MOV R13, R69 ;  /* 0x00000045000da202 */ /* 0x000fe40000000f00 */
[----:B------:R-:W-:Y:S01]  /*0980*/  ISETP.GE.AND.EX P4, PT, R23, UR13, PT, P4 ;  /* 0x0000000d17007c0c */ /* 0x000fe2000bf86340 */
[----:B------:R-:W-:Y:S01]  /*0990*/  @!P2 IMAD.WIDE.U32 R12, R15, R32, R12 ;  /* 0x000000200f0ca225 */ /* 0x000fe200078e000c */
[C---:B------:R-:W-:Y:S02]  /*09a0*/  @!P1 IADD3.X R11, PT, PT, R14.reuse, R31, RZ, P5, !PT ;  /* 0x0000001f0e0b9210 */ /* 0x040fe40002ffe4ff */
[----:B------:R-:W-:Y:S01]  /*09b0*/  @!P1 IADD3.X R7, PT, PT, R14, R29, RZ, P0, !PT ;  /* 0x0000001d0e079210 */ /* 0x000fe200007fe4ff */
[----:B------:R-:W4:Y:S01]  /*09c0*/  @!P3 LDC.64 R30, c[0x0][0x398] ;  /* 0x0000e600ff1ebb82 */ /* 0x000f220000000a00 */
[----:B-1----:R-:W-:Y:S01]  /*09d0*/  @!P2 SHF.L.U32 R9, R12, 0x1, RZ ;  /* 0x000000010c09a819 */ /* 0x002fe200000006ff */
[----:B------:R2:W5:Y:S06]  /*09e0*/  @!P1 LDG.E R50, desc[UR8][R10.64] ;  /* 0x000000080a329981 */ /* 0x00056c000c1e1900 */
[----:B------:R-:W1:Y:S01]  /*09f0*/  @!P3 LDC.64 R28, c[0x0][0x3a0] ;  /* 0x0000e800ff1cbb82 */ /* 0x000e620000000a00 */
[C---:B0-----:R-:W-:Y:S01]  /*0a00*/  @!P2 IADD3 R2, P5, PT, R9.reuse, R2, RZ ;  /* 0x000000020902a210 */ /* 0x041fe20007fbe0ff */
[----:B------:R0:W5:Y:S01]  /*0a10*/  @!P1 LDG.E R49, desc[UR8][R6.64] ;  /* 0x0000000806319981 */ /* 0x000162000c1e1900 */
[----:B--2---:R-:W-:Y:S01]  /*0a20*/  @!P2 IADD3 R10, P0, PT, R9, R26, RZ ;  /* 0x0000001a090aa210 */ /* 0x004fe20007f1e0ff */
[----:B---3--:R-:W-:-:S04]  /*0a30*/  @!P3 IMAD R14, R21, R4, RZ ;  /* 0x00000004150eb224 */ /* 0x008fc800078e02ff */
[----:B------:R-:W2:Y:S01]  /*0a40*/  @!P4 LDC.64 R8, c[0x0][0x3f8] ;  /* 0x0000fe00ff08cb82 */ /* 0x000ea20000000a00 */
[----:B------:R-:W-:Y:S02]  /*0a50*/  @!P2 IADD3 R11, PT, PT, R13, R25, RZ ;  /* 0x000000190d0ba210 */ /* 0x000fe40007ffe0ff */
[----:B0-----:R-:W-:Y:S02]  /*0a60*/  @!P3 MOV R6, R66 ;  /* 0x000000420006b202 */ /* 0x001fe40000000f00 */
[----:B------:R-:W-:Y:S01]  /*0a70*/  @!P3 MOV R7, R69 ;  /* 0x000000450007b202 */ /* 0x000fe20000000f00 */
[----:B------:R-:W-:Y:S01]  /*0a80*/  @!P3 IMAD R15, R17, R5, R14 ;  /* 0x00000005110fb224 */ /* 0x000fe200078e020e */
[----:B------:R-:W-:Y:S01]  /*0a90*/  IADD3 R13, PT, PT, R37, 0xc0, RZ ;  /* 0x000000c0250d7810 */ /* 0x000fe20007ffe0ff */
[----:B------:R-:W-:-:S03]  /*0aa0*/  @!P3 IMAD.WIDE.U32 R4, R17, R4, R6 ;  /* 0x000000041104b225 */ /* 0x000fc600078e0006 */
[----:B------:R-:W-:Y:S02]  /*0ab0*/  ISETP.GE.U32.AND P1, PT, R13, UR12, PT ;  /* 0x0000000c0d007c0c */ /* 0x000fe4000bf26070 */
[----:B------:R-:W-:Y:S02]  /*0ac0*/  SHF.R.S32.HI R21, RZ, 0x1f, R13 ;  /* 0x0000001fff157819 */ /* 0x000fe4000001140d */
[----:B------:R-:W-:Y:S02]  /*0ad0*/  @!P2 SHF.L.U64.HI R12, R12, 0x1, R11 ;  /* 0x000000010c0ca819 */ /* 0x000fe4000001020b */
[----:B------:R-:W-:Y:S02]  /*0ae0*/  @!P3 IADD3 R5, PT, PT, R5, R15, RZ ;  /* 0x0000000f0505b210 */ /* 0x000fe40007ffe0ff */
[----:B------:R-:W-:Y:S02]  /*0af0*/  @!P3 SHF.L.U32 R17, R4, 0x1, RZ ;  /* 0x000000010411b819 */ /* 0x000fe400000006ff */
[----:B------:R-:W-:-:S02]  /*0b00*/  ISETP.GE.AND.EX P1, PT, R21, UR13, PT, P1 ;  /* 0x0000000d15007c0c */ /* 0x000fc4000bf26310 */
[C---:B------:R-:W-:Y:S02]  /*0b10*/  @!P2 IADD3.X R11, PT, PT, R12.reuse, R27, RZ, P0, !PT ;  /* 0x0000001b0c0ba210 */ /* 0x040fe400007fe4ff */
[----:B------:R-:W-:Y:S02]  /*0b20*/  @!P2 IADD3.X R3, PT, PT, R12, R3, RZ, P5, !PT ;  /* 0x000000030c03a210 */ /* 0x000fe40002ffe4ff */
[----:B------:R-:W-:Y:S01]  /*0b30*/  @!P3 SHF.L.U64.HI R4, R4, 0x1, R5 ;  /* 0x000000010404b819 */ /* 0x000fe20000010205 */
[----:B------:R-:W5:Y:S01]  /*0b40*/  @!P2 LDG.E R48, desc[UR8][R10.64] ;  /* 0x000000080a30a981 */ /* 0x000f62000c1e1900 */
[C---:B-1----:R-:W-:Y:S02]  /*0b50*/  @!P3 IADD3 R14, P0, PT, R17.reuse, R28, RZ ;  /* 0x0000001c110eb210 */ /* 0x042fe40007f1e0ff */
[----:B----4-:R-:W-:Y:S01]  /*0b60*/  @!P3 IADD3 R16, P5, PT, R17, R30, RZ ;  /* 0x0000001e1110b210 */ /* 0x010fe20007fbe0ff */
[----:B------:R0:W5:Y:S01]  /*0b70*/  @!P2 LDG.E R47, desc[UR8][R2.64] ;  /* 0x00000008022fa981 */ /* 0x000162000c1e1900 */
[C---:B------:R-:W-:Y:S01]  /*0b80*/  @!P3 IADD3.X R15, PT, PT, R4.reuse, R29, RZ, P0, !PT ;  /* 0x0000001d040fb210 */ /* 0x040fe200007fe4ff */
[----:B------:R-:W1:Y:S01]  /*0b90*/  @!P1 LDC.64 R6, c[0x0][0x3f8] ;  /* 0x0000fe00ff069b82 */ /* 0x000e620000000a00 */
[----:B------:R-:W-:Y:S01]  /*0ba0*/  @!P3 IADD3.X R17, PT, PT, R4, R31, RZ, P5, !PT ;  /* 0x0000001f0411b210 */ /* 0x000fe20002ffe4ff */
[----:B--2---:R-:W-:Y:S01]  /*0bb0*/  @!P4 IMAD R4, R23, R8, RZ ;  /* 0x000000081704c224 */ /* 0x004fe200078e02ff */
[----:B------:R-:W-:Y:S01]  /*0bc0*/  IADD3 R23, PT, PT, R37, 0xe0, RZ ;  /* 0x000000e025177810 */ /* 0x000fe20007ffe0ff */
[----:B------:R2:W5:Y:S04]  /*0bd0*/  @!P3 LDG.E R46, desc[UR8][R14.64] ;  /* 0x000000080e2eb981 */ /* 0x000568000c1e1900 */
[----:B------:R-:W3:Y:S01]  /*0be0*/  @!P4 LDC.64 R28, c[0x0][0x3a0] ;  /* 0x0000e800ff1ccb82 */ /* 0x000ee20000000a00 */
[----:B------:R-:W-:Y:S01]  /*0bf0*/  ISETP.GE.U32.AND P0, PT, R23, UR12, PT ;  /* 0x0000000c17007c0c */ /* 0x000fe2000bf06070 */
[----:B------:R4:W5:Y:S06]  /*0c00*/  @!P3 LDG.E R45, desc[UR8][R16.64] ;  /* 0x00000008102db981 */ /* 0x00096c000c1e1900 */
[----:B------:R-:W2:Y:S01]  /*0c10*/  @!P4 LDC.64 R30, c[0x0][0x398] ;  /* 0x0000e600ff1ecb82 */ /* 0x000ea20000000a00 */
[----:B------:R-:W-:-:S02]  /*0c20*/  SHF.R.S32.HI R25, RZ, 0x1f, R23 ;  /* 0x0000001fff197819 */ /* 0x000fc40000011417 */
[----:B0-----:R-:W-:Y:S02]  /*0c30*/  @!P4 MOV R2, R66 ;  /* 0x000000420002c202 */ /* 0x001fe40000000f00 */
[----:B------:R-:W-:Y:S01]  /*0c40*/  @!P4 MOV R3, R69 ;  /* 0x000000450003c202 */ /* 0x000fe20000000f00 */
[----:B------:R-:W-:Y:S01]  /*0c50*/  @!P4 IMAD R5, R19, R9, R4 ;  /* 0x000000091305c224 */ /* 0x000fe200078e0204 */
[----:B------:R-:W-:Y:S01]  /*0c60*/  ISETP.GE.AND.EX P0, PT, R25, UR13, PT, P0 ;  /* 0x0000000d19007c0c */ /* 0x000fe2000bf06300 */
[----:B------:R-:W0:Y:S01]  /*0c70*/  @!P1 LDC.64 R10, c[0x0][0x398] ;  /* 0x0000e600ff0a9b82 */ /* 0x000e220000000a00 */
[----:B------:R-:W-:Y:S01]  /*0c80*/  @!P4 IMAD.WIDE.U32 R8, R19, R8, R2 ;  /* 0x000000081308c225 */ /* 0x000fe200078e0002 */
[----:B------:R-:W-:-:S04]  /*0c90*/  IADD3 R12, PT, PT, R37, 0x100, RZ ;  /* 0x00000100250c7810 */ /* 0x000fc80007ffe0ff */
[----:B------:R-:W-:Y:S02]  /*0ca0*/  @!P4 IADD3 R3, PT, PT, R9, R5, RZ ;  /* 0x000000050903c210 */ /* 0x000fe40007ffe0ff */
[C---:B------:R-:W-:Y:S01]  /*0cb0*/  @!P4 SHF.L.U32 R9, R8.reuse, 0x1, RZ ;  /* 0x000000010809c819 */ /* 0x040fe200000006ff */
[----:B------:R-:W0:Y:S01]  /*0cc0*/  @!P1 LDC.64 R4, c[0x0][0x3a0] ;  /* 0x0000e800ff049b82 */ /* 0x000e220000000a00 */
[----:B------:R-:W-:Y:S02]  /*0cd0*/  @!P4 SHF.L.U64.HI R8, R8, 0x1, R3 ;  /* 0x000000010808c819 */ /* 0x000fe40000010203 */
[----:B------:R-:W-:Y:S02]  /*0ce0*/  ISETP.GE.U32.AND P3, PT, R12, UR12, PT ;  /* 0x0000000c0c007c0c */ /* 0x000fe4000bf66070 */
[----:B------:R-:W-:Y:S02]  /*0cf0*/  SHF.R.S32.HI R27, RZ, 0x1f, R12 ;  /* 0x0000001fff1b7819 */ /* 0x000fe4000001140c */
[C---:B---3--:R-:W-:Y:S01]  /*0d00*/  @!P4 IADD3 R18, P2, PT, R9.reuse, R28, RZ ;  /* 0x0000001c0912c210 */ /* 0x048fe20007f5e0ff */
[----:B------:R-:W3:Y:S01]  /*0d10*/  @!P0 LDC.64 R2, c[0x0][0x3f8] ;  /* 0x0000fe00ff028b82 */ /* 0x000ee20000000a00 */
[----:B--2---:R-:W-:Y:S01]  /*0d20*/  @!P4 IADD3 R14, P5, PT, R9, R30, RZ ;  /* 0x0000001e090ec210 */ /* 0x004fe20007fbe0ff */
[----:B-1----:R-:W-:Y:S01]  /*0d30*/  @!P1 IMAD R20, R21, R6, RZ ;  /* 0x0000000615149224 */ /* 0x002fe200078e02ff */
[----:B------:R-:W-:-:S02]  /*0d40*/  @!P4 IADD3.X R19, PT, PT, R8, R29, RZ, P2, !PT ;  /* 0x0000001d0813c210 */ /* 0x000fc400017fe4ff */
[----:B------:R-:W-:Y:S02]  /*0d50*/  ISETP.GE.AND.EX P3, PT, R27, UR13, PT, P3 ;  /* 0x0000000d1b007c0c */ /* 0x000fe4000bf66330 */
[----:B------:R-:W-:Y:S02]  /*0d60*/  @!P4 IADD3.X R15, PT, PT, R8, R31, RZ, P5, !PT ;  /* 0x0000001f080fc210 */ /* 0x000fe40002ffe4ff */
[----:B------:R-:W-:Y:S01]  /*0d70*/  @!P1 MOV R9, R69 ;  /* 0x0000004500099202 */ /* 0x000fe20000000f00 */
[C---:B----4-:R-:W-:Y:S01]  /*0d80*/  @!P1 IMAD R17, R13.reuse, R7, R20 ;  /* 0x000000070d119224 */ /* 0x050fe200078e0214 */
[----:B------:R-:W-:Y:S01]  /*0d90*/  @!P1 MOV R8, R66 ;  /* 0x0000004200089202 */ /* 0x000fe20000000f00 */
[----:B------:R-:W5:Y:S04]  /*0da0*/  @!P4 LDG.E R44, desc[UR8][R18.64] ;  /* 0x00000008122cc981 */ /* 0x000f68000c1e1900 */
[----:B------:R-:W-:Y:S01]  /*0db0*/  @!P1 IMAD.WIDE.U32 R6, R13, R6, R8 ;  /* 0x000000060d069225 */ /* 0x000fe200078e0008 */
[----:B------:R-:W-:Y:S01]  /*0dc0*/  IADD3 R16, PT, PT, R37, 0x120, RZ ;  /* 0x0000012025107810 */ /* 0x000fe20007ffe0ff */
[----:B------:R-:W1:Y:S01]  /*0dd0*/  @!P3 LDC.64 R8, c[0x0][0x3f8] ;  /* 0x0000fe00ff08bb82 */ /* 0x000e620000000a00 */
[----:B------:R2:W5:Y:S02]  /*0de0*/  @!P4 LDG.E R43, desc[UR8][R14.64] ;  /* 0x000000080e2bc981 */ /* 0x000564000c1e1900 */
[----:B------:R-:W-:-:S02]  /*0df0*/  @!P1 IADD3 R13, PT, PT, R7, R17, RZ ;  /* 0x00000011070d9210 */ /* 0x000fc40007ffe0ff */
[C---:B------:R-:W-:Y:S02]  /*0e00*/  @!P1 SHF.L.U32 R7, R6.reuse, 0x1, RZ ;  /* 0x0000000106079819 */ /* 0x040fe400000006ff */
[----:B------:R-:W-:Y:S02]  /*0e10*/  @!P1 SHF.L.U64.HI R22, R6, 0x1, R13 ;  /* 0x0000000106169819 */ /* 0x000fe4000001020d */
[C---:B0-----:R-:W-:Y:S02]  /*0e20*/  @!P1 IADD3 R20, P2, PT, R7.reuse, R4, RZ ;  /* 0x0000000407149210 */ /* 0x041fe40007f5e0ff */
[----:B------:R-:W-:Y:S01]  /*0e30*/  @!P1 IADD3 R10, P5, PT, R7, R10, RZ ;  /* 0x0000000a070a9210 */ /* 0x000fe20007fbe0ff */
[----:B--2---:R-:W0:Y:S01]  /*0e40*/  @!P0 LDC.64 R14, c[0x0][0x398] ;  /* 0x0000e600ff0e8b82 */ /* 0x004e220000000a00 */
[----:B---3--:R-:W-:Y:S01]  /*0e50*/  @!P0 IMAD R4, R25, R2, RZ ;  /* 0x0000000219048224 */ /* 0x008fe200078e02ff */
[----:B------:R-:W-:Y:S02]  /*0e60*/  ISETP.GE.U32.AND P4, PT, R16, UR12, PT ;  /* 0x0000000c10007c0c */ /* 0x000fe4000bf86070 */
[----:B------:R-:W-:-:S04]  /*0e70*/  SHF.R.S32.HI R25, RZ, 0x1f, R16 ;  /* 0x0000001fff197819 */ /* 0x000fc80000011410 */
[----:B------:R-:W2:Y:S01]  /*0e80*/  @!P0 LDC.64 R6, c[0x0][0x3a0] ;  /* 0x0000e800ff068b82 */ /* 0x000ea20000000a00 */
[----:B------:R-:W-:Y:S01]  /*0e90*/  ISETP.GE.AND.EX P4, PT, R25, UR13, PT, P4 ;  /* 0x0000000d19007c0c */ /* 0x000fe2000bf86340 */
[----:B------:R-:W-:Y:S01]  /*0ea0*/  @!P0 IMAD R3, R23, R3, R4 ;  /* 0x0000000317038224 */ /* 0x000fe200078e0204 */
[C---:B------:R-:W-:Y:S02]  /*0eb0*/  @!P1 IADD3.X R21, PT, PT, R22.reuse, R5, RZ, P2, !PT ;  /* 0x0000000516159210 */ /* 0x040fe400017fe4ff */
[----:B------:R-:W-:Y:S02]  /*0ec0*/  @!P0 MOV R4, R66 ;  /* 0x0000004200048202 */ /* 0x000fe40000000f00 */
[----:B------:R-:W-:Y:S01]  /*0ed0*/  @!P0 MOV R5, R69 ;  /* 0x0000004500058202 */ /* 0x000fe20000000f00 */
[----:B------:R3:W5:Y:S01]  /*0ee0*/  @!P1 LDG.E R42, desc[UR8][R20.64] ;  /* 0x00000008142a9981 */ /* 0x000762000c1e1900 */
[----:B------:R-:W-:Y:S02]  /*0ef0*/  @!P1 IADD3.X R11, PT, PT, R22, R11, RZ, P5, !PT ;  /* 0x0000000b160b9210 */ /* 0x000fe40002ffe4ff */
[----:B------:R-:W-:Y:S01]  /*0f00*/  IADD3 R17, PT, PT, R37, 0x140, RZ ;  /* 0x0000014025117810 */ /* 0x000fe20007ffe0ff */
[----:B------:R-:W-:-:S02]  /*0f10*/  @!P0 IMAD.WIDE.U32 R4, R23, R2, R4 ;  /* 0x0000000217048225 */ /* 0x000fc400078e0004 */
[----:B------:R4:W5:Y:S01]  /*0f20*/  @!P1 LDG.E R41, desc[UR8][R10.64] ;  /* 0x000000080a299981 */ /* 0x000962000c1e1900 */
[----:B------:R-:W-:Y:S01]  /*0f30*/  ISETP.GE.U32.AND P1, PT, R17, UR12, PT ;  /* 0x0000000c11007c0c */ /* 0x000fe2000bf26070 */
[----:B-1----:R-:W-:Y:S01]  /*0f40*/  @!P3 IMAD R27, R27, R8, RZ ;  /* 0x000000081b1bb224 */ /* 0x002fe200078e02ff */
[----:B------:R-:W-:Y:S02]  /*0f50*/  @!P0 IADD3 R5, PT, PT, R5, R3, RZ ;  /* 0x0000000305058210 */ /* 0x000fe40007ffe0ff */
[----:B---3--:R-:W-:Y:S01]  /*0f60*/  SHF.R.S32.HI R21, RZ, 0x1f, R17 ;  /* 0x0000001fff157819 */ /* 0x008fe20000011411 */
[----:B------:R-:W1:Y:S01]  /*0f70*/  @!P4 LDC.64 R2, c[0x0][0x3f8] ;  /* 0x0000fe00ff02cb82 */ /* 0x000e620000000a00 */
[----:B------:R-:W-:Y:S02]  /*0f80*/  @!P0 SHF.L.U32 R23, R4, 0x1, RZ ;  /* 0x0000000104178819 */ /* 0x000fe400000006ff */
[----:B----4-:R-:W-:Y:S02]  /*0f90*/  @!P3 MOV R10, R66 ;  /* 0x00000042000ab202 */ /* 0x010fe40000000f00 */
[----:B------:R-:W-:Y:S01]  /*0fa0*/  @!P3 MOV R11, R69 ;  /* 0x00000045000bb202 */ /* 0x000fe20000000f00 */
[----:B------:R-:W-:Y:S01]  /*0fb0*/  @!P3 IMAD R27, R12, R9, R27 ;  /* 0x000000090c1bb224 */ /* 0x000fe200078e021b */
[----:B------:R-:W-:-:S02]  /*0fc0*/  ISETP.GE.AND.EX P1, PT, R21, UR13, PT, P1 ;  /* 0x0000000d15007c0c */ /* 0x000fc4000bf26310 */
[----:B------:R-:W-:Y:S01]  /*0fd0*/  @!P0 SHF.L.U64.HI R22, R4, 0x1, R5 ;  /* 0x0000000104168819 */ /* 0x000fe20000010205 */
[----:B------:R-:W-:Y:S01]  /*0fe0*/  @!P3 IMAD.WIDE.U32 R12, R12, R8, R10 ;  /* 0x000000080c0cb225 */ /* 0x000fe200078e000a */
[----:B--2---:R-:W-:Y:S01]  /*0ff0*/  @!P0 IADD3 R18, P2, PT, R23, R6, RZ ;  /* 0x0000000617128210 */ /* 0x004fe20007f5e0ff */
[----:B------:R-:W2:Y:S03]  /*1000*/  @!P3 LDC.64 R4, c[0x0][0x3a0] ;  /* 0x0000e800ff04bb82 */ /* 0x000ea60000000a00 */
[----:B------:R-:W-:Y:S02]  /*1010*/  @!P0 IADD3.X R19, PT, PT, R22, R7, RZ, P2, !PT ;  /* 0x0000000716138210 */ /* 0x000fe400017fe4ff */
[----:B------:R-:W-:-:S03]  /*1020*/  @!P3 IADD3 R7, PT, PT, R13, R27, RZ ;  /* 0x0000001b0d07b210 */ /* 0x000fc60007ffe0ff */
[----:B------:R-:W3:Y:S01]  /*1030*/  @!P3 LDC.64 R8, c[0x0][0x398] ;  /* 0x0000e600ff08bb82 */ /* 0x000ee20000000a00 */
[----:B------:R-:W-:Y:S01]  /*1040*/  @!P3 SHF.L.U64.HI R20, R12, 0x1, R7 ;  /* 0x000000010c14b819 */ /* 0x000fe20000010207 */
[----:B------:R4:W5:Y:S01]  /*1050*/  @!P0 LDG.E R40, desc[UR8][R18.64] ;  /* 0x0000000812288981 */ /* 0x000962000c1e1900 */
[----:B0-----:R-:W-:-:S05]  /*1060*/  @!P0 IADD3 R14, P2, PT, R23, R14, RZ ;  /* 0x0000000e170e8210 */ /* 0x001fca0007f5e0ff */
[----:B------:R-:W0:Y:S08]  /*1070*/  @!P4 LDC.64 R10, c[0x0][0x3a0] ;  /* 0x0000e800ff0acb82 */ /* 0x000e300000000a00 */
[----:B------:R-:W0:Y:S01]  /*1080*/  @!P1 LDC.64 R6, c[0x0][0x3f8] ;  /* 0x0000fe00ff069b82 */ /* 0x000e220000000a00 */
[----:B------:R-:W-:Y:S01]  /*1090*/  @!P0 IADD3.X R15, PT, PT, R22, R15, RZ, P2, !PT ;  /* 0x0000000f160f8210 */ /* 0x000fe200017fe4ff */
[----:B-1----:R-:W-:Y:S01]  /*10a0*/  @!P4 IMAD R22, R25, R2, RZ ;  /* 0x000000021916c224 */ /* 0x002fe200078e02ff */
[----:B------:R-:W-:-:S02]  /*10b0*/  IADD3 R23, PT, PT, R37, 0x160, RZ ;  /* 0x0000016025177810 */ /* 0x000fc40007ffe0ff */
[----:B----4-:R-:W-:Y:S02]  /*10c0*/  @!P4 MOV R18, R66 ;  /* 0x000000420012c202 */ /* 0x010fe40000000f00 */
[----:B------:R-:W-:Y:S01]  /*10d0*/  @!P4 MOV R19, R69 ;  /* 0x000000450013c202 */ /* 0x000fe20000000f00 */
[C---:B------:R-:W-:Y:S01]  /*10e0*/  @!P4 IMAD R29, R16.reuse, R3, R22 ;  /* 0x00000003101dc224 */ /* 0x040fe200078e0216 */
[----:B------:R-:W-:Y:S01]  /*10f0*/  ISETP.GE.U32.AND P2, PT, R23, UR12, PT ;  /* 0x0000000c17007c0c */ /* 0x000fe2000bf46070 */
[----:B------:R0:W5:Y:S01]  /*1100*/  @!P0 LDG.E R39, desc[UR8][R14.64] ;  /* 0x000000080e278981 */ /* 0x000162000c1e1900 */
[----:B------:R-:W-:Y:S01]  /*1110*/  SHF.R.S32.HI R25, RZ, 0x1f, R23 ;  /* 0x0000001fff197819 */ /* 0x000fe20000011417 */
[----:B------:R-:W-:Y:S01]  /*1120*/  @!P4 IMAD.WIDE.U32 R2, R16, R2, R18 ;  /* 0x000000021002c225 */ /* 0x000fe200078e0012 */
[----:B------:R-:W-:Y:S02]  /*1130*/  @!P3 SHF.L.U32 R27, R12, 0x1, RZ ;  /* 0x000000010c1bb819 */ /* 0x000fe400000006ff */
[----:B------:R-:W-:Y:S01]  /*1140*/  ISETP.GE.AND.EX P2, PT, R25, UR13, PT, P2 ;  /* 0x0000000d19007c0c */ /* 0x000fe2000bf46320 */
[----:B------:R-:W1:Y:S01]  /*1150*/  @!P4 LDC.64 R12, c[0x0][0x398] ;  /* 0x0000e600ff0ccb82 */ /* 0x000e620000000a00 */
[----:B--2---:R-:W-:-:S02]  /*1160*/  @!P3 IADD3 R4, P5, PT, R27, R4, RZ ;  /* 0x000000041b04b210 */ /* 0x004fc40007fbe0ff */
[----:B---3--:R-:W-:Y:S02]  /*1170*/  @!P3 IADD3 R18, P0, PT, R27, R8, RZ ;  /* 0x000000081b12b210 */ /* 0x008fe40007f1e0ff */
[----:B------:R-:W-:Y:S02]  /*1180*/  @!P4 IADD3 R3, PT, PT, R3, R29, RZ ;  /* 0x0000001d0303c210 */ /* 0x000fe40007ffe0ff */
[----:B------:R-:W-:Y:S02]  /*1190*/  @!P4 SHF.L.U32 R27, R2, 0x1, RZ ;  /* 0x00000001021bc819 */ /* 0x000fe400000006ff */
[----:B------:R-:W-:Y:S01]  /*11a0*/  @!P3 IADD3.X R19, PT, PT, R20, R9, RZ, P0, !PT ;  /* 0x000000091413b210 */ /* 0x000fe200007fe4ff */
[----:B0-----:R-:W-:Y:S01]  /*11b0*/  @!P1 IMAD R14, R21, R6, RZ ;  /* 0x00000006150e9224 */ /* 0x001fe200078e02ff */
[----:B------:R-:W-:Y:S01]  /*11c0*/  @!P4 SHF.L.U64.HI R2, R2, 0x1, R3 ;  /* 0x000000010202c819 */ /* 0x000fe20000010203 */
[----:B------:R-:W0:Y:S01]  /*11d0*/  @!P2 LDC.64 R8, c[0x0][0x3f8] ;  /* 0x0000fe00ff08ab82 */ /* 0x000e220000000a00 */
[----:B------:R-:W-:-:S02]  /*11e0*/  @!P4 IADD3 R10, P0, PT, R27, R10, RZ ;  /* 0x0000000a1b0ac210 */ /* 0x000fc40007f1e0ff */
[----:B------:R-:W-:Y:S01]  /*11f0*/  IADD3 R31, PT, PT, R37, 0x180, RZ ;  /* 0x00000180251f7810 */ /* 0x000fe20007ffe0ff */
[----:B------:R-:W-:Y:S01]  /*1200*/  @!P1 IMAD R21, R17, R7, R14 ;  /* 0x0000000711159224 */ /* 0x000fe200078e020e */
[----:B------:R-:W-:Y:S02]  /*1210*/  @!P4 IADD3.X R11, PT, PT, R2, R11, RZ, P0, !PT ;  /* 0x0000000b020bc210 */ /* 0x000fe400007fe4ff */
[----:B------:R-:W-:Y:S02]  /*1220*/  ISETP.GE.U32.AND P0, PT, R31, UR12, PT ;  /* 0x0000000c1f007c0c */ /* 0x000fe4000bf06070 */
[----:B------:R-:W-:Y:S02]  /*1230*/  SHF.R.S32.HI R33, RZ, 0x1f, R31 ;  /* 0x0000001fff217819 */ /* 0x000fe4000001141f */
[----:B------:R-:W-:Y:S02]  /*1240*/  @!P1 MOV R14, R66 ;  /* 0x00000042000e9202 */ /* 0x000fe40000000f00 */
[----:B------:R-:W-:-:S02]  /*1250*/  @!P1 MOV R15, R69 ;  /* 0x00000045000f9202 */ /* 0x000fc40000000f00 */
[----:B------:R-:W-:Y:S01]  /*1260*/  ISETP.GE.AND.EX P0, PT, R33, UR13, PT, P0 ;  /* 0x0000000d21007c0c */ /* 0x000fe2000bf06300 */
[----:B------:R-:W-:Y:S02]  /*1270*/  @!P1 IMAD.WIDE.U32 R14, R17, R6, R14 ;  /* 0x00000006110e9225 */ /* 0x000fe400078e000e */
[----:B------:R-:W2:Y:S01]  /*1280*/  @!P1 LDC.64 R6, c[0x0][0x3a0] ;  /* 0x0000e800ff069b82 */ /* 0x000ea20000000a00 */
[----:B------:R-:W-:Y:S02]  /*1290*/  @!P3 IADD3.X R5, PT, PT, R20, R5, RZ, P5, !PT ;  /* 0x000000051405b210 */ /* 0x000fe40002ffe4ff */
[----:B------:R-:W-:Y:S02]  /*12a0*/  @!P1 IADD3 R15, PT, PT, R15, R21, RZ ;  /* 0x000000150f0f9210 */ /* 0x000fe40007ffe0ff */
[C---:B------:R-:W-:Y:S01]  /*12b0*/  @!P1 SHF.L.U32 R17, R14.reuse, 0x1, RZ ;  /* 0x000000010e119819 */ /* 0x040fe200000006ff */
[----:B------:R3:W5:Y:S01]  /*12c0*/  @!P3 LDG.E R38, desc[UR8][R4.64] ;  /* 0x000000080426b981 */ /* 0x000762000c1e1900 */
[----:B------:R-:W-:Y:S01]  /*12d0*/  @!P1 SHF.L.U64.HI R16, R14, 0x1, R15 ;  /* 0x000000010e109819 */ /* 0x000fe2000001020f */
[----:B------:R-:W4:Y:S01]  /*12e0*/  @!P1 LDC.64 R20, c[0x0][0x398] ;  /* 0x0000e600ff149b82 */ /* 0x000f220000000a00 */
[----:B-1----:R-:W-:-:S02]  /*12f0*/  @!P4 IADD3 R12, P5, PT, R27, R12, RZ ;  /* 0x0000000c1b0cc210 */ /* 0x002fc40007fbe0ff */
[----:B------:R-:W-:-:S05]  /*1300*/  MOV R3, RZ ;  /* 0x000000ff00037202 */ /* 0x000fca0000000f00 */
[----:B------:R-:W1:Y:S01]  /*1310*/  @!P0 LDC.64 R14, c[0x0][0x3f8] ;  /* 0x0000fe00ff0e8b82 */ /* 0x000e620000000a00 */
[----:B---3--:R-:W-:Y:S02]  /*1320*/  CS2R R4, SRZ ;  /* 0x0000000000047805 */ /* 0x008fe4000001ff00 */
[----:B------:R-:W-:Y:S01]  /*1330*/  @!P4 IADD3.X R13, PT, PT, R2, R13, RZ, P5, !PT ;  /* 0x0000000d020dc210 */ /* 0x000fe20002ffe4ff */
[----:B0-----:R-:W-:Y:S01]  /*1340*/  @!P2 IMAD R2, R25, R8, RZ ;  /* 0x000000081902a224 */ /* 0x001fe200078e02ff */
[----:B------:R-:W-:Y:S01]  /*1350*/  IADD3 R29, PT, PT, R37, 0x1a0, RZ ;  /* 0x000001a0251d7810 */ /* 0x000fe20007ffe0ff */
[----:B------:R-:W5:Y:S02]  /*1360*/  @!P3 LDG.E R3, desc[UR8][R18.64] ;  /* 0x000000081203b981 */ /* 0x000f64000c1e1900 */
[----:B------:R-:W0:Y:S02]  /*1370*/  @!P2 LDC.64 R26, c[0x0][0x3a0] ;  /* 0x0000e800ff1aab82 */ /* 0x000e240000000a00 */
[----:B------:R3:W5:Y:S01]  /*1380*/  @!P4 LDG.E R4, desc[UR8][R10.64] ;  /* 0x000000080a04c981 */ /* 0x000762000c1e1900 */
[----:B------:R-:W-:Y:S01]  /*1390*/  ISETP.GE.U32.AND P3, PT, R29, UR12, PT ;  /* 0x0000000c1d007c0c */ /* 0x000fe2000bf66070 */
[----:B------:R-:W-:Y:S01]  /*13a0*/  @!P2 IMAD R35, R23, R9, R2 ;  /* 0x000000091723a224 */ /* 0x000fe200078e0202 */
[----:B------:R-:W-:Y:S01]  /*13b0*/  SHF.R.S32.HI R61, RZ, 0x1f, R29 ;  /* 0x0000001fff3d7819 */ /* 0x000fe2000001141d */
[----:B------:R4:W5:Y:S01]  /*13c0*/  @!P4 LDG.E R5, desc[UR8][R12.64] ;  /* 0x000000080c05c981 */ /* 0x000962000c1e1900 */
[----:B---3--:R-:W-:-:S02]  /*13d0*/  @!P2 MOV R10, R66 ;  /* 0x00000042000aa202 */ /* 0x008fc40000000f00 */
[----:B------:R-:W-:Y:S02]  /*13e0*/  @!P2 MOV R11, R69 ;  /* 0x00000045000ba202 */ /* 0x000fe40000000f00 */
[----:B--2---:R-:W-:Y:S01]  /*13f0*/  @!P1 IADD3 R18, P6, PT, R17, R6, RZ ;  /* 0x0000000611129210 */ /* 0x004fe20007fde0ff */
[----:B------:R-:W-:Y:S01]  /*1400*/  @!P2 IMAD.WIDE.U32 R8, R23, R8, R10 ;  /* 0x000000081708a225 */ /* 0x000fe200078e000a */
[----:B------:R-:W-:Y:S01]  /*1410*/  ISETP.GE.AND.EX P3, PT, R61, UR13, PT, P3 ;  /* 0x0000000d3d007c0c */ /* 0x000fe2000bf66330 */
[----:B------:R-:W2:Y:S01]  /*1420*/  @!P2 LDC.64 R22, c[0x0][0x398] ;  /* 0x0000e600ff16ab82 */ /* 0x000ea20000000a00 */
[----:B------:R-:W-:Y:S02]  /*1430*/  MOV R6, RZ ;  /* 0x000000ff00067202 */ /* 0x000fe40000000f00 */
[----:B------:R-:W-:Y:S02]  /*1440*/  @!P1 IADD3.X R19, PT, PT, R16, R7, RZ, P6, !PT ;  /* 0x0000000710139210 */ /* 0x000fe400037fe4ff */
[----:B------:R-:W-:-:S02]  /*1450*/  @!P2 IADD3 R7, PT, PT, R9, R35, RZ ;  /* 0x000000230907a210 */ /* 0x000fc40007ffe0ff */
[C---:B------:R-:W-:Y:S01]  /*1460*/  @!P2 SHF.L.U32 R9, R8.reuse, 0x1, RZ ;  /* 0x000000010809a819 */ /* 0x040fe200000006ff */
[----:B------:R3:W5:Y:S01]  /*1470*/  @!P1 LDG.E R6, desc[UR8][R18.64] ;  /* 0x0000000812069981 */ /* 0x000762000c1e1900 */
[----:B------:R-:W-:Y:S01]  /*1480*/  @!P2 SHF.L.U64.HI R24, R8, 0x1, R7 ;  /* 0x000000010818a819 */ /* 0x000fe20000010207 */
[----:B-1----:R-:W-:Y:S01]  /*1490*/  @!P0 IMAD R8, R33, R14, RZ ;  /* 0x0000000e21088224 */ /* 0x002fe200078e02ff */
[----:B----4-:R-:W-:Y:S01]  /*14a0*/  @!P1 IADD3 R20, P6, PT, R17, R20, RZ ;  /* 0x0000001411149210 */ /* 0x010fe20007fde0ff */
[----:B------:R-:W1:Y:S02]  /*14b0*/  @!P3 LDC.64 R12, c[0x0][0x3f8] ;  /* 0x0000fe00ff0cbb82 */ /* 0x000e640000000a00 */
[----:B------:R-:W-:Y:S01]  /*14c0*/  @!P0 IMAD R33, R31, R15, R8 ;  /* 0x0000000f1f218224 */ /* 0x000fe200078e0208 */
[----:B---3--:R-:W-:Y:S02]  /*14d0*/  @!P0 MOV R18, R66 ;  /* 0x0000004200128202 */ /* 0x008fe40000000f00 */
[----:B------:R-:W-:-:S03]  /*14e0*/  @!P0 MOV R19, R69 ;  /* 0x0000004500138202 */ /* 0x000fc60000000f00 */
[----:B------:R-:W3:Y:S01]  /*14f0*/  @!P0 LDC.64 R10, c[0x0][0x3a0] ;  /* 0x0000e800ff0a8b82 */ /* 0x000ee20000000a00 */
[----:B------:R-:W-:Y:S01]  /*1500*/  @!P0 IMAD.WIDE.U32 R14, R31, R14, R18 ;  /* 0x0000000e1f0e8225 */ /* 0x000fe200078e0012 */
[----:B------:R-:W-:-:S06]  /*1510*/  @!P1 IADD3.X R21, PT, PT, R16, R21, RZ, P6, !PT ;  /* 0x0000001510159210 */ /* 0x000fcc00037fe4ff */
[----:B------:R-:W4:Y:S01]  /*1520*/  LDC.64 R18, c[0x0][0x3b8] ;  /* 0x0000ee00ff127b82 */ /* 0x000f220000000a00 */
[----:B------:R-:W-:-:S07]  /*1530*/  IADD3 R2, PT, PT, R37, 0x1c0, RZ ;  /* 0x000001c025027810 */ /* 0x000fce0007ffe0ff */
[----:B------:R-:W3:Y:S01]  /*1540*/  @!P0 LDC.64 R16, c[0x0][0x398] ;  /* 0x0000e600ff108b82 */ /* 0x000ee20000000a00 */
[----:B------:R-:W-:Y:S02]  /*1550*/  MOV R7, RZ ;  /* 0x000000ff00077202 */ /* 0x000fe40000000f00 */
[----:B------:R-:W-:Y:S02]  /*1560*/  ISETP.GE.U32.AND P5, PT, R2, UR12, PT ;  /* 0x0000000c02007c0c */ /* 0x000fe4000bfa6070 */
[----:B------:R-:W-:Y:S02]  /*1570*/  SHF.R.S32.HI R25, RZ, 0x1f, R2 ;  /* 0x0000001fff197819 */ /* 0x000fe40000011402 */
[----:B------:R1:W5:Y:S01]  /*1580*/  @!P1 LDG.E R7, desc[UR8][R20.64] ;  /* 0x0000000814079981 */ /* 0x000362000c1e1900 */
[----:B0-----:R-:W-:Y:S01]  /*1590*/  @!P2 IADD3 R26, P6, PT, R9, R26, RZ ;  /* 0x0000001a091aa210 */ /* 0x001fe20007fde0ff */
[----:B------:R-:W0:Y:S01]  /*15a0*/  @!P3 LDC.64 R34, c[0x0][0x398] ;  /* 0x0000e600ff22bb82 */ /* 0x000e220000000a00 */
[----:B------:R-:W-:-:S02]  /*15b0*/  ISETP.GE.AND.EX P5, PT, R25, UR13, PT, P5 ;  /* 0x0000000d19007c0c */ /* 0x000fc4000bfa6350 */
[----:B--2---:R-:W-:Y:S02]  /*15c0*/  @!P2 IADD3 R22, P1, PT, R9, R22, RZ ;  /* 0x000000160916a210 */ /* 0x004fe40007f3e0ff */
[----:B------:R-:W-:Y:S02]  /*15d0*/  CS2R R8, SRZ ;  /* 0x0000000000087805 */ /* 0x000fe4000001ff00 */
[C---:B------:R-:W-:Y:S02]  /*15e0*/  @!P2 IADD3.X R27, PT, PT, R24.reuse, R27, RZ, P6, !PT ;  /* 0x0000001b181ba210 */ /* 0x040fe400037fe4ff */
[----:B-1----:R-:W-:Y:S02]  /*15f0*/  @!P0 IADD3 R21, PT, PT, R15, R33, RZ ;  /* 0x000000210f158210 */ /* 0x002fe40007ffe0ff */
[----:B------:R-:W-:Y:S01]  /*1600*/  @!P2 IADD3.X R23, PT, PT, R24, R23, RZ, P1, !PT ;  /* 0x000000171817a210 */ /* 0x000fe20000ffe4ff */
[----:B----4-:R-:W-:Y:S01]  /*1610*/  IMAD.WIDE R18, R58, 0x8, R18 ;  /* 0x000000083a127825 */ /* 0x010fe200078e0212 */
[C---:B------:R-:W-:Y:S01]  /*1620*/  @!P0 SHF.L.U32 R15, R14.reuse, 0x1, RZ ;  /* 0x000000010e0f8819 */ /* 0x040fe200000006ff */
[----:B------:R1:W5:Y:S01]  /*1630*/  @!P2 LDG.E R8, desc[UR8][R26.64] ;  /* 0x000000081a08a981 */ /* 0x000362000c1e1900 */
[----:B------:R-:W-:Y:S01]  /*1640*/  @!P0 SHF.L.U64.HI R24, R14, 0x1, R21 ;  /* 0x000000010e188819 */ /* 0x000fe20000010215 */
[----:B------:R-:W-:Y:S01]  /*1650*/  @!P3 IMAD R14, R61, R12, RZ ;  /* 0x0000000c3d0eb224 */ /* 0x000fe200078e02ff */
[----:B------:R-:W-:Y:S01]  /*1660*/  IADD3 R37, PT, PT, R37, 0x1e0, RZ ;  /* 0x000001e025257810 */ /* 0x000fe20007ffe0ff */
[----:B------:R2:W5:Y:S01]  /*1670*/  @!P2 LDG.E R9, desc[UR8][R22.64] ;  /* 0x000000081609a981 */ /* 0x000562000c1e1900 */
[----:B---3--:R-:W-:Y:S01]  /*1680*/  @!P0 IADD3 R20, P1, PT, R15, R10, RZ ;  /* 0x0000000a0f148210 */ /* 0x008fe20007f3e0ff */
[----:B------:R-:W3:Y:S01]  /*1690*/  @!P3 LDC.64 R32, c[0x0][0x3a0] ;  /* 0x0000e800ff20bb82 */ /* 0x000ee20000000a00 */
[----:B------:R-:W-:Y:S01]  /*16a0*/  ISETP.GE.U32.AND P4, PT, R37, UR12, PT ;  /* 0x0000000c25007c0c */ /* 0x000fe2000bf86070 */
[----:B------:R-:W4:Y:S01]  /*16b0*/  LDG.E.64 R18, desc[UR8][R18.64] ;  /* 0x0000000812127981 */ /* 0x000f22000c1e1b00 */
[----:B------:R-:W-:Y:S01]  /*16c0*/  SHF.R.S32.HI R59, RZ, 0x1f, R37 ;  /* 0x0000001fff3b7819 */ /* 0x000fe20000011425 */
[----:B-1----:R-:W-:Y:S01]  /*16d0*/  @!P3 IMAD R27, R29, R13, R14 ;  /* 0x0000000d1d1bb224 */ /* 0x002fe200078e020e */
[----:B------:R-:W-:-:S03]  /*16e0*/  @!P0 IADD3 R16, P2, PT, R15, R16, RZ ;  /* 0x000000100f108210 */ /* 0x000fc60007f5e0ff */
[----:B------:R-:W1:Y:S01]  /*16f0*/  @!P5 LDC.64 R14, c[0x0][0x3f8] ;  /* 0x0000fe00ff0edb82 */ /* 0x000e620000000a00 */
[----:B------:R-:W-:Y:S02]  /*1700*/  ISETP.GE.AND.EX P4, PT, R59, UR13, PT, P4 ;  /* 0x0000000d3b007c0c */ /* 0x000fe4000bf86340 */
[----:B--2---:R-:W-:Y:S02]  /*1710*/  @!P3 MOV R22, R66 ;  /* 0x000000420016b202 */ /* 0x004fe40000000f00 */
[----:B------:R-:W-:-:S03]  /*1720*/  @!P3 MOV R23, R69 ;  /* 0x000000450017b202 */ /* 0x000fc60000000f00 */
[----:B------:R-:W-:Y:S01]  /*1730*/  @!P3 IMAD.WIDE.U32 R12, R29, R12, R22 ;  /* 0x0000000c1d0cb225 */ /* 0x000fe200078e0016 */
[----:B------:R-:W-:Y:S01]  /*1740*/  @!P0 IADD3.X R21, PT, PT, R24, R11, RZ, P1, !PT ;  /* 0x0000000b18158210 */ /* 0x000fe20000ffe4ff */
[----:B------:R-:W2:Y:S03]  /*1750*/  @!P5 LDC.64 R28, c[0x0][0x3a0] ;  /* 0x0000e800ff1cdb82 */ /* 0x000ea60000000a00 */
[----:B------:R-:W-:Y:S02]  /*1760*/  @!P3 IADD3 R11, PT, PT, R13, R27, RZ ;  /* 0x0000001b0d0bb210 */ /* 0x000fe40007ffe0ff */
[C---:B------:R-:W-:Y:S02]  /*1770*/  @!P3 SHF.L.U32 R13, R12.reuse, 0x1, RZ ;  /* 0x000000010c0db819 */ /* 0x040fe400000006ff */
[----:B------:R-:W-:Y:S01]  /*1780*/  @!P3 SHF.L.U64.HI R12, R12, 0x1, R11 ;  /* 0x000000010c0cb819 */ /* 0x000fe2000001020b */
[----:B------:R-:W2:Y:S01]  /*1790*/  @!P4 LDC.64 R26, c[0x0][0x3f8] ;  /* 0x0000fe00ff1acb82 */ /* 0x000ea20000000a00 */
[----:B------:R-:W-:-:S02]  /*17a0*/  ISETP.NE.AND P1, PT, RZ, UR4, PT ;  /* 0x00000004ff007c0c */ /* 0x000fc4000bf25270 */
[----:B------:R-:W-:Y:S02]  /*17b0*/  MOV R11, RZ ;  /* 0x000000ff000b7202 */ /* 0x000fe40000000f00 */
[----:B------:R-:W-:Y:S01]  /*17c0*/  @!P0 IADD3.X R17, PT, PT, R24, R17, RZ, P2, !PT ;  /* 0x0000001118118210 */ /* 0x000fe200017fe4ff */
[----:B-1----:R-:W-:Y:S01]  /*17d0*/  @!P5 IMAD R25, R25, R14, RZ ;  /* 0x0000000e1919d224 */ /* 0x002fe200078e02ff */
[----:B------:R-:W-:Y:S01]  /*17e0*/  MOV R10, RZ ;  /* 0x000000ff000a7202 */ /* 0x000fe20000000f00 */
[----:B------:R-:W1:Y:S02]  /*17f0*/  @!P4 LDC.64 R22, c[0x0][0x3a0] ;  /* 0x0000e800ff16cb82 */ /* 0x000e640000000a00 */
[----:B------:R2:W5:Y:S01]  /*1800*/  @!P0 LDG.E R11, desc[UR8][R16.64] ;  /* 0x00000008100b8981 */ /* 0x000562000c1e1900 */
[C---:B---3--:R-:W-:Y:S02]  /*1810*/  @!P3 IADD3 R32, P2, PT, R13.reuse, R32, RZ ;  /* 0x000000200d20b210 */ /* 0x048fe40007f5e0ff */
[----:B0-----:R-:W-:Y:S01]  /*1820*/  @!P3 IADD3 R34, P6, PT, R13, R34, RZ ;  /* 0x000000220d22b210 */ /* 0x001fe20007fde0ff */
[----:B------:R-:W-:Y:S01]  /*1830*/  @!P5 IMAD R61, R2, R15, R25 ;  /* 0x0000000f023dd224 */ /* 0x000fe200078e0219 */
[----:B------:R0:W5:Y:S01]  /*1840*/  @!P0 LDG.E R10, desc[UR8][R20.64] ;  /* 0x00000008140a8981 */ /* 0x000162000c1e1900 */
[----:B------:R-:W3:Y:S01]  /*1850*/  @P1 LDC.64 R30, c[0x0][0x3b0] ;  /* 0x0000ec00ff1e1b82 */ /* 0x000ee20000000a00 */
[----:B--2---:R-:W-:-:S02]  /*1860*/  @!P5 MOV R16, R66 ;  /* 0x000000420010d202 */ /* 0x004fc40000000f00 */
[----:B------:R-:W-:Y:S02]  /*1870*/  @!P5 MOV R17, R69 ;  /* 0x000000450011d202 */ /* 0x000fe40000000f00 */
[----:B------:R-:W-:-:S03]  /*1880*/  @!P3 IADD3.X R33, PT, PT, R12, R33, RZ, P2, !PT ;  /* 0x000000210c21b210 */ /* 0x000fc600017fe4ff */
[----:B0-----:R-:W0:Y:S01]  /*1890*/  @!P5 LDC.64 R20, c[0x0][0x398] ;  /* 0x0000e600ff14db82 */ /* 0x001e220000000a00 */
[----:B------:R-:W-:Y:S01]  /*18a0*/  @!P3 IADD3.X R35, PT, PT, R12, R35, RZ, P6, !PT ;  /* 0x000000230c23b210 */ /* 0x000fe200037fe4ff */
[----:B------:R-:W-:Y:S01]  /*18b0*/  @!P5 IMAD.WIDE.U32 R14, R2, R14, R16 ;  /* 0x0000000e020ed225 */ /* 0x000fe200078e0010 */
[----:B------:R-:W-:-:S05]  /*18c0*/  CS2R R12, SRZ ;  /* 0x00000000000c7805 */ /* 0x000fca000001ff00 */
[----:B------:R-:W2:Y:S01]  /*18d0*/  LDC.64 R16, c[0x0][0x3a8] ;  /* 0x0000ea00ff107b82 */ /* 0x000ea20000000a00 */
[----:B------:R-:W-:Y:S01]  /*18e0*/  @!P5 IADD3 R15, PT, PT, R15, R61, RZ ;  /* 0x0000003d0f0fd210 */ /* 0x000fe20007ffe0ff */
[----:B------:R1:W5:Y:S06]  /*18f0*/  @!P3 LDG.E R12, desc[UR8][R32.64] ;  /* 0x00000008200cb981 */ /* 0x00036c000c1e1900 */
[----:B------:R-:W0:Y:S01]  /*1900*/  @!P4 LDC.64 R24, c[0x0][0x398] ;  /* 0x0000e600ff18cb82 */ /* 0x000e220000000a00 */
[C---:B------:R-:W-:Y:S01]  /*1910*/  @!P5 SHF.L.U64.HI R36, R14.reuse, 0x1, R15 ;  /* 0x000000010e24d819 */ /* 0x040fe2000001020f */
[----:B------:R1:W5:Y:S01]  /*1920*/  @!P3 LDG.E R13, desc[UR8][R34.64] ;  /* 0x00000008220db981 */ /* 0x000362000c1e1900 */
[----:B------:R-:W-:Y:S01]  /*1930*/  @!P4 MOV R15, R69 ;  /* 0x00000045000fc202 */ /* 0x000fe20000000f00 */
[----:B-1----:R-:W-:Y:S01]  /*1940*/  @!P4 IMAD R32, R59, R26, RZ ;  /* 0x0000001a3b20c224 */ /* 0x002fe200078e02ff */
[----:B------:R-:W-:-:S02]  /*1950*/  @!P5 SHF.L.U32 R33, R14, 0x1, RZ ;  /* 0x000000010e21d819 */ /* 0x000fc400000006ff */
[----:B------:R-:W-:Y:S02]  /*1960*/  @!P4 MOV R14, R66 ;  /* 0x00000042000ec202 */ /* 0x000fe40000000f00 */
[----:B------:R-:W-:Y:S01]  /*1970*/  LOP3.LUT R2, R56, 0xffff, RZ, 0xc0, !PT ;  /* 0x0000ffff38027812 */ /* 0x000fe200078ec0ff */
[C---:B------:R-:W-:Y:S02]  /*1980*/  @!P4 IMAD R35, R37.reuse, R27, R32 ;  /* 0x0000001b2523c224 */ /* 0x040fe400078e0220 */
[----:B------:R-:W-:Y:S01]  /*1990*/  @!P4 IMAD.WIDE.U32 R26, R37, R26, R14 ;  /* 0x0000001a251ac225 */ /* 0x000fe200078e000e */
[----:B------:R-:W-:-:S03]  /*19a0*/  @!P5 IADD3 R28, P0, PT, R33, R28, RZ ;  /* 0x0000001c211cd210 */ /* 0x000fc60007f1e0ff */
[----:B------:R-:W-:Y:S01]  /*19b0*/  IMAD R59, R63, 0x28, R2 ;  /* 0x000000283f3b7824 */ /* 0x000fe200078e0202 */
[----:B------:R-:W-:Y:S02]  /*19c0*/  @!P4 IADD3 R27, PT, PT, R27, R35, RZ ;  /* 0x000000231b1bc210 */ /* 0x000fe40007ffe0ff */
[----:B------:R-:W-:Y:S02]  /*19d0*/  @!P4 SHF.L.U32 R15, R26, 0x1, RZ ;  /* 0x000000011a0fc819 */ /* 0x000fe400000006ff */
[----:B------:R-:W-:Y:S01]  /*19e0*/  MOV R14, RZ ;  /* 0x000000ff000e7202 */ /* 0x000fe20000000f00 */
[C---:B---3--:R-:W-:Y:S01]  /*19f0*/  @P1 IMAD.WIDE R30, R59.reuse, 0x2, R30 ;  /* 0x000000023b1e1825 */ /* 0x048fe200078e021e */
[----:B------:R-:W-:Y:S02]  /*1a00*/  @!P5 IADD3.X R29, PT, PT, R36, R29, RZ, P0, !PT ;  /* 0x0000001d241dd210 */ /* 0x000fe400007fe4ff */
[----:B------:R-:W-:Y:S01]  /*1a10*/  @!P4 SHF.L.U64.HI R34, R26, 0x1, R27 ;  /* 0x000000011a22c819 */ /* 0x000fe2000001021b */
[----:B--2---:R-:W-:Y:S01]  /*1a20*/  IMAD.WIDE R26, R59, 0x2, R16 ;  /* 0x000000023b1a7825 */ /* 0x004fe200078e0210 */
[----:B0-----:R-:W-:-:S02]  /*1a30*/  @!P5 IADD3 R20, P0, PT, R33, R20, RZ ;  /* 0x000000142114d210 */ /* 0x001fc40007f1e0ff */
[C---:B------:R-:W-:Y:S02]  /*1a40*/  @!P4 IADD3 R22, P2, PT, R15.reuse, R22, RZ ;  /* 0x000000160f16c210 */ /* 0x040fe40007f5e0ff */
[----:B------:R-:W-:Y:S02]  /*1a50*/  @!P4 IADD3 R24, P3, PT, R15, R24, RZ ;  /* 0x000000180f18c210 */ /* 0x000fe40007f7e0ff */
[----:B------:R-:W-:Y:S02]  /*1a60*/  CS2R R16, SRZ ;  /* 0x0000000000107805 */ /* 0x000fe4000001ff00 */
[----:B------:R-:W-:Y:S01]  /*1a70*/  MOV R15, RZ ;  /* 0x000000ff000f7202 */ /* 0x000fe20000000f00 */
[----:B------:R0:W5:Y:S01]  /*1a80*/  @!P5 LDG.E R14, desc[UR8][R28.64] ;  /* 0x000000081c0ed981 */ /* 0x000162000c1e1900 */
[----:B------:R-:W-:Y:S02]  /*1a90*/  @!P5 IADD3.X R21, PT, PT, R36, R21, RZ, P0, !PT ;  /* 0x000000152415d210 */ /* 0x000fe400007fe4ff */
[C---:B------:R-:W-:Y:S01]  /*1aa0*/  @!P4 IADD3.X R23, PT, PT, R34.reuse, R23, RZ, P2, !PT ;  /* 0x000000172217c210 */ /* 0x040fe200017fe4ff */
[----:B------:R-:W2:Y:S01]  /*1ab0*/  @P1 LDG.E.U16 R37, desc[UR8][R30.64] ;  /* 0x000000081e251981 */ /* 0x000ea2000c1e1500 */
[----:B------:R-:W-:-:S03]  /*1ac0*/  @!P4 IADD3.X R25, PT, PT, R34, R25, RZ, P3, !PT ;  /* 0x000000192219c210 */ /* 0x000fc60001ffe4ff */
[----:B------:R-:W3:Y:S04]  /*1ad0*/  @P1 LDG.E.U16 R32, desc[UR8][R30.64+0x2] ;  /* 0x000002081e201981 */ /* 0x000ee8000c1e1500 */
[----:B------:R-:W3:Y:S04]  /*1ae0*/  LDG.E.U16 R59, desc[UR8][R26.64] ;  /* 0x000000081a3b7981 */ /* 0x000ee8000c1e1500 */
[----:B------:R-:W3:Y:S04]  /*1af0*/  LDG.E.U16 R29, desc[UR8][R26.64+0x2] ;  /* 0x000002081a1d7981 */ /* 0x000ee8000c1e1500 */
[----:B------:R1:W5:Y:S04]  /*1b00*/  @!P5 LDG.E R15, desc[UR8][R20.64] ;  /* 0x00000008140fd981 */ /* 0x000368000c1e1900 */
[----:B------:R1:W5:Y:S04]  /*1b10*/  @!P4 LDG.E R16, desc[UR8][R22.64] ;  /* 0x000000081610c981 */ /* 0x000368000c1e1900 */
[----:B------:R1:W5:Y:S01]  /*1b20*/  @!P4 LDG.E R17, desc[UR8][R24.64] ;  /* 0x000000081811c981 */ /* 0x000362000c1e1900 */
[----:B------:R-:W-:Y:S01]  /*1b30*/  MOV R61, 0x3f800000 ;  /* 0x3f800000003d7802 */ /* 0x000fe20000000f00 */
[----:B------:R-:W-:Y:S01]  /*1b40*/  UISETP.NE.AND UP0, UPT, UR4, URZ, UPT ;  /* 0x000000ff0400728c */ /* 0x000fe2000bf05270 */
[----:B------:R-:W-:-:S02]  /*1b50*/  MOV R64, RZ ;  /* 0x000000ff00407202 */ /* 0x000fc40000000f00 */
[----:B------:R-:W-:Y:S01]  /*1b60*/  MOV R62, RZ ;  /* 0x000000ff003e7202 */ /* 0x000fe20000000f00 */
[----:B----4-:R-:W-:-:S05]  /*1b70*/  FFMA.FTZ R19, -R18, R18, R19 ;  /* 0x0000001212137223 */ /* 0x010fca0000010113 */
[----:B------:R-:W-:-:S13]  /*1b80*/  FSETP.GTU.FTZ.AND P0, PT, R19, RZ, PT ;  /* 0x000000ff1300720b */ /* 0x000fda0003f1c000 */
[----:B0-----:R-:W0:Y:S02]  /*1b90*/  @P0 LDC R28, c[0x0][0x3c0] ;  /* 0x0000f000ff1c0b82 */ /* 0x001e240000000800 */
[----:B0-----:R-:W-:-:S04]  /*1ba0*/  @P0 FADD.FTZ R28, R19, R28 ;  /* 0x0000001c131c0221 */ /* 0x001fc80000010000 */
[----:B------:R1:W0:Y:S01]  /*1bb0*/  @P0 MUFU.RSQ R61, R28 ;  /* 0x0000001c003d0308 */ /* 0x0002220000001400 */
[----:B--2---:R-:W-:Y:S02]  /*1bc0*/  @P1 SHF.L.U32 R64, R37, 0x10, RZ ;  /* 0x0000001025401819 */ /* 0x004fe400000006ff */
[----:B---3--:R-:W-:Y:S02]  /*1bd0*/  @P1 SHF.L.U32 R62, R32, 0x10, RZ ;  /* 0x00000010203e1819 */ /* 0x008fe400000006ff */
        /* <DEDUP_REMOVED lines=13> */
[----:B------:R-:W-:Y:S02]  /*1cb0*/  HADD2.F32 R26, -RZ, R51.H0_H0 ;  /* 0x20000033ff1a7230 */ /* 0x000fe40000004100 */
[----:B------:R-:W-:Y:S01]  /*1cc0*/  FADD.FTZ R25, RZ, R28 ;  /* 0x0000001cff197221 */ /* 0x000fe20000010000 */
[----:B------:R-:W-:Y:S01]  /*1cd0*/  FMUL.FTZ R24, R19, R22 ;  /* 0x0000001613187220 */ /* 0x000fe20000410000 */
[----:B------:R-:W-:Y:S01]  /*1ce0*/  FFMA.FTZ R28, R21, R28, RZ ;  /* 0x0000001c151c7223 */ /* 0x000fe200000100ff */
[----:B------:R-:W-:Y:S01]  /*1cf0*/  FADD.FTZ R30, -R18, R27 ;  /* 0x0000001b121e7221 */ /* 0x000fe20000010100 */
[----:B------:R-:W-:Y:S01]  /*1d00*/  FFMA.FTZ R29, R20, R21, RZ ;  /* 0x00000015141d7223 */ /* 0x000fe200000100ff */
[----:B------:R-:W-:Y:S01]  /*1d10*/  FADD.FTZ R31, RZ, R20 ;  /* 0x00000014ff1f7221 */ /* 0x000fe20000010000 */
[----:B------:R-:W-:Y:S01]  /*1d20*/  FADD.FTZ R25, R24, R25 ;  /* 0x0000001918197221 */ /* 0x000fe20000010000 */
[----:B------:R-:W-:Y:S01]  /*1d30*/  FFMA.FTZ R28, R23, R24, R28 ;  /* 0x00000018171c7223 */ /* 0x000fe2000001001c */
[----:B------:R-:W-:Y:S01]  /*1d40*/  FMUL.FTZ R27, R30, R61 ;  /* 0x0000003d1e1b7220 */ /* 0x000fe20000410000 */
[----:B------:R-:W-:Y:S01]  /*1d50*/  FMUL.FTZ R20, R59, R26 ;  /* 0x0000001a3b147220 */ /* 0x000fe20000410000 */
[----:B------:R-:W-:-:S02]  /*1d60*/  HADD2.F32 R21, -RZ, R52.H1_H1 ;  /* 0x30000034ff157230 */ /* 0x000fc40000004100 */
[----:B------:R-:W-:Y:S01]  /*1d70*/  FFMA.FTZ R23, R22, R23, RZ ;  /* 0x0000001716177223 */ /* 0x000fe200000100ff */
[----:B------:R-:W-:Y:S01]  /*1d80*/  FFMA.FTZ R29, R26, R27, R29 ;  /* 0x0000001b1a1d7223 */ /* 0x000fe2000001001d */
[----:B------:R-:W-:Y:S01]  /*1d90*/  FADD.FTZ R33, R25, R20 ;  /* 0x0000001419217221 */ /* 0x000fe20000010000 */
[----:B------:R-:W-:Y:S01]  /*1da0*/  FFMA.FTZ R28, R27, R20, R28 ;  /* 0x000000141b1c7223 */ /* 0x000fe2000001001c */
[----:B------:R-:W-:Y:S01]  /*1db0*/  FADD.FTZ R24, -R18, R21 ;  /* 0x0000001512187221 */ /* 0x000fe20000010100 */
[----:B------:R-:W-:Y:S02]  /*1dc0*/  HADD2.F32 R20, -RZ, R51.H1_H1 ;  /* 0x30000033ff147230 */ /* 0x000fe40000004100 */
[----:B------:R-:W-:Y:S01]  /*1dd0*/  FADD.FTZ R25, RZ, R22 ;  /* 0x00000016ff197221 */ /* 0x000fe20000010000 */
[--C-:B------:R-:W-:Y:S02]  /*1de0*/  HADD2.F32 R27, -RZ, R50.reuse.H0_H0 ;  /* 0x20000032ff1b7230 */ /* 0x100fe40000004100 */
[----:B------:R-:W-:Y:S01]  /*1df0*/  FMUL.FTZ R21, R24, R61 ;  /* 0x0000003d18157220 */ /* 0x000fe20000410000 */
[----:B------:R-:W-:-:S02]  /*1e00*/  HADD2.F32 R35, -RZ, R50.H1_H1 ;  /* 0x30000032ff237230 */ /* 0x000fc40000004100 */
[----:B------:R-:W-:Y:S01]  /*1e10*/  FMUL.FTZ R22, R19, R20 ;  /* 0x0000001413167220 */ /* 0x000fe20000410000 */
[----:B------:R-:W-:Y:S01]  /*1e20*/  FADD.FTZ R25, R20, R25 ;  /* 0x0000001914197221 */ /* 0x000fe20000010000 */
[----:B------:R-:W-:Y:S01]  /*1e30*/  FADD.FTZ R24, -R18, R27 ;  /* 0x0000001b12187221 */ /* 0x000fe20000010100 */
[----:B------:R-:W-:Y:S01]  /*1e40*/  FFMA.FTZ R23, R20, R21, R23 ;  /* 0x0000001514177223 */ /* 0x000fe20000010017 */
[----:B------:R-:W-:Y:S01]  /*1e50*/  FADD.FTZ R31, R26, R31 ;  /* 0x0000001f1a1f7221 */ /* 0x000fe20000010000 */
[----:B------:R-:W-:Y:S01]  /*1e60*/  FFMA.FTZ R28, R21, R22, R28 ;  /* 0x00000016151c7223 */ /* 0x000fe2000001001c */
[--C-:B------:R-:W-:Y:S02]  /*1e70*/  HADD2.F32 R20, -RZ, R49.reuse.H0_H0 ;  /* 0x20000031ff147230 */ /* 0x100fe40000004100 */
[----:B------:R-:W-:Y:S01]  /*1e80*/  FADD.FTZ R26, -R18, R35 ;  /* 0x00000023121a7221 */ /* 0x000fe20000010100 */
[----:B------:R-:W-:Y:S01]  /*1e90*/  FMUL.FTZ R21, R24, R61 ;  /* 0x0000003d18157220 */ /* 0x000fe20000410000 */
[----:B------:R-:W-:Y:S01]  /*1ea0*/  FADD.FTZ R33, R22, R33 ;  /* 0x0000002116217221 */ /* 0x000fe20000010000 */
[----:B------:R-:W-:-:S02]  /*1eb0*/  HADD2.F32 R22, -RZ, R49.H1_H1 ;  /* 0x30000031ff167230 */ /* 0x000fc40000004100 */
[----:B------:R-:W-:Y:S01]  /*1ec0*/  FMUL.FTZ R26, R26, R61 ;  /* 0x0000003d1a1a7220 */ /* 0x000fe20000410000 */
[----:B------:R-:W-:Y:S01]  /*1ed0*/  FADD.FTZ R31, R31, R20 ;  /* 0x000000141f1f7221 */ /* 0x000fe20000010000 */
[----:B------:R-:W-:Y:S01]  /*1ee0*/  FFMA.FTZ R29, R20, R21, R29 ;  /* 0x00000015141d7223 */ /* 0x000fe2000001001d */
[----:B------:R-:W-:Y:S02]  /*1ef0*/  HADD2.F32 R35, -RZ, R48.H0_H0 ;  /* 0x20000030ff237230 */ /* 0x000fe40000004100 */
[----:B------:R-:W-:Y:S01]  /*1f00*/  FMUL.FTZ R20, R59, R20 ;  /* 0x000000143b147220 */ /* 0x000fe20000410000 */
        /* <DEDUP_REMOVED lines=16> */
[----:B------:R-:W-:-:S02]  /*2010*/  HADD2.F32 R20, -RZ, R47.H1_H1 ;  /* 0x3000002fff147230 */ /* 0x000fc40000004100 */
[----:B------:R-:W-:Y:S01]  /*2020*/  FADD.FTZ R22, -R18, R27 ;  /* 0x0000001b12167221 */ /* 0x000fe20000010100 */
[----:B------:R-:W-:Y:S01]  /*2030*/  FFMA.FTZ R33, R24, R33, R21 ;  /* 0x0000002118217223 */ /* 0x000fe20000010015 */
[--C-:B------:R-:W-:Y:S02]  /*2040*/  HADD2.F32 R24, -RZ, R45.reuse.H0_H0 ;  /* 0x2000002dff187230 */ /* 0x100fe40000004100 */
[----:B------:R-:W-:Y:S01]  /*2050*/  FADD.FTZ R28, -R18, R35 ;  /* 0x00000023121c7221 */ /* 0x000fe20000010100 */
[-C--:B------:R-:W-:Y:S01]  /*2060*/  FMUL.FTZ R22, R22, R61.reuse ;  /* 0x0000003d16167220 */ /* 0x080fe20000410000 */
[----:B------:R-:W-:Y:S02]  /*2070*/  HADD2.F32 R27, -RZ, R46.H1_H1 ;  /* 0x3000002eff1b7230 */ /* 0x000fe40000004100 */
[----:B------:R-:W-:Y:S01]  /*2080*/  FMUL.FTZ R21, R19, R20 ;  /* 0x0000001413157220 */ /* 0x000fe20000410000 */
[----:B------:R-:W-:Y:S01]  /*2090*/  FMUL.FTZ R28, R28, R61 ;  /* 0x0000003d1c1c7220 */ /* 0x000fe20000410000 */
[----:B------:R-:W-:Y:S01]  /*20a0*/  FFMA.FTZ R23, R20, R22, R23 ;  /* 0x0000001614177223 */ /* 0x000fe20000010017 */
[----:B------:R-:W-:Y:S01]  /*20b0*/  FMUL.FTZ R35, R59, R24 ;  /* 0x000000183b237220 */ /* 0x000fe20000410000 */
[----:B------:R-:W-:Y:S01]  /*20c0*/  FADD.FTZ R26, R21, R26 ;  /* 0x0000001a151a7221 */ /* 0x000fe20000010000 */
[----:B------:R-:W-:Y:S01]  /*20d0*/  FFMA.FTZ R33, R22, R21, R33 ;  /* 0x0000001516217223 */ /* 0x000fe20000010021 */
[----:B------:R-:W-:Y:S01]  /*20e0*/  FADD.FTZ R22, -R18, R27 ;  /* 0x0000001b12167221 */ /* 0x000fe20000010100 */
[----:B------:R-:W-:Y:S01]  /*20f0*/  FADD.FTZ R25, R25, R20 ;  /* 0x0000001419197221 */ /* 0x000fe20000010000 */
[----:B------:R-:W-:-:S02]  /*2100*/  HADD2.F32 R20, -RZ, R45.H1_H1 ;  /* 0x3000002dff147230 */ /* 0x000fc40000004100 */
[----:B------:R-:W-:Y:S01]  /*2110*/  FADD.FTZ R26, R26, R35 ;  /* 0x000000231a1a7221 */ /* 0x000fe20000010000 */
[----:B------:R-:W-:Y:S01]  /*2120*/  FFMA.FTZ R33, R28, R35, R33 ;  /* 0x000000231c217223 */ /* 0x000fe20000010021 */
[----:B------:R-:W-:Y:S01]  /*2130*/  FMUL.FTZ R22, R22, R61 ;  /* 0x0000003d16167220 */ /* 0x000fe20000410000 */
[--C-:B------:R-:W-:Y:S02]  /*2140*/  HADD2.F32 R27, -RZ, R44.reuse.H0_H0 ;  /* 0x2000002cff1b7230 */ /* 0x100fe40000004100 */
[----:B------:R-:W-:Y:S01]  /*2150*/  FMUL.FTZ R21, R19, R20 ;  /* 0x0000001413157220 */ /* 0x000fe20000410000 */
[----:B------:R-:W-:Y:S02]  /*2160*/  HADD2.F32 R35, -RZ, R44.H1_H1 ;  /* 0x3000002cff237230 */ /* 0x000fe40000004100 */
[----:B------:R-:W-:Y:S01]  /*2170*/  FADD.FTZ R31, R31, R24 ;  /* 0x000000181f1f7221 */ /* 0x000fe20000010000 */
[----:B------:R-:W-:Y:S01]  /*2180*/  FFMA.FTZ R29, R24, R28, R29 ;  /* 0x0000001c181d7223 */ /* 0x000fe2000001001d */
[----:B------:R-:W-:Y:S01]  /*2190*/  FADD.FTZ R25, R25, R20 ;  /* 0x0000001419197221 */ /* 0x000fe20000010000 */
[----:B------:R-:W-:Y:S01]  /*21a0*/  FFMA.FTZ R23, R20, R22, R23 ;  /* 0x0000001614177223 */ /* 0x000fe20000010017 */
[----:B------:R-:W-:Y:S01]  /*21b0*/  FADD.FTZ R24, -R18, R27 ;  /* 0x0000001b12187221 */ /* 0x000fe20000010100 */
[----:B------:R-:W-:-:S02]  /*21c0*/  HADD2.F32 R20, -RZ, R43.H0_H0 ;  /* 0x2000002bff147230 */ /* 0x000fc40000004100 */
[----:B------:R-:W-:Y:S01]  /*21d0*/  FADD.FTZ R28, -R18, R35 ;  /* 0x00000023121c7221 */ /* 0x000fe20000010100 */
[----:B------:R-:W-:Y:S01]  /*21e0*/  FFMA.FTZ R33, R22, R21, R33 ;  /* 0x0000001516217223 */ /* 0x000fe20000010021 */
[----:B------:R-:W-:Y:S02]  /*21f0*/  HADD2.F32 R22, -RZ, R43.H1_H1 ;  /* 0x3000002bff167230 */ /* 0x000fe40000004100 */
[----:B------:R-:W-:Y:S01]  /*2200*/  FADD.FTZ R26, R21, R26 ;  /* 0x0000001a151a7221 */ /* 0x000fe20000010000 */
[-C--:B------:R-:W-:Y:S01]  /*2210*/  FMUL.FTZ R24, R24, R61.reuse ;  /* 0x0000003d18187220 */ /* 0x080fe20000410000 */
[----:B------:R-:W-:Y:S02]  /*2220*/  HADD2.F32 R35, -RZ, R42.H0_H0 ;  /* 0x2000002aff237230 */ /* 0x000fe40000004100 */
[----:B------:R-:W-:Y:S01]  /*2230*/  FMUL.FTZ R28, R28, R61 ;  /* 0x0000003d1c1c7220 */ /* 0x000fe20000410000 */
        /* <DEDUP_REMOVED lines=18> */
[----:B------:R-:W-:Y:S01]  /*2360*/  FFMA.FTZ R33, R22, R27, R33 ;  /* 0x0000001b16217223 */ /* 0x000fe20000010021 */
[----:B------:R-:W-:-:S02]  /*2370*/  HADD2.F32 R20, -RZ, R41.H1_H1 ;  /* 0x30000029ff147230 */ /* 0x000fc40000004100 */
[----:B------:R-:W-:Y:S01]  /*2380*/  FADD.FTZ R22, -R18, R21 ;  /* 0x0000001512167221 */ /* 0x000fe20000010100 */
[----:B------:R-:W-:Y:S01]  /*2390*/  FADD.FTZ R26, R26, R27 ;  /* 0x0000001b1a1a7221 */ /* 0x000fe20000010000 */
        /* <DEDUP_REMOVED lines=49> */
[----:B------:R-:W-:Y:S02]  /*26b0*/  HADD2.F32 R20, -RZ, R5.H1_H1 ;  /* 0x30000005ff147230 */ /* 0x000fe40000004100 */
[----:B------:R-:W-:Y:S01]  /*26c0*/  FFMA.FTZ R33, R22, R27, R33 ;  /* 0x0000001b16217223 */ /* 0x000fe20000010021 */
[----:B------:R-:W-:-:S02]  /*26d0*/  HADD2.F32 R35, -RZ, R6.H0_H0 ;  /* 0x20000006ff237230 */ /* 0x000fc40000004100 */
[----:B------:R-:W-:Y:S01]  /*26e0*/  FADD.FTZ R22, -R18, R21 ;  /* 0x0000001512167221 */ /* 0x000fe20000010100 */
[----:B------:R-:W-:Y:S01]  /*26f0*/  FADD.FTZ R26, R26, R27 ;  /* 0x0000001b1a1a7221 */ /* 0x000fe20000010000 */
[--C-:B------:R-:W-:Y:S02]  /*2700*/  HADD2.F32 R24, -RZ, R7.reuse.H0_H0 ;  /* 0x20000007ff187230 */ /* 0x100fe40000004100 */
[----:B------:R-:W-:Y:S01]  /*2710*/  FMUL.FTZ R21, R19, R20 ;  /* 0x0000001413157220 */ /* 0x000fe20000410000 */
[----:B------:R-:W-:Y:S01]  /*2720*/  FMUL.FTZ R22, R22, R61 ;  /* 0x0000003d16167220 */ /* 0x000fe20000410000 */
[----:B------:R-:W-:Y:S02]  /*2730*/  HADD2.F32 R27, -RZ, R6.H1_H1 ;  /* 0x30000006ff1b7230 */ /* 0x000fe40000004100 */
[----:B------:R-:W-:Y:S01]  /*2740*/  FADD.FTZ R28, -R18, R35 ;  /* 0x00000023121c7221 */ /* 0x000fe20000010100 */
[----:B------:R-:W-:Y:S01]  /*2750*/  FMUL.FTZ R35, R59, R24 ;  /* 0x000000183b237220 */ /* 0x000fe20000410000 */
[----:B------:R-:W-:Y:S01]  /*2760*/  FFMA.FTZ R23, R20, R22, R23 ;  /* 0x0000001614177223 */ /* 0x000fe20000010017 */
[----:B------:R-:W-:Y:S01]  /*2770*/  FFMA.FTZ R33, R22, R21, R33 ;  /* 0x0000001516217223 */ /* 0x000fe20000010021 */
[----:B------:R-:W-:Y:S01]  /*2780*/  FMUL.FTZ R28, R28, R61 ;  /* 0x0000003d1c1c7220 */ /* 0x000fe20000410000 */
[----:B------:R-:W-:Y:S01]  /*2790*/  FADD.FTZ R26, R21, R26 ;  /* 0x0000001a151a7221 */ /* 0x000fe20000010000 */
[----:B------:R-:W-:Y:S01]  /*27a0*/  FADD.FTZ R22, -R18, R27 ;  /* 0x0000001b12167221 */ /* 0x000fe20000010100 */
[----:B------:R-:W-:Y:S01]  /*27b0*/  FADD.FTZ R25, R25, R20 ;  /* 0x0000001419197221 */ /* 0x000fe20000010000 */
[----:B------:R-:W-:-:S02]  /*27c0*/  HADD2.F32 R20, -RZ, R7.H1_H1 ;  /* 0x30000007ff147230 */ /* 0x000fc40000004100 */
[----:B------:R-:W-:Y:S01]  /*27d0*/  FADD.FTZ R26, R26, R35 ;  /* 0x000000231a1a7221 */ /* 0x000fe20000010000 */
[----:B------:R-:W-:Y:S01]  /*27e0*/  FFMA.FTZ R33, R28, R35, R33 ;  /* 0x000000231c217223 */ /* 0x000fe20000010021 */
[----:B------:R-:W-:Y:S01]  /*27f0*/  FMUL.FTZ R22, R22, R61 ;  /* 0x0000003d16167220 */ /* 0x000fe20000410000 */
[--C-:B------:R-:W-:Y:S02]  /*2800*/  HADD2.F32 R27, -RZ, R8.reuse.H0_H0 ;  /* 0x20000008ff1b7230 */ /* 0x100fe40000004100 */
[----:B------:R-:W-:Y:S01]  /*2810*/  FADD.FTZ R31, R31, R24 ;  /* 0x000000181f1f7221 */ /* 0x000fe20000010000 */
[----:B------:R-:W-:Y:S02]  /*2820*/  HADD2.F32 R35, -RZ, R8.H1_H1 ;  /* 0x30000008ff237230 */ /* 0x000fe40000004100 */
[----:B------:R-:W-:Y:S01]  /*2830*/  FFMA.FTZ R29, R24, R28, R29 ;  /* 0x0000001c181d7223 */ /* 0x000fe2000001001d */
[----:B------:R-:W-:Y:S01]  /*2840*/  FMUL.FTZ R21, R19, R20 ;  /* 0x0000001413157220 */ /* 0x000fe20000410000 */
[----:B------:R-:W-:Y:S01]  /*2850*/  FADD.FTZ R25, R25, R20 ;  /* 0x0000001419197221 */ /* 0x000fe20000010000 */
[----:B------:R-:W-:Y:S01]  /*2860*/  FFMA.FTZ R23, R20, R22, R23 ;  /* 0x0000001614177223 */ /* 0x000fe20000010017 */
[----:B------:R-:W-:Y:S01]  /*2870*/  FADD.FTZ R24, -R18, R27 ;  /* 0x0000001b12187221 */ /* 0x000fe20000010100 */
[----:B------:R-:W-:-:S02]  /*2880*/  HADD2.F32 R20, -RZ, R9.H0_H0 ;  /* 0x20000009ff147230 */ /* 0x000fc40000004100 */
[----:B------:R-:W-:Y:S01]  /*2890*/  FADD.FTZ R28, -R18, R35 ;  /* 0x00000023121c7221 */ /* 0x000fe20000010100 */
[----:B------:R-:W-:Y:S01]  /*28a0*/  FFMA.FTZ R33, R22, R21, R33 ;  /* 0x0000001516217223 */ /* 0x000fe20000010021 */
[----:B------:R-:W-:Y:S01]  /*28b0*/  FADD.FTZ R26, R21, R26 ;  /* 0x0000001a151a7221 */ /* 0x000fe20000010000 */
[----:B------:R-:W-:Y:S02]  /*28c0*/  HADD2.F32 R22, -RZ, R9.H1_H1 ;  /* 0x30000009ff167230 */ /* 0x000fe40000004100 */
        /* <DEDUP_REMOVED lines=11> */
[----:B------:R-:W-:-:S02]  /*2980*/  HADD2.F32 R20, -RZ, R11.H0_H0 ;  /* 0x2000000bff147230 */ /* 0x000fc40000004100 */
[----:B------:R-:W-:Y:S01]  /*2990*/  FADD.FTZ R22, -R18, R35 ;  /* 0x0000002312167221 */ /* 0x000fe20000010100 */
[----:B------:R-:W-:Y:S02]  /*29a0*/  HADD2.F32 R35, -RZ, R12.H0_H0 ;  /* 0x2000000cff237230 */ /* 0x000fe40000004100 */
[----:B------:R-:W-:Y:S01]  /*29b0*/  FADD.FTZ R26, R27, R26 ;  /* 0x0000001a1b1a7221 */ /* 0x000fe20000010000 */
[----:B------:R-:W-:Y:S01]  /*29c0*/  FFMA.FTZ R33, R28, R27, R33 ;  /* 0x0000001b1c217223 */ /* 0x000fe20000010021 */
[----:B------:R-:W-:Y:S01]  /*29d0*/  FMUL.FTZ R22, R22, R61 ;  /* 0x0000003d16167220 */ /* 0x000fe20000410000 */
[----:B------:R-:W-:Y:S02]  /*29e0*/  HADD2.F32 R21, -RZ, R10.H1_H1 ;  /* 0x3000000aff157230 */ /* 0x000fe40000004100 */
[----:B------:R-:W-:Y:S01]  /*29f0*/  FMUL.FTZ R27, R59, R20 ;  /* 0x000000143b1b7220 */ /* 0x000fe20000410000 */
[----:B------:R-:W-:Y:S01]  /*2a00*/  FADD.FTZ R28, -R18, R35 ;  /* 0x00000023121c7221 */ /* 0x000fe20000010100 */
[----:B------:R-:W-:Y:S01]  /*2a10*/  FADD.FTZ R31, R31, R20 ;  /* 0x000000141f1f7221 */ /* 0x000fe20000010000 */
[----:B------:R-:W-:Y:S01]  /*2a20*/  FFMA.FTZ R29, R20, R22, R29 ;  /* 0x00000016141d7223 */ /* 0x000fe2000001001d */
[----:B------:R-:W-:Y:S01]  /*2a30*/  FFMA.FTZ R33, R22, R27, R33 ;  /* 0x0000001b16217223 */ /* 0x000fe20000010021 */
[----:B------:R-:W-:Y:S01]  /*2a40*/  FADD.FTZ R22, -R18, R21 ;  /* 0x0000001512167221 */ /* 0x000fe20000010100 */
[----:B------:R-:W-:-:S02]  /*2a50*/  HADD2.F32 R20, -RZ, R11.H1_H1 ;  /* 0x3000000bff147230 */ /* 0x000fc40000004100 */
[----:B------:R-:W-:Y:S01]  /*2a60*/  FADD.FTZ R26, R26, R27 ;  /* 0x0000001b1a1a7221 */ /* 0x000fe20000010000 */
[--C-:B------:R-:W-:Y:S02]  /*2a70*/  HADD2.F32 R24, -RZ, R13.reuse.H0_H0 ;  /* 0x2000000dff187230 */ /* 0x100fe40000004100 */
[-C--:B------:R-:W-:Y:S01]  /*2a80*/  FMUL.FTZ R28, R28, R61.reuse ;  /* 0x0000003d1c1c7220 */ /* 0x080fe20000410000 */
[----:B------:R-:W-:Y:S02]  /*2a90*/  HADD2.F32 R27, -RZ, R12.H1_H1 ;  /* 0x3000000cff1b7230 */ /* 0x000fe40000004100 */
[----:B------:R-:W-:Y:S01]  /*2aa0*/  FMUL.FTZ R22, R22, R61 ;  /* 0x0000003d16167220 */ /* 0x000fe20000410000 */
[----:B------:R-:W-:Y:S01]  /*2ab0*/  FMUL.FTZ R21, R19, R20 ;  /* 0x0000001413157220 */ /* 0x000fe20000410000 */
[----:B------:R-:W-:Y:S01]  /*2ac0*/  FADD.FTZ R31, R31, R24 ;  /* 0x000000181f1f7221 */ /* 0x000fe20000010000 */
[----:B------:R-:W-:Y:S01]  /*2ad0*/  FFMA.FTZ R29, R24, R28, R29 ;  /* 0x0000001c181d7223 */ /* 0x000fe2000001001d */
[----:B------:R-:W-:Y:S01]  /*2ae0*/  FMUL.FTZ R35, R59, R24 ;  /* 0x000000183b237220 */ /* 0x000fe20000410000 */
[----:B------:R-:W-:Y:S01]  /*2af0*/  FADD.FTZ R24, -R18, R27 ;  /* 0x0000001b12187221 */ /* 0x000fe20000010100 */
[----:B------:R-:W-:Y:S01]  /*2b00*/  FADD.FTZ R25, R25, R20 ;  /* 0x0000001419197221 */ /* 0x000fe20000010000 */
[----:B------:R-:W-:Y:S01]  /*2b10*/  FFMA.FTZ R23, R20, R22, R23 ;  /* 0x0000001614177223 */ /* 0x000fe20000010017 */
[----:B------:R-:W-:Y:S01]  /*2b20*/  FADD.FTZ R26, R21, R26 ;  /* 0x0000001a151a7221 */ /* 0x000fe20000010000 */
[----:B------:R-:W-:Y:S01]  /*2b30*/  FFMA.FTZ R33, R22, R21, R33 ;  /* 0x0000001516217223 */ /* 0x000fe20000010021 */
[----:B------:R-:W-:-:S02]  /*2b40*/  HADD2.F32 R20, -RZ, R13.H1_H1 ;  /* 0x3000000dff147230 */ /* 0x000fc40000004100 */
[----:B------:R-:W-:Y:S01]  /*2b50*/  FMUL.FTZ R24, R24, R61 ;  /* 0x0000003d18187220 */ /* 0x000fe20000410000 */
[--C-:B------:R-:W-:Y:S02]  /*2b60*/  HADD2.F32 R27, -RZ, R14.reuse.H0_H0 ;  /* 0x2000000eff1b7230 */ /* 0x100fe40000004100 */
[----:B------:R-:W-:Y:S01]  /*2b70*/  FADD.FTZ R26, R26, R35 ;  /* 0x000000231a1a7221 */ /* 0x000fe20000010000 */
[----:B------:R-:W-:Y:S01]  /*2b80*/  FFMA.FTZ R33, R28, R35, R33 ;  /* 0x000000231c217223 */ /* 0x000fe20000010021 */
[----:B------:R-:W-:Y:S01]  /*2b90*/  FMUL.FTZ R21, R19, R20 ;  /* 0x0000001413157220 */ /* 0x000fe20000410000 */
[----:B------:R-:W-:Y:S02]  /*2ba0*/  HADD2.F32 R35, -RZ, R14.H1_H1 ;  /* 0x3000000eff237230 */ /* 0x000fe40000004100 */
[----:B------:R-:W-:Y:S01]  /*2bb0*/  FADD.FTZ R28, -R18, R27 ;  /* 0x0000001b121c7221 */ /* 0x000fe20000010100 */
[----:B------:R-:W-:Y:S01]  /*2bc0*/  FADD.FTZ R25, R25, R20 ;  /* 0x0000001419197221 */ /* 0x000fe20000010000 */
[----:B------:R-:W-:Y:S01]  /*2bd0*/  FFMA.FTZ R23, R20, R24, R23 ;  /* 0x0000001814177223 */ /* 0x000fe20000010017 */
[----:B------:R-:W-:-:S02]  /*2be0*/  HADD2.F32 R20, -RZ, R15.H0_H0 ;  /* 0x2000000fff147230 */ /* 0x000fc40000004100 */
[----:B------:R-:W-:Y:S01]  /*2bf0*/  FFMA.FTZ R33, R24, R21, R33 ;  /* 0x0000001518217223 */ /* 0x000fe20000010021 */
[-C--:B------:R-:W-:Y:S01]  /*2c00*/  FMUL.FTZ R28, R28, R61.reuse ;  /* 0x0000003d1c1c7220 */ /* 0x080fe20000410000 */
[----:B------:R-:W-:Y:S01]  /*2c10*/  FADD.FTZ R24, -R18, R35 ;  /* 0x0000002312187221 */ /* 0x000fe20000010100 */
[----:B------:R-:W-:Y:S01]  /*2c20*/  FADD.FTZ R26, R21, R26 ;  /* 0x0000001a151a7221 */ /* 0x000fe20000010000 */
[----:B------:R-:W-:Y:S01]  /*2c30*/  FMUL.FTZ R21, R59, R20 ;  /* 0x000000143b157220 */ /* 0x000fe20000410000 */
[----:B------:R-:W-:Y:S01]  /*2c40*/  FADD.FTZ R31, R31, R20 ;  /* 0x000000141f1f7221 */ /* 0x000fe20000010000 */
[----:B------:R-:W-:Y:S02]  /*2c50*/  HADD2.F32 R22, -RZ, R15.H1_H1 ;  /* 0x3000000fff167230 */ /* 0x000fe40000004100 */
[----:B------:R-:W-:Y:S01]  /*2c60*/  FFMA.FTZ R20, R20, R28, R29 ;  /* 0x0000001c14147223 */ /* 0x000fe2000001001d */
[----:B------:R-:W-:Y:S01]  /*2c70*/  FMUL.FTZ R24, R24, R61 ;  /* 0x0000003d18187220 */ /* 0x000fe20000410000 */
[----:B------:R-:W-:-:S02]  /*2c80*/  HADD2.F32 R29, -RZ, R16.H0_H0 ;  /* 0x20000010ff1d7230 */ /* 0x000fc40000004100 */
[----:B------:R-:W-:Y:S01]  /*2c90*/  FADD.FTZ R26, R26, R21 ;  /* 0x000000151a1a7221 */ /* 0x000fe20000010000 */
[----:B------:R-:W-:Y:S01]  /*2ca0*/  FFMA.FTZ R33, R28, R21, R33 ;  /* 0x000000151c217223 */ /* 0x000fe20000010021 */
[----:B------:R-:W-:Y:S01]  /*2cb0*/  FMUL.FTZ R27, R19, R22 ;  /* 0x00000016131b7220 */ /* 0x000fe20000410000 */
[----:B------:R-:W-:Y:S01]  /*2cc0*/  FFMA.FTZ R21, R22, R24, R23 ;  /* 0x0000001816157223 */ /* 0x000fe20000010017 */
[--C-:B------:R-:W-:Y:S02]  /*2cd0*/  HADD2.F32 R35, -RZ, R17.reuse.H0_H0 ;  /* 0x20000011ff237230 */ /* 0x100fe40000004100 */
[----:B------:R-:W-:Y:S01]  /*2ce0*/  FADD.FTZ R28, -R18, R29 ;  /* 0x0000001d121c7221 */ /* 0x000fe20000010100 */
[----:B------:R-:W-:Y:S02]  /*2cf0*/  HADD2.F32 R23, -RZ, R16.H1_H1 ;  /* 0x30000010ff177230 */ /* 0x000fe40000004100 */
[----:B------:R-:W-:Y:S01]  /*2d00*/  FFMA.FTZ R33, R24, R27, R33 ;  /* 0x0000001b18217223 */ /* 0x000fe20000010021 */
[----:B------:R-:W-:Y:S01]  /*2d10*/  FADD.FTZ R26, R27, R26 ;  /* 0x0000001a1b1a7221 */ /* 0x000fe20000010000 */
[----:B------:R-:W-:-:S02]  /*2d20*/  HADD2.F32 R24, -RZ, R17.H1_H1 ;  /* 0x30000011ff187230 */ /* 0x000fc40000004100 */
[----:B------:R-:W-:Y:S01]  /*2d30*/  FMUL.FTZ R30, R28, R61 ;  /* 0x0000003d1c1e7220 */ /* 0x000fe20000410000 */
[----:B------:R-:W-:Y:S01]  /*2d40*/  FMUL.FTZ R27, R59, R35 ;  /* 0x000000233b1b7220 */ /* 0x000fe20000410000 */
[----:B------:R-:W-:Y:S01]  /*2d50*/  FADD.FTZ R28, -R18, R23 ;  /* 0x00000017121c7221 */ /* 0x000fe20000010100 */
[----:B------:R-:W-:Y:S01]  /*2d60*/  FADD.FTZ R25, R25, R22 ;  /* 0x0000001619197221 */ /* 0x000fe20000010000 */
[----:B------:R-:W-:Y:S01]  /*2d70*/  FMUL.FTZ R23, R19, R24 ;  /* 0x0000001813177220 */ /* 0x000fe20000410000 */
[----:B------:R-:W-:Y:S01]  /*2d80*/  FADD.FTZ R26, R26, R27 ;  /* 0x0000001b1a1a7221 */ /* 0x000fe20000010000 */
[----:B------:R-:W-:Y:S01]  /*2d90*/  FFMA.FTZ R33, R30, R27, R33 ;  /* 0x0000001b1e217223 */ /* 0x000fe20000010021 */
[----:B------:R-:W-:Y:S01]  /*2da0*/  FMUL.FTZ R28, R28, R61 ;  /* 0x0000003d1c1c7220 */ /* 0x000fe20000410000 */
[----:B------:R-:W-:Y:S01]  /*2db0*/  FADD.FTZ R22, R31, R35 ;  /* 0x000000231f167221 */ /* 0x000fe20000010000 */
[----:B------:R-:W-:Y:S01]  /*2dc0*/  FADD.FTZ R26, R23, R26 ;  /* 0x0000001a171a7221 */ /* 0x000fe20000010000 */
[----:B------:R-:W-:Y:S01]  /*2dd0*/  FFMA.FTZ R20, R35, R30, R20 ;  /* 0x0000001e23147223 */ /* 0x000fe20000010014 */
[----:B------:R-:W-:Y:S01]  /*2de0*/  FFMA.FTZ R33, R28, R23, R33 ;  /* 0x000000171c217223 */ /* 0x000fe20000010021 */
[----:B------:R-:W-:Y:S01]  /*2df0*/  FADD.FTZ R23, R25, R24 ;  /* 0x0000001819177221 */ /* 0x000fe20000010000 */
[----:B------:R-:W-:Y:S01]  /*2e00*/  FFMA.FTZ R21, R24, R28, R21 ;  /* 0x0000001c18157223 */ /* 0x000fe20000010015 */
[----:B------:R-:W-:Y:S06]  /*2e10*/  BRA `(.L_x_956) ;  /* 0x0000002400007947 */ /* 0x000fec0003800000 */
.L_x_955:
[--C-:B-----5:R-:W-:Y:S02]  /*2e20*/  HADD2.F32 R21, -RZ, R54.reuse.H0_H0 ;  /* 0x20000036ff157230 */ /* 0x120fe40000004100 */
[----:B------:R-:W-:Y:S02]  /*2e30*/  HADD2.F32 R23, -RZ, R54.H1_H1 ;  /* 0x30000036ff177230 */ /* 0x000fe40000004100 */
[--C-:B------:R-:W-:Y:S02]  /*2e40*/  HADD2.F32 R29, -RZ, R52.reuse.H0_H0 ;  /* 0x20000034ff1d7230 */ /* 0x100fe40000004100 */
[----:B------:R-:W-:Y:S01]  /*2e50*/  FADD.FTZ R20, -R18, R21 ;  /* 0x0000001512147221 */ /* 0x000fe20000010100 */
[----:B------:R-:W-:-:S03]  /*2e60*/  HADD2.F32 R31, -RZ, R52.H1_H1 ;  /* 0x30000034ff1f7230 */ /* 0x000fc60000004100 */
[----:B------:R-:W-:Y:S01]  /*2e70*/  FMUL.FTZ R21, R20, R61 ;  /* 0x0000003d14157220 */ /* 0x000fe20000410000 */
[C---:B------:R-:W-:Y:S01]  /*2e80*/  FADD.FTZ R20, -R18.reuse, R23 ;  /* 0x0000001712147221 */ /* 0x040fe20000010100 */
[----:B------:R-:W-:Y:S01]  /*2e90*/  FADD.FTZ R24, -R18, R29 ;  /* 0x0000001d12187221 */ /* 0x000fe20000010100 */
[----:B------:R-:W-:Y:S02]  /*2ea0*/  HADD2.F32 R29, -RZ, R53.H0_H0 ;  /* 0x20000035ff1d7230 */ /* 0x000fe40000004100 */
[----:B------:R-:W-:Y:S01]  /*2eb0*/  FFMA.FTZ R22, R59, R21, R64 ;  /* 0x000000153b167223 */ /* 0x000fe20000010040 */
[-C--:B------:R-:W-:Y:S01]  /*2ec0*/  FMUL.FTZ R20, R20, R61.reuse ;  /* 0x0000003d14147220 */ /* 0x080fe20000410000 */
[----:B------:R-:W-:Y:S01]  /*2ed0*/  FMUL.FTZ R24, R24, R61 ;  /* 0x0000003d18187220 */ /* 0x000fe20000410000 */
[----:B------:R-:W-:Y:S01]  /*2ee0*/  FADD.FTZ R34, -R18, R31 ;  /* 0x0000001f12227221 */ /* 0x000fe20000010100 */
[----:B------:R-:W-:Y:S01]  /*2ef0*/  FMUL.FTZ R25, R22, -1.4426950216293334961 ;  /* 0xbfb8aa3b16197820 */ /* 0x000fe20000410000 */
[----:B------:R-:W-:-:S04]  /*2f00*/  FFMA.FTZ R23, R19, R20, R62 ;  /* 0x0000001413177223 */ /* 0x000fc8000001003e */
        /* <DEDUP_REMOVED lines=12> */
[----:B------:R-:W-:Y:S02]  /*2fd0*/  HADD2.F32 R27, -RZ, R53.H1_H1 ;  /* 0x30000035ff1b7230 */ /* 0x000fe40000004100 */
[----:B------:R-:W-:Y:S01]  /*2fe0*/  FMUL.FTZ R32, R29, -1.4426950216293334961 ;  /* 0xbfb8aa3b1d207820 */ /* 0x000fe20000410000 */
[----:B-1----:R-:W-:Y:S01]  /*2ff0*/  FADD.FTZ R30, -R28, 1 ;  /* 0x3f8000001c1e7421 */ /* 0x002fe20000010100 */
[----:B------:R-:W-:Y:S01]  /*3000*/  FFMA.FTZ R31, R19, R22, R62 ;  /* 0x00000016131f7223 */ /* 0x000fe2000001003e */
[----:B------:R-:W-:Y:S02]  /*3010*/  FMUL.FTZ R27, R27, R28 ;  /* 0x0000001c1b1b7220 */ /* 0x000fe40000410000 */
[----:B------:R-:W-:Y:S01]  /*3020*/  FFMA.FTZ R30, R23, R30, 1 ;  /* 0x3f800000171e7423 */ /* 0x000fe2000001001e */
[----:B------:R-:W-:Y:S01]  /*3030*/  FMUL.FTZ R28, R25, R26 ;  /* 0x0000001a191c7220 */ /* 0x000fe20000410000 */
[----:B------:R-:W-:-:S02]  /*3040*/  HADD2.F32 R23, -RZ, R50.H0_H0 ;  /* 0x20000032ff177230 */ /* 0x000fc40000004100 */
[----:B------:R-:W-:Y:S01]  /*3050*/  FMUL.FTZ R26, R31, -1.4426950216293334961 ;  /* 0xbfb8aa3b1f1a7820 */ /* 0x000fe20000410000 */
[----:B------:R-:W0:Y:S01]  /*3060*/  MUFU.EX2 R32, R32 ;  /* 0x0000002000207308 */ /* 0x000e220000000800 */
[----:B------:R-:W-:Y:S01]  /*3070*/  FMUL.FTZ R27, R27, R30 ;  /* 0x0000001e1b1b7220 */ /* 0x000fe20000410000 */
[----:B------:R-:W-:Y:S01]  /*3080*/  FADD.FTZ R34, -R18, R23 ;  /* 0x0000001712227221 */ /* 0x000fe20000010100 */
[----:B------:R-:W-:Y:S02]  /*3090*/  HADD2.F32 R23, -RZ, R50.H1_H1 ;  /* 0x30000032ff177230 */ /* 0x000fe40000004100 */
[----:B------:R-:W1:Y:S01]  /*30a0*/  MUFU.EX2 R26, R26 ;  /* 0x0000001a001a7308 */ /* 0x000e620000000800 */
[----:B------:R-:W-:Y:S02]  /*30b0*/  FMUL.FTZ R25, R34, R61 ;  /* 0x0000003d22197220 */ /* 0x000fe40000410000 */
[----:B------:R-:W-:Y:S02]  /*30c0*/  FADD.FTZ R30, -R18, R23 ;  /* 0x00000017121e7221 */ /* 0x000fe40000010100 */
[----:B------:R-:W-:-:S02]  /*30d0*/  FFMA.FTZ R33, R59, R25, R64 ;  /* 0x000000193b217223 */ /* 0x000fc40000010040 */
[----:B------:R-:W-:Y:S01]  /*30e0*/  FMUL.FTZ R23, R30, R61 ;  /* 0x0000003d1e177220 */ /* 0x000fe20000410000 */
[----:B0-----:R-:W-:Y:S01]  /*30f0*/  FADD.FTZ R32, R32, 1 ;  /* 0x3f80000020207421 */ /* 0x001fe20000010000 */
[----:B------:R-:W-:Y:S02]  /*3100*/  FMUL.FTZ R35, R33, -1.4426950216293334961 ;  /* 0xbfb8aa3b21237820 */ /* 0x000fe40000410000 */
[----:B------:R-:W-:Y:S01]  /*3110*/  FFMA.FTZ R34, R19, R23, R62 ;  /* 0x0000001713227223 */ /* 0x000fe2000001003e */
[----:B-1----:R-:W-:Y:S02]  /*3120*/  FADD.FTZ R30, R26, 1 ;  /* 0x3f8000001a1e7421 */ /* 0x002fe40000010000 */
[----:B------:R-:W0:Y:S01]  /*3130*/  MUFU.RCP R32, R32 ;  /* 0x0000002000207308 */ /* 0x000e220000001000 */
[----:B------:R-:W-:-:S07]  /*3140*/  FMUL.FTZ R37, R34, -1.4426950216293334961 ;  /* 0xbfb8aa3b22257820 */ /* 0x000fce0000410000 */
[----:B------:R-:W1:Y:S04]  /*3150*/  MUFU.EX2 R35, R35 ;  /* 0x0000002300237308 */ /* 0x000e680000000800 */
[----:B------:R-:W2:Y:S01]  /*3160*/  MUFU.RCP R30, R30 ;  /* 0x0000001e001e7308 */ /* 0x000ea20000001000 */
[----:B0-----:R-:W-:-:S07]  /*3170*/  FADD.FTZ R26, -R32, 1 ;  /* 0x3f800000201a7421 */ /* 0x001fce0000010100 */
[----:B------:R-:W0:Y:S01]  /*3180*/  MUFU.EX2 R37, R37 ;  /* 0x0000002500257308 */ /* 0x000e220000000800 */
[----:B-1----:R-:W-:Y:S01]  /*3190*/  FADD.FTZ R36, R35, 1 ;  /* 0x3f80000023247421 */ /* 0x002fe20000010000 */
[----:B------:R-:W-:Y:S01]  /*31a0*/  FFMA.FTZ R29, R29, R26, 1 ;  /* 0x3f8000001d1d7423 */ /* 0x000fe2000001001a */
[----:B------:R-:W-:-:S04]  /*31b0*/  HADD2.F32 R35, -RZ, R51.H0_H0 ;  /* 0x20000033ff237230 */ /* 0x000fc80000004100 */
[----:B------:R-:W1:Y:S01]  /*31c0*/  MUFU.RCP R36, R36 ;  /* 0x0000002400247308 */ /* 0x000e620000001000 */
[----:B------:R-:W-:Y:S01]  /*31d0*/  FMUL.FTZ R32, R35, R32 ;  /* 0x0000002023207220 */ /* 0x000fe20000410000 */
[----:B--2---:R-:W-:Y:S01]  /*31e0*/  FADD.FTZ R26, -R30, 1 ;  /* 0x3f8000001e1a7421 */ /* 0x004fe20000010100 */
[----:B------:R-:W-:-:S03]  /*31f0*/  HADD2.F32 R35, -RZ, R51.H1_H1 ;  /* 0x30000033ff237230 */ /* 0x000fc60000004100 */
[----:B------:R-:W-:Y:S01]  /*3200*/  FFMA.FTZ R31, R31, R26, 1 ;  /* 0x3f8000001f1f7423 */ /* 0x000fe2000001001a */
[----:B0-----:R-:W-:Y:S01]  /*3210*/  FADD.FTZ R26, R37, 1 ;  /* 0x3f800000251a7421 */ /* 0x001fe20000010000 */
[----:B------:R-:W-:Y:S01]  /*3220*/  FMUL.FTZ R30, R35, R30 ;  /* 0x0000001e231e7220 */ /* 0x000fe20000410000 */
[----:B------:R-:W-:-:S04]  /*3230*/  HADD2.F32 R35, -RZ, R49.H1_H1 ;  /* 0x30000031ff237230 */ /* 0x000fc80000004100 */
[----:B------:R-:W0:Y:S01]  /*3240*/  MUFU.RCP R26, R26 ;  /* 0x0000001a001a7308 */ /* 0x000e220000001000 */
[----:B-1----:R-:W-:-:S04]  /*3250*/  FADD.FTZ R60, -R36, 1 ;  /* 0x3f800000243c7421 */ /* 0x002fc80000010100 */
[----:B------:R-:W-:Y:S01]  /*3260*/  FFMA.FTZ R60, R33, R60, 1 ;  /* 0x3f800000213c7423 */ /* 0x000fe2000001003c */
[----:B------:R-:W-:-:S05]  /*3270*/  HADD2.F32 R33, -RZ, R49.H0_H0 ;  /* 0x20000031ff217230 */ /* 0x000fca0000004100 */
[----:B------:R-:W-:Y:S01]  /*3280*/  FMUL.FTZ R33, R33, R36 ;  /* 0x0000002421217220 */ /* 0x000fe20000410000 */
[----:B------:R-:W-:Y:S01]  /*3290*/  FMUL.FTZ R36, R32, R29 ;  /* 0x0000001d20247220 */ /* 0x000fe20000410000 */
[----:B------:R-:W-:Y:S01]  /*32a0*/  FMUL.FTZ R29, R30, R31 ;  /* 0x0000001f1e1d7220 */ /* 0x000fe20000410000 */
[----:B0-----:R-:W-:Y:S01]  /*32b0*/  FADD.FTZ R37, -R26, 1 ;  /* 0x3f8000001a257421 */ /* 0x001fe20000010100 */
[--C-:B------:R-:W-:Y:S02]  /*32c0*/  HADD2.F32 R31, -RZ, R48.reuse.H0_H0 ;  /* 0x20000030ff1f7230 */ /* 0x100fe40000004100 */
[----:B------:R-:W-:Y:S01]  /*32d0*/  FMUL.FTZ R35, R35, R26 ;  /* 0x0000001a23237220 */ /* 0x000fe20000410000 */
[----:B------:R-:W-:Y:S01]  /*32e0*/  FMUL.FTZ R32, R33, R60 ;  /* 0x0000003c21207220 */ /* 0x000fe20000410000 */
[----:B------:R-:W-:Y:S01]  /*32f0*/  FFMA.FTZ R34, R34, R37, 1 ;  /* 0x3f80000022227423 */ /* 0x000fe20000010025 */
[----:B------:R-:W-:Y:S01]  /*3300*/  FMUL.FTZ R26, R59, R28 ;  /* 0x0000001c3b1a7220 */ /* 0x000fe20000410000 */
[----:B------:R-:W-:Y:S01]  /*3310*/  FADD.FTZ R60, -R18, R31 ;  /* 0x0000001f123c7221 */ /* 0x000fe20000010100 */
[----:B------:R-:W-:Y:S01]  /*3320*/  FMUL.FTZ R31, R19, R27 ;  /* 0x0000001b131f7220 */ /* 0x000fe20000410000 */
[----:B------:R-:W-:Y:S01]  /*3330*/  FMUL.FTZ R30, R35, R34 ;  /* 0x00000022231e7220 */ /* 0x000fe20000410000 */
[C---:B------:R-:W-:Y:S01]  /*3340*/  FFMA.FTZ R33, R21.reuse, R26, RZ ;  /* 0x0000001a15217223 */ /* 0x040fe200000100ff */
[----:B------:R-:W-:Y:S01]  /*3350*/  FADD.FTZ R34, RZ, R26 ;  /* 0x0000001aff227221 */ /* 0x000fe20000010000 */
[----:B------:R-:W-:Y:S01]  /*3360*/  FMUL.FTZ R26, R60, R61 ;  /* 0x0000003d3c1a7220 */ /* 0x000fe20000410000 */
[----:B------:R-:W-:Y:S01]  /*3370*/  FFMA.FTZ R21, R21, R28, RZ ;  /* 0x0000001c15157223 */ /* 0x000fe200000100ff */
[----:B------:R-:W-:Y:S01]  /*3380*/  FFMA.FTZ R33, R20, R31, R33 ;  /* 0x0000001f14217223 */ /* 0x000fe20000010021 */
[----:B------:R-:W-:Y:S01]  /*3390*/  FADD.FTZ R34, R31, R34 ;  /* 0x000000221f227221 */ /* 0x000fe20000010000 */
[----:B------:R-:W-:Y:S01]  /*33a0*/  FFMA.FTZ R35, R59, R26, R64 ;  /* 0x0000001a3b237223 */ /* 0x000fe20000010040 */
[----:B------:R-:W-:Y:S01]  /*33b0*/  FADD.FTZ R31, RZ, R28 ;  /* 0x0000001cff1f7221 */ /* 0x000fe20000010000 */
[----:B------:R-:W-:Y:S01]  /*33c0*/  FFMA.FTZ R28, R24, R36, R21 ;  /* 0x00000024181c7223 */ /* 0x000fe20000010015 */
[----:B------:R-:W-:-:S02]  /*33d0*/  HADD2.F32 R21, -RZ, R48.H1_H1 ;  /* 0x30000030ff157230 */ /* 0x000fc40000004100 */
[----:B------:R-:W-:Y:S01]  /*33e0*/  FMUL.FTZ R37, R35, -1.4426950216293334961 ;  /* 0xbfb8aa3b23257820 */ /* 0x000fe20000410000 */
[----:B------:R-:W-:Y:S01]  /*33f0*/  FADD.FTZ R31, R31, R36 ;  /* 0x000000241f1f7221 */ /* 0x000fe20000010000 */
[----:B------:R-:W-:-:S03]  /*3400*/  FMUL.FTZ R36, R59, R36 ;  /* 0x000000243b247220 */ /* 0x000fc60000410000 */
[----:B------:R-:W-:Y:S01]  /*3410*/  FADD.FTZ R31, R31, R32 ;  /* 0x000000201f1f7221 */ /* 0x000fe20000010000 */
[----:B------:R-:W0:Y:S01]  /*3420*/  MUFU.EX2 R37, R37 ;  /* 0x0000002500257308 */ /* 0x000e220000000800 */
[----:B------:R-:W-:Y:S01]  /*3430*/  FFMA.FTZ R60, R24, R36, R33 ;  /* 0x00000024183c7223 */ /* 0x000fe20000010021 */
[----:B------:R-:W-:Y:S02]  /*3440*/  HADD2.F32 R24, -RZ, R47.H0_H0 ;  /* 0x2000002fff187230 */ /* 0x000fe40000004100 */
[----:B------:R-:W-:Y:S01]  /*3450*/  FFMA.FTZ R33, R20, R27, RZ ;  /* 0x0000001b14217223 */ /* 0x000fe200000100ff */
[----:B------:R-:W-:-:S04]  /*3460*/  FADD.FTZ R20, RZ, R27 ;  /* 0x0000001bff147221 */ /* 0x000fc80000010000 */
[----:B------:R-:W-:Y:S01]  /*3470*/  FADD.FTZ R27, R20, R29 ;  /* 0x0000001d141b7221 */ /* 0x000fe20000010000 */
[----:B------:R-:W-:Y:S02]  /*3480*/  HADD2.F32 R20, -RZ, R47.H1_H1 ;  /* 0x3000002fff147230 */ /* 0x000fe40000004100 */
[----:B0-----:R-:W-:-:S06]  /*3490*/  FADD.FTZ R65, R37, 1 ;  /* 0x3f80000025417421 */ /* 0x001fcc0000010000 */
[----:B------:R-:W0:Y:S02]  /*34a0*/  MUFU.RCP R65, R65 ;  /* 0x0000004100417308 */ /* 0x000e240000001000 */
[----:B0-----:R-:W-:Y:S01]  /*34b0*/  FADD.FTZ R70, -R65, 1 ;  /* 0x3f80000041467421 */ /* 0x001fe20000010100 */
[----:B------:R-:W-:-:S03]  /*34c0*/  FMUL.FTZ R24, R24, R65 ;  /* 0x0000004118187220 */ /* 0x000fc60000410000 */
[----:B------:R-:W-:Y:S01]  /*34d0*/  FFMA.FTZ R35, R35, R70, 1 ;  /* 0x3f80000023237423 */ /* 0x000fe20000010046 */
[----:B------:R-:W-:-:S03]  /*34e0*/  FADD.FTZ R70, -R18, R21 ;  /* 0x0000001512467221 */ /* 0x000fc60000010100 */
[----:B------:R-:W-:Y:S01]  /*34f0*/  FMUL.FTZ R24, R24, R35 ;  /* 0x0000002318187220 */ /* 0x000fe20000410000 */
[----:B------:R-:W-:Y:S01]  /*3500*/  FMUL.FTZ R21, R70, R61 ;  /* 0x0000003d46157220 */ /* 0x000fe20000410000 */
[----:B------:R-:W-:Y:S01]  /*3510*/  FADD.FTZ R70, R34, R36 ;  /* 0x0000002422467221 */ /* 0x000fe20000010000 */
[CC--:B------:R-:W-:Y:S01]  /*3520*/  FFMA.FTZ R36, R22.reuse, R29.reuse, R33 ;  /* 0x0000001d16247223 */ /* 0x0c0fe20000010021 */
[C---:B------:R-:W-:Y:S01]  /*3530*/  FMUL.FTZ R29, R19.reuse, R29 ;  /* 0x0000001d131d7220 */ /* 0x040fe20000410000 */
[----:B------:R-:W-:Y:S02]  /*3540*/  FFMA.FTZ R34, R19, R21, R62 ;  /* 0x0000001513227223 */ /* 0x000fe4000001003e */
[----:B------:R-:W-:Y:S01]  /*3550*/  FFMA.FTZ R36, R23, R30, R36 ;  /* 0x0000001e17247223 */ /* 0x000fe20000010024 */
[----:B------:R-:W-:Y:S01]  /*3560*/  FFMA.FTZ R60, R22, R29, R60 ;  /* 0x0000001d163c7223 */ /* 0x000fe2000001003c */
[----:B------:R-:W-:Y:S01]  /*3570*/  FMUL.FTZ R35, R34, -1.4426950216293334961 ;  /* 0xbfb8aa3b22237820 */ /* 0x000fe20000410000 */
[----:B------:R-:W-:Y:S01]  /*3580*/  FADD.FTZ R70, R29, R70 ;  /* 0x000000461d467221 */ /* 0x000fe20000010000 */
[----:B------:R-:W-:Y:S01]  /*3590*/  FFMA.FTZ R29, R25, R32, R28 ;  /* 0x00000020191d7223 */ /* 0x000fe2000001001c */
[----:B------:R-:W-:-:S03]  /*35a0*/  HADD2.F32 R28, -RZ, R45.H0_H0 ;  /* 0x2000002dff1c7230 */ /* 0x000fc60000004100 */
[----:B------:R-:W0:Y:S01]  /*35b0*/  MUFU.EX2 R35, R35 ;  /* 0x0000002300237308 */ /* 0x000e220000000800 */
[----:B------:R-:W-:Y:S01]  /*35c0*/  FFMA.FTZ R29, R26, R24, R29 ;  /* 0x000000181a1d7223 */ /* 0x000fe2000001001d */
[----:B0-----:R-:W-:Y:S01]  /*35d0*/  FADD.FTZ R37, R35, 1 ;  /* 0x3f80000023257421 */ /* 0x001fe20000010000 */
[----:B------:R-:W-:-:S05]  /*35e0*/  HADD2.F32 R35, -RZ, R46.H0_H0 ;  /* 0x2000002eff237230 */ /* 0x000fca0000004100 */
[----:B------:R-:W0:Y:S01]  /*35f0*/  MUFU.RCP R37, R37 ;  /* 0x0000002500257308 */ /* 0x000e220000001000 */
[----:B------:R-:W-:Y:S01]  /*3600*/  FADD.FTZ R22, -R18, R35 ;  /* 0x0000002312167221 */ /* 0x000fe20000010100 */
[----:B0-----:R-:W-:Y:S01]  /*3610*/  FADD.FTZ R33, -R37, 1 ;  /* 0x3f80000025217421 */ /* 0x001fe20000010100 */
[----:B------:R-:W-:-:S03]  /*3620*/  FMUL.FTZ R20, R20, R37 ;  /* 0x0000002514147220 */ /* 0x000fc60000410000 */
[----:B------:R-:W-:-:S04]  /*3630*/  FFMA.FTZ R33, R34, R33, 1 ;  /* 0x3f80000022217423 */ /* 0x000fc80000010021 */
[----:B------:R-:W-:Y:S01]  /*3640*/  FMUL.FTZ R34, R20, R33 ;  /* 0x0000002114227220 */ /* 0x000fe20000410000 */
[----:B------:R-:W-:Y:S01]  /*3650*/  FMUL.FTZ R20, R22, R61 ;  /* 0x0000003d16147220 */ /* 0x000fe20000410000 */
[----:B------:R-:W-:-:S03]  /*3660*/  FMUL.FTZ R33, R59, R32 ;  /* 0x000000203b217220 */ /* 0x000fc60000410000 */
[----:B------:R-:W-:Y:S01]  /*3670*/  FFMA.FTZ R22, R59, R20, R64 ;  /* 0x000000143b167223 */ /* 0x000fe20000010040 */
[----:B------:R-:W-:-:S03]  /*3680*/  FFMA.FTZ R35, R25, R33, R60 ;  /* 0x0000002119237223 */ /* 0x000fc6000001003c */
[----:B------:R-:W-:-:S06]  /*3690*/  FMUL.FTZ R37, R22, -1.4426950216293334961 ;  /* 0xbfb8aa3b16257820 */ /* 0x000fcc0000410000 */
[----:B------:R-:W0:Y:S02]  /*36a0*/  MUFU.EX2 R37, R37 ;  /* 0x0000002500257308 */ /* 0x000e240000000800 */
[----:B0-----:R-:W-:Y:S01]  /*36b0*/  FADD.FTZ R65, R37, 1 ;  /* 0x3f80000025417421 */ /* 0x001fe20000010000 */
[----:B------:R-:W-:-:S05]  /*36c0*/  HADD2.F32 R37, -RZ, R46.H1_H1 ;  /* 0x3000002eff257230 */ /* 0x000fca0000004100 */
[----:B------:R-:W0:Y:S02]  /*36d0*/  MUFU.RCP R65, R65 ;  /* 0x0000004100417308 */ /* 0x000e240000001000 */
[----:B0-----:R-:W-:Y:S01]  /*36e0*/  FADD.FTZ R71, -R65, 1 ;  /* 0x3f80000041477421 */ /* 0x001fe20000010100 */
[----:B------:R-:W-:Y:S01]  /*36f0*/  FMUL.FTZ R25, R28, R65 ;  /* 0x000000411c197220 */ /* 0x000fe20000410000 */
[----:B------:R-:W-:Y:S01]  /*3700*/  FADD.FTZ R28, -R18, R37 ;  /* 0x00000025121c7221 */ /* 0x000fe20000010100 */
[----:B------:R-:W-:Y:S01]  /*3710*/  FADD.FTZ R37, R70, R33 ;  /* 0x0000002146257221 */ /* 0x000fe20000010000 */
[----:B------:R-:W-:Y:S01]  /*3720*/  FFMA.FTZ R22, R22, R71, 1 ;  /* 0x3f80000016167423 */ /* 0x000fe20000010047 */
[----:B------:R-:W-:Y:S01]  /*3730*/  FADD.FTZ R33, R27, R30 ;  /* 0x0000001e1b217221 */ /* 0x000fe20000010000 */
[----:B------:R-:W-:Y:S01]  /*3740*/  FMUL.FTZ R30, R19, R30 ;  /* 0x0000001e131e7220 */ /* 0x000fe20000410000 */
[----:B------:R-:W-:Y:S02]  /*3750*/  HADD2.F32 R27, -RZ, R45.H1_H1 ;  /* 0x3000002dff1b7230 */ /* 0x000fe40000004100 */
[----:B------:R-:W-:Y:S01]  /*3760*/  FMUL.FTZ R25, R25, R22 ;  /* 0x0000001619197220 */ /* 0x000fe20000410000 */
[----:B------:R-:W-:Y:S01]  /*3770*/  FMUL.FTZ R22, R28, R61 ;  /* 0x0000003d1c167220 */ /* 0x000fe20000410000 */
[----:B------:R-:W-:Y:S01]  /*3780*/  FFMA.FTZ R35, R23, R30, R35 ;  /* 0x0000001e17237223 */ /* 0x000fe20000010023 */
[----:B------:R-:W-:-:S02]  /*3790*/  HADD2.F32 R71, -RZ, R44.H1_H1 ;  /* 0x3000002cff477230 */ /* 0x000fc40000004100 */
[----:B------:R-:W-:Y:S01]  /*37a0*/  FADD.FTZ R37, R30, R37 ;  /* 0x000000251e257221 */ /* 0x000fe20000010000 */
        /* <DEDUP_REMOVED lines=8> */
[----:B------:R-:W-:Y:S01]  /*3830*/  FFMA.FTZ R28, R28, R23, 1 ;  /* 0x3f8000001c1c7423 */ /* 0x000fe20000010017 */
[----:B------:R-:W-:-:S03]  /*3840*/  HADD2.F32 R23, -RZ, R44.H0_H0 ;  /* 0x2000002cff177230 */ /* 0x000fc60000004100 */
[----:B------:R-:W-:Y:S01]  /*3850*/  FMUL.FTZ R27, R27, R28 ;  /* 0x0000001c1b1b7220 */ /* 0x000fe20000410000 */
[----:B------:R-:W-:Y:S01]  /*3860*/  FMUL.FTZ R28, R59, R24 ;  /* 0x000000183b1c7220 */ /* 0x000fe20000410000 */
[C---:B------:R-:W-:Y:S01]  /*3870*/  FADD.FTZ R32, -R18.reuse, R23 ;  /* 0x0000001712207221 */ /* 0x040fe20000010100 */
[----:B------:R-:W-:Y:S02]  /*3880*/  FADD.FTZ R24, -R18, R71 ;  /* 0x0000004712187221 */ /* 0x000fe40000010100 */
[----:B------:R-:W-:Y:S01]  /*3890*/  FFMA.FTZ R35, R26, R28, R35 ;  /* 0x0000001c1a237223 */ /* 0x000fe20000010023 */
[-C--:B------:R-:W-:Y:S01]  /*38a0*/  FMUL.FTZ R23, R32, R61.reuse ;  /* 0x0000003d20177220 */ /* 0x080fe20000410000 */
[----:B------:R-:W-:Y:S01]  /*38b0*/  FMUL.FTZ R24, R24, R61 ;  /* 0x0000003d18187220 */ /* 0x000fe20000410000 */
[----:B------:R-:W-:Y:S01]  /*38c0*/  FADD.FTZ R37, R37, R28 ;  /* 0x0000001c25257221 */ /* 0x000fe20000010000 */
[----:B------:R-:W-:Y:S02]  /*38d0*/  HADD2.F32 R26, -RZ, R43.H0_H0 ;  /* 0x2000002bff1a7230 */ /* 0x000fe40000004100 */
[----:B------:R-:W-:Y:S01]  /*38e0*/  FFMA.FTZ R32, R59, R23, R64 ;  /* 0x000000173b207223 */ /* 0x000fe20000010040 */
[----:B------:R-:W-:-:S03]  /*38f0*/  FFMA.FTZ R28, R19, R24, R62 ;  /* 0x00000018131c7223 */ /* 0x000fc6000001003e */
[----:B------:R-:W-:-:S06]  /*3900*/  FMUL.FTZ R60, R32, -1.4426950216293334961 ;  /* 0xbfb8aa3b203c7820 */ /* 0x000fcc0000410000 */
[----:B------:R-:W0:Y:S02]  /*3910*/  MUFU.EX2 R60, R60 ;  /* 0x0000003c003c7308 */ /* 0x000e240000000800 */
[----:B0-----:R-:W-:Y:S01]  /*3920*/  FADD.FTZ R65, R60, 1 ;  /* 0x3f8000003c417421 */ /* 0x001fe20000010000 */
[----:B------:R-:W-:-:S05]  /*3930*/  FMUL.FTZ R60, R28, -1.4426950216293334961 ;  /* 0xbfb8aa3b1c3c7820 */ /* 0x000fca0000410000 */
[----:B------:R-:W0:Y:S08]  /*3940*/  MUFU.RCP R65, R65 ;  /* 0x0000004100417308 */ /* 0x000e300000001000 */
[----:B------:R-:W1:Y:S01]  /*3950*/  MUFU.EX2 R60, R60 ;  /* 0x0000003c003c7308 */ /* 0x000e620000000800 */
[----:B0-----:R-:W-:Y:S01]  /*3960*/  FMUL.FTZ R26, R26, R65 ;  /* 0x000000411a1a7220 */ /* 0x001fe20000410000 */
[----:B------:R-:W-:Y:S01]  /*3970*/  FADD.FTZ R31, -R65, 1 ;  /* 0x3f800000411f7421 */ /* 0x000fe20000010100 */
[----:B-1----:R-:W-:-:S03]  /*3980*/  FADD.FTZ R65, R60, 1 ;  /* 0x3f8000003c417421 */ /* 0x002fc60000010000 */
[----:B------:R-:W-:Y:S01]  /*3990*/  FFMA.FTZ R31, R32, R31, 1 ;  /* 0x3f800000201f7423 */ /* 0x000fe2000001001f */
[----:B------:R-:W-:-:S03]  /*39a0*/  FADD.FTZ R32, R33, R34 ;  /* 0x0000002221207221 */ /* 0x000fc60000010000 */
[----:B------:R-:W-:Y:S01]  /*39b0*/  FMUL.FTZ R26, R26, R31 ;  /* 0x0000001f1a1a7220 */ /* 0x000fe20000410000 */
[----:B------:R-:W0:Y:S01]  /*39c0*/  MUFU.RCP R65, R65 ;  /* 0x0000004100417308 */ /* 0x000e220000001000 */
[-C--:B------:R-:W-:Y:S01]  /*39d0*/  FFMA.FTZ R31, R21, R34.reuse, R36 ;  /* 0x00000022151f7223 */ /* 0x080fe20000010024 */
[----:B------:R-:W-:Y:S01]  /*39e0*/  FMUL.FTZ R34, R19, R34 ;  /* 0x0000002213227220 */ /* 0x000fe20000410000 */
[----:B------:R-:W-:Y:S02]  /*39f0*/  HADD2.F32 R36, -RZ, R43.H1_H1 ;  /* 0x3000002bff247230 */ /* 0x000fe40000004100 */
[----:B------:R-:W-:Y:S01]  /*3a00*/  FFMA.FTZ R31, R22, R27, R31 ;  /* 0x0000001b161f7223 */ /* 0x000fe2000001001f */
[----:B------:R-:W-:Y:S01]  /*3a10*/  FFMA.FTZ R35, R21, R34, R35 ;  /* 0x0000002215237223 */ /* 0x000fe20000010023 */
[----:B------:R-:W-:Y:S01]  /*3a20*/  FADD.FTZ R37, R34, R37 ;  /* 0x0000002522257221 */ /* 0x000fe20000010000 */
[----:B------:R-:W-:Y:S01]  /*3a30*/  FFMA.FTZ R34, R20, R25, R29 ;  /* 0x0000001914227223 */ /* 0x000fe2000001001d */
[----:B------:R-:W-:Y:S01]  /*3a40*/  FADD.FTZ R29, R32, R27 ;  /* 0x0000001b201d7221 */ /* 0x000fe20000010000 */
[----:B------:R-:W-:-:S02]  /*3a50*/  FMUL.FTZ R27, R19, R27 ;  /* 0x0000001b131b7220 */ /* 0x000fc40000410000 */
[----:B------:R-:W-:Y:S01]  /*3a60*/  FFMA.FTZ R34, R23, R26, R34 ;  /* 0x0000001a17227223 */ /* 0x000fe20000010022 */
[----:B0-----:R-:W-:Y:S01]  /*3a70*/  FADD.FTZ R33, -R65, 1 ;  /* 0x3f80000041217421 */ /* 0x001fe20000010100 */
[----:B------:R-:W-:-:S03]  /*3a80*/  FMUL.FTZ R21, R36, R65 ;  /* 0x0000004124157220 */ /* 0x000fc60000410000 */
[----:B------:R-:W-:Y:S01]  /*3a90*/  FFMA.FTZ R28, R28, R33, 1 ;  /* 0x3f8000001c1c7423 */ /* 0x000fe20000010021 */
[----:B------:R-:W-:-:S03]  /*3aa0*/  HADD2.F32 R33, -RZ, R42.H0_H0 ;  /* 0x2000002aff217230 */ /* 0x000fc60000004100 */
[----:B------:R-:W-:Y:S02]  /*3ab0*/  FMUL.FTZ R28, R21, R28 ;  /* 0x0000001c151c7220 */ /* 0x000fe40000410000 */
[----:B------:R-:W-:Y:S01]  /*3ac0*/  FADD.FTZ R36, -R18, R33 ;  /* 0x0000002112247221 */ /* 0x000fe20000010100 */
[----:B------:R-:W-:Y:S01]  /*3ad0*/  FADD.FTZ R33, R30, R25 ;  /* 0x000000191e217221 */ /* 0x000fe20000010000 */
[----:B------:R-:W-:Y:S02]  /*3ae0*/  HADD2.F32 R30, -RZ, R41.H0_H0 ;  /* 0x20000029ff1e7230 */ /* 0x000fe40000004100 */
[----:B------:R-:W-:Y:S01]  /*3af0*/  FFMA.FTZ R31, R24, R28, R31 ;  /* 0x0000001c181f7223 */ /* 0x000fe2000001001f */
[----:B------:R-:W-:Y:S01]  /*3b00*/  FMUL.FTZ R21, R36, R61 ;  /* 0x0000003d24157220 */ /* 0x000fe20000410000 */
[----:B------:R-:W-:Y:S01]  /*3b10*/  FMUL.FTZ R36, R59, R25 ;  /* 0x000000193b247220 */ /* 0x000fe20000410000 */
[----:B------:R-:W-:Y:S02]  /*3b20*/  HADD2.F32 R25, -RZ, R42.H1_H1 ;  /* 0x3000002aff197230 */ /* 0x000fe40000004100 */
[----:B------:R-:W-:Y:S01]  /*3b30*/  FADD.FTZ R33, R33, R26 ;  /* 0x0000001a21217221 */ /* 0x000fe20000010000 */
[----:B------:R-:W-:Y:S01]  /*3b40*/  FFMA.FTZ R65, R59, R21, R64 ;  /* 0x000000153b417223 */ /* 0x000fe20000010040 */
[----:B------:R-:W-:Y:S01]  /*3b50*/  FFMA.FTZ R60, R20, R36, R35 ;  /* 0x00000024143c7223 */ /* 0x000fe20000010023 */
[----:B------:R-:W-:-:S02]  /*3b60*/  FADD.FTZ R36, R37, R36 ;  /* 0x0000002425247221 */ /* 0x000fc40000010000 */
[----:B------:R-:W-:Y:S01]  /*3b70*/  FMUL.FTZ R70, R65, -1.4426950216293334961 ;  /* 0xbfb8aa3b41467820 */ /* 0x000fe20000410000 */
[----:B------:R-:W-:Y:S01]  /*3b80*/  FFMA.FTZ R60, R22, R27, R60 ;  /* 0x0000001b163c7223 */ /* 0x000fe2000001003c */
[----:B------:R-:W-:Y:S02]  /*3b90*/  HADD2.F32 R22, -RZ, R41.H1_H1 ;  /* 0x30000029ff167230 */ /* 0x000fe40000004100 */
[----:B------:R-:W-:Y:S01]  /*3ba0*/  FADD.FTZ R36, R27, R36 ;  /* 0x000000241b247221 */ /* 0x000fe20000010000 */
[----:B------:R-:W-:Y:S01]  /*3bb0*/  FMUL.FTZ R27, R59, R26 ;  /* 0x0000001a3b1b7220 */ /* 0x000fe20000410000 */
[----:B------:R-:W-:Y:S01]  /*3bc0*/  HADD2.F32 R26, -RZ, R39.H0_H0 ;  /* 0x20000027ff1a7230 */ /* 0x000fe20000004100 */
[----:B------:R-:W0:Y:S02]  /*3bd0*/  MUFU.EX2 R70, R70 ;  /* 0x0000004600467308 */ /* 0x000e240000000800 */
[----:B------:R-:W-:Y:S01]  /*3be0*/  FFMA.FTZ R60, R23, R27, R60 ;  /* 0x0000001b173c7223 */ /* 0x000fe2000001003c */
[----:B------:R-:W-:Y:S01]  /*3bf0*/  FADD.FTZ R36, R36, R27 ;  /* 0x0000001b24247221 */ /* 0x000fe20000010000 */
[----:B------:R-:W-:-:S04]  /*3c00*/  FMUL.FTZ R27, R19, R28 ;  /* 0x0000001c131b7220 */ /* 0x000fc80000410000 */
[----:B------:R-:W-:Y:S01]  /*3c10*/  FFMA.FTZ R60, R24, R27, R60 ;  /* 0x0000001b183c7223 */ /* 0x000fe2000001003c */
[----:B------:R-:W-:Y:S01]  /*3c20*/  FADD.FTZ R36, R27, R36 ;  /* 0x000000241b247221 */ /* 0x000fe20000010000 */
[----:B0-----:R-:W-:-:S06]  /*3c30*/  FADD.FTZ R71, R70, 1 ;  /* 0x3f80000046477421 */ /* 0x001fcc0000010000 */
[----:B------:R-:W0:Y:S02]  /*3c40*/  MUFU.RCP R71, R71 ;  /* 0x0000004700477308 */ /* 0x000e240000001000 */
[----:B0-----:R-:W-:Y:S01]  /*3c50*/  FADD.FTZ R20, -R71, 1 ;  /* 0x3f80000047147421 */ /* 0x001fe20000010100 */
[----:B------:R-:W-:Y:S01]  /*3c60*/  FMUL.FTZ R30, R30, R71 ;  /* 0x000000471e1e7220 */ /* 0x000fe20000410000 */
[----:B------:R-:W-:Y:S02]  /*3c70*/  HADD2.F32 R71, -RZ, R4.H0_H0 ;  /* 0x20000004ff477230 */ /* 0x000fe40000004100 */
[----:B------:R-:W-:Y:S01]  /*3c80*/  FFMA.FTZ R65, R65, R20, 1 ;  /* 0x3f80000041417423 */ /* 0x000fe20000010014 */
[----:B------:R-:W-:-:S03]  /*3c90*/  FADD.FTZ R20, -R18, R25 ;  /* 0x0000001912147221 */ /* 0x000fc60000010100 */
[----:B------:R-:W-:Y:S01]  /*3ca0*/  FMUL.FTZ R30, R30, R65 ;  /* 0x000000411e1e7220 */ /* 0x000fe20000410000 */
[----:B------:R-:W-:-:S03]  /*3cb0*/  FMUL.FTZ R20, R20, R61 ;  /* 0x0000003d14147220 */ /* 0x000fc60000410000 */
[----:B------:R-:W-:Y:S01]  /*3cc0*/  FADD.FTZ R33, R33, R30 ;  /* 0x0000001e21217221 */ /* 0x000fe20000010000 */
[----:B------:R-:W-:-:S04]  /*3cd0*/  FFMA.FTZ R25, R19, R20, R62 ;  /* 0x0000001413197223 */ /* 0x000fc8000001003e */
[----:B------:R-:W-:-:S06]  /*3ce0*/  FMUL.FTZ R35, R25, -1.4426950216293334961 ;  /* 0xbfb8aa3b19237820 */ /* 0x000fcc0000410000 */
[----:B------:R-:W0:Y:S02]  /*3cf0*/  MUFU.EX2 R35, R35 ;  /* 0x0000002300237308 */ /* 0x000e240000000800 */
        /* <DEDUP_REMOVED lines=8> */
[----:B------:R-:W-:-:S04]  /*3d80*/  FMUL.FTZ R22, R32, R61 ;  /* 0x0000003d20167220 */ /* 0x000fc80000410000 */
        /* <DEDUP_REMOVED lines=13> */
[----:B------:R-:W-:Y:S02]  /*3e60*/  HADD2.F32 R29, -RZ, R38.H0_H0 ;  /* 0x20000026ff1d7230 */ /* 0x000fe40000004100 */
[----:B------:R-:W-:Y:S01]  /*3e70*/  FFMA.FTZ R35, R19, R23, R62 ;  /* 0x0000001713237223 */ /* 0x000fe2000001003e */
[----:B------:R-:W-:-:S03]  /*3e80*/  HADD2.F32 R28, -RZ, R39.H1_H1 ;  /* 0x30000027ff1c7230 */ /* 0x000fc60000004100 */
        /* <DEDUP_REMOVED lines=8> */
[-C--:B------:R-:W-:Y:S02]  /*3f10*/  FFMA.FTZ R29, R21, R30.reuse, R34 ;  /* 0x0000001e151d7223 */ /* 0x080fe40000010022 */
[----:B------:R-:W-:Y:S01]  /*3f20*/  FMUL.FTZ R28, R28, R35 ;  /* 0x000000231c1c7220 */ /* 0x000fe20000410000 */
[----:B------:R-:W-:Y:S01]  /*3f30*/  FMUL.FTZ R24, R24, R61 ;  /* 0x0000003d18187220 */ /* 0x000fe20000410000 */
[C---:B------:R-:W-:Y:S01]  /*3f40*/  FMUL.FTZ R35, R59.reuse, R30 ;  /* 0x0000001e3b237220 */ /* 0x040fe20000410000 */
[----:B------:R-:W-:Y:S02]  /*3f50*/  HADD2.F32 R30, -RZ, R3.H0_H0 ;  /* 0x20000003ff1e7230 */ /* 0x000fe40000004100 */
[----:B------:R-:W-:Y:S01]  /*3f60*/  FFMA.FTZ R29, R22, R26, R29 ;  /* 0x0000001a161d7223 */ /* 0x000fe2000001001d */
[----:B------:R-:W-:Y:S01]  /*3f70*/  FFMA.FTZ R27, R59, R24, R64 ;  /* 0x000000183b1b7223 */ /* 0x000fe20000010040 */
[----:B------:R-:W-:Y:S01]  /*3f80*/  FFMA.FTZ R60, R21, R35, R60 ;  /* 0x00000023153c7223 */ /* 0x000fe2000001003c */
[----:B------:R-:W-:Y:S01]  /*3f90*/  FADD.FTZ R36, R36, R35 ;  /* 0x0000002324247221 */ /* 0x000fe20000010000 */
[----:B------:R-:W-:Y:S01]  /*3fa0*/  FADD.FTZ R35, R32, R25 ;  /* 0x0000001920237221 */ /* 0x000fe20000010000 */
[----:B------:R-:W-:Y:S01]  /*3fb0*/  FMUL.FTZ R37, R27, -1.4426950216293334961 ;  /* 0xbfb8aa3b1b257820 */ /* 0x000fe20000410000 */
[-C--:B------:R-:W-:Y:S01]  /*3fc0*/  FFMA.FTZ R32, R20, R25.reuse, R31 ;  /* 0x0000001914207223 */ /* 0x080fe2000001001f */
[----:B------:R-:W-:Y:S01]  /*3fd0*/  FMUL.FTZ R25, R19, R25 ;  /* 0x0000001913197220 */ /* 0x000fe20000410000 */
[----:B------:R-:W-:-:S02]  /*3fe0*/  FADD.FTZ R35, R35, R28 ;  /* 0x0000001c23237221 */ /* 0x000fc40000010000 */
[-C--:B------:R-:W-:Y:S01]  /*3ff0*/  FFMA.FTZ R32, R23, R28.reuse, R32 ;  /* 0x0000001c17207223 */ /* 0x080fe20000010020 */
[----:B------:R-:W0:Y:S01]  /*4000*/  MUFU.EX2 R37, R37 ;  /* 0x0000002500257308 */ /* 0x000e220000000800 */
[----:B------:R-:W-:Y:S01]  /*4010*/  FFMA.FTZ R31, R20, R25, R60 ;  /* 0x00000019141f7223 */ /* 0x000fe2000001003c */
[----:B------:R-:W-:Y:S02]  /*4020*/  HADD2.F32 R20, -RZ, R3.H1_H1 ;  /* 0x30000003ff147230 */ /* 0x000fe40000004100 */
[----:B------:R-:W-:Y:S01]  /*4030*/  FADD.FTZ R36, R25, R36 ;  /* 0x0000002419247221 */ /* 0x000fe20000010000 */
[----:B------:R-:W-:Y:S01]  /*4040*/  FMUL.FTZ R28, R19, R28 ;  /* 0x0000001c131c7220 */ /* 0x000fe20000410000 */
[----:B0-----:R-:W-:-:S06]  /*4050*/  FADD.FTZ R65, R37, 1 ;  /* 0x3f80000025417421 */ /* 0x001fcc0000010000 */
[----:B------:R-:W0:Y:S02]  /*4060*/  MUFU.RCP R65, R65 ;  /* 0x0000004100417308 */ /* 0x000e240000001000 */
[----:B0-----:R-:W-:Y:S01]  /*4070*/  FMUL.FTZ R21, R30, R65 ;  /* 0x000000411e157220 */ /* 0x001fe20000410000 */
[----:B------:R-:W-:-:S04]  /*4080*/  FADD.FTZ R30, -R65, 1 ;  /* 0x3f800000411e7421 */ /* 0x000fc80000010100 */
[----:B------:R-:W-:Y:S01]  /*4090*/  FFMA.FTZ R30, R27, R30, 1 ;  /* 0x3f8000001b1e7423 */ /* 0x000fe2000001001e */
[----:B------:R-:W-:-:S05]  /*40a0*/  HADD2.F32 R27, -RZ, R38.H1_H1 ;  /* 0x30000026ff1b7230 */ /* 0x000fca0000004100 */
[----:B------:R-:W-:Y:S01]  /*40b0*/  FADD.FTZ R34, -R18, R27 ;  /* 0x0000001b12227221 */ /* 0x000fe20000010100 */
[----:B------:R-:W-:-:S03]  /*40c0*/  FMUL.FTZ R27, R21, R30 ;  /* 0x0000001e151b7220 */ /* 0x000fc60000410000 */
[----:B------:R-:W-:Y:S01]  /*40d0*/  FMUL.FTZ R21, R34, R61 ;  /* 0x0000003d22157220 */ /* 0x000fe20000410000 */
[----:B------:R-:W-:-:S03]  /*40e0*/  FFMA.FTZ R29, R24, R27, R29 ;  /* 0x0000001b181d7223 */ /* 0x000fc6000001001d */
[----:B------:R-:W-:-:S04]  /*40f0*/  FFMA.FTZ R30, R19, R21, R62 ;  /* 0x00000015131e7223 */ /* 0x000fc8000001003e */
[----:B------:R-:W-:-:S06]  /*4100*/  FMUL.FTZ R34, R30, -1.4426950216293334961 ;  /* 0xbfb8aa3b1e227820 */ /* 0x000fcc0000410000 */
[----:B------:R-:W0:Y:S02]  /*4110*/  MUFU.EX2 R34, R34 ;  /* 0x0000002200227308 */ /* 0x000e240000000800 */
[----:B0-----:R-:W-:Y:S01]  /*4120*/  FADD.FTZ R37, R34, 1 ;  /* 0x3f80000022257421 */ /* 0x001fe20000010000 */
[----:B------:R-:W-:-:S05]  /*4130*/  FADD.FTZ R34, -R18, R71 ;  /* 0x0000004712227221 */ /* 0x000fca0000010100 */
[----:B------:R-:W0:Y:S02]  /*4140*/  MUFU.RCP R37, R37 ;  /* 0x0000002500257308 */ /* 0x000e240000001000 */
[----:B0-----:R-:W-:Y:S01]  /*4150*/  FADD.FTZ R65, -R37, 1 ;  /* 0x3f80000025417421 */ /* 0x001fe20000010100 */
[----:B------:R-:W-:-:S03]  /*4160*/  FMUL.FTZ R20, R20, R37 ;  /* 0x0000002514147220 */ /* 0x000fc60000410000 */
[----:B------:R-:W-:-:S04]  /*4170*/  FFMA.FTZ R65, R30, R65, 1 ;  /* 0x3f8000001e417423 */ /* 0x000fc80000010041 */
[----:B------:R-:W-:Y:S01]  /*4180*/  FMUL.FTZ R30, R20, R65 ;  /* 0x00000041141e7220 */ /* 0x000fe20000410000 */
[----:B------:R-:W-:Y:S01]  /*4190*/  FMUL.FTZ R20, R34, R61 ;  /* 0x0000003d22147220 */ /* 0x000fe20000410000 */
[----:B------:R-:W-:Y:S01]  /*41a0*/  FADD.FTZ R34, R33, R26 ;  /* 0x0000001a21227221 */ /* 0x000fe20000010000 */
[C---:B------:R-:W-:Y:S01]  /*41b0*/  FMUL.FTZ R26, R59.reuse, R26 ;  /* 0x0000001a3b1a7220 */ /* 0x040fe20000410000 */
[----:B------:R-:W-:Y:S02]  /*41c0*/  HADD2.F32 R33, -RZ, R5.H0_H0 ;  /* 0x20000005ff217230 */ /* 0x000fe40000004100 */
[----:B------:R-:W-:Y:S01]  /*41d0*/  FFMA.FTZ R25, R59, R20, R64 ;  /* 0x000000143b197223 */ /* 0x000fe20000010040 */
[----:B------:R-:W-:Y:S01]  /*41e0*/  FADD.FTZ R34, R34, R27 ;  /* 0x0000001b22227221 */ /* 0x000fe20000010000 */
[----:B------:R-:W-:Y:S01]  /*41f0*/  FFMA.FTZ R31, R22, R26, R31 ;  /* 0x0000001a161f7223 */ /* 0x000fe2000001001f */
[----:B------:R-:W-:Y:S01]  /*4200*/  FADD.FTZ R35, R35, R30 ;  /* 0x0000001e23237221 */ /* 0x000fe20000010000 */
[----:B------:R-:W-:-:S02]  /*4210*/  FMUL.FTZ R37, R25, -1.4426950216293334961 ;  /* 0xbfb8aa3b19257820 */ /* 0x000fc40000410000 */
[----:B------:R-:W-:-:S04]  /*4220*/  FFMA.FTZ R31, R23, R28, R31 ;  /* 0x0000001c171f7223 */ /* 0x000fc8000001001f */
[----:B------:R-:W0:Y:S02]  /*4230*/  MUFU.EX2 R37, R37 ;  /* 0x0000002500257308 */ /* 0x000e240000000800 */
[----:B0-----:R-:W-:-:S06]  /*4240*/  FADD.FTZ R60, R37, 1 ;  /* 0x3f800000253c7421 */ /* 0x001fcc0000010000 */
[----:B------:R-:W0:Y:S02]  /*4250*/  MUFU.RCP R60, R60 ;  /* 0x0000003c003c7308 */ /* 0x000e240000001000 */
[----:B0-----:R-:W-:Y:S01]  /*4260*/  FMUL.FTZ R22, R33, R60 ;  /* 0x0000003c21167220 */ /* 0x001fe20000410000 */
[----:B------:R-:W-:Y:S01]  /*4270*/  FADD.FTZ R70, -R60, 1 ;  /* 0x3f8000003c467421 */ /* 0x000fe20000010100 */
[----:B------:R-:W-:Y:S02]  /*4280*/  HADD2.F32 R33, -RZ, R4.H1_H1 ;  /* 0x30000004ff217230 */ /* 0x000fe40000004100 */
[----:B------:R-:W-:Y:S02]  /*4290*/  HADD2.F32 R60, -RZ, R5.H1_H1 ;  /* 0x30000005ff3c7230 */ /* 0x000fe40000004100 */
[----:B------:R-:W-:Y:S01]  /*42a0*/  FFMA.FTZ R25, R25, R70, 1 ;  /* 0x3f80000019197423 */ /* 0x000fe20000010046 */
[----:B------:R-:W-:Y:S01]  /*42b0*/  FADD.FTZ R70, -R18, R33 ;  /* 0x0000002112467221 */ /* 0x000fe20000010100 */
[----:B------:R-:W-:-:S02]  /*42c0*/  FADD.FTZ R33, R36, R26 ;  /* 0x0000001a24217221 */ /* 0x000fc40000010000 */
[----:B------:R-:W-:Y:S01]  /*42d0*/  FMUL.FTZ R25, R22, R25 ;  /* 0x0000001916197220 */ /* 0x000fe20000410000 */
[----:B------:R-:W-:Y:S01]  /*42e0*/  FMUL.FTZ R22, R70, R61 ;  /* 0x0000003d46167220 */ /* 0x000fe20000410000 */
[----:B------:R-:W-:-:S03]  /*42f0*/  FADD.FTZ R33, R28, R33 ;  /* 0x000000211c217221 */ /* 0x000fc60000010000 */
        /* <DEDUP_REMOVED lines=9> */
[----:B------:R-:W-:Y:S02]  /*4390*/  FMUL.FTZ R26, R23, R26 ;  /* 0x0000001a171a7220 */ /* 0x000fe40000410000 */
[----:B------:R-:W-:-:S04]  /*43a0*/  FADD.FTZ R36, -R18, R65 ;  /* 0x0000004112247221 */ /* 0x000fc80000010100 */
[----:B------:R-:W-:Y:S01]  /*43b0*/  FMUL.FTZ R23, R36, R61 ;  /* 0x0000003d24177220 */ /* 0x000fe20000410000 */
[----:B------:R-:W-:-:S03]  /*43c0*/  FMUL.FTZ R36, R59, R27 ;  /* 0x0000001b3b247220 */ /* 0x000fc60000410000 */
[----:B------:R-:W-:Y:S01]  /*43d0*/  FFMA.FTZ R28, R59, R23, R64 ;  /* 0x000000173b1c7223 */ /* 0x000fe20000010040 */
[----:B------:R-:W-:Y:S01]  /*43e0*/  FFMA.FTZ R27, R24, R36, R31 ;  /* 0x00000024181b7223 */ /* 0x000fe2000001001f */
[----:B------:R-:W-:Y:S02]  /*43f0*/  HADD2.F32 R31, -RZ, R7.H0_H0 ;  /* 0x20000007ff1f7230 */ /* 0x000fe40000004100 */
[----:B------:R-:W-:Y:S01]  /*4400*/  FADD.FTZ R33, R33, R36 ;  /* 0x0000002421217221 */ /* 0x000fe20000010000 */
[----:B------:R-:W-:-:S06]  /*4410*/  FMUL.FTZ R37, R28, -1.4426950216293334961 ;  /* 0xbfb8aa3b1c257820 */ /* 0x000fcc0000410000 */
[----:B------:R-:W0:Y:S02]  /*4420*/  MUFU.EX2 R37, R37 ;  /* 0x0000002500257308 */ /* 0x000e240000000800 */
[----:B0-----:R-:W-:Y:S01]  /*4430*/  FADD.FTZ R60, R37, 1 ;  /* 0x3f800000253c7421 */ /* 0x001fe20000010000 */
[----:B------:R-:W-:-:S05]  /*4440*/  HADD2.F32 R37, -RZ, R6.H1_H1 ;  /* 0x30000006ff257230 */ /* 0x000fca0000004100 */
[----:B------:R-:W0:Y:S01]  /*4450*/  MUFU.RCP R60, R60 ;  /* 0x0000003c003c7308 */ /* 0x000e220000001000 */
[----:B------:R-:W-:Y:S01]  /*4460*/  FADD.FTZ R70, -R18, R37 ;  /* 0x0000002512467221 */ /* 0x000fe20000010100 */
[----:B0-----:R-:W-:Y:S01]  /*4470*/  FMUL.FTZ R24, R31, R60 ;  /* 0x0000003c1f187220 */ /* 0x001fe20000410000 */
[----:B------:R-:W-:-:S04]  /*4480*/  FADD.FTZ R31, -R60, 1 ;  /* 0x3f8000003c1f7421 */ /* 0x000fc80000010100 */
[----:B------:R-:W-:-:S04]  /*4490*/  FFMA.FTZ R31, R28, R31, 1 ;  /* 0x3f8000001c1f7423 */ /* 0x000fc8000001001f */
[----:B------:R-:W-:Y:S01]  /*44a0*/  FMUL.FTZ R28, R24, R31 ;  /* 0x0000001f181c7220 */ /* 0x000fe20000410000 */
[----:B------:R-:W-:Y:S01]  /*44b0*/  FMUL.FTZ R24, R70, R61 ;  /* 0x0000003d46187220 */ /* 0x000fe20000410000 */
[-C--:B------:R-:W-:Y:S01]  /*44c0*/  FFMA.FTZ R31, R21, R30.reuse, R32 ;  /* 0x0000001e151f7223 */ /* 0x080fe20000010020 */
[C---:B------:R-:W-:Y:S01]  /*44d0*/  FMUL.FTZ R30, R19.reuse, R30 ;  /* 0x0000001e131e7220 */ /* 0x040fe20000410000 */
[----:B------:R-:W-:Y:S02]  /*44e0*/  HADD2.F32 R32, -RZ, R7.H1_H1 ;  /* 0x30000007ff207230 */ /* 0x000fe40000004100 */
[----:B------:R-:W-:Y:S01]  /*44f0*/  FFMA.FTZ R36, R19, R24, R62 ;  /* 0x0000001813247223 */ /* 0x000fe2000001003e */
[----:B------:R-:W-:Y:S01]  /*4500*/  FFMA.FTZ R31, R22, R26, R31 ;  /* 0x0000001a161f7223 */ /* 0x000fe2000001001f */
[----:B------:R-:W-:Y:S02]  /*4510*/  FFMA.FTZ R37, R21, R30, R27 ;  /* 0x0000001e15257223 */ /* 0x000fe4000001001b */
        /* <DEDUP_REMOVED lines=9> */
[----:B------:R-:W-:Y:S01]  /*45b0*/  FADD.FTZ R36, R30, R33 ;  /* 0x000000211e247221 */ /* 0x000fe20000010000 */
[----:B------:R-:W-:Y:S01]  /*45c0*/  FADD.FTZ R32, -R18, R21 ;  /* 0x0000001512207221 */ /* 0x000fe20000010100 */
[----:B------:R-:W-:Y:S01]  /*45d0*/  FADD.FTZ R33, R34, R25 ;  /* 0x0000001922217221 */ /* 0x000fe20000010000 */
[C---:B------:R-:W-:Y:S01]  /*45e0*/  FMUL.FTZ R34, R59.reuse, R25 ;  /* 0x000000193b227220 */ /* 0x040fe20000410000 */
[----:B------:R-:W-:Y:S01]  /*45f0*/  FFMA.FTZ R31, R24, R27, R31 ;  /* 0x0000001b181f7223 */ /* 0x000fe2000001001f */
[----:B------:R-:W-:Y:S01]  /*4600*/  FMUL.FTZ R21, R32, R61 ;  /* 0x0000003d20157220 */ /* 0x000fe20000410000 */
[C---:B------:R-:W-:Y:S01]  /*4610*/  FFMA.FTZ R32, R20.reuse, R25, R29 ;  /* 0x0000001914207223 */ /* 0x040fe2000001001d */
[----:B------:R-:W-:Y:S02]  /*4620*/  HADD2.F32 R25, -RZ, R9.H0_H0 ;  /* 0x20000009ff197230 */ /* 0x000fe40000004100 */
[----:B------:R-:W-:Y:S01]  /*4630*/  FFMA.FTZ R60, R20, R34, R37 ;  /* 0x00000022143c7223 */ /* 0x000fe20000010025 */
[----:B------:R-:W-:Y:S01]  /*4640*/  FFMA.FTZ R30, R59, R21, R64 ;  /* 0x000000153b1e7223 */ /* 0x000fe20000010040 */
[----:B------:R-:W-:-:S02]  /*4650*/  HADD2.F32 R29, -RZ, R8.H1_H1 ;  /* 0x30000008ff1d7230 */ /* 0x000fc40000004100 */
[----:B------:R-:W-:Y:S01]  /*4660*/  FADD.FTZ R36, R36, R34 ;  /* 0x0000002224247221 */ /* 0x000fe20000010000 */
[----:B------:R-:W-:Y:S01]  /*4670*/  FADD.FTZ R34, R35, R26 ;  /* 0x0000001a23227221 */ /* 0x000fe20000010000 */
[----:B------:R-:W-:Y:S01]  /*4680*/  FMUL.FTZ R65, R30, -1.4426950216293334961 ;  /* 0xbfb8aa3b1e417820 */ /* 0x000fe20000410000 */
[----:B------:R-:W-:Y:S02]  /*4690*/  HADD2.F32 R35, -RZ, R10.H0_H0 ;  /* 0x2000000aff237230 */ /* 0x000fe40000004100 */
[----:B------:R-:W-:Y:S01]  /*46a0*/  FADD.FTZ R72, -R18, R29 ;  /* 0x0000001d12487221 */ /* 0x000fe20000010100 */
[----:B------:R-:W-:Y:S01]  /*46b0*/  FMUL.FTZ R29, R19, R26 ;  /* 0x0000001a131d7220 */ /* 0x000fe20000410000 */
[----:B------:R-:W-:Y:S01]  /*46c0*/  FADD.FTZ R33, R33, R28 ;  /* 0x0000001c21217221 */ /* 0x000fe20000010000 */
[----:B------:R-:W-:Y:S01]  /*46d0*/  FFMA.FTZ R32, R23, R28, R32 ;  /* 0x0000001c17207223 */ /* 0x000fe20000010020 */
[----:B------:R-:W0:Y:S01]  /*46e0*/  MUFU.EX2 R65, R65 ;  /* 0x0000004100417308 */ /* 0x000e220000000800 */
[----:B------:R-:W-:Y:S01]  /*46f0*/  FFMA.FTZ R60, R22, R29, R60 ;  /* 0x0000001d163c7223 */ /* 0x000fe2000001003c */
[----:B------:R-:W-:-:S02]  /*4700*/  HADD2.F32 R22, -RZ, R9.H1_H1 ;  /* 0x30000009ff167230 */ /* 0x000fc40000004100 */
[----:B------:R-:W-:Y:S01]  /*4710*/  FADD.FTZ R36, R29, R36 ;  /* 0x000000241d247221 */ /* 0x000fe20000010000 */
[----:B------:R-:W-:Y:S01]  /*4720*/  FMUL.FTZ R29, R59, R28 ;  /* 0x0000001c3b1d7220 */ /* 0x000fe20000410000 */
[----:B------:R-:W-:Y:S02]  /*4730*/  HADD2.F32 R28, -RZ, R11.H0_H0 ;  /* 0x2000000bff1c7230 */ /* 0x000fe40000004100 */
[----:B------:R-:W-:Y:S01]  /*4740*/  FADD.FTZ R34, R34, R27 ;  /* 0x0000001b22227221 */ /* 0x000fe20000010000 */
[----:B------:R-:W-:Y:S01]  /*4750*/  FMUL.FTZ R27, R19, R27 ;  /* 0x0000001b131b7220 */ /* 0x000fe20000410000 */
[----:B------:R-:W-:Y:S01]  /*4760*/  FFMA.FTZ R60, R23, R29, R60 ;  /* 0x0000001d173c7223 */ /* 0x000fe2000001003c */
[----:B------:R-:W-:-:S03]  /*4770*/  FADD.FTZ R36, R36, R29 ;  /* 0x0000001d24247221 */ /* 0x000fc60000010000 */
[----:B------:R-:W-:Y:S01]  /*4780*/  FFMA.FTZ R60, R24, R27, R60 ;  /* 0x0000001b183c7223 */ /* 0x000fe2000001003c */
[----:B------:R-:W-:Y:S02]  /*4790*/  HADD2.F32 R24, -RZ, R11.H1_H1 ;  /* 0x3000000bff187230 */ /* 0x000fe40000004100 */
[----:B0-----:R-:W-:Y:S01]  /*47a0*/  FADD.FTZ R70, R65, 1 ;  /* 0x3f80000041467421 */ /* 0x001fe20000010000 */
[----:B------:R-:W-:-:S05]  /*47b0*/  FADD.FTZ R36, R27, R36 ;  /* 0x000000241b247221 */ /* 0x000fca0000010000 */
[----:B------:R-:W0:Y:S02]  /*47c0*/  MUFU.RCP R70, R70 ;  /* 0x0000004600467308 */ /* 0x000e240000001000 */
[----:B0-----:R-:W-:Y:S01]  /*47d0*/  FMUL.FTZ R20, R25, R70 ;  /* 0x0000004619147220 */ /* 0x001fe20000410000 */
[----:B------:R-:W-:-:S04]  /*47e0*/  FADD.FTZ R25, -R70, 1 ;  /* 0x3f80000046197421 */ /* 0x000fc80000010100 */
[----:B------:R-:W-:-:S04]  /*47f0*/  FFMA.FTZ R25, R30, R25, 1 ;  /* 0x3f8000001e197423 */ /* 0x000fc80000010019 */
[----:B------:R-:W-:Y:S01]  /*4800*/  FMUL.FTZ R30, R20, R25 ;  /* 0x00000019141e7220 */ /* 0x000fe20000410000 */
[----:B------:R-:W-:-:S03]  /*4810*/  FMUL.FTZ R20, R72, R61 ;  /* 0x0000003d48147220 */ /* 0x000fc60000410000 */
        /* <DEDUP_REMOVED lines=19> */
[----:B------:R-:W-:Y:S01]  /*4950*/  FMUL.FTZ R23, R28, R37 ;  /* 0x000000251c177220 */ /* 0x000fe20000410000 */
[----:B------:R-:W-:Y:S02]  /*4960*/  FADD.FTZ R28, -R18, R35 ;  /* 0x00000023121c7221 */ /* 0x000fe40000010100 */
[----:B------:R-:W-:-:S04]  /*4970*/  FFMA.FTZ R26, R26, R65, 1 ;  /* 0x3f8000001a1a7423 */ /* 0x000fc80000010041 */
[----:B------:R-:W-:Y:S01]  /*4980*/  FMUL.FTZ R26, R23, R26 ;  /* 0x0000001a171a7220 */ /* 0x000fe20000410000 */
[----:B------:R-:W-:-:S04]  /*4990*/  FMUL.FTZ R23, R28, R61 ;  /* 0x0000003d1c177220 */ /* 0x000fc80000410000 */
[----:B------:R-:W-:-:S04]  /*49a0*/  FFMA.FTZ R28, R19, R23, R62 ;  /* 0x00000017131c7223 */ /* 0x000fc8000001003e */
[----:B------:R-:W-:-:S06]  /*49b0*/  FMUL.FTZ R29, R28, -1.4426950216293334961 ;  /* 0xbfb8aa3b1c1d7820 */ /* 0x000fcc0000410000 */
[----:B------:R-:W0:Y:S02]  /*49c0*/  MUFU.EX2 R29, R29 ;  /* 0x0000001d001d7308 */ /* 0x000e240000000800 */
[----:B0-----:R-:W-:Y:S01]  /*49d0*/  FADD.FTZ R35, R29, 1 ;  /* 0x3f8000001d237421 */ /* 0x001fe20000010000 */
[----:B------:R-:W-:-:S05]  /*49e0*/  HADD2.F32 R29, -RZ, R12.H0_H0 ;  /* 0x2000000cff1d7230 */ /* 0x000fca0000004100 */
[----:B------:R-:W0:Y:S01]  /*49f0*/  MUFU.RCP R35, R35 ;  /* 0x0000002300237308 */ /* 0x000e220000001000 */
[----:B------:R-:W-:Y:S01]  /*4a00*/  FADD.FTZ R70, -R18, R29 ;  /* 0x0000001d12467221 */ /* 0x000fe20000010100 */
[----:B------:R-:W-:-:S04]  /*4a10*/  FFMA.FTZ R29, R21, R30, R32 ;  /* 0x0000001e151d7223 */ /* 0x000fc80000010020 */
[----:B------:R-:W-:Y:S01]  /*4a20*/  FFMA.FTZ R29, R22, R26, R29 ;  /* 0x0000001a161d7223 */ /* 0x000fe2000001001d */
[----:B0-----:R-:W-:Y:S01]  /*4a30*/  FADD.FTZ R37, -R35, 1 ;  /* 0x3f80000023257421 */ /* 0x001fe20000010100 */
[----:B------:R-:W-:Y:S01]  /*4a40*/  FMUL.FTZ R24, R24, R35 ;  /* 0x0000002318187220 */ /* 0x000fe20000410000 */
[----:B------:R-:W-:Y:S01]  /*4a50*/  FMUL.FTZ R35, R59, R30 ;  /* 0x0000001e3b237220 */ /* 0x000fe20000410000 */
[----:B------:R-:W-:Y:S02]  /*4a60*/  HADD2.F32 R30, -RZ, R13.H0_H0 ;  /* 0x2000000dff1e7230 */ /* 0x000fe40000004100 */
[----:B------:R-:W-:Y:S01]  /*4a70*/  FFMA.FTZ R37, R28, R37, 1 ;  /* 0x3f8000001c257423 */ /* 0x000fe20000010025 */
[----:B------:R-:W-:Y:S01]  /*4a80*/  FFMA.FTZ R60, R21, R35, R60 ;  /* 0x00000023153c7223 */ /* 0x000fe2000001003c */
[----:B------:R-:W-:Y:S02]  /*4a90*/  FADD.FTZ R36, R36, R35 ;  /* 0x0000002324247221 */ /* 0x000fe40000010000 */
[----:B------:R-:W-:Y:S01]  /*4aa0*/  FMUL.FTZ R28, R24, R37 ;  /* 0x00000025181c7220 */ /* 0x000fe20000410000 */
[----:B------:R-:W-:Y:S01]  /*4ab0*/  FMUL.FTZ R24, R70, R61 ;  /* 0x0000003d46187220 */ /* 0x000fe20000410000 */
[----:B------:R-:W-:-:S03]  /*4ac0*/  FADD.FTZ R35, R34, R25 ;  /* 0x0000001922237221 */ /* 0x000fc60000010000 */
        /* <DEDUP_REMOVED lines=13> */
[-C--:B------:R-:W-:Y:S01]  /*4ba0*/  FFMA.FTZ R32, R20, R25.reuse, R31 ;  /* 0x0000001914207223 */ /* 0x080fe2000001001f */
[C---:B------:R-:W-:Y:S01]  /*4bb0*/  FMUL.FTZ R25, R19.reuse, R25 ;  /* 0x0000001913197220 */ /* 0x040fe20000410000 */
[----:B------:R-:W-:Y:S01]  /*4bc0*/  FFMA.FTZ R29, R24, R27, R29 ;  /* 0x0000001b181d7223 */ /* 0x000fe2000001001d */
[----:B------:R-:W-:Y:S01]  /*4bd0*/  FFMA.FTZ R30, R19, R21, R62 ;  /* 0x00000015131e7223 */ /* 0x000fe2000001003e */
[-C--:B------:R-:W-:Y:S01]  /*4be0*/  FFMA.FTZ R32, R23, R28.reuse, R32 ;  /* 0x0000001c17207223 */ /* 0x080fe20000010020 */
[----:B------:R-:W-:Y:S01]  /*4bf0*/  FFMA.FTZ R31, R20, R25, R60 ;  /* 0x00000019141f7223 */ /* 0x000fe2000001003c */
[----:B------:R-:W-:Y:S02]  /*4c00*/  HADD2.F32 R20, -RZ, R13.H1_H1 ;  /* 0x3000000dff147230 */ /* 0x000fe40000004100 */
[----:B------:R-:W-:Y:S01]  /*4c10*/  FMUL.FTZ R37, R30, -1.4426950216293334961 ;  /* 0xbfb8aa3b1e257820 */ /* 0x000fe20000410000 */
[----:B------:R-:W-:Y:S01]  /*4c20*/  FADD.FTZ R36, R25, R36 ;  /* 0x0000002419247221 */ /* 0x000fe20000010000 */
[----:B------:R-:W-:-:S04]  /*4c30*/  FMUL.FTZ R28, R19, R28 ;  /* 0x0000001c131c7220 */ /* 0x000fc80000410000 */
[----:B------:R-:W0:Y:S02]  /*4c40*/  MUFU.EX2 R37, R37 ;  /* 0x0000002500257308 */ /* 0x000e240000000800 */
        /* <DEDUP_REMOVED lines=41> */
[----:B------:R-:W-:Y:S02]  /*4ee0*/  FADD.FTZ R36, -R18, R65 ;  /* 0x0000004112247221 */ /* 0x000fe40000010100 */
[----:B------:R-:W-:Y:S02]  /*4ef0*/  FADD.FTZ R35, R35, R26 ;  /* 0x0000001a23237221 */ /* 0x000fe40000010000 */
[----:B------:R-:W-:Y:S01]  /*4f00*/  FMUL.FTZ R23, R36, R61 ;  /* 0x0000003d24177220 */ /* 0x000fe20000410000 */
[C---:B------:R-:W-:Y:S01]  /*4f10*/  FMUL.FTZ R36, R59.reuse, R27 ;  /* 0x0000001b3b247220 */ /* 0x040fe20000410000 */
[----:B------:R-:W-:Y:S02]  /*4f20*/  HADD2.F32 R27, -RZ, R17.H0_H0 ;  /* 0x20000011ff1b7230 */ /* 0x000fe40000004100 */
[----:B------:R-:W-:Y:S01]  /*4f30*/  FFMA.FTZ R28, R59, R23, R64 ;  /* 0x000000173b1c7223 */ /* 0x000fe20000010040 */
[----:B------:R-:W-:Y:S01]  /*4f40*/  FFMA.FTZ R31, R24, R36, R31 ;  /* 0x00000024181f7223 */ /* 0x000fe2000001001f */
[----:B------:R-:W-:-:S02]  /*4f50*/  FADD.FTZ R33, R33, R36 ;  /* 0x0000002421217221 */ /* 0x000fc40000010000 */
        /* <DEDUP_REMOVED lines=12> */
[----:B------:R-:W-:Y:S01]  /*5020*/  FMUL.FTZ R30, R19, R30 ;  /* 0x0000001e131e7220 */ /* 0x000fe20000410000 */
[-C--:B------:R-:W-:Y:S01]  /*5030*/  FMUL.FTZ R32, R59, R25.reuse ;  /* 0x000000193b207220 */ /* 0x080fe20000410000 */
[----:B------:R-:W-:Y:S01]  /*5040*/  FFMA.FTZ R36, R19, R24, R62 ;  /* 0x0000001813247223 */ /* 0x000fe2000001003e */
[----:B------:R-:W-:Y:S01]  /*5050*/  FFMA.FTZ R27, R22, R26, R27 ;  /* 0x0000001a161b7223 */ /* 0x000fe2000001001b */
[----:B------:R-:W-:Y:S01]  /*5060*/  FFMA.FTZ R31, R21, R30, R31 ;  /* 0x0000001e151f7223 */ /* 0x000fe2000001001f */
[----:B------:R-:W-:Y:S02]  /*5070*/  HADD2.F32 R21, -RZ, R17.H1_H1 ;  /* 0x30000011ff157230 */ /* 0x000fe40000004100 */
[----:B------:R-:W-:Y:S01]  /*5080*/  FMUL.FTZ R37, R36, -1.4426950216293334961 ;  /* 0xbfb8aa3b24257820 */ /* 0x000fe20000410000 */
[----:B------:R-:W-:Y:S01]  /*5090*/  FADD.FTZ R33, R30, R33 ;  /* 0x000000211e217221 */ /* 0x000fe20000010000 */
[C---:B------:R-:W-:Y:S01]  /*50a0*/  FFMA.FTZ R30, R20.reuse, R25, R29 ;  /* 0x00000019141e7223 */ /* 0x040fe2000001001d */
[----:B------:R-:W-:-:S02]  /*50b0*/  FFMA.FTZ R31, R20, R32, R31 ;  /* 0x00000020141f7223 */ /* 0x000fc4000001001f */
[----:B------:R-:W-:Y:S01]  /*50c0*/  FADD.FTZ R32, R33, R32 ;  /* 0x0000002021207221 */ /* 0x000fe20000010000 */
        /* <DEDUP_REMOVED lines=8> */
[----:B------:R-:W-:-:S04]  /*5150*/  FMUL.FTZ R25, R19, R26 ;  /* 0x0000001a13197220 */ /* 0x000fc80000410000 */
[----:B------:R-:W-:Y:S01]  /*5160*/  FFMA.FTZ R20, R22, R25, R31 ;  /* 0x0000001916147223 */ /* 0x000fe2000001001f */
[----:B------:R-:W-:Y:S01]  /*5170*/  FADD.FTZ R32, R25, R32 ;  /* 0x0000002019207221 */ /* 0x000fe20000010000 */
[----:B------:R-:W-:Y:S01]  /*5180*/  FMUL.FTZ R25, R59, R28 ;  /* 0x0000001c3b197220 */ /* 0x000fe20000410000 */
[----:B------:R-:W-:Y:S01]  /*5190*/  FADD.FTZ R22, R21, R28 ;  /* 0x0000001c15167221 */ /* 0x000fe20000010000 */
[-C--:B------:R-:W-:Y:S02]  /*51a0*/  FFMA.FTZ R21, R24, R36.reuse, R27 ;  /* 0x0000002418157223 */ /* 0x080fe4000001001b */
[----:B------:R-:W-:Y:S01]  /*51b0*/  FFMA.FTZ R33, R23, R25, R20 ;  /* 0x0000001917217223 */ /* 0x000fe20000010014 */
[----:B------:R-:W-:Y:S01]  /*51c0*/  FADD.FTZ R32, R32, R25 ;  /* 0x0000001920207221 */ /* 0x000fe20000010000 */
[----:B------:R-:W-:Y:S01]  /*51d0*/  FMUL.FTZ R25, R19, R36 ;  /* 0x0000002413197220 */ /* 0x000fe20000410000 */
[----:B------:R-:W-:Y:S01]  /*51e0*/  FFMA.FTZ R20, R23, R28, R30 ;  /* 0x0000001c17147223 */ /* 0x000fe2000001001e */
[----:B------:R-:W-:-:S02]  /*51f0*/  FADD.FTZ R23, R35, R36 ;  /* 0x0000002423177221 */ /* 0x000fc40000010000 */
[----:B------:R-:W-:Y:S01]  /*5200*/  FFMA.FTZ R33, R24, R25, R33 ;  /* 0x0000001918217223 */ /* 0x000fe20000010021 */
[----:B------:R-:W-:-:S07]  /*5210*/  FADD.FTZ R26, R25, R32 ;  /* 0x00000020191a7221 */ /* 0x000fce0000010000 */
.L_x_956:
        /* <DEDUP_REMOVED lines=8> */
[----:B------:R-:W3:Y:S01]  /*52a0*/  S2R R60, SR_TID.X ;  /* 0x00000000003c7919 */ /* 0x000ee20000002100 */
[----:B------:R-:W-:-:S05]  /*52b0*/  ISETP.GT.AND P1, PT, R0, 0x17, PT ;  /* 0x000000170000780c */ /* 0x000fca0003f24270 */
[----:B0-----:R-:W-:Y:S01]  /*52c0*/  @!P0 FADD.FTZ R33, R24, R33 ;  /* 0x0000002118218221 */ /* 0x001fe20000010000 */
[----:B-1----:R-:W-:Y:S01]  /*52d0*/  ULEA UR4, UR7, UR4, 0x18 ;  /* 0x0000000407047291 */ /* 0x002fe2000f8ec0ff */
[----:B--2---:R-:W-:-:S03]  /*52e0*/  @!P0 FADD.FTZ R26, R25, R26 ;  /* 0x0000001a191a8221 */ /* 0x004fc60000010000 */
[----:B------:R-:W0:Y:S01]  /*52f0*/  SHFL.DOWN PT, R24, R33, 0x2, 0x1f ;  /* 0x08401f0021187f89 */ /* 0x000e2200000e0000 */
[----:B------:R-:W-:-:S03]  /*5300*/  ISETP.GT.AND P0, PT, R0, 0x1d, PT ;  /* 0x0000001d0000780c */ /* 0x000fc60003f04270 */
[----:B------:R-:W1:Y:S01]  /*5310*/  SHFL.DOWN PT, R25, R26, 0x2, 0x1f ;  /* 0x08401f001a197f89 */ /* 0x000e6200000e0000 */
[C---:B---3--:R-:W-:Y:S02]  /*5320*/  LEA R65, R60.reuse, UR4, 0x4 ;  /* 0x000000043c417c11 */ /* 0x048fe4000f8e20ff */
[----:B------:R-:W-:-:S03]  /*5330*/  ISETP.GT.U32.AND P3, PT, R60, 0x13, PT ;  /* 0x000000133c00780c */ /* 0x000fc60003f64070 */
        /* <DEDUP_REMOVED lines=26> */
.L_x_958:
[----:B------:R-:W-:Y:S05]  /*54e0*/  BSYNC.RECONVERGENT B0 ;  /* 0x0000000000007941 */ /* 0x000fea0003800200 */
.L_x_957:
        /* <DEDUP_REMOVED lines=10> */
[----:B------:R-:W-:-:S02]  /*5590*/  FADD.FTZ R28, R28, R31 ;  /* 0x0000001f1c1c7221 */ /* 0x000fc40000010000 */
        /* <DEDUP_REMOVED lines=41> */
.L_x_960:
[----:B------:R-:W-:Y:S05]  /*5830*/  BSYNC.RECONVERGENT B0 ;  /* 0x0000000000007941 */ /* 0x000fea0003800200 */
.L_x_959:
[----:B------:R-:W-:Y:S06]  /*5840*/  BAR.SYNC.DEFER_BLOCKING 0x0 ;  /* 0x0000000000007b1d */ /* 0x000fec0000010000 */
[----:B------:R-:W-:Y:S04]  /*5850*/  BSSY.RECONVERGENT B0, `(.L_x_961) ;  /* 0x000009d000007945 */ /* 0x000fe80003800200 */
[----:B------:R-:W-:Y:S05]  /*5860*/  @P3 BRA `(.L_x_962) ;  /* 0x00000008006c3947 */ /* 0x000fea0003800000 */
[----:B-123--:R-:W1:Y:S04]  /*5870*/  LDS.128 R24, [R65+0x140] ;  /* 0x0001400041187984 */ /* 0x00ee680000000c00 */
[----:B------:R-:W2:Y:S04]  /*5880*/  LDS.128 R28, [R65+0x280] ;  /* 0x00028000411c7984 */ /* 0x000ea80000000c00 */
        /* <DEDUP_REMOVED lines=10> */
[----:B---3--:R-:W-:Y:S01]  /*5930*/  FADD.FTZ R30, R20, R33 ;  /* 0x00000021141e7221 */ /* 0x008fe20000010000 */
[----:B------:R-:W-:Y:S01]  /*5940*/  FADD.FTZ R29, R21, R34 ;  /* 0x00000022151d7221 */ /* 0x000fe20000010000 */
[----:B------:R-:W-:Y:S01]  /*5950*/  FADD.FTZ R71, R71, R32 ;  /* 0x0000002047477221 */ /* 0x000fe20000010000 */
[----:B------:R-:W2:Y:S01]  /*5960*/  LDS.128 R20, [R65+0x640] ;  /* 0x0006400041147984 */ /* 0x000ea20000000c00 */
[----:B------:R-:W-:-:S02]  /*5970*/  FADD.FTZ R28, R28, R35 ;  /* 0x000000231c1c7221 */ /* 0x000fc40000010000 */
[----:B-1----:R-:W-:Y:S01]  /*5980*/  FADD.FTZ R71, R71, R24 ;  /* 0x0000001847477221 */ /* 0x002fe20000010000 */
[----:B------:R-:W-:Y:S01]  /*5990*/  FADD.FTZ R30, R30, R25 ;  /* 0x000000191e1e7221 */ /* 0x000fe20000010000 */
[----:B------:R-:W-:Y:S01]  /*59a0*/  FADD.FTZ R29, R29, R26 ;  /* 0x0000001a1d1d7221 */ /* 0x000fe20000010000 */
[----:B------:R-:W-:Y:S01]  /*59b0*/  FADD.FTZ R32, R28, R27 ;  /* 0x0000001b1c207221 */ /* 0x000fe20000010000 */
[----:B--2---:R-:W-:Y:S01]  /*59c0*/  FADD.FTZ R71, R71, R20 ;  /* 0x0000001447477221 */ /* 0x004fe20000010000 */
[----:B------:R-:W-:Y:S01]  /*59d0*/  FADD.FTZ R20, R30, R21 ;  /* 0x000000151e147221 */ /* 0x000fe20000010000 */
[----:B------:R-:W-:Y:S01]  /*59e0*/  FADD.FTZ R21, R29, R22 ;  /* 0x000000161d157221 */ /* 0x000fe20000010000 */
[----:B------:R-:W-:Y:S01]  /*59f0*/  LDS.128 R24, [R65+0x8c0] ;  /* 0x0008c00041187984 */ /* 0x000fe20000000c00 */
[----:B------:R-:W-:-:S03]  /*5a00*/  FADD.FTZ R32, R32, R23 ;  /* 0x0000001720207221 */ /* 0x000fc60000010000 */
        /* <DEDUP_REMOVED lines=117> */
[----:B------:R-:W-:Y:S01]  /*6160*/  LDS.128 R28, [R65+0x26c0] ;  /* 0x0026c000411c7984 */ /* 0x000fe20000000c00 */
        /* <DEDUP_REMOVED lines=8> */
[----:B------:R-:W-:Y:S01]  /*61f0*/  FADD.FTZ R20, R71, R28 ;  /* 0x0000001c47147221 */ /* 0x000fe20000010000 */
[----:B------:R-:W-:Y:S01]  /*6200*/  FADD.FTZ R22, R33, R30 ;  /* 0x0000001e21167221 */ /* 0x000fe20000010000 */
[----:B------:R-:W-:-:S07]  /*6210*/  FADD.FTZ R23, R32, R31 ;  /* 0x0000001f20177221 */ /* 0x000fce0000010000 */
.L_x_962:
[----:B------:R-:W-:Y:S05]  /*6220*/  BSYNC.RECONVERGENT B0 ;  /* 0x0000000000007941 */ /* 0x000fea0003800200 */
.L_x_961:
[----:B------:R-:W4:Y:S01]  /*6230*/  LDC R32, c[0x0][0x370] ;  /* 0x0000dc00ff207b82 */ /* 0x000f220000000800 */
[----:B------:R-:W-:Y:S01]  /*6240*/  BSSY.RECONVERGENT B0, `(.L_x_963) ;  /* 0x000001e000007945 */ /* 0x000fe20003800200 */
[----:B----4-:R-:W-:-:S03]  /*6250*/  ISETP.GE.U32.AND P1, PT, R32, 0x2, PT ;  /* 0x000000022000780c */ /* 0x010fc60003f26070 */
[----:B------:R-:W-:Y:S10]  /*6260*/  @P3 BRA `(.L_x_964) ;  /* 0x00000000006c3947 */ /* 0x000ff40003800000 */
[----:B---3--:R-:W3:Y:S01]  /*6270*/  LDC.64 R24, c[0x0][0x3f8] ;  /* 0x0000fe00ff187b82 */ /* 0x008ee20000000a00 */
[----:B------:R-:W-:-:S07]  /*6280*/  IMAD R63, R63, 0x14, R60 ;  /* 0x000000143f3f7824 */ /* 0x000fce00078e023c */
[----:B-12---:R-:W1:Y:S01]  /*6290*/  LDC.64 R26, c[0x0][0x3d8] ;  /* 0x0000f600ff1a7b82 */ /* 0x006e620000000a00 */
[----:B---3--:R-:W-:Y:S01]  /*62a0*/  IMAD.WIDE.U32 R28, R24, 0x3, RZ ;  /* 0x00000003181c7825 */ /* 0x008fe200078e00ff */
        /* <DEDUP_REMOVED lines=23> */
.L_x_964:
[----:B------:R-:W-:Y:S05]  /*6420*/  BSYNC.RECONVERGENT B0 ;  /* 0x0000000000007941 */ /* 0x000fea0003800200 */
.L_x_963:
[----:B------:R-:W-:Y:S05]  /*6430*/  @!P1 BRA `(.L_x_965) ;  /* 0x0000001400049947 */ /* 0x000fea0003800000 */
[----:B------:R-:W-:Y:S05]  /*6440*/  @P0 BRA `(.L_x_966) ;  /* 0x0000000000880947 */ /* 0x000fea0003800000 */
[----:B-1--4-:R-:W1:Y:S01]  /*6450*/  LDC R27, c[0x0][0x374] ;  /* 0x0000dd00ff1b7b82 */ /* 0x012e620000000800 */
[----:B--2---:R-:W2:Y:S01]  /*6460*/  S2R R26, SR_CTAID.Y ;  /* 0x00000000001a7919 */ /* 0x004ea20000002600 */
[----:B---3--:R-:W-:-:S06]  /*6470*/  LOP3.LUT R24, R55, 0x1, RZ, 0xc0, !PT ;  /* 0x0000000137187812 */ /* 0x008fcc00078ec0ff */
[----:B------:R-:W3:Y:S08]  /*6480*/  LDC R29, c[0x0][0x370] ;  /* 0x0000dc00ff1d7b82 */ /* 0x000ef00000000800 */
[----:B------:R-:W4:Y:S01]  /*6490*/  LDC.64 R22, c[0x0][0x3d0] ;  /* 0x0000f400ff167b82 */ /* 0x000f220000000a00 */
[----:B-1----:R-:W-:-:S07]  /*64a0*/  IMAD R24, R24, R27, RZ ;  /* 0x0000001b18187224 */ /* 0x002fce00078e02ff */
[----:B------:R-:W1:Y:S01]  /*64b0*/  LDC.64 R20, c[0x0][0x3c8] ;  /* 0x0000f200ff147b82 */ /* 0x000e620000000a00 */
[----:B---3--:R-:W-:Y:S02]  /*64c0*/  IMAD R25, R24, R29, RZ ;  /* 0x0000001d18197224 */ /* 0x008fe400078e02ff */
[----:B--2---:R-:W-:-:S03]  /*64d0*/  IMAD R27, R27, UR6, R26 ;  /* 0x000000061b1b7c24 */ /* 0x004fc6000f8e021a */
[----:B------:R-:W-:-:S05]  /*64e0*/  SHF.L.U32 R25, R25, 0x1, RZ ;  /* 0x0000000119197819 */ /* 0x000fca00000006ff */
[----:B----4-:R-:W-:Y:S01]  /*64f0*/  IMAD.WIDE R22, R25, 0x4, R22 ;  /* 0x0000000419167825 */ /* 0x010fe200078e0216 */
        /* <DEDUP_REMOVED lines=15> */
.L_x_967:
        /* <DEDUP_REMOVED lines=8> */
.L_x_966:
        /* <DEDUP_REMOVED lines=8> */
[----:B--2---:R-:W-:Y:S01]  /*66f0*/  MOV R26, RZ ;  /* 0x000000ff001a7202 */ /* 0x004fe20000000f00 */
[----:B------:R-:W-:-:S04]  /*6700*/  UIADD3 UR5, UPT, UPT, -UR6, URZ, URZ ;  /* 0x000000ff06057290 */ /* 0x000fc8000fffe1ff */
[----:B------:R-:W2:Y:S01]  /*6710*/  S2UR UR6, SR_CTAID.X ;  /* 0x00000000000679c3 */ /* 0x000ea20000002500 */
[----:B----4-:R-:W-:Y:S02]  /*6720*/  UIMAD UR7, UR4, 0x3, UR15 ;  /* 0x00000003040778a4 */ /* 0x010fe4000f8e020f */
[----:B------:R-:W-:Y:S01]  /*6730*/  MOV R25, UR15 ;  /* 0x0000000f00197c02 */ /* 0x000fe20008000f00 */
[----:B------:R-:W-:Y:S02]  /*6740*/  ULEA UR10, UR4, UR15, 0x1 ;  /* 0x0000000f040a7291 */ /* 0x000fe4000f8e08ff */
[----:B------:R-:W-:Y:S02]  /*6750*/  UIMAD UR11, UR4, 0x6, UR15 ;  /* 0x00000006040b78a4 */ /* 0x000fe4000f8e020f */
[----:B------:R-:W-:Y:S01]  /*6760*/  ULEA UR12, UR4, UR15, 0x2 ;  /* 0x0000000f040c7291 */ /* 0x000fe2000f8e10ff */
[----:B------:R-:W-:Y:S01]  /*6770*/  MOV R28, UR7 ;  /* 0x00000007001c7c02 */ /* 0x000fe20008000f00 */
        /* <DEDUP_REMOVED lines=8> */
[----:B--23--:R-:W-:-:S07]  /*6800*/  MOV R33, UR4 ;  /* 0x0000000400217c02 */ /* 0x00cfce0008000f00 */
.L_x_969:
[----:B------:R-:W-:Y:S02]  /*6810*/  ISETP.NE.AND P1, PT, RZ, UR5, PT ;  /* 0x00000005ff007c0c */ /* 0x000fe4000bf25270 */
[----:B------:R-:W-:Y:S02]  /*6820*/  IADD3 R20, PT, PT, R26, 0x1, RZ ;  /* 0x000000011a147810 */ /* 0x000fe40007ffe0ff */
[----:B------:R-:W-:Y:S02]  /*6830*/  ISETP.NE.OR P1, PT, R60, RZ, !P1 ;  /* 0x000000ff3c00720c */ /* 0x000fe40004f25670 */
[----:B------:R-:W-:Y:S02]  /*6840*/  ISETP.NE.AND P2, PT, R20, UR6, PT ;  /* 0x0000000614007c0c */ /* 0x000fe4000bf45270 */
[----:B------:R-:W-:-:S04]  /*6850*/  MOV R60, R24 ;  /* 0x00000018003c7202 */ /* 0x000fc80000000f00 */
[----:B------:R-:W-:-:S05]  /*6860*/  ISETP.NE.OR P2, PT, R60, RZ, !P2 ;  /* 0x000000ff3c00720c */ /* 0x000fca0005745670 */
[----:B------:R-:W1:Y:S01]  /*6870*/  @!P1 LDC R20, c[0x0][0x374] ;  /* 0x0000dd00ff149b82 */ /* 0x000e620000000800 */
[----:B------:R-:W-:-:S07]  /*6880*/  @!P1 LOP3.LUT R23, R55, 0x1, RZ, 0xc0, !PT ;  /* 0x0000000137179812 */ /* 0x000fce00078ec0ff */
[----:B------:R-:W2:Y:S08]  /*6890*/  @!P1 LDC R21, c[0x0][0x370] ;  /* 0x0000dc00ff159b82 */ /* 0x000eb00000000800 */
[----:B------:R-:W3:Y:S01]  /*68a0*/  @!P2 LDC R34, c[0x0][0x374] ;  /* 0x0000dd00ff22ab82 */ /* 0x000ee20000000800 */
[----:B-1----:R-:W-:-:S07]  /*68b0*/  @!P1 IMAD R20, R23, R20, RZ ;  /* 0x0000001417149224 */ /* 0x002fce00078e02ff */
[----:B------:R-:W1:Y:S01]  /*68c0*/  @!P2 LDC R35, c[0x0][0x370] ;  /* 0x0000dc00ff23ab82 */ /* 0x000e620000000800 */
[----:B--2---:R-:W-:-:S07]  /*68d0*/  @!P1 IMAD R20, R20, R21, RZ ;  /* 0x0000001514149224 */ /* 0x004fce00078e02ff */
[----:B------:R-:W2:Y:S01]  /*68e0*/  @!P1 LDC.64 R22, c[0x0][0x3d0] ;  /* 0x0000f400ff169b82 */ /* 0x000ea20000000a00 */
[----:B------:R-:W-:-:S05]  /*68f0*/  @!P2 LOP3.LUT R21, R55, 0x1, RZ, 0xc0, !PT ;  /* 0x000000013715a812 */ /* 0x000fca00078ec0ff */
[----:B---3--:R-:W-:Y:S01]  /*6900*/  @!P2 IMAD R34, R21, R34, RZ ;  /* 0x000000221522a224 */ /* 0x008fe200078e02ff */
[----:B------:R-:W-:-:S03]  /*6910*/  @!P1 SHF.L.U32 R21, R20, 0x1, RZ ;  /* 0x0000000114159819 */ /* 0x000fc600000006ff */
[----:B-1----:R-:W-:Y:S02]  /*6920*/  @!P2 IMAD R34, R34, R35, RZ ;  /* 0x000000232222a224 */ /* 0x002fe400078e02ff */
[----:B--2---:R-:W-:Y:S02]  /*6930*/  @!P1 IMAD.WIDE R22, R21, 0x4, R22 ;  /* 0x0000000415169825 */ /* 0x004fe400078e0216 */
[----:B------:R-:W1:Y:S02]  /*6940*/  @!P2 LDC.64 R20, c[0x0][0x3d0] ;  /* 0x0000f400ff14ab82 */ /* 0x000e640000000a00 */
[----:B------:R-:W-:Y:S01]  /*6950*/  @!P1 IMAD.WIDE.U32 R22, R25, 0x8, R22 ;  /* 0x0000000819169825 */ /* 0x000fe200078e0016 */
[----:B------:R-:W-:-:S05]  /*6960*/  @!P2 SHF.L.U32 R35, R34, 0x1, RZ ;  /* 0x000000012223a819 */ /* 0x000fca00000006ff */
[----:B------:R-:W0:Y:S01]  /*6970*/  @!P1 LDG.E.64 R22, desc[UR8][R22.64] ;  /* 0x0000000816169981 */ /* 0x000e22000c1e1b00 */
[----:B-1----:R-:W-:-:S04]  /*6980*/  @!P2 IMAD.WIDE R20, R35, 0x4, R20 ;  /* 0x000000042314a825 */ /* 0x002fc800078e0214 */
[----:B------:R-:W-:-:S06]  /*6990*/  @!P2 IMAD.WIDE.U32 R20, R33, 0x8, R20 ;  /* 0x000000082114a825 */ /* 0x000fcc00078e0014 */
[----:B------:R-:W2:Y:S01]  /*69a0*/  @!P2 LDG.E.64 R20, desc[UR8][R20.64] ;  /* 0x000000081414a981 */ /* 0x000ea2000c1e1b00 */
[----:B------:R-:W-:-:S04]  /*69b0*/  IADD3 R34, PT, PT, R26, 0x2, RZ ;  /* 0x000000021a227810 */ /* 0x000fc80007ffe0ff */
[----:B------:R-:W-:-:S04]  /*69c0*/  ISETP.NE.AND P0, PT, R34, UR6, PT ;  /* 0x0000000622007c0c */ /* 0x000fc8000bf05270 */
[----:B------:R-:W-:-:S13]  /*69d0*/  ISETP.NE.OR P0, PT, R60, RZ, !P0 ;  /* 0x000000ff3c00720c */ /* 0x000fda0004705670 */
[----:B------:R-:W1:Y:S08]  /*69e0*/  @!P0 LDC R34, c[0x0][0x374] ;  /* 0x0000dd00ff228b82 */ /* 0x000e700000000800 */
[----:B------:R-:W3:Y:S01]  /*69f0*/  @!P0 LDC R35, c[0x0][0x370] ;  /* 0x0000dc00ff238b82 */ /* 0x000ee20000000800 */
[----:B0-----:R-:W-:Y:S01]  /*6a00*/  @!P1 FADD.FTZ R37, R37, R23 ;  /* 0x0000001725259221 */ /* 0x001fe20000010000 */
[----:B------:R-:W-:Y:S01]  /*6a10*/  @!P0 LOP3.LUT R23, R55, 0x1, RZ, 0xc0, !PT ;  /* 0x0000000137178812 */ /* 0x000fe200078ec0ff */
[----:B------:R-:W-:-:S04]  /*6a20*/  @!P1 FADD.FTZ R36, R36, R22 ;  /* 0x0000001624249221 */ /* 0x000fc80000010000 */
[----:B-1----:R-:W-:Y:S01]  /*6a30*/  @!P0 IMAD R22, R23, R34, RZ ;  /* 0x0000002217168224 */ /* 0x002fe200078e02ff */
[----:B------:R-:W-:-:S04]  /*6a40*/  IADD3 R23, PT, PT, R26, 0x3, RZ ;  /* 0x000000031a177810 */ /* 0x000fc80007ffe0ff */
[----:B------:R-:W-:-:S04]  /*6a50*/  ISETP.NE.AND P1, PT, R23, UR6, PT ;  /* 0x0000000617007c0c */ /* 0x000fc8000bf25270 */
[----:B------:R-:W-:Y:S01]  /*6a60*/  ISETP.NE.OR P1, PT, R60, RZ, !P1 ;  /* 0x000000ff3c00720c */ /* 0x000fe20004f25670 */
[----:B--2---:R-:W-:Y:S01]  /*6a70*/  @!P2 FADD.FTZ R36, R36, R20 ;  /* 0x000000142424a221 */ /* 0x004fe20000010000 */
[----:B---3--:R-:W-:-:S11]  /*6a80*/  @!P0 IMAD R20, R22, R35, RZ ;  /* 0x0000002316148224 */ /* 0x008fd600078e02ff */
        /* <DEDUP_REMOVED lines=96> */
.L_x_968:
[----:B------:R-:W1:Y:S02]  /*7090*/  LDC R28, c[0x0][0x370] ;  /* 0x0000dc00ff1c7b82 */ /* 0x000e640000000800 */
[----:B-1----:R-:W-:-:S13]  /*70a0*/  LOP3.LUT P0, R20, R28, 0x7, RZ, 0xc0, !PT ;  /* 0x000000071c147812 */ /* 0x002fda000780c0ff */
        /* <DEDUP_REMOVED lines=9> */
[C---:B--2---:R-:W-:Y:S02]  /*7140*/  IADD3 R26, PT, PT, R29.reuse, 0x2, RZ ;  /* 0x000000021d1a7810 */ /* 0x044fe40007ffe0ff */
[----:B------:R-:W-:-:S02]  /*7150*/  IADD3 R32, PT, PT, R29, 0x3, RZ ;  /* 0x000000031d207810 */ /* 0x000fc40007ffe0ff */
[----:B------:R-:W-:Y:S02]  /*7160*/  ISETP.EQ.OR P3, PT, R26, UR6, P0 ;  /* 0x000000061a007c0c */ /* 0x000fe40008762670 */
[----:B------:R-:W-:-:S03]  /*7170*/  ISETP.EQ.OR P0, PT, R32, UR6, P0 ;  /* 0x0000000620007c0c */ /* 0x000fc60008702670 */
[----:B------:R-:W1:Y:S01]  /*7180*/  @!P1 LDC R22, c[0x0][0x374] ;  /* 0x0000dd00ff169b82 */ /* 0x000e620000000800 */
[----:B------:R-:W2:Y:S01]  /*7190*/  @!P1 S2R R27, SR_CTAID.Y ;  /* 0x00000000001b9919 */ /* 0x000ea20000002600 */
[----:B------:R-:W-:Y:S01]  /*71a0*/  @!P1 LOP3.LUT R23, R55, 0x1, RZ, 0xc0, !PT ;  /* 0x0000000137179812 */ /* 0x000fe200078ec0ff */
[----:B------:R-:W4:Y:S05]  /*71b0*/  @!P2 S2R R31, SR_CTAID.Y ;  /* 0x00000000001fa919 */ /* 0x000f2a0000002600 */
[----:B------:R-:W5:Y:S01]  /*71c0*/  @!P1 LDC.64 R20, c[0x0][0x3d0] ;  /* 0x0000f400ff149b82 */ /* 0x000f620000000a00 */
[----:B------:R-:W0:Y:S01]  /*71d0*/  @!P3 S2R R33, SR_CTAID.Y ;  /* 0x000000000021b919 */ /* 0x000e220000002600 */
[----:B------:R-:W0:Y:S06]  /*71e0*/  @!P0 S2R R35, SR_CTAID.Y ;  /* 0x0000000000238919 */ /* 0x000e2c0000002600 */
[----:B---3--:R-:W3:Y:S01]  /*71f0*/  @!P2 LDC R24, c[0x0][0x374] ;  /* 0x0000dd00ff18ab82 */ /* 0x008ee20000000800 */
[----:B-1----:R-:W-:-:S04]  /*7200*/  @!P1 IMAD R23, R23, R22, RZ ;  /* 0x0000001617179224 */ /* 0x002fc800078e02ff */
[----:B------:R-:W-:-:S05]  /*7210*/  @!P1 IMAD R23, R23, R28, RZ ;  /* 0x0000001c17179224 */ /* 0x000fca00078e02ff */
[----:B------:R-:W-:Y:S01]  /*7220*/  @!P1 SHF.L.U32 R25, R23, 0x1, RZ ;  /* 0x0000000117199819 */ /* 0x000fe200000006ff */
[----:B--2---:R-:W-:Y:S02]  /*7230*/  @!P1 IMAD R23, R29, R22, R27 ;  /* 0x000000161d179224 */ /* 0x004fe400078e021b */
[----:B------:R-:W0:Y:S02]  /*7240*/  @!P3 LDC R27, c[0x0][0x374] ;  /* 0x0000dd00ff1bbb82 */ /* 0x000e240000000800 */
[----:B-----5:R-:W-:Y:S01]  /*7250*/  @!P1 IMAD.WIDE R20, R25, 0x4, R20 ;  /* 0x0000000419149825 */ /* 0x020fe200078e0214 */
[----:B------:R-:W-:-:S03]  /*7260*/  @!P2 LOP3.LUT R25, R55, 0x1, RZ, 0xc0, !PT ;  /* 0x000000013719a812 */ /* 0x000fc600078ec0ff */
[----:B------:R-:W-:Y:S02]  /*7270*/  @!P1 IMAD.WIDE.U32 R20, R23, 0x8, R20 ;  /* 0x0000000817149825 */ /* 0x000fe400078e0014 */
[----:B------:R-:W1:Y:S02]  /*7280*/  @!P0 LDC R63, c[0x0][0x374] ;  /* 0x0000dd00ff3f8b82 */ /* 0x000e640000000800 */
[-C--:B---3--:R-:W-:Y:S02]  /*7290*/  @!P2 IMAD R25, R25, R24.reuse, RZ ;  /* 0x000000181919a224 */ /* 0x088fe400078e02ff */
[----:B------:R-:W-:Y:S01]  /*72a0*/  @!P2 IMAD R24, R29, R24, R24 ;  /* 0x000000181d18a224 */ /* 0x000fe200078e0218 */
[----:B------:R-:W2:Y:S01]  /*72b0*/  @!P1 LDG.E.64 R20, desc[UR8][R20.64] ;  /* 0x0000000814149981 */ /* 0x000ea2000c1e1b00 */
[----:B------:R-:W-:Y:S02]  /*72c0*/  @!P2 IMAD R25, R25, R28, RZ ;  /* 0x0000001c1919a224 */ /* 0x000fe400078e02ff */
[----:B------:R-:W3:Y:S01]  /*72d0*/  @!P2 LDC.64 R22, c[0x0][0x3d0] ;  /* 0x0000f400ff16ab82 */ /* 0x000ee20000000a00 */
[----:B----4-:R-:W-:-:S02]  /*72e0*/  @!P2 IADD3 R31, PT, PT, R24, R31, RZ ;  /* 0x0000001f181fa210 */ /* 0x010fc40007ffe0ff */
[----:B------:R-:W-:Y:S02]  /*72f0*/  @!P2 SHF.L.U32 R25, R25, 0x1, RZ ;  /* 0x000000011919a819 */ /* 0x000fe400000006ff */
[C---:B------:R-:W-:Y:S01]  /*7300*/  @!P3 LOP3.LUT R24, R55.reuse, 0x1, RZ, 0xc0, !PT ;  /* 0x000000013718b812 */ /* 0x040fe200078ec0ff */
[----:B0-----:R-:W-:Y:S01]  /*7310*/  @!P3 IMAD R33, R26, R27, R33 ;  /* 0x0000001b1a21b224 */ /* 0x001fe200078e0221 */
[----:B------:R-:W-:-:S03]  /*7320*/  @!P0 LOP3.LUT R26, R55, 0x1, RZ, 0xc0, !PT ;  /* 0x00000001371a8812 */ /* 0x000fc600078ec0ff */
[----:B------:R-:W-:-:S04]  /*7330*/  @!P3 IMAD R27, R24, R27, RZ ;  /* 0x0000001b181bb224 */ /* 0x000fc800078e02ff */
[----:B------:R-:W-:Y:S02]  /*7340*/  @!P3 IMAD R27, R27, R28, RZ ;  /* 0x0000001c1b1bb224 */ /* 0x000fe400078e02ff */
[-C--:B-1----:R-:W-:Y:S02]  /*7350*/  @!P0 IMAD R35, R32, R63.reuse, R35 ;  /* 0x0000003f20238224 */ /* 0x082fe400078e0223 */
[----:B------:R-:W-:Y:S01]  /*7360*/  @!P0 IMAD R63, R26, R63, RZ ;  /* 0x0000003f1a3f8224 */ /* 0x000fe200078e02ff */
[----:B------:R-:W-:-:S03]  /*7370*/  @!P3 SHF.L.U32 R27, R27, 0x1, RZ ;  /* 0x000000011b1bb819 */ /* 0x000fc600000006ff */
[----:B------:R-:W-:Y:S02]  /*7380*/  @!P0 IMAD R63, R63, R28, RZ ;  /* 0x0000001c3f3f8224 */ /* 0x000fe400078e02ff */
[----:B---3--:R-:W-:Y:S02]  /*7390*/  @!P2 IMAD.WIDE R22, R25, 0x4, R22 ;  /* 0x000000041916a825 */ /* 0x008fe400078e0216 */
[----:B------:R-:W0:Y:S01]  /*73a0*/  @!P3 LDC.64 R24, c[0x0][0x3d0] ;  /* 0x0000f400ff18bb82 */ /* 0x000e220000000a00 */
[----:B------:R-:W-:Y:S01]  /*73b0*/  @!P0 SHF.L.U32 R63, R63, 0x1, RZ ;  /* 0x000000013f3f8819 */ /* 0x000fe200000006ff */
[----:B------:R-:W-:-:S06]  /*73c0*/  @!P2 IMAD.WIDE.U32 R22, R31, 0x8, R22 ;  /* 0x000000081f16a825 */ /* 0x000fcc00078e0016 */
[----:B------:R-:W3:Y:S01]  /*73d0*/  @!P2 LDG.E.64 R22, desc[UR8][R22.64] ;  /* 0x000000081616a981 */ /* 0x000ee2000c1e1b00 */
        /* <DEDUP_REMOVED lines=16> */
.L_x_970:
[----:B------:R-:W-:Y:S05]  /*74e0*/  @!P4 BRA `(.L_x_965) ;  /* 0x0000000000d8c947 */ /* 0x000fea0003800000 */
[----:B------:R-:W-:-:S13]  /*74f0*/  ISETP.NE.AND P0, PT, R30, 0x1, PT ;  /* 0x000000011e00780c */ /* 0x000fda0003f05270 */
[----:B------:R-:W-:Y:S05]  /*7500*/  @!P0 BRA `(.L_x_971) ;  /* 0x0000000000808947 */ /* 0x000fea0003800000 */
[----:B------:R-:W-:Y:S02]  /*7510*/  ISETP.NE.AND P0, PT, R60, RZ, PT ;  /* 0x000000ff3c00720c */ /* 0x000fe40003f05270 */
[C---:B------:R-:W-:Y:S02]  /*7520*/  IADD3 R20, PT, PT, R29.reuse, 0x1, RZ ;  /* 0x000000011d147810 */ /* 0x040fe40007ffe0ff */
[----:B------:R-:W-:Y:S02]  /*7530*/  ISETP.EQ.OR P1, PT, R29, UR6, P0 ;  /* 0x000000061d007c0c */ /* 0x000fe40008722670 */
[----:B------:R-:W-:-:S11]  /*7540*/  ISETP.EQ.OR P0, PT, R20, UR6, P0 ;  /* 0x0000000614007c0c */ /* 0x000fd60008702670 */
[----:B--2---:R-:W1:Y:S01]  /*7550*/  @!P1 LDC R26, c[0x0][0x374] ;  /* 0x0000dd00ff1a9b82 */ /* 0x004e620000000800 */
[----:B------:R-:W2:Y:S01]  /*7560*/  @!P1 S2R R30, SR_CTAID.Y ;  /* 0x00000000001e9919 */ /* 0x000ea20000002600 */
[C---:B------:R-:W-:Y:S02]  /*7570*/  @!P1 LOP3.LUT R25, R55.reuse, 0x1, RZ, 0xc0, !PT ;  /* 0x0000000137199812 */ /* 0x040fe400078ec0ff */
[----:B------:R-:W-:Y:S01]  /*7580*/  @!P0 LOP3.LUT R27, R55, 0x1, RZ, 0xc0, !PT ;  /* 0x00000001371b8812 */ /* 0x000fe200078ec0ff */
[----:B------:R-:W4:Y:S03]  /*7590*/  @!P0 S2R R31, SR_CTAID.Y ;  /* 0x00000000001f8919 */ /* 0x000f260000002600 */
[----:B---3--:R-:W3:Y:S08]  /*75a0*/  @!P0 LDC R24, c[0x0][0x374] ;  /* 0x0000dd00ff188b82 */ /* 0x008ef00000000800 */
[----:B------:R-:W5:Y:S08]  /*75b0*/  @!P1 LDC.64 R20, c[0x0][0x3d0] ;  /* 0x0000f400ff149b82 */ /* 0x000f700000000a00 */
[----:B------:R-:W0:Y:S01]  /*75c0*/  @!P0 LDC.64 R22, c[0x0][0x3d0] ;  /* 0x0000f400ff168b82 */ /* 0x000e220000000a00 */
[----:B-1----:R-:W-:-:S04]  /*75d0*/  @!P1 IMAD R25, R25, R26, RZ ;  /* 0x0000001a19199224 */ /* 0x002fc800078e02ff */
[----:B------:R-:W-:Y:S02]  /*75e0*/  @!P1 IMAD R25, R25, R28, RZ ;  /* 0x0000001c19199224 */ /* 0x000fe400078e02ff */
[----:B---3--:R-:W-:-:S03]  /*75f0*/  @!P0 IMAD R27, R27, R24, RZ ;  /* 0x000000181b1b8224 */ /* 0x008fc600078e02ff */
[----:B------:R-:W-:Y:S01]  /*7600*/  @!P1 SHF.L.U32 R25, R25, 0x1, RZ ;  /* 0x0000000119199819 */ /* 0x000fe200000006ff */
[----:B------:R-:W-:Y:S02]  /*7610*/  @!P0 IMAD R24, R29, R24, R24 ;  /* 0x000000181d188224 */ /* 0x000fe400078e0218 */
[----:B------:R-:W-:Y:S02]  /*7620*/  @!P0 IMAD R27, R27, R28, RZ ;  /* 0x0000001c1b1b8224 */ /* 0x000fe400078e02ff */
[----:B-----5:R-:W-:-:S03]  /*7630*/  @!P1 IMAD.WIDE R20, R25, 0x4, R20 ;  /* 0x0000000419149825 */ /* 0x020fc600078e0214 */
[----:B------:R-:W-:Y:S01]  /*7640*/  @!P0 SHF.L.U32 R27, R27, 0x1, RZ ;  /* 0x000000011b1b8819 */ /* 0x000fe200000006ff */
[----:B--2---:R-:W-:-:S04]  /*7650*/  @!P1 IMAD R25, R29, R26, R30 ;  /* 0x0000001a1d199224 */ /* 0x004fc800078e021e */
[----:B0-----:R-:W-:Y:S01]  /*7660*/  @!P0 IMAD.WIDE R22, R27, 0x4, R22 ;  /* 0x000000041b168825 */ /* 0x001fe200078e0216 */
[----:B----4-:R-:W-:-:S03]  /*7670*/  @!P0 IADD3 R27, PT, PT, R24, R31, RZ ;  /* 0x0000001f181b8210 */ /* 0x010fc60007ffe0ff */
        /* <DEDUP_REMOVED lines=9> */
.L_x_971:
[----:B------:R-:W-:Y:S01]  /*7710*/  ISETP.NE.AND P0, PT, R29, UR6, PT ;  /* 0x000000061d007c0c */ /* 0x000fe2000bf05270 */
[----:B------:R-:W-:Y:S01]  /*7720*/  BSSY.RECONVERGENT B0, `(.L_x_965) ;  /* 0x0000012000007945 */ /* 0x000fe20003800200 */
[----:B------:R-:W-:Y:S02]  /*7730*/  LOP3.LUT R20, R28, 0x1, RZ, 0xc0, !PT ;  /* 0x000000011c147812 */ /* 0x000fe400078ec0ff */
[----:B------:R-:W-:-:S04]  /*7740*/  ISETP.NE.OR P0, PT, R60, RZ, !P0 ;  /* 0x000000ff3c00720c */ /* 0x000fc80004705670 */
[----:B------:R-:W-:-:S13]  /*7750*/  ISETP.NE.U32.OR P0, PT, R20, 0x1, P0 ;  /* 0x000000011400780c */ /* 0x000fda0000705470 */
[----:B------:R-:W-:Y:S05]  /*7760*/  @P0 BRA `(.L_x_972) ;  /* 0x0000000000340947 */ /* 0x000fea0003800000 */
[----:B------:R-:W1:Y:S01]  /*7770*/  LDCU UR4, c[0x0][0x374] ;  /* 0x00006e80ff0477ac */ /* 0x000e620008000800 */
[----:B------:R-:W4:Y:S01]  /*7780*/  S2R R22, SR_CTAID.Y ;  /* 0x0000000000167919 */ /* 0x000f220000002600 */
[----:B------:R-:W5:Y:S01]  /*7790*/  LDC.64 R20, c[0x0][0x3d0] ;  /* 0x0000f400ff147b82 */ /* 0x000f620000000a00 */
[----:B------:R-:W-:-:S05]  /*77a0*/  LOP3.LUT R23, R55, 0x1, RZ, 0xc0, !PT ;  /* 0x0000000137177812 */ /* 0x000fca00078ec0ff */
[----:B-1----:R-:W-:-:S04]  /*77b0*/  IMAD R23, R23, UR4, RZ ;  /* 0x0000000417177c24 */ /* 0x002fc8000f8e02ff */
[----:B------:R-:W-:-:S05]  /*77c0*/  IMAD R23, R23, R28, RZ ;  /* 0x0000001c17177224 */ /* 0x000fca00078e02ff */
[----:B------:R-:W-:-:S05]  /*77d0*/  SHF.L.U32 R23, R23, 0x1, RZ ;  /* 0x0000000117177819 */ /* 0x000fca00000006ff */
[----:B-----5:R-:W-:-:S04]  /*77e0*/  IMAD.WIDE R20, R23, 0x4, R20 ;  /* 0x0000000417147825 */ /* 0x020fc800078e0214 */
[----:B----4-:R-:W-:-:S04]  /*77f0*/  IMAD R29, R29, UR4, R22 ;  /* 0x000000041d1d7c24 */ /* 0x010fc8000f8e0216 */
[----:B------:R-:W-:-:S06]  /*7800*/  IMAD.WIDE.U32 R20, R29, 0x8, R20 ;  /* 0x000000081d147825 */ /* 0x000fcc00078e0014 */
[----:B------:R-:W0:Y:S02]  /*7810*/  LDG.E.64 R20, desc[UR8][R20.64] ;  /* 0x0000000814147981 */ /* 0x000e24000c1e1b00 */
[----:B0--3--:R-:W-:Y:S01]  /*7820*/  FADD.FTZ R36, R36, R20 ;  /* 0x0000001424247221 */ /* 0x009fe20000010000 */
[----:B------:R-:W-:-:S07]  /*7830*/  FADD.FTZ R37, R37, R21 ;  /* 0x0000001525257221 */ /* 0x000fce0000010000 */
.L_x_972:
[----:B------:R-:W-:Y:S05]  /*7840*/  BSYNC.RECONVERGENT B0 ;  /* 0x0000000000007941 */ /* 0x000fea0003800200 */
.L_x_965:
[----:B------:R-:W5:Y:S01]  /*7850*/  S2UR UR5, SR_CgaCtaId ;  /* 0x00000000000579c3 */ /* 0x000f620000008800 */
[----:B------:R-:W-:Y:S01]  /*7860*/  ISETP.NE.AND P0, PT, R60, RZ, PT ;  /* 0x000000ff3c00720c */ /* 0x000fe20003f05270 */
[----:B------:R-:W-:Y:S01]  /*7870*/  UMOV UR4, 0x400 ;  /* 0x0000040000047882 */ /* 0x000fe20000000000 */
[----:B------:R-:W0:Y:S01]  /*7880*/  LDCU.64 UR10, c[0x0][0x400] ;  /* 0x00008000ff0a77ac */ /* 0x000e220008000a00 */
[--C-:B----4-:R-:W-:Y:S02]  /*7890*/  HADD2.F32 R23, -RZ, R54.reuse.H0_H0 ;  /* 0x20000036ff177230 */ /* 0x110fe40000004100 */
[----:B------:R-:W-:Y:S02]  /*78a0*/  HADD2.F32 R29, -RZ, R54.H1_H1 ;  /* 0x30000036ff1d7230 */ /* 0x000fe40000004100 */
[----:B------:R-:W1:Y:S03]  /*78b0*/  LDC R22, c[0x0][0x41c] ;  /* 0x00010700ff167b82 */ /* 0x000e660000000800 */
[----:B--2---:R-:W-:-:S04]  /*78c0*/  FADD.FTZ R26, -R18, R29 ;  /* 0x0000001d121a7221 */ /* 0x004fc80000010100 */
[----:B------:R-:W-:Y:S01]  /*78d0*/  FMUL.FTZ R33, R26, R61 ;  /* 0x0000003d1a217220 */ /* 0x000fe20000410000 */
[----:B-----5:R-:W-:Y:S01]  /*78e0*/  ULEA UR4, UR5, UR4, 0x18 ;  /* 0x0000000405047291 */ /* 0x020fe2000f8ec0ff */
[----:B------:R-:W2:Y:S01]  /*78f0*/  LDCU.U8 UR5, c[0x0][0x414] ;  /* 0x00008280ff0577ac */ /* 0x000ea20008000000 */
[----:B-1----:R-:W-:-:S07]  /*7900*/  IMAD R27, R22, UR6, R57 ;  /* 0x00000006161b7c24 */ /* 0x002fce000f8e0239 */
[----:B------:R-:W-:Y:S01]  /*7910*/  @!P0 STS.64 [UR4+0xc0], R36 ;  /* 0x0000c024ff008988 */ /* 0x000fe20008000a04 */
[----:B------:R-:W-:Y:S01]  /*7920*/  FADD.FTZ R22, -R18, R23 ;  /* 0x0000001712167221 */ /* 0x000fe20000010100 */
[----:B------:R-:W-:Y:S01]  /*7930*/  BAR.SYNC.DEFER_BLOCKING 0x0 ;  /* 0x0000000000007b1d */ /* 0x000fe20000010000 */
[----:B0-----:R-:W-:Y:S02]  /*7940*/  ISETP.GE.U32.AND P0, PT, R27, UR10, PT ;  /* 0x0000000a1b007c0c */ /* 0x001fe4000bf06070 */
[----:B------:R-:W-:Y:S01]  /*7950*/  SHF.R.S32.HI R35, RZ, 0x1f, R27 ;  /* 0x0000001fff237819 */ /* 0x000fe2000001141b */
[----:B--2---:R-:W-:-:S03]  /*7960*/  UISETP.NE.AND UP0, UPT, UR5, URZ, UPT ;  /* 0x000000ff0500728c */ /* 0x004fc6000bf05270 */
[----:B------:R-:W-:Y:S01]  /*7970*/  ISETP.GE.AND.EX P0, PT, R35, UR11, PT, P0 ;  /* 0x0000000b23007c0c */ /* 0x000fe2000bf06300 */
[----:B------:R-:W0:Y:S01]  /*7980*/  LDS.64 R20, [UR4+0xc0] ;  /* 0x0000c004ff147984 */ /* 0x000e220008000a00 */
[----:B------:R-:W0:Y:S02]  /*7990*/  LDCU UR4, c[0x0][0x42c] ;  /* 0x00008580ff0477ac */ /* 0x000e240008000800 */
[----:B0-----:R-:W-:Y:S01]  /*79a0*/  FMUL.FTZ R25, R21, UR4 ;  /* 0x0000000415197c20 */ /* 0x001fe20008410000 */
[----:B---3--:R-:W-:Y:S01]  /*79b0*/  FMUL.FTZ R24, R20, UR4 ;  /* 0x0000000414187c20 */ /* 0x008fe20008410000 */
[----:B------:R-:W-:Y:S01]  /*79c0*/  FMUL.FTZ R21, R22, R61 ;  /* 0x0000003d16157220 */ /* 0x000fe20000410000 */
[--C-:B------:R-:W-:Y:S02]  /*79d0*/  HADD2.F32 R20, -RZ, R53.reuse.H0_H0 ;  /* 0x20000035ff147230 */ /* 0x100fe40000004100 */
[----:B------:R-:W-:Y:S02]  /*79e0*/  HADD2.F32 R22, -RZ, R53.H1_H1 ;  /* 0x30000035ff167230 */ /* 0x000fe40000004100 */
        /* <DEDUP_REMOVED lines=20> */
.L_x_973:
        /* <DEDUP_REMOVED lines=21> */
.L_x_975:
[----:B------:R-:W-:Y:S05]  /*7c80*/  BSYNC.RECONVERGENT B0 ;  /* 0x0000000000007941 */ /* 0x000fea0003800200 */
.L_x_974:
[--C-:B0-----:R-:W-:Y:S01]  /*7c90*/  HADD2.F32 R21, -RZ, R52.reuse.H0_H0 ;  /* 0x20000034ff157230 */ /* 0x101fe20000004100 */
[----:B------:R-:W-:Y:S01]  /*7ca0*/  ISETP.GE.U32.AND P0, PT, R31, UR10, PT ;  /* 0x0000000a1f007c0c */ /* 0x000fe2000bf06070 */
[----:B------:R-:W-:Y:S01]  /*7cb0*/  HADD2.F32 R23, -RZ, R52.H1_H1 ;  /* 0x30000034ff177230 */ /* 0x000fe20000004100 */
[----:B------:R-:W-:Y:S01]  /*7cc0*/  ISETP.GE.U32.AND P1, PT, R29, UR10, PT ;  /* 0x0000000a1d007c0c */ /* 0x000fe2000bf26070 */
[--C-:B------:R-:W-:Y:S02]  /*7cd0*/  HADD2.F32 R20, -RZ, R51.reuse.H0_H0 ;  /* 0x20000033ff147230 */ /* 0x100fe40000004100 */
[C---:B------:R-:W-:Y:S01]  /*7ce0*/  FADD.FTZ R22, -R18.reuse, R21 ;  /* 0x0000001512167221 */ /* 0x040fe20000010100 */
[----:B------:R-:W-:Y:S01]  /*7cf0*/  SHF.R.S32.HI R53, RZ, 0x1f, R31 ;  /* 0x0000001fff357819 */ /* 0x000fe2000001141f */
[----:B------:R-:W-:Y:S01]  /*7d00*/  FADD.FTZ R28, -R18, R23 ;  /* 0x00000017121c7221 */ /* 0x000fe20000010100 */
[----:B------:R-:W-:Y:S01]  /*7d10*/  SHF.R.S32.HI R26, RZ, 0x1f, R29 ;  /* 0x0000001fff1a7819 */ /* 0x000fe2000001141d */
[----:B------:R-:W-:Y:S01]  /*7d20*/  FMUL.FTZ R21, R22, R61 ;  /* 0x0000003d16157220 */ /* 0x000fe20000410000 */
[----:B------:R-:W-:Y:S01]  /*7d30*/  HADD2.F32 R22, -RZ, R51.H1_H1 ;  /* 0x30000033ff167230 */ /* 0x000fe20000004100 */
[----:B------:R-:W-:Y:S01]  /*7d40*/  ISETP.GE.AND.EX P0, PT, R53, UR11, PT, P0 ;  /* 0x0000000b35007c0c */ /* 0x000fe2000bf06300 */
[----:B------:R-:W-:Y:S01]  /*7d50*/  HADD2.F32 R51, -RZ, R50.H0_H0 ;  /* 0x20000032ff337230 */ /* 0x000fe20000004100 */
        /* <DEDUP_REMOVED lines=22> */
.L_x_976:
        /* <DEDUP_REMOVED lines=21> */
.L_x_978:
[----:B------:R-:W-:Y:S05]  /*8010*/  BSYNC.RECONVERGENT B0 ;  /* 0x0000000000007941 */ /* 0x000fea0003800200 */
.L_x_977:
[-C--:B------:R-:W-:Y:S01]  /*8020*/  FMUL.FTZ R30, R30, R61.reuse ;  /* 0x0000003d1e1e7220 */ /* 0x080fe20000410000 */
[----:B------:R-:W-:Y:S01]  /*8030*/  FADD.FTZ R28, -R18, R33 ;  /* 0x00000021121c7221 */ /* 0x000fe20000010100 */
[--C-:B------:R-:W-:Y:S02]  /*8040*/  HADD2.F32 R20, -RZ, R49.reuse.H0_H0 ;  /* 0x20000031ff147230 */ /* 0x100fe40000004100 */
[----:B0-----:R-:W-:Y:S02]  /*8050*/  HADD2.F32 R22, -RZ, R49.H1_H1 ;  /* 0x30000031ff167230 */ /* 0x001fe40000004100 */
        /* <DEDUP_REMOVED lines=21> */
.L_x_979:
        /* <DEDUP_REMOVED lines=16> */
[----:B-1----:R-:W-:Y:S02]  /*82b0*/  LEA R22, P0, R20, UR6, 0x1 ;  /* 0x0000000614167c11 */ /* 0x002fe4000f8008ff */
[----:B------:R-:W-:Y:S02]  /*82c0*/  IADD3 R23, PT, PT, R21, R23, RZ ;  /* 0x0000001715177210 */ /* 0x000fe40007ffe0ff */
[----:B------:R-:W-:Y:S02]  /*82d0*/  F2FP.F16.F32.PACK_AB R21, R26, R29 ;  /* 0x0000001d1a15723e */ /* 0x000fe400000000ff */
[----:B------:R-:W-:-:S05]  /*82e0*/  LEA.HI.X R23, R20, UR7, R23, 0x1, P0 ;  /* 0x0000000714177c11 */ /* 0x000fca00080f0c17 */
[----:B------:R0:W-:Y:S02]  /*82f0*/  STG.E desc[UR8][R22.64], R21 ;  /* 0x0000001516007986 */ /* 0x0001e4000c101908 */
.L_x_981:
[----:B------:R-:W-:Y:S05]  /*8300*/  BSYNC.RECONVERGENT B0 ;  /* 0x0000000000007941 */ /* 0x000fea0003800200 */
.L_x_980:
        /* <DEDUP_REMOVED lines=35> */
.L_x_982:
        /* <DEDUP_REMOVED lines=21> */
.L_x_984:
[----:B------:R-:W-:Y:S05]  /*8690*/  BSYNC.RECONVERGENT B0 ;  /* 0x0000000000007941 */ /* 0x000fea0003800200 */
.L_x_983:
        /* <DEDUP_REMOVED lines=25> */
.L_x_985:
        /* <DEDUP_REMOVED lines=9> */
[----:B------:R-:W-:Y:S01]  /*88c0*/  FMUL.FTZ R29, R46, R61 ;  /* 0x0000003d2e1d7220 */ /* 0x000fe20000410000 */
[----:B------:R-:W-:Y:S01]  /*88d0*/  MOV R21, R69 ;  /* 0x0000004500157202 */ /* 0x000fe20000000f00 */
[----:B------:R-:W1:Y:S01]  /*88e0*/  LDCU.64 UR6, c[0x0][0x380] ;  /* 0x00007000ff0677ac */ /* 0x000e620008000a00 */
[----:B0-----:R-:W-:Y:S02]  /*88f0*/  IMAD R23, R26, UR4, RZ ;  /* 0x000000041a177c24 */ /* 0x001fe4000f8e02ff */
[----:B------:R-:W-:Y:S01]  /*8900*/  FMUL.FTZ R26, R30, R61 ;  /* 0x0000003d1e1a7220 */ /* 0x000fe20000410000 */
[----:B------:R-:W-:-:S04]  /*8910*/  IMAD.WIDE.U32 R20, R28, UR4, R20 ;  /* 0x000000041c147c25 */ /* 0x000fc8000f8e0014 */
[----:B------:R-:W-:Y:S01]  /*8920*/  IMAD R23, R28, UR5, R23 ;  /* 0x000000051c177c24 */ /* 0x000fe2000f8e0217 */
[----:B-1----:R-:W-:-:S04]  /*8930*/  LEA R22, P0, R20, UR6, 0x1 ;  /* 0x0000000614167c11 */ /* 0x002fc8000f8008ff */
[----:B------:R-:W-:Y:S02]  /*8940*/  IADD3 R23, PT, PT, R21, R23, RZ ;  /* 0x0000001715177210 */ /* 0x000fe40007ffe0ff */
[----:B------:R-:W-:Y:S02]  /*8950*/  F2FP.F16.F32.PACK_AB R21, R26, R29 ;  /* 0x0000001d1a15723e */ /* 0x000fe400000000ff */
[----:B------:R-:W-:-:S05]  /*8960*/  LEA.HI.X R23, R20, UR7, R23, 0x1, P0 ;  /* 0x0000000714177c11 */ /* 0x000fca00080f0c17 */
[----:B------:R0:W-:Y:S02]  /*8970*/  STG.E desc[UR8][R22.64], R21 ;  /* 0x0000001516007986 */ /* 0x0001e4000c101908 */
.L_x_987:
[----:B------:R-:W-:Y:S05]  /*8980*/  BSYNC.RECONVERGENT B0 ;  /* 0x0000000000007941 */ /* 0x000fea0003800200 */
.L_x_986:
[----:B0-----:R-:W-:Y:S02]  /*8990*/  HADD2.F32 R23, -RZ, R42.H1_H1 ;  /* 0x3000002aff177230 */ /* 0x001fe40000004100 */
[C---:B------:R-:W-:Y:S01]  /*89a0*/  FADD.FTZ R50, -R18.reuse, R33 ;  /* 0x0000002112327221 */ /* 0x040fe20000010100 */
[----:B------:R-:W-:Y:S02]  /*89b0*/  HADD2.F32 R29, -RZ, R40.H0_H0 ;  /* 0x20000028ff1d7230 */ /* 0x000fe40000004100 */
[C---:B------:R-:W-:Y:S01]  /*89c0*/  FADD.FTZ R46, -R18.reuse, R31 ;  /* 0x0000001f122e7221 */ /* 0x040fe20000010100 */
[----:B------:R-:W-:Y:S02]  /*89d0*/  HADD2.F32 R37, -RZ, R38.H0_H0 ;  /* 0x20000026ff257230 */ /* 0x000fe40000004100 */
[C---:B------:R-:W-:Y:S01]  /*89e0*/  FADD.FTZ R20, -R18.reuse, R23 ;  /* 0x0000001712147221 */ /* 0x040fe20000010100 */
[----:B------:R-:W-:Y:S02]  /*89f0*/  HADD2.F32 R21, -RZ, R42.H0_H0 ;  /* 0x2000002aff157230 */ /* 0x000fe40000004100 */
[----:B------:R-:W-:Y:S01]  /*8a00*/  FADD.FTZ R44, -R18, R29 ;  /* 0x0000001d122c7221 */ /* 0x000fe20000010100 */
[----:B------:R-:W-:-:S02]  /*8a10*/  HADD2.F32 R35, -RZ, R40.H1_H1 ;  /* 0x30000028ff237230 */ /* 0x000fc40000004100 */
[C---:B------:R-:W-:Y:S01]  /*8a20*/  FADD.FTZ R40, -R18.reuse, R37 ;  /* 0x0000002512287221 */ /* 0x040fe20000010100 */
[----:B------:R-:W-:Y:S01]  /*8a30*/  HADD2.F32 R45, -RZ, R38.H1_H1 ;  /* 0x30000026ff2d7230 */ /* 0x000fe20000004100 */
[C---:B------:R-:W-:Y:S01]  /*8a40*/  IADD3 R23, PT, PT, R27.reuse, 0xa0, RZ ;  /* 0x000000a01b177810 */ /* 0x040fe20007ffe0ff */
[----:B------:R-:W-:Y:S01]  /*8a50*/  HADD2.F32 R63, -RZ, R8.H0_H0 ;  /* 0x20000008ff3f7230 */ /* 0x000fe20000004100 */
[C---:B------:R-:W-:Y:S01]  /*8a60*/  IADD3 R37, PT, PT, R27.reuse, 0xc0, RZ ;  /* 0x000000c01b257810 */ /* 0x040fe20007ffe0ff */
[--C-:B------:R-:W-:Y:S01]  /*8a70*/  HADD2.F32 R47, -RZ, R4.reuse.H0_H0 ;  /* 0x20000004ff2f7230 */ /* 0x100fe20000004100 */
[C---:B------:R-:W-:Y:S01]  /*8a80*/  IADD3 R33, PT, PT, R27.reuse, 0xe0, RZ ;  /* 0x000000e01b217810 */ /* 0x040fe20007ffe0ff */
[----:B------:R-:W-:Y:S01]  /*8a90*/  HADD2.F32 R49, -RZ, R4.H1_H1 ;  /* 0x30000004ff317230 */ /* 0x000fe20000004100 */
[----:B------:R-:W-:Y:S01]  /*8aa0*/  IADD3 R29, PT, PT, R27, 0x100, RZ ;  /* 0x000001001b1d7810 */ /* 0x000fe20007ffe0ff */
[--C-:B------:R-:W-:Y:S02]  /*8ab0*/  HADD2.F32 R51, -RZ, R6.reuse.H0_H0 ;  /* 0x20000006ff337230 */ /* 0x100fe40000004100 */
[----:B------:R-:W-:Y:S01]  /*8ac0*/  FADD.FTZ R22, -R18, R21 ;  /* 0x0000001512167221 */ /* 0x000fe20000010100 */
[----:B------:R-:W-:-:S02]  /*8ad0*/  HADD2.F32 R53, -RZ, R6.H1_H1 ;  /* 0x30000006ff357230 */ /* 0x000fc40000004100 */
[C---:B------:R-:W-:Y:S01]  /*8ae0*/  FADD.FTZ R42, -R18.reuse, R35 ;  /* 0x00000023122a7221 */ /* 0x040fe20000010100 */
[----:B------:R-:W-:Y:S02]  /*8af0*/  HADD2.F32 R65, -RZ, R8.H1_H1 ;  /* 0x30000008ff417230 */ /* 0x000fe40000004100 */
[C---:B------:R-:W-:Y:S01]  /*8b00*/  FADD.FTZ R38, -R18.reuse, R45 ;  /* 0x0000002d12267221 */ /* 0x040fe20000010100 */
[--C-:B------:R-:W-:Y:S02]  /*8b10*/  HADD2.F32 R71, -RZ, R10.reuse.H0_H0 ;  /* 0x2000000aff477230 */ /* 0x100fe40000004100 */
[----:B------:R-:W-:Y:S01]  /*8b20*/  FADD.FTZ R30, -R18, R63 ;  /* 0x0000003f121e7221 */ /* 0x000fe20000010100 */
[----:B------:R-:W-:Y:S01]  /*8b30*/  HADD2.F32 R73, -RZ, R10.H1_H1 ;  /* 0x3000000aff497230 */ /* 0x000fe20000004100 */
[----:B------:R-:W-:Y:S01]  /*8b40*/  ISETP.GE.U32.AND P0, PT, R23, UR10, PT ;  /* 0x0000000a17007c0c */ /* 0x000fe2000bf06070 */
[--C-:B------:R-:W-:Y:S01]  /*8b50*/  HADD2.F32 R75, -RZ, R12.reuse.H0_H0 ;  /* 0x2000000cff4b7230 */ /* 0x100fe20000004100 */
[----:B------:R-:W-:Y:S01]  /*8b60*/  ISETP.GE.U32.AND P1, PT, R37, UR10, PT ;  /* 0x0000000a25007c0c */ /* 0x000fe2000bf26070 */
[----:B------:R-:W-:Y:S01]  /*8b70*/  HADD2.F32 R77, -RZ, R12.H1_H1 ;  /* 0x3000000cff4d7230 */ /* 0x000fe20000004100 */
[----:B------:R-:W-:Y:S01]  /*8b80*/  ISETP.GE.U32.AND P2, PT, R33, UR10, PT ;  /* 0x0000000a21007c0c */ /* 0x000fe2000bf46070 */
[--C-:B------:R-:W-:Y:S01]  /*8b90*/  HADD2.F32 R79, -RZ, R14.reuse.H0_H0 ;  /* 0x2000000eff4f7230 */ /* 0x100fe20000004100 */
[----:B------:R-:W-:Y:S01]  /*8ba0*/  ISETP.GE.U32.AND P3, PT, R29, UR10, PT ;  /* 0x0000000a1d007c0c */ /* 0x000fe2000bf66070 */
[----:B------:R-:W-:Y:S01]  /*8bb0*/  HADD2.F32 R81, -RZ, R14.H1_H1 ;  /* 0x3000000eff517230 */ /* 0x000fe20000004100 */
[----:B------:R-:W-:Y:S01]  /*8bc0*/  SHF.R.S32.HI R63, RZ, 0x1f, R23 ;  /* 0x0000001fff3f7819 */ /* 0x000fe20000011417 */
[--C-:B------:R-:W-:Y:S01]  /*8bd0*/  HADD2.F32 R83, -RZ, R16.reuse.H0_H0 ;  /* 0x20000010ff537230 */ /* 0x100fe20000004100 */
[----:B------:R-:W-:Y:S01]  /*8be0*/  SHF.R.S32.HI R45, RZ, 0x1f, R37 ;  /* 0x0000001fff2d7819 */ /* 0x000fe20000011425 */
[----:B------:R-:W-:Y:S01]  /*8bf0*/  HADD2.F32 R85, -RZ, R16.H1_H1 ;  /* 0x30000010ff557230 */ /* 0x000fe20000004100 */
[----:B------:R-:W-:Y:S01]  /*8c00*/  SHF.R.S32.HI R35, RZ, 0x1f, R33 ;  /* 0x0000001fff237819 */ /* 0x000fe20000011421 */
[----:B------:R-:W-:Y:S01]  /*8c10*/  FMUL.FTZ R21, R46, R61 ;  /* 0x0000003d2e157220 */ /* 0x000fe20000410000 */
[----:B------:R-:W-:Y:S01]  /*8c20*/  SHF.R.S32.HI R31, RZ, 0x1f, R29 ;  /* 0x0000001fff1f7819 */ /* 0x000fe2000001141d */
        /* <DEDUP_REMOVED lines=40> */
.L_x_988:
        /* <DEDUP_REMOVED lines=21> */
.L_x_990:
[----:B------:R-:W-:Y:S05]  /*9000*/  BSYNC.RECONVERGENT B0 ;  /* 0x0000000000007941 */ /* 0x000fea0003800200 */
.L_x_989:
[--C-:B------:R-:W-:Y:S02]  /*9010*/  HADD2.F32 R20, -RZ, R41.reuse.H0_H0 ;  /* 0x20000029ff147230 */ /* 0x100fe40000004100 */
[C-C-:B------:R-:W-:Y:S01]  /*9020*/  FFMA.FTZ R52, R24.reuse, R46, R25.reuse ;  /* 0x0000002e18347223 */ /* 0x140fe20000010019 */
[----:B------:R-:W-:Y:S01]  /*9030*/  FFMA.FTZ R54, R24, R72, R25 ;  /* 0x0000004818367223 */ /* 0x000fe20000010019 */
[----:B0-----:R-:W-:Y:S01]  /*9040*/  HADD2.F32 R22, -RZ, R41.H1_H1 ;  /* 0x30000029ff167230 */ /* 0x001fe20000004100 */
        /* <DEDUP_REMOVED lines=19> */
.L_x_991:
[----:B------:R-:W-:Y:S01]  /*9180*/  BSSY.RECONVERGENT B0, `(.L_x_992) ;  /* 0x0000013000007945 */ /* 0x000fe20003800200 */
[----:B------:R-:W-:Y:S01]  /*9190*/  FFMA.FTZ R52, R59, R20, -R52 ;  /* 0x000000143b347223 */ /* 0x000fe20000010834 */
        /* <DEDUP_REMOVED lines=17> */
.L_x_993:
[----:B------:R-:W-:Y:S05]  /*92b0*/  BSYNC.RECONVERGENT B0 ;  /* 0x0000000000007941 */ /* 0x000fea0003800200 */
.L_x_992:
[--C-:B------:R-:W-:Y:S02]  /*92c0*/  HADD2.F32 R20, -RZ, R39.reuse.H0_H0 ;  /* 0x20000027ff147230 */ /* 0x100fe40000004100 */
[----:B------:R-:W-:Y:S01]  /*92d0*/  FFMA.FTZ R48, R24, R44, R25 ;  /* 0x0000002c18307223 */ /* 0x000fe20000010019 */
[----:B0-----:R-:W-:Y:S02]  /*92e0*/  HADD2.F32 R22, -RZ, R39.H1_H1 ;  /* 0x30000027ff167230 */ /* 0x001fe40000004100 */
        /* <DEDUP_REMOVED lines=20> */
.L_x_994:
        /* <DEDUP_REMOVED lines=21> */
.L_x_996:
[----:B------:R-:W-:Y:S05]  /*9580*/  BSYNC.RECONVERGENT B0 ;  /* 0x0000000000007941 */ /* 0x000fea0003800200 */
.L_x_995:
        /* <DEDUP_REMOVED lines=23> */
.L_x_997:
        /* <DEDUP_REMOVED lines=18> */
.L_x_999:
[----:B------:R-:W-:Y:S05]  /*9820*/  BSYNC.RECONVERGENT B0 ;  /* 0x0000000000007941 */ /* 0x000fea0003800200 */
.L_x_998:
[-C--:B------:R-:W-:Y:S01]  /*9830*/  FMUL.FTZ R46, R34, R61.reuse ;  /* 0x0000003d222e7220 */ /* 0x080fe20000410000 */
[-C--:B------:R-:W-:Y:S01]  /*9840*/  FMUL.FTZ R42, R32, R61.reuse ;  /* 0x0000003d202a7220 */ /* 0x080fe20000410000 */
[-C--:B------:R-:W-:Y:S01]  /*9850*/  FMUL.FTZ R32, R26, R61.reuse ;  /* 0x0000003d1a207220 */ /* 0x080fe20000410000 */
        /* <DEDUP_REMOVED lines=10> */
[--C-:B------:R-:W-:Y:S01]  /*9900*/  HADD2.F32 R20, -RZ, R5.reuse.H0_H0 ;  /* 0x20000005ff147230 */ /* 0x100fe20000004100 */
[C---:B0-----:R-:W-:Y:S01]  /*9910*/  IADD3 R3, PT, PT, R27.reuse, 0x1c0, RZ ;  /* 0x000001c01b037810 */ /* 0x041fe20007ffe0ff */
[----:B------:R-:W-:Y:S01]  /*9920*/  HADD2.F32 R74, -RZ, R5.H1_H1 ;  /* 0x30000005ff4a7230 */ /* 0x000fe20000004100 */
        /* <DEDUP_REMOVED lines=45> */
.L_x_1000:
        /* <DEDUP_REMOVED lines=32> */
.L_x_1002:
[----:B------:R-:W-:Y:S05]  /*9e00*/  BSYNC.RECONVERGENT B0 ;  /* 0x0000000000007941 */ /* 0x000fea0003800200 */
.L_x_1001:
        /* <DEDUP_REMOVED lines=21> */
.L_x_1003:
        /* <DEDUP_REMOVED lines=9> */
[----:B-1----:R-:W-:Y:S02]  /*9ff0*/  IMAD R20, R37, UR4, RZ ;  /* 0x0000000425147c24 */ /* 0x002fe4000f8e02ff */
[----:B------:R-:W-:-:S04]  /*a000*/  IMAD.WIDE.U32 R4, R35, UR4, R4 ;  /* 0x0000000423047c25 */ /* 0x000fc8000f8e0004 */
[----:B------:R-:W-:Y:S02]  /*a010*/  IMAD R35, R35, UR5, R20 ;  /* 0x0000000523237c24 */ /* 0x000fe4000f8e0214 */
[----:B------:R-:W-:Y:S01]  /*a020*/  FMUL.FTZ R20, R6, R61 ;  /* 0x0000003d06147220 */ /* 0x000fe20000410000 */
[----:B0-----:R-:W-:Y:S02]  /*a030*/  LEA R6, P1, R4, UR6, 0x1 ;  /* 0x0000000604067c11 */ /* 0x001fe4000f8208ff */
[----:B------:R-:W-:Y:S02]  /*a040*/  IADD3 R35, PT, PT, R5, R35, RZ ;  /* 0x0000002305237210 */ /* 0x000fe40007ffe0ff */
[----:B------:R-:W-:Y:S02]  /*a050*/  F2FP.F16.F32.PACK_AB R5, R20, R21 ;  /* 0x000000151405723e */ /* 0x000fe400000000ff */
[----:B------:R-:W-:-:S05]  /*a060*/  LEA.HI.X R7, R4, UR7, R35, 0x1, P1 ;  /* 0x0000000704077c11 */ /* 0x000fca00088f0c23 */
[----:B------:R1:W-:Y:S02]  /*a070*/  STG.E desc[UR8][R6.64], R5 ;  /* 0x0000000506007986 */ /* 0x0003e4000c101908 */
.L_x_1005:
[----:B------:R-:W-:Y:S05]  /*a080*/  BSYNC.RECONVERGENT B0 ;  /* 0x0000000000007941 */ /* 0x000fea0003800200 */
.L_x_1004:
[--C-:B------:R-:W-:Y:S02]  /*a090*/  HADD2.F32 R4, -RZ, R9.reuse.H0_H0 ;  /* 0x20000009ff047230 */ /* 0x100fe40000004100 */
[----:B------:R-:W-:Y:S01]  /*a0a0*/  HADD2.F32 R9, -RZ, R9.H1_H1 ;  /* 0x30000009ff097230 */ /* 0x000fe20000004100 */
[----:B------:R-:W-:Y:S06]  /*a0b0*/  BRA.U !UP0, `(.L_x_1006) ;  /* 0x0000000108487547 */ /* 0x000fec000b800000 */
[----:B------:R-:W-:Y:S01]  /*a0c0*/  FFMA.FTZ R36, R59, R36, R64 ;  /* 0x000000243b247223 */ /* 0x000fe20000010040 */
[----:B------:R-:W-:-:S03]  /*a0d0*/  FFMA.FTZ R38, R19, R38, R62 ;  /* 0x0000002613267223 */ /* 0x000fc6000001003e */
[----:B-1----:R-:W-:Y:S01]  /*a0e0*/  FMUL.FTZ R5, R36, -1.4426950216293334961 ;  /* 0xbfb8aa3b24057820 */ /* 0x002fe20000410000 */
        /* <DEDUP_REMOVED lines=15> */
.L_x_1006:
[----:B------:R-:W-:Y:S01]  /*a1e0*/  BSSY.RECONVERGENT B0, `(.L_x_1007) ;  /* 0x0000012000007945 */ /* 0x000fe20003800200 */
[----:B------:R-:W-:Y:S01]  /*a1f0*/  FFMA.FTZ R70, R59, R4, -R70 ;  /* 0x000000043b467223 */ /* 0x000fe20000010846 */
[----:B------:R-:W-:Y:S02]  /*a200*/  FFMA.FTZ R72, R19, R9, -R72 ;  /* 0x0000000913487223 */ /* 0x000fe40000010848 */
[----:B------:R-:W-:Y:S05]  /*a210*/  @P0 BRA `(.L_x_1008) ;  /* 0x0000000000380947 */ /* 0x000fea0003800000 */
[----:B------:R-:W2:Y:S01]  /*a220*/  LDCU.64 UR4, c[0x0][0x3f8] ;  /* 0x00007f00ff0477ac */ /* 0x000ea20008000a00 */
[----:B------:R-:W-:Y:S01]  /*a230*/  MOV R4, R66 ;  /* 0x0000004200047202 */ /* 0x000fe20000000f00 */
[----:B------:R-:W-:Y:S01]  /*a240*/  FMUL.FTZ R70, R70, R61 ;  /* 0x0000003d46467220 */ /* 0x000fe20000410000 */
[----:B-1----:R-:W-:Y:S01]  /*a250*/  MOV R5, R69 ;  /* 0x0000004500057202 */ /* 0x002fe20000000f00 */
[----:B------:R-:W1:Y:S01]  /*a260*/  LDCU.64 UR6, c[0x0][0x380] ;  /* 0x00007000ff0677ac */ /* 0x000e620008000a00 */
[----:B------:R-:W-:-:S05]  /*a270*/  FMUL.FTZ R9, R72, R61 ;  /* 0x0000003d48097220 */ /* 0x000fca0000410000 */
[----:B------:R-:W-:Y:S01]  /*a280*/  F2FP.F16.F32.PACK_AB R9, R9, R70 ;  /* 0x000000460909723e */ /* 0x000fe200000000ff */
[----:B--2---:R-:W-:Y:S02]  /*a290*/  IMAD R6, R33, UR4, RZ ;  /* 0x0000000421067c24 */ /* 0x004fe4000f8e02ff */
[----:B------:R-:W-:-:S04]  /*a2a0*/  IMAD.WIDE.U32 R4, R31, UR4, R4 ;  /* 0x000000041f047c25 */ /* 0x000fc8000f8e0004 */
[----:B------:R-:W-:Y:S01]  /*a2b0*/  IMAD R31, R31, UR5, R6 ;  /* 0x000000051f1f7c24 */ /* 0x000fe2000f8e0206 */
[----:B-1----:R-:W-:-:S04]  /*a2c0*/  LEA R6, P0, R4, UR6, 0x1 ;  /* 0x0000000604067c11 */ /* 0x002fc8000f8008ff */
[----:B------:R-:W-:-:S04]  /*a2d0*/  IADD3 R31, PT, PT, R5, R31, RZ ;  /* 0x0000001f051f7210 */ /* 0x000fc80007ffe0ff */
[----:B------:R-:W-:-:S05]  /*a2e0*/  LEA.HI.X R7, R4, UR7, R31, 0x1, P0 ;  /* 0x0000000704077c11 */ /* 0x000fca00080f0c1f */
[----:B------:R2:W-:Y:S02]  /*a2f0*/  STG.E desc[UR8][R6.64], R9 ;  /* 0x0000000906007986 */ /* 0x0005e4000c101908 */
.L_x_1008:
[----:B------:R-:W-:Y:S05]  /*a300*/  BSYNC.RECONVERGENT B0 ;  /* 0x0000000000007941 */ /* 0x000fea0003800200 */
.L_x_1007:
[--C-:B------:R-:W-:Y:S02]  /*a310*/  HADD2.F32 R4, -RZ, R11.reuse.H0_H0 ;  /* 0x2000000bff047230 */ /* 0x100fe40000004100 */
[----:B------:R-:W-:Y:S01]  /*a320*/  HADD2.F32 R11, -RZ, R11.H1_H1 ;  /* 0x3000000bff0b7230 */ /* 0x000fe20000004100 */
[----:B------:R-:W-:Y:S06]  /*a330*/  BRA.U !UP0, `(.L_x_1009) ;  /* 0x0000000108487547 */ /* 0x000fec000b800000 */
[----:B------:R-:W-:Y:S01]  /*a340*/  FFMA.FTZ R34, R19, R34, R62 ;  /* 0x0000002213227223 */ /* 0x000fe2000001003e */
[----:B------:R-:W-:-:S03]  /*a350*/  FFMA.FTZ R32, R59, R32, R64 ;  /* 0x000000203b207223 */ /* 0x000fc60000010040 */
[----:B--2---:R-:W-:Y:S01]  /*a360*/  FMUL.FTZ R9, R34, -1.4426950216293334961 ;  /* 0xbfb8aa3b22097820 */ /* 0x004fe20000410000 */
[----:B-1----:R-:W-:-:S05]  /*a370*/  FMUL.FTZ R5, R32, -1.4426950216293334961 ;  /* 0xbfb8aa3b20057820 */ /* 0x002fca0000410000 */
        /* <DEDUP_REMOVED lines=14> */
.L_x_1009:
[----:B------:R-:W-:Y:S01]  /*a460*/  BSSY.RECONVERGENT B0, `(.L_x_1010) ;  /* 0x0000012000007945 */ /* 0x000fe20003800200 */
[----:B------:R-:W-:Y:S01]  /*a470*/  FFMA.FTZ R52, R59, R4, -R52 ;  /* 0x000000043b347223 */ /* 0x000fe20000010834 */
[----:B------:R-:W-:Y:S02]  /*a480*/  FFMA.FTZ R54, R19, R11, -R54 ;  /* 0x0000000b13367223 */ /* 0x000fe40000010836 */
[----:B------:R-:W-:Y:S05]  /*a490*/  @P6 BRA `(.L_x_1011) ;  /* 0x0000000000386947 */ /* 0x000fea0003800000 */
[----:B------:R-:W3:Y:S01]  /*a4a0*/  LDCU.64 UR4, c[0x0][0x3f8] ;  /* 0x00007f00ff0477ac */ /* 0x000ee20008000a00 */
[----:B------:R-:W-:Y:S01]  /*a4b0*/  MOV R4, R66 ;  /* 0x0000004200047202 */ /* 0x000fe20000000f00 */
[----:B------:R-:W-:Y:S01]  /*a4c0*/  FMUL.FTZ R52, R52, R61 ;  /* 0x0000003d34347220 */ /* 0x000fe20000410000 */
[----:B-1----:R-:W-:Y:S01]  /*a4d0*/  MOV R5, R69 ;  /* 0x0000004500057202 */ /* 0x002fe20000000f00 */
[----:B------:R-:W1:Y:S01]  /*a4e0*/  LDCU.64 UR6, c[0x0][0x380] ;  /* 0x00007000ff0677ac */ /* 0x000e620008000a00 */
[----:B--2---:R-:W-:-:S05]  /*a4f0*/  FMUL.FTZ R9, R54, R61 ;  /* 0x0000003d36097220 */ /* 0x004fca0000410000 */
[----:B------:R-:W-:Y:S01]  /*a500*/  F2FP.F16.F32.PACK_AB R9, R9, R52 ;  /* 0x000000340909723e */ /* 0x000fe200000000ff */
[----:B---3--:R-:W-:Y:S02]  /*a510*/  IMAD R29, R29, UR4, RZ ;  /* 0x000000041d1d7c24 */ /* 0x008fe4000f8e02ff */
[----:B------:R-:W-:-:S04]  /*a520*/  IMAD.WIDE.U32 R6, R26, UR4, R4 ;  /* 0x000000041a067c25 */ /* 0x000fc8000f8e0004 */
[----:B------:R-:W-:Y:S01]  /*a530*/  IMAD R29, R26, UR5, R29 ;  /* 0x000000051a1d7c24 */ /* 0x000fe2000f8e021d */
[----:B-1----:R-:W-:-:S04]  /*a540*/  LEA R4, P0, R6, UR6, 0x1 ;  /* 0x0000000606047c11 */ /* 0x002fc8000f8008ff */
[----:B------:R-:W-:-:S04]  /*a550*/  IADD3 R29, PT, PT, R7, R29, RZ ;  /* 0x0000001d071d7210 */ /* 0x000fc80007ffe0ff */
[----:B------:R-:W-:-:S05]  /*a560*/  LEA.HI.X R5, R6, UR7, R29, 0x1, P0 ;  /* 0x0000000706057c11 */ /* 0x000fca00080f0c1d */
[----:B------:R3:W-:Y:S02]  /*a570*/  STG.E desc[UR8][R4.64], R9 ;  /* 0x0000000904007986 */ /* 0x0007e4000c101908 */
.L_x_1011:
[----:B------:R-:W-:Y:S05]  /*a580*/  BSYNC.RECONVERGENT B0 ;  /* 0x0000000000007941 */ /* 0x000fea0003800200 */
.L_x_1010:
[--C-:B---3--:R-:W-:Y:S02]  /*a590*/  HADD2.F32 R4, -RZ, R13.reuse.H0_H0 ;  /* 0x2000000dff047230 */ /* 0x108fe40000004100 */
[----:B------:R-:W-:Y:S01]  /*a5a0*/  HADD2.F32 R13, -RZ, R13.H1_H1 ;  /* 0x3000000dff0d7230 */ /* 0x000fe20000004100 */
[----:B------:R-:W-:Y:S06]  /*a5b0*/  BRA.U !UP0, `(.L_x_1012) ;  /* 0x0000000108487547 */ /* 0x000fec000b800000 */
[----:B------:R-:W-:Y:S01]  /*a5c0*/  FFMA.FTZ R28, R59, R28, R64 ;  /* 0x0000001c3b1c7223 */ /* 0x000fe20000010040 */
[----:B------:R-:W-:-:S03]  /*a5d0*/  FFMA.FTZ R30, R19, R30, R62 ;  /* 0x0000001e131e7223 */ /* 0x000fc6000001003e */
[----:B-1----:R-:W-:Y:S01]  /*a5e0*/  FMUL.FTZ R5, R28, -1.4426950216293334961 ;  /* 0xbfb8aa3b1c057820 */ /* 0x002fe20000410000 */
[----:B--2---:R-:W-:-:S05]  /*a5f0*/  FMUL.FTZ R9, R30, -1.4426950216293334961 ;  /* 0xbfb8aa3b1e097820 */ /* 0x004fca0000410000 */
[----:B------:R-:W1:Y:S04]  /*a600*/  MUFU.EX2 R5, R5 ;  /* 0x0000000500057308 */ /* 0x000e680000000800 */
[----:B------:R-:W2:Y:S01]  /*a610*/  MUFU.EX2 R9, R9 ;  /* 0x0000000900097308 */ /* 0x000ea20000000800 */
[----:B-1----:R-:W-:Y:S01]  /*a620*/  FADD.FTZ R6, R5, 1 ;  /* 0x3f80000005067421 */ /* 0x002fe20000010000 */
[----:B--2---:R-:W-:-:S03]  /*a630*/  FADD.FTZ R11, R9, 1 ;  /* 0x3f800000090b7421 */ /* 0x004fc60000010000 */
[----:B------:R-:W1:Y:S08]  /*a640*/  MUFU.RCP R7, R6 ;  /* 0x0000000600077308 */ /* 0x000e700000001000 */
[----:B0-----:R-:W0:Y:S01]  /*a650*/  MUFU.RCP R20, R11 ;  /* 0x0000000b00147308 */ /* 0x001e220000001000 */
[----:B-1----:R-:W-:Y:S01]  /*a660*/  FADD.FTZ R21, -R7, 1 ;  /* 0x3f80000007157421 */ /* 0x002fe20000010100 */
[----:B------:R-:W-:-:S03]  /*a670*/  FMUL.FTZ R4, R4, R7 ;  /* 0x0000000704047220 */ /* 0x000fc60000410000 */
[----:B------:R-:W-:Y:S01]  /*a680*/  FFMA.FTZ R21, R28, R21, 1 ;  /* 0x3f8000001c157423 */ /* 0x000fe20000010015 */
[----:B0-----:R-:W-:Y:S01]  /*a690*/  FADD.FTZ R25, -R20, 1 ;  /* 0x3f80000014197421 */ /* 0x001fe20000010100 */
[----:B------:R-:W-:Y:S02]  /*a6a0*/  FMUL.FTZ R13, R13, R20 ;  /* 0x000000140d0d7220 */ /* 0x000fe40000410000 */
[----:B------:R-:W-:Y:S01]  /*a6b0*/  FMUL.FTZ R4, R4, R21 ;  /* 0x0000001504047220 */ /* 0x000fe20000410000 */
[----:B------:R-:W-:-:S04]  /*a6c0*/  FFMA.FTZ R30, R30, R25, 1 ;  /* 0x3f8000001e1e7423 */ /* 0x000fc80000010019 */
[----:B------:R-:W-:-:S07]  /*a6d0*/  FMUL.FTZ R13, R13, R30 ;  /* 0x0000001e0d0d7220 */ /* 0x000fce0000410000 */
.L_x_1012:
        /* <DEDUP_REMOVED lines=18> */
.L_x_1014:
[----:B------:R-:W-:Y:S05]  /*a800*/  BSYNC.RECONVERGENT B0 ;  /* 0x0000000000007941 */ /* 0x000fea0003800200 */
.L_x_1013:
        /* <DEDUP_REMOVED lines=12> */
[----:B------:R-:W0:Y:S01]  /*a8d0*/  MUFU.RCP R16, R11 ;  /* 0x0000000b00107308 */ /* 0x000e220000001000 */
        /* <DEDUP_REMOVED lines=8> */
.L_x_1015:
        /* <DEDUP_REMOVED lines=9> */
[----:B---3--:R-:W-:Y:S02]  /*a9f0*/  IMAD R22, R22, UR4, RZ ;  /* 0x0000000416167c24 */ /* 0x008fe4000f8e02ff */
[----:B--2---:R-:W-:-:S04]  /*aa00*/  IMAD.WIDE.U32 R6, R3, UR4, R4 ;  /* 0x0000000403067c25 */ /* 0x004fc8000f8e0004 */
[----:B------:R-:W-:Y:S02]  /*aa10*/  IMAD R5, R3, UR5, R22 ;  /* 0x0000000503057c24 */ /* 0x000fe4000f8e0216 */
[----:B------:R-:W-:Y:S01]  /*aa20*/  FMUL.FTZ R3, R44, R61 ;  /* 0x0000003d2c037220 */ /* 0x000fe20000410000 */
[C---:B-1----:R-:W-:Y:S02]  /*aa30*/  LEA R4, P0, R6.reuse, UR6, 0x1 ;  /* 0x0000000606047c11 */ /* 0x042fe4000f8008ff */
[----:B------:R-:W-:Y:S02]  /*aa40*/  IADD3 R5, PT, PT, R7, R5, RZ ;  /* 0x0000000507057210 */ /* 0x000fe40007ffe0ff */
[----:B------:R-:W-:Y:S02]  /*aa50*/  F2FP.F16.F32.PACK_AB R3, R3, R46 ;  /* 0x0000002e0303723e */ /* 0x000fe400000000ff */
[----:B------:R-:W-:-:S05]  /*aa60*/  LEA.HI.X R5, R6, UR7, R5, 0x1, P0 ;  /* 0x0000000706057c11 */ /* 0x000fca00080f0c05 */
[----:B------:R3:W-:Y:S02]  /*aa70*/  STG.E desc[UR8][R4.64], R3 ;  /* 0x0000000304007986 */ /* 0x0007e4000c101908 */
.L_x_1017:
[----:B------:R-:W-:Y:S05]  /*aa80*/  BSYNC.RECONVERGENT B0 ;  /* 0x0000000000007941 */ /* 0x000fea0003800200 */
.L_x_1016:
[--C-:B---3--:R-:W-:Y:S01]  /*aa90*/  HADD2.F32 R3, -RZ, R17.reuse.H0_H0 ;  /* 0x20000011ff037230 */ /* 0x108fe20000004100 */
[----:B------:R-:W-:Y:S01]  /*aaa0*/  SHF.R.S32.HI R12, RZ, 0x1f, R27 ;  /* 0x0000001fff0c7819 */ /* 0x000fe2000001141b */
[----:B------:R-:W-:Y:S01]  /*aab0*/  HADD2.F32 R17, -RZ, R17.H1_H1 ;  /* 0x30000011ff117230 */ /* 0x000fe20000004100 */
[----:B------:R-:W-:Y:S06]  /*aac0*/  BRA.U !UP0, `(.L_x_1018) ;  /* 0x0000000108487547 */ /* 0x000fec000b800000 */
[----:B------:R-:W-:Y:S01]  /*aad0*/  FFMA.FTZ R8, R59, R8, R64 ;  /* 0x000000083b087223 */ /* 0x000fe20000010040 */
[----:B------:R-:W-:-:S03]  /*aae0*/  FFMA.FTZ R18, R19, R18, R62 ;  /* 0x0000001213127223 */ /* 0x000fc6000001003e */
[----:B------:R-:W-:Y:S01]  /*aaf0*/  FMUL.FTZ R4, R8, -1.4426950216293334961 ;  /* 0xbfb8aa3b08047820 */ /* 0x000fe20000410000 */
[----:B-12---:R-:W-:-:S05]  /*ab00*/  FMUL.FTZ R7, R18, -1.4426950216293334961 ;  /* 0xbfb8aa3b12077820 */ /* 0x006fca0000410000 */
        /* <DEDUP_REMOVED lines=14> */
.L_x_1018:
[----:B------:R-:W-:Y:S01]  /*abf0*/  ISETP.GE.AND.EX P3, PT, R12, UR11, PT, P3 ;  /* 0x0000000b0c007c0c */ /* 0x000fe2000bf66330 */
[----:B------:R-:W-:Y:S01]  /*ac00*/  FFMA.FTZ R14, R59, R3, -R14 ;  /* 0x000000033b0e7223 */ /* 0x000fe2000001080e */
[----:B------:R-:W-:Y:S01]  /*ac10*/  FFMA.FTZ R24, R19, R17, -R24 ;  /* 0x0000001113187223 */ /* 0x000fe20000010818 */
[----:B------:R-:W-:Y:S02]  /*ac20*/  BSSY.RECONVERGENT B0, `(.L_x_1019) ;  /* 0x000000f000007945 */ /* 0x000fe40003800200 */
[-C--:B------:R-:W-:Y:S01]  /*ac30*/  FMUL.FTZ R3, R14, R61.reuse ;  /* 0x0000003d0e037220 */ /* 0x080fe20000410000 */
[----:B------:R-:W-:-:S07]  /*ac40*/  FMUL.FTZ R24, R24, R61 ;  /* 0x0000003d18187220 */ /* 0x000fce0000410000 */
[----:B------:R-:W-:Y:S05]  /*ac50*/  @P3 BRA `(.L_x_1020) ;  /* 0x00000000002c3947 */ /* 0x000fea0003800000 */
[----:B------:R-:W3:Y:S01]  /*ac60*/  LDCU.64 UR4, c[0x0][0x3f8] ;  /* 0x00007f00ff0477ac */ /* 0x000ee20008000a00 */
[----:B------:R-:W-:Y:S02]  /*ac70*/  MOV R67, R69 ;  /* 0x0000004500437202 */ /* 0x000fe40000000f00 */
[----:B------:R-:W-:Y:S01]  /*ac80*/  F2FP.F16.F32.PACK_AB R3, R24, R3 ;  /* 0x000000031803723e */ /* 0x000fe200000000ff */
[----:B------:R-:W4:Y:S01]  /*ac90*/  LDCU.64 UR6, c[0x0][0x380] ;  /* 0x00007000ff0677ac */ /* 0x000f220008000a00 */
[----:B---3--:R-:W-:Y:S02]  /*aca0*/  IMAD R12, R12, UR4, RZ ;  /* 0x000000040c0c7c24 */ /* 0x008fe4000f8e02ff */
[----:B------:R-:W-:-:S04]  /*acb0*/  IMAD.WIDE.U32 R66, R27, UR4, R66 ;  /* 0x000000041b427c25 */ /* 0x000fc8000f8e0042 */
[----:B------:R-:W-:Y:S01]  /*acc0*/  IMAD R27, R27, UR5, R12 ;  /* 0x000000051b1b7c24 */ /* 0x000fe2000f8e020c */
[----:B----4-:R-:W-:-:S04]  /*acd0*/  LEA R4, P0, R66, UR6, 0x1 ;  /* 0x0000000642047c11 */ /* 0x010fc8000f8008ff */
[----:B------:R-:W-:-:S04]  /*ace0*/  IADD3 R27, PT, PT, R67, R27, RZ ;  /* 0x0000001b431b7210 */ /* 0x000fc80007ffe0ff */
[----:B-1----:R-:W-:-:S05]  /*acf0*/  LEA.HI.X R5, R66, UR7, R27, 0x1, P0 ;  /* 0x0000000742057c11 */ /* 0x002fca00080f0c1b */
[----:B------:R3:W-:Y:S02]  /*ad00*/  STG.E desc[UR8][R4.64], R3 ;  /* 0x0000000304007986 */ /* 0x0007e4000c101908 */
.L_x_1020:
[----:B------:R-:W-:Y:S05]  /*ad10*/  BSYNC.RECONVERGENT B0 ;  /* 0x0000000000007941 */ /* 0x000fea0003800200 */
.L_x_1019:
[----:B---3--:R-:W3:Y:S01]  /*ad20*/  LDC R3, c[0x0][0x374] ;  /* 0x0000dd00ff037b82 */ /* 0x008ee20000000800 */
[----:B------:R-:W4:Y:S01]  /*ad30*/  LDCU UR4, c[0x0][0x410] ;  /* 0x00008200ff0477ac */ /* 0x000f220008000800 */
[----:B------:R-:W-:Y:S01]  /*ad40*/  IADD3 R55, PT, PT, R55, 0x1, RZ ;  /* 0x0000000137377810 */ /* 0x000fe20007ffe0ff */
[----:B------:R-:W4:Y:S02]  /*ad50*/  LDCU UR5, c[0x0][0x3e0] ;  /* 0x00007c00ff0577ac */ /* 0x000f240008000800 */
[----:B----4-:R-:W-:Y:S01]  /*ad60*/  UIMAD UR4, UR4, UR5, URZ ;  /* 0x00000005040472a4 */ /* 0x010fe2000f8e02ff */
[----:B---3--:R-:W-:-:S05]  /*ad70*/  IADD3 R58, PT, PT, R3, R58, RZ ;  /* 0x0000003a033a7210 */ /* 0x008fca0007ffe0ff */
[----:B------:R-:W-:-:S13]  /*ad80*/  ISETP.GE.AND P0, PT, R58, UR4, PT ;  /* 0x000000043a007c0c */ /* 0x000fda000bf06270 */
[----:B------:R-:W-:Y:S05]  /*ad90*/  @!P0 BRA `(.L_x_1021) ;  /* 0xffffff5000f08947 */ /* 0x000fea000383ffff */
.L_x_954:
[----:B------:R-:W3:Y:S01]  /*ada0*/  LDC R4, c[0x0][0x370] ;  /* 0x0000dc00ff047b82 */ /* 0x000ee20000000800 */
[----:B------:R-:W-:Y:S01]  /*adb0*/  ISETP.NE.AND P1, PT, R60, RZ, PT ;  /* 0x000000ff3c00720c */ /* 0x000fe20003f25270 */
[----:B------:R-:W-:Y:S06]  /*adc0*/  BSSY.RECONVERGENT B0, `(.L_x_1022) ;  /* 0x000000d000007945 */ /* 0x000fec0003800200 */
[----:B-12---:R-:W1:Y:S08]  /*add0*/  LDC R7, c[0x0][0x374] ;  /* 0x0000dd00ff077b82 */ /* 0x006e700000000800 */
[----:B------:R-:W2:Y:S01]  /*ade0*/  LDC.64 R2, c[0x0][0x3c8] ;  /* 0x0000f200ff027b82 */ /* 0x000ea20000000a00 */
[----:B---3--:R-:W-:-:S02]  /*adf0*/  ISETP.NE.AND P0, PT, R4, 0x1, PT ;  /* 0x000000010400780c */ /* 0x008fc40003f05270 */
[----:B-1----:R-:W-:-:S04]  /*ae00*/  SHF.L.U32 R0, R7, 0x1, RZ ;  /* 0x0000000107007819 */ /* 0x002fc800000006ff */
        /* <DEDUP_REMOVED lines=8> */
.L_x_1023:
[----:B------:R-:W-:Y:S05]  /*ae90*/  BSYNC.RECONVERGENT B0 ;  /* 0x0000000000007941 */ /* 0x000fea0003800200 */
.L_x_1022:
        /* <DEDUP_REMOVED lines=11> */
.L_x_1025:
[----:B------:R-:W2:Y:S04]  /*af50*/  LDG.E.STRONG.GPU R5, desc[UR8][R2.64] ;  /* 0x0000000802057981 */ /* 0x000ea8000c1ef900 */
[----:B--2---:R-:W-:Y:S01]  /*af60*/  CCTL.IVALL ;  /* 0x00000000ff00798f */ /* 0x004fe20002000000 */
[----:B------:R-:W-:Y:S05]  /*af70*/  YIELD ;  /* 0x0000000000007946 */ /* 0x000fea0003800000 */
[----:B------:R-:W-:-:S13]  /*af80*/  ISETP.NE.AND P0, PT, R5, R0, PT ;  /* 0x000000000500720c */ /* 0x000fda0003f05270 */
[----:B------:R-:W-:Y:S05]  /*af90*/  @P0 BRA `(.L_x_1025) ;  /* 0xfffffffc00ec0947 */ /* 0x000fea000383ffff */
.L_x_1024:
        /* <DEDUP_REMOVED lines=48> */
[----:B------:R-:W1:Y:S01]  /*b2a0*/  LDCU.64 UR10, c[0x0][0x390] ;  /* 0x00007200ff0a77ac */ /* 0x000e620008000a00 */
[----:B------:R-:W-:Y:S02]  /*b2b0*/  IADD3 R9, PT, PT, R2, 0x1, RZ ;  /* 0x0000000102097810 */ /* 0x000fe40007ffe0ff */
[C---:B0-----:R-:W-:Y:S01]  /*b2c0*/  SHF.L.U32 R20, R60.reuse, 0x2, RZ ;  /* 0x000000023c147819 */ /* 0x041fe200000006ff */
[----:B------:R-:W0:Y:S01]  /*b2d0*/  LDCU.64 UR6, c[0x0][0x3d8] ;  /* 0x00007b00ff0677ac */ /* 0x000e220008000a00 */
        /* <DEDUP_REMOVED lines=10> */
[C---:B-1----:R-:W-:Y:S02]  /*b380*/  IADD3 R22, P2, PT, R20.reuse, UR10, RZ ;  /* 0x0000000a14167c10 */ /* 0x042fe4000ff5e0ff */
[----:B0-----:R-:W-:Y:S02]  /*b390*/  IADD3 R24, P1, PT, R20, UR6, RZ ;  /* 0x0000000614187c10 */ /* 0x001fe4000ff3e0ff */
        /* <DEDUP_REMOVED lines=8> */
.L_x_1028:
[-C--:B-1----:R-:W-:Y:S02]  /*b420*/  LEA R10, P1, R3, R24.reuse, 0x2 ;  /* 0x00000018030a7211 */ /* 0x082fe400078210ff */
        /* <DEDUP_REMOVED lines=23> */
[----:B--2---:R-:W-:Y:S02]  /*b5a0*/  F2FP.BF16.F32.PACK_AB R17, R11, R2 ;  /* 0x000000020b11723e */ /* 0x004fe400000010ff */
[-C--:B------:R-:W-:Y:S02]  /*b5b0*/  MOV R11, R23.reuse ;  /* 0x00000017000b7202 */ /* 0x080fe40000000f00 */
[----:B---3--:R-:W-:Y:S01]  /*b5c0*/  F2FP.BF16.F32.PACK_AB R19, R15, R12 ;  /* 0x0000000c0f13723e */ /* 0x008fe200000010ff */
[----:B------:R1:W-:Y:S04]  /*b5d0*/  STG.E desc[UR8][R8.64], R17 ;  /* 0x0000001108007986 */ /* 0x0003e8000c101908 */
[----:B------:R1:W-:Y:S01]  /*b5e0*/  STG.E desc[UR8][R10.64], R19 ;  /* 0x000000130a007986 */ /* 0x0003e2000c101908 */
[----:B------:R-:W-:Y:S01]  /*b5f0*/  IADD3.X R23, PT, PT, RZ, R23, RZ, P3, !PT ;  /* 0x00000017ff177210 */ /* 0x000fe20001ffe4ff */
[----:B------:R-:W-:Y:S06]  /*b600*/  @P1 BRA `(.L_x_1028) ;  /* 0xfffffffc00841947 */ /* 0x000fec000383ffff */
.L_x_1027:
[----:B------:R-:W-:Y:S05]  /*b610*/  BSYNC.RECONVERGENT B0 ;  /* 0x0000000000007941 */ /* 0x000fea0003800200 */
.L_x_1026:
[----:B------:R-:W-:Y:S05]  /*b620*/  @!P0 EXIT ;  /* 0x000000000000894d */ /* 0x000fea0003800000 */
[C---:B------:R-:W-:Y:S01]  /*b630*/  SHF.L.U64.HI R35, R31.reuse, 0x2, R32 ;  /* 0x000000021f237819 */ /* 0x040fe20000010220 */
[----:B------:R-:W2:Y:S01]  /*b640*/  LDCU.64 UR4, c[0x0][0x3d8] ;  /* 0x00007b00ff0477ac */ /* 0x000ea20008000a00 */
[----:B------:R-:W-:Y:S02]  /*b650*/  SHF.L.U32 R37, R31, 0x2, RZ ;  /* 0x000000021f257819 */ /* 0x000fe400000006ff */
[C---:B------:R-:W-:Y:S01]  /*b660*/  SHF.L.U64.HI R29, R4.reuse, 0x2, R5 ;  /* 0x00000002041d7819 */ /* 0x040fe20000010205 */
[----:B------:R-:W3:Y:S01]  /*b670*/  LDCU.64 UR6, c[0x0][0x388] ;  /* 0x00007100ff0677ac */ /* 0x000ee20008000a00 */
[----:B------:R-:W-:Y:S02]  /*b680*/  SHF.L.U32 R27, R4, 0x2, RZ ;  /* 0x00000002041b7819 */ /* 0x000fe400000006ff */
[C---:B------:R-:W-:Y:S01]  /*b690*/  SHF.L.U64.HI R31, R3.reuse, 0x2, R0 ;  /* 0x00000002031f7819 */ /* 0x040fe20000010200 */
[----:B------:R-:W4:Y:S01]  /*b6a0*/  LDCU.64 UR10, c[0x0][0x390] ;  /* 0x00007200ff0a77ac */ /* 0x000f220008000a00 */
[----:B------:R-:W-:-:S07]  /*b6b0*/  SHF.L.U32 R33, R3, 0x2, RZ ;  /* 0x0000000203217819 */ /* 0x000fce00000006ff */
.L_x_1029:
[C---:B------:R-:W-:Y:S02]  /*b6c0*/  SHF.L.U32 R22, R60.reuse, 0x2, RZ ;  /* 0x000000023c167819 */ /* 0x040fe400000006ff */
[----:B------:R-:W-:Y:S02]  /*b6d0*/  SHF.L.U64.HI R24, R60, 0x2, R61 ;  /* 0x000000023c187819 */ /* 0x000fe4000001023d */
[----:B--2---:R-:W-:-:S04]  /*b6e0*/  IADD3 R4, P0, PT, R22, UR4, RZ ;  /* 0x0000000416047c10 */ /* 0x004fc8000ff1e0ff */
[----:B-1----:R-:W-:Y:S02]  /*b6f0*/  IADD3.X R5, PT, PT, R24, UR5, RZ, P0, !PT ;  /* 0x0000000518057c10 */ /* 0x002fe400087fe4ff */
[C---:B------:R-:W-:Y:S02]  /*b700*/  IADD3 R6, P0, PT, R4.reuse, R33, RZ ;  /* 0x0000002104067210 */ /* 0x040fe40007f1e0ff */
[C---:B-1----:R-:W-:Y:S01]  /*b710*/  IADD3 R10, P2, PT, R4.reuse, R37, RZ ;  /* 0x00000025040a7210 */ /* 0x042fe20007f5e0ff */
[----:B------:R1:W2:Y:S01]  /*b720*/  LDG.E R2, desc[UR8][R4.64] ;  /* 0x0000000804027981 */ /* 0x0002a2000c1e1900 */
[C---:B------:R-:W-:Y:S02]  /*b730*/  IADD3.X R7, PT, PT, R5.reuse, R31, RZ, P0, !PT ;  /* 0x0000001f05077210 */ /* 0x040fe400007fe4ff */
[----:B------:R-:W-:Y:S02]  /*b740*/  IADD3 R8, P1, PT, R4, R27, RZ ;  /* 0x0000001b04087210 */ /* 0x000fe40007f3e0ff */
[----:B------:R-:W-:-:S02]  /*b750*/  IADD3.X R11, PT, PT, R5, R35, RZ, P2, !PT ;  /* 0x00000023050b7210 */ /* 0x000fc400017fe4ff */
[----:B------:R-:W-:Y:S01]  /*b760*/  IADD3.X R9, PT, PT, R5, R29, RZ, P1, !PT ;  /* 0x0000001d05097210 */ /* 0x000fe20000ffe4ff */
[----:B------:R-:W2:Y:S04]  /*b770*/  LDG.E R7, desc[UR8][R6.64] ;  /* 0x0000000806077981 */ /* 0x000ea8000c1e1900 */
[----:B------:R-:W0:Y:S04]  /*b780*/  LDG.E R8, desc[UR8][R8.64] ;  /* 0x0000000808087981 */ /* 0x000e28000c1e1900 */
[----:B------:R-:W0:Y:S01]  /*b790*/  LDG.E R11, desc[UR8][R10.64] ;  /* 0x000000080a0b7981 */ /* 0x000e22000c1e1900 */
[----:B------:R-:W-:-:S02]  /*b7a0*/  LOP3.LUT R16, R22, 0xfffffffc, RZ, 0xc0, !PT ;  /* 0xfffffffc16107812 */ /* 0x000fc400078ec0ff */
[----:B------:R-:W-:Y:S02]  /*b7b0*/  LOP3.LUT R15, R24, 0x1, RZ, 0xc0, !PT ;  /* 0x00000001180f7812 */ /* 0x000fe400078ec0ff */
[----:B---3--:R-:W-:-:S04]  /*b7c0*/  IADD3 R12, P0, PT, R16, UR6, RZ ;  /* 0x00000006100c7c10 */ /* 0x008fc8000ff1e0ff */
[C---:B------:R-:W-:Y:S02]  /*b7d0*/  IADD3.X R13, PT, PT, R15.reuse, UR7, RZ, P0, !PT ;  /* 0x000000070f0d7c10 */ /* 0x040fe400087fe4ff */
[C---:B----4-:R-:W-:Y:S02]  /*b7e0*/  IADD3 R14, P0, PT, R16.reuse, UR10, RZ ;  /* 0x0000000a100e7c10 */ /* 0x050fe4000ff1e0ff */
[----:B------:R-:W-:Y:S02]  /*b7f0*/  IADD3 R16, P1, PT, R16, UR4, RZ ;  /* 0x0000000410107c10 */ /* 0x000fe4000ff3e0ff */
[----:B------:R-:W-:Y:S02]  /*b800*/  IADD3.X R15, PT, PT, R15, UR11, RZ, P0, !PT ;  /* 0x0000000b0f0f7c10 */ /* 0x000fe400087fe4ff */
[----:B-1----:R-:W-:Y:S02]  /*b810*/  IADD3 R4, P0, PT, R16, R33, RZ ;  /* 0x0000002110047210 */ /* 0x002fe40007f1e0ff */
[----:B--2---:R-:W-:-:S02]  /*b820*/  F2FP.BF16.F32.PACK_AB R19, R7, R2 ;  /* 0x000000020713723e */ /* 0x004fc400000010ff */
[----:B------:R-:W-:-:S04]  /*b830*/  LOP3.LUT R2, R24, 0x3, RZ, 0xc0, !PT ;  /* 0x0000000318027812 */ /* 0x000fc800078ec0ff */
[----:B------:R-:W-:Y:S02]  /*b840*/  IADD3.X R17, PT, PT, R2, UR5, RZ, P1, !PT ;  /* 0x0000000502117c10 */ /* 0x000fe40008ffe4ff */
[----:B0-----:R-:W-:Y:S02]  /*b850*/  F2FP.BF16.F32.PACK_AB R21, R11, R8 ;  /* 0x000000080b15723e */ /* 0x001fe400000010ff */
[C---:B------:R-:W-:Y:S02]  /*b860*/  IADD3 R6, P1, PT, R16.reuse, R27, RZ ;  /* 0x0000001b10067210 */ /* 0x040fe40007f3e0ff */
[----:B------:R-:W-:Y:S02]  /*b870*/  IADD3 R8, P2, PT, R16, R37, RZ ;  /* 0x0000002510087210 */ /* 0x000fe40007f5e0ff */
[C---:B------:R-:W-:Y:S02]  /*b880*/  IADD3.X R5, PT, PT, R17.reuse, R31, RZ, P0, !PT ;  /* 0x0000001f11057210 */ /* 0x040fe400007fe4ff */
[----:B------:R-:W-:-:S02]  /*b890*/  IADD3.X R7, PT, PT, R17, R29, RZ, P1, !PT ;  /* 0x0000001d11077210 */ /* 0x000fc40000ffe4ff */
        /* <DEDUP_REMOVED lines=37> */
[----:B------:R-:W4:Y:S04]  /*baf0*/  LDG.E R6, desc[UR8][R6.64+0x1e00] ;  /* 0x001e000806067981 */ /* 0x000f28000c1e1900 */
[----:B------:R-:W4:Y:S01]  /*bb00*/  LDG.E R9, desc[UR8][R8.64+0x1e00] ;  /* 0x001e000808097981 */ /* 0x000f22000c1e1900 */
[----:B------:R-:W-:-:S04]  /*bb10*/  IADD3 R2, P0, PT, R22, 0x1e00, RZ ;  /* 0x00001e0016027810 */ /* 0x000fc80007f1e0ff */
[----:B------:R-:W-:Y:S02]  /*bb20*/  IADD3.X R18, PT, PT, RZ, R24, RZ, P0, !PT ;  /* 0x00000018ff127210 */ /* 0x000fe400007fe4ff */
[----:B------:R-:W-:Y:S02]  /*bb30*/  LOP3.LUT R2, R2, 0xfffffffc, RZ, 0xc0, !PT ;  /* 0xfffffffc02027812 */ /* 0x000fe400078ec0ff */
[----:B------:R-:W-:Y:S02]  /*bb40*/  LOP3.LUT R18, R18, 0x1, RZ, 0xc0, !PT ;  /* 0x0000000112127812 */ /* 0x000fe400078ec0ff */
[C---:B--2---:R-:W-:Y:S02]  /*bb50*/  IADD3 R12, P0, PT, R2.reuse, UR6, RZ ;  /* 0x00000006020c7c10 */ /* 0x044fe4000ff1e0ff */
        /* <DEDUP_REMOVED lines=8> */
[----:B----4-:R-:W-:-:S03]  /*bbe0*/  F2FP.BF16.F32.PACK_AB R7, R9, R6 ;  /* 0x000000060907723e */ /* 0x010fc600000010ff */
[----:B------:R1:W-:Y:S04]  /*bbf0*/  STG.E desc[UR8][R12.64], R5 ;  /* 0x000000050c007986 */ /* 0x0003e8000c101908 */
[----:B------:R1:W-:Y:S02]  /*bc00*/  STG.E desc[UR8][R14.64], R7 ;  /* 0x000000070e007986 */ /* 0x0003e4000c101908 */
[----:B------:R-:W-:Y:S05]  /*bc10*/  @P0 BRA `(.L_x_1029) ;  /* 0xfffffff800a80947 */ /* 0x000fea000383ffff */
[----:B------:R-:W-:Y:S05]  /*bc20*/  EXIT ;  /* 0x000000000000794d */ /* 0x000fea0003800000 */
.L_x_1030:
        /* <DEDUP_REMOVED lines=13> */
.L_x_3426:


//--------------------- .text._Z35group_norm_nhwc_bwd_one_pass_kernelI11Fp16IOFp16WLi64ELi40ELi640EEv26Group_norm_nhwc_bwd_params --------------------------
	.section	.text._Z35group_norm_nhwc_bwd_one_pass_kernelI11Fp16IOFp16WLi64ELi40ELi640EEv26Group_norm_nhwc_bwd_params,"ax",@progbits
	.align	128
        .global         _Z35group_norm_nhwc_bwd_one_pass_kernelI11Fp16IOFp16WLi64ELi40ELi640EEv26Group_norm_nhwc_bwd_params
        .type           _Z35group_norm_nhwc_bwd_one_pass_kernelI11Fp16IOFp16WLi64ELi40ELi640EEv26Group_norm_nhwc_bwd_params,@function
        .size           _Z35group_norm_nhwc_bwd_one_pass_kernelI11Fp16IOFp16WLi64ELi40ELi640EEv26Group_norm_nhwc_bwd_params,(.L_x_3427 - _Z35group_norm_nhwc_bwd_one_pass_kernelI11Fp16IOFp16WLi64ELi40ELi640EEv26Group_norm_nhwc_bwd_params)
        .other          _Z35group_norm_nhwc_bwd_one_pass_kernelI11Fp16IOFp16WLi64ELi40ELi640EEv26Group_norm_nhwc_bwd_params,@"STO_CUDA_ENTRY STV_DEFAULT"
_Z35group_norm_nhwc_bwd_one_pass_kernelI11Fp16IOFp16WLi64ELi40ELi640EEv26Group_norm_nhwc_bwd_params:
.text._Z35group_norm_nhwc_bwd_one_pass_kernelI11Fp16IOFp16WLi64ELi40ELi640EEv26Group_norm_nhwc_bwd_params:
        /* <DEDUP_REMOVED lines=24> */
.L_x_1056:
        /* <DEDUP_REMOVED lines=109> */
[----:B--2---:R-:W-:Y:S02]  /*0850*/  @P2 HADD2.F32 R38, -RZ, R8.H0_H0 ;  /* 0x20000008ff262230 */ /* 0x004fe40000004100 */
[----:B----4-:R-:W-:Y:S02]  /*0860*/  @P2 HADD2.F32 R37, -RZ, R9.H0_H0 ;  /* 0x20000009ff252230 */ /* 0x010fe40000004100 */
[----:B------:R-:W-:Y:S02]  /*0870*/  HADD2.F32 R36, -RZ, R36.H0_H0 ;  /* 0x20000024ff247230 */ /* 0x000fe40000004100 */
[----:B------:R-:W-:Y:S01]  /*0880*/  HADD2.F32 R7, -RZ, R19.H0_H0 ;  /* 0x20000013ff077230 */ /* 0x000fe20000004100 */
        /* <DEDUP_REMOVED lines=38> */
.L_x_1032:
        /* <DEDUP_REMOVED lines=72> */
.L_x_1033:
        /* <DEDUP_REMOVED lines=44> */
.L_x_1035:
[----:B------:R-:W-:Y:S05]  /*1230*/  BSYNC.RECONVERGENT B0 ;  /* 0x0000000000007941 */ /* 0x000fea0003800200 */
.L_x_1034:
        /* <DEDUP_REMOVED lines=52> */
.L_x_1037:
[----:B------:R-:W-:Y:S05]  /*1580*/  BSYNC.RECONVERGENT B0 ;  /* 0x0000000000007941 */ /* 0x000fea0003800200 */
.L_x_1036:
        /* <DEDUP_REMOVED lines=158> */
.L_x_1039:
[----:B------:R-:W-:Y:S05]  /*1f70*/  BSYNC.RECONVERGENT B0 ;  /* 0x0000000000007941 */ /* 0x000fea0003800200 */
.L_x_1038:
        /* <DEDUP_REMOVED lines=31> */
.L_x_1041:
[----:B------:R-:W-:Y:S05]  /*2170*/  BSYNC.RECONVERGENT B0 ;  /* 0x0000000000007941 */ /* 0x000fea0003800200 */
.L_x_1040:
        /* <DEDUP_REMOVED lines=24> */
.L_x_1044:
[----:B---3--:R-:W3:Y:S04]  /*2300*/  LDG.E.STRONG.GPU R12, desc[UR6][R10.64] ;  /* 0x000000060a0c7981 */ /* 0x008ee8000c1ef900 */
[----:B---3--:R-:W-:Y:S01]  /*2310*/  CCTL.IVALL ;  /* 0x00000000ff00798f */ /* 0x008fe20002000000 */
[----:B------:R-:W-:Y:S05]  /*2320*/  YIELD ;  /* 0x0000000000007946 */ /* 0x000fea0003800000 */
[----:B------:R-:W-:-:S13]  /*2330*/  ISETP.NE.AND P1, PT, R12, R17, PT ;  /* 0x000000110c00720c */ /* 0x000fda0003f25270 */
[----:B------:R-:W-:Y:S05]  /*2340*/  @P1 BRA `(.L_x_1044) ;  /* 0xfffffffc00ec1947 */ /* 0x000fea000383ffff */
.L_x_1043:
        /* <DEDUP_REMOVED lines=14> */
.L_x_1046:
        /* <DEDUP_REMOVED lines=62> */
.L_x_1045:
        /* <DEDUP_REMOVED lines=39> */
.L_x_1047:
        /* <DEDUP_REMOVED lines=19> */
.L_x_1048:
        /* <DEDUP_REMOVED lines=11> */
.L_x_1049:
[----:B------:R-:W-:Y:S05]  /*2c60*/  BSYNC.RECONVERGENT B0 ;  /* 0x0000000000007941 */ /* 0x000fea0003800200 */
.L_x_1042:
        /* <DEDUP_REMOVED lines=57> */
.L_x_1050:
        /* <DEDUP_REMOVED lines=18> */
.L_x_1052:
[----:B------:R-:W-:Y:S05]  /*3120*/  BSYNC.RECONVERGENT B0 ;  /* 0x0000000000007941 */ /* 0x000fea0003800200 */
.L_x_1051:
        /* <DEDUP_REMOVED lines=22> */
.L_x_1053:
        /* <DEDUP_REMOVED lines=18> */
.L_x_1055:
[----:B------:R-:W-:Y:S05]  /*33b0*/  BSYNC.RECONVERGENT B0 ;  /* 0x0000000000007941 */ /* 0x000fea0003800200 */
.L_x_1054:
[----:B------:R-:W1:Y:S01]  /*33c0*/  LDCU UR4, c[0x0][0x410] ;  /* 0x00008200ff0477ac */ /* 0x000e620008000800 */
[----:B------:R-:W-:Y:S02]  /*33d0*/  IADD3 R32, PT, PT, R3, R32, RZ ;  /* 0x0000002003207210 */ /* 0x000fe40007ffe0ff */
[----:B------:R-:W-:Y:S01]  /*33e0*/  IADD3 R33, PT, PT, R33, 0x1, RZ ;  /* 0x0000000121217810 */ /* 0x000fe20007ffe0ff */
[----:B------:R-:W1:Y:S02]  /*33f0*/  LDCU UR5, c[0x0][0x3e0] ;  /* 0x00007c00ff0577ac */ /* 0x000e640008000800 */
[----:B-1----:R-:W-:-:S06]  /*3400*/  UIMAD UR4, UR4, UR5, URZ ;  /* 0x00000005040472a4 */ /* 0x002fcc000f8e02ff */
[----:B------:R-:W-:-:S13]  /*3410*/  ISETP.GE.AND P0, PT, R32, UR4, PT ;  /* 0x0000000420007c0c */ /* 0x000fda000bf06270 */
[----:B------:R-:W-:Y:S05]  /*3420*/  @!P0 BRA `(.L_x_1056) ;  /* 0xffffffcc00548947 */ /* 0x000fea000383ffff */
.L_x_1031:
        /* <DEDUP_REMOVED lines=19> */
.L_x_1058:
[----:B------:R-:W-:Y:S05]  /*3560*/  BSYNC.RECONVERGENT B0 ;  /* 0x0000000000007941 */ /* 0x000fea0003800200 */
.L_x_1057:
[----:B------:R-:W-:Y:S05]  /*3570*/  @P0 EXIT ;  /* 0x000000000000094d */ /* 0x000fea0003800000 */
[----:B------:R-:W-:Y:S05]  /*3580*/  @P2 BRA `(.L_x_1059) ;  /* 0x0000000000202947 */ /* 0x000fea0003800000 */
[----:B------:R-:W-:-:S05]  /*3590*/  IMAD R0, R4, R9, RZ ;  /* 0x0000000904007224 */ /* 0x000fca00078e02ff */
[----:B------:R-:W-:-:S13]  /*35a0*/  ISETP.NE.AND P0, PT, R0, -0x1, PT ;  /* 0xffffffff0000780c */ /* 0x000fda0003f05270 */
[----:B------:R-:W-:Y:S05]  /*35b0*/  @!P0 BRA `(.L_x_1059) ;  /* 0x0000000000148947 */ /* 0x000fea0003800000 */
.L_x_1060:
[----:B0-----:R-:W2:Y:S04]  /*35c0*/  LDG.E.STRONG.GPU R7, desc[UR6][R2.64] ;  /* 0x0000000602077981 */ /* 0x001ea8000c1ef900 */
[----:B--2---:R-:W-:Y:S01]  /*35d0*/  CCTL.IVALL ;  /* 0x00000000ff00798f */ /* 0x004fe20002000000 */
[----:B------:R-:W-:Y:S05]  /*35e0*/  YIELD ;  /* 0x0000000000007946 */ /* 0x000fea0003800000 */
[----:B------:R-:W-:-:S13]  /*35f0*/  ISETP.NE.AND P0, PT, R7, R0, PT ;  /* 0x000000000700720c */ /* 0x000fda0003f05270 */
[----:B------:R-:W-:Y:S05]  /*3600*/  @P0 BRA `(.L_x_1060) ;  /* 0xfffffffc00ec0947 */ /* 0x000fea000383ffff */
.L_x_1059:
        /* <DEDUP_REMOVED lines=74> */
.L_x_1063:
        /* <DEDUP_REMOVED lines=29> */
.L_x_1062:
[----:B------:R-:W-:Y:S05]  /*3c80*/  BSYNC.RECONVERGENT B0 ;  /* 0x0000000000007941 */ /* 0x000fea0003800200 */
.L_x_1061:
        /* <DEDUP_REMOVED lines=10> */
.L_x_1064:
        /* <DEDUP_REMOVED lines=87> */
.L_x_1065:
        /* <DEDUP_REMOVED lines=14> */
.L_x_3427:


//--------------------- .text._Z35group_norm_nhwc_bwd_one_pass_kernelI11Fp16IOFp16WLi128ELi40ELi640EEv26Group_norm_nhwc_bwd_params --------------------------
	.section	.text._Z35group_norm_nhwc_bwd_one_pass_kernelI11Fp16IOFp16WLi128ELi40ELi640EEv26Group_norm_nhwc_bwd_params,"ax",@progbits
	.align	128
        .global         _Z35group_norm_nhwc_bwd_one_pass_kernelI11Fp16IOFp16WLi128ELi40ELi640EEv26Group_norm_nhwc_bwd_params
        .type           _Z35group_norm_nhwc_bwd_one_pass_kernelI11Fp16IOFp16WLi128ELi40ELi640EEv26Group_norm_nhwc_bwd_params,@function
        .size           _Z35group_norm_nhwc_bwd_one_pass_kernelI11Fp16IOFp16WLi128ELi40ELi640EEv26Group_norm_nhwc_bwd_params,(.L_x_3428 - _Z35group_norm_nhwc_bwd_one_pass_kernelI11Fp16IOFp16WLi128ELi40ELi640EEv26Group_norm_nhwc_bwd_params)
        .other          _Z35group_norm_nhwc_bwd_one_pass_kernelI11Fp16IOFp16WLi128ELi40ELi640EEv26Group_norm_nhwc_bwd_params,@"STO_CUDA_ENTRY STV_DEFAULT"
_Z35group_norm_nhwc_bwd_one_pass_kernelI11Fp16IOFp16WLi128ELi40ELi640EEv26Group_norm_nhwc_bwd_params:
.text._Z35group_norm_nhwc_bwd_one_pass_kernelI11Fp16IOFp16WLi128ELi40ELi640EEv26Group_norm_nhwc_bwd_params:
        /* <DEDUP_REMOVED lines=52> */
.L_x_1097:
        /* <DEDUP_REMOVED lines=148> */
[----:B--2---:R-:W-:Y:S02]  /*0c80*/  @P4 HADD2.F32 R25, -RZ, R2.H0_H0 ;  /* 0x20000002ff194230 */ /* 0x004fe40000004100 */
[----:B----4-:R-:W-:Y:S02]  /*0c90*/  HADD2.F32 R2, -RZ, R4.H0_H0 ;  /* 0x20000004ff027230 */ /* 0x010fe40000004100 */
[----:B------:R-:W-:Y:S02]  /*0ca0*/  @P4 HADD2.F32 R27, -RZ, R19.H0_H0 ;  /* 0x20000013ff1b4230 */ /* 0x000fe40000004100 */
[----:B------:R-:W-:Y:S01]  /*0cb0*/  HADD2.F32 R4, -RZ, R18.H0_H0 ;  /* 0x20000012ff047230 */ /* 0x000fe20000004100 */
        /* <DEDUP_REMOVED lines=74> */
.L_x_1067:
        /* <DEDUP_REMOVED lines=144> */
.L_x_1068:
        /* <DEDUP_REMOVED lines=34> */
.L_x_1070:
[----:B------:R-:W-:Y:S05]  /*1c80*/  BSYNC.RECONVERGENT B0 ;  /* 0x0000000000007941 */ /* 0x000fea0003800200 */
.L_x_1069:
        /* <DEDUP_REMOVED lines=54> */
.L_x_1072:
[----:B------:R-:W-:Y:S05]  /*1ff0*/  BSYNC.RECONVERGENT B0 ;  /* 0x0000000000007941 */ /* 0x000fea0003800200 */
.L_x_1071:
        /* <DEDUP_REMOVED lines=158> */
.L_x_1074:
[----:B------:R-:W-:Y:S05]  /*29e0*/  BSYNC.RECONVERGENT B0 ;  /* 0x0000000000007941 */ /* 0x000fea0003800200 */
.L_x_1073:
        /* <DEDUP_REMOVED lines=29> */
.L_x_1076:
[----:B------:R-:W-:Y:S05]  /*2bc0*/  BSYNC.RECONVERGENT B0 ;  /* 0x0000000000007941 */ /* 0x000fea0003800200 */
.L_x_1075:
        /* <DEDUP_REMOVED lines=29> */
.L_x_1079:
[----:B-1----:R-:W4:Y:S04]  /*2da0*/  LDG.E.STRONG.GPU R12, desc[UR24][R14.64] ;  /* 0x000000180e0c7981 */ /* 0x002f28000c1ef900 */
[----:B----4-:R-:W-:Y:S01]  /*2db0*/  CCTL.IVALL ;  /* 0x00000000ff00798f */ /* 0x010fe20002000000 */
[----:B------:R-:W-:Y:S05]  /*2dc0*/  YIELD ;  /* 0x0000000000007946 */ /* 0x000fea0003800000 */
[----:B------:R-:W-:-:S13]  /*2dd0*/  ISETP.NE.AND P1, PT, R12, R19, PT ;  /* 0x000000130c00720c */ /* 0x000fda0003f25270 */
[----:B------:R-:W-:Y:S05]  /*2de0*/  @P1 BRA `(.L_x_1079) ;  /* 0xfffffffc00ec1947 */ /* 0x000fea000383ffff */
.L_x_1078:
        /* <DEDUP_REMOVED lines=14> */
.L_x_1081:
        /* <DEDUP_REMOVED lines=84> */
.L_x_1080:
        /* <DEDUP_REMOVED lines=41> */
.L_x_1082:
        /* <DEDUP_REMOVED lines=23> */
.L_x_1083:
        /* <DEDUP_REMOVED lines=11> */
.L_x_1084:
[----:B------:R-:W-:Y:S05]  /*38c0*/  BSYNC.RECONVERGENT B0 ;  /* 0x0000000000007941 */ /* 0x000fea0003800200 */
.L_x_1077:
        /* <DEDUP_REMOVED lines=38> */
.L_x_1085:
        /* <DEDUP_REMOVED lines=20> */
.L_x_1087:
[----:B------:R-:W-:Y:S05]  /*3c70*/  BSYNC.RECONVERGENT B0 ;  /* 0x0000000000007941 */ /* 0x000fea0003800200 */
.L_x_1086:
        /* <DEDUP_REMOVED lines=50> */
.L_x_1088:
        /* <DEDUP_REMOVED lines=18> */
.L_x_1090:
[----:B------:R-:W-:Y:S05]  /*40c0*/  BSYNC.RECONVERGENT B0 ;  /* 0x0000000000007941 */ /* 0x000fea0003800200 */
.L_x_1089:
        /* <DEDUP_REMOVED lines=21> */
.L_x_1091:
        /* <DEDUP_REMOVED lines=18> */
.L_x_1093:
[----:B------:R-:W-:Y:S05]  /*4340*/  BSYNC.RECONVERGENT B0 ;  /* 0x0000000000007941 */ /* 0x000fea0003800200 */
.L_x_1092:
        /* <DEDUP_REMOVED lines=21> */
.L_x_1094:
        /* <DEDUP_REMOVED lines=18> */
.L_x_1096:
[----:B------:R-:W-:Y:S05]  /*45c0*/  BSYNC.RECONVERGENT B0 ;  /* 0x0000000000007941 */ /* 0x000fea0003800200 */
.L_x_1095:
[----:B------:R-:W-:Y:S02]  /*45d0*/  UIADD3 UR16, UPT, UPT, UR27, UR16, URZ ;  /* 0x000000101b107290 */ /* 0x000fe4000fffe0ff */
[----:B------:R-:W-:Y:S02]  /*45e0*/  UIADD3 UR4, UPT, UPT, UR4, 0x1, URZ ;  /* 0x0000000104047890 */ /* 0x000fe4000fffe0ff */
[----:B------:R-:W-:-:S09]  /*45f0*/  UISETP.GE.AND UP0, UPT, UR16, UR8, UPT ;  /* 0x000000081000728c */ /* 0x000fd2000bf06270 */
[----:B------:R-:W-:Y:S05]  /*4600*/  BRA.U !UP0, `(.L_x_1097) ;  /* 0xffffffbd084c7547 */ /* 0x000fea000b83ffff */
.L_x_1066:
        /* <DEDUP_REMOVED lines=19> */
.L_x_1099:
[----:B------:R-:W-:Y:S05]  /*4740*/  BSYNC.RECONVERGENT B0 ;  /* 0x0000000000007941 */ /* 0x000fea0003800200 */
.L_x_1098:
[----:B------:R-:W-:Y:S05]  /*4750*/  @P0 EXIT ;  /* 0x000000000000094d */ /* 0x000fea0003800000 */
[----:B------:R-:W-:Y:S05]  /*4760*/  @P2 BRA `(.L_x_1100) ;  /* 0x0000000000202947 */ /* 0x000fea0003800000 */
[----:B------:R-:W-:-:S05]  /*4770*/  IMAD R0, R4, R7, RZ ;  /* 0x0000000704007224 */ /* 0x000fca00078e02ff */
[----:B------:R-:W-:-:S13]  /*4780*/  ISETP.NE.AND P0, PT, R0, -0x1, PT ;  /* 0xffffffff0000780c */ /* 0x000fda0003f05270 */
[----:B------:R-:W-:Y:S05]  /*4790*/  @!P0 BRA `(.L_x_1100) ;  /* 0x0000000000148947 */ /* 0x000fea0003800000 */
.L_x_1101:
[----:B-1----:R-:W2:Y:S04]  /*47a0*/  LDG.E.STRONG.GPU R5, desc[UR24][R2.64] ;  /* 0x0000001802057981 */ /* 0x002ea8000c1ef900 */
[----:B--2---:R-:W-:Y:S01]  /*47b0*/  CCTL.IVALL ;  /* 0x00000000ff00798f */ /* 0x004fe20002000000 */
[----:B------:R-:W-:Y:S05]  /*47c0*/  YIELD ;  /* 0x0000000000007946 */ /* 0x000fea0003800000 */
[----:B------:R-:W-:-:S13]  /*47d0*/  ISETP.NE.AND P0, PT, R5, R0, PT ;  /* 0x000000000500720c */ /* 0x000fda0003f05270 */
[----:B------:R-:W-:Y:S05]  /*47e0*/  @P0 BRA `(.L_x_1101) ;  /* 0xfffffffc00ec0947 */ /* 0x000fea000383ffff */
.L_x_1100:
        /* <DEDUP_REMOVED lines=72> */
.L_x_1104:
        /* <DEDUP_REMOVED lines=29> */
.L_x_1103:
[----:B------:R-:W-:Y:S05]  /*4e40*/  BSYNC.RECONVERGENT B0 ;  /* 0x0000000000007941 */ /* 0x000fea0003800200 */
.L_x_1102:
        /* <DEDUP_REMOVED lines=10> */
.L_x_1105:
        /* <DEDUP_REMOVED lines=87> */
.L_x_1106:
        /* <DEDUP_REMOVED lines=10> */
.L_x_3428:


//--------------------- .text._Z35group_norm_nhwc_bwd_one_pass_kernelI11Fp16IOFp16WLi256ELi40ELi640EEv26Group_norm_nhwc_bwd_params --------------------------
	.section	.text._Z35group_norm_nhwc_bwd_one_pass_kernelI11Fp16IOFp16WLi256ELi40ELi640EEv26Group_norm_nhwc_bwd_params,"ax",@progbits
	.align	128
        .global         _Z35group_norm_nhwc_bwd_one_pass_kernelI11Fp16IOFp16WLi256ELi40ELi640EEv26Group_norm_nhwc_bwd_params
        .type           _Z35group_norm_nhwc_bwd_one_pass_kernelI11Fp16IOFp16WLi256ELi40ELi640EEv26Group_norm_nhwc_bwd_params,@function
        .size           _Z35group_norm_nhwc_bwd_one_pass_kernelI11Fp16IOFp16WLi256ELi40ELi640EEv26Group_norm_nhwc_bwd_params,(.L_x_3429 - _Z35group_norm_nhwc_bwd_one_pass_kernelI11Fp16IOFp16WLi256ELi40ELi640EEv26Group_norm_nhwc_bwd_params)
        .other          _Z35group_norm_nhwc_bwd_one_pass_kernelI11Fp16IOFp16WLi256ELi40ELi640EEv26Group_norm_nhwc_bwd_params,@"STO_CUDA_ENTRY STV_DEFAULT"
_Z35group_norm_nhwc_bwd_one_pass_kernelI11Fp16IOFp16WLi256ELi40ELi640EEv26Group_norm_nhwc_bwd_params:
.text._Z35group_norm_nhwc_bwd_one_pass_kernelI11Fp16IOFp16WLi256ELi40ELi640EEv26Group_norm_nhwc_bwd_params:
        /* <DEDUP_REMOVED lines=21> */
.L_x_1150:
        /* <DEDUP_REMOVED lines=248> */
[----:B------:R-:W-:Y:S01]  /*10d0*/  CS2R R14, SRZ ;  /* 0x00000000000e7805 */ /* 0x000fe2000001ff00 */
[----:B----4-:R-:W-:Y:S02]  /*10e0*/  @P5 HADD2.F32 R15, -RZ, R16.H0_H0 ;  /* 0x20000010ff0f5230 */ /* 0x010fe40000004100 */
[----:B------:R-:W-:Y:S01]  /*10f0*/  @P5 HADD2.F32 R14, -RZ, R36.H0_H0 ;  /* 0x20000024ff0e5230 */ /* 0x000fe20000004100 */
[----:B0-----:R-:W-:-:S13]  /*1100*/  @P0 R2UR UR5, R24 ;  /* 0x00000000180502ca */ /* 0x001fda00000e0000 */
[----:B------:R-:W-:Y:S01]  /*1110*/  @UP0 UMOV UR9, UR5 ;  /* 0x0000000500090c82 */ /* 0x000fe20008000000 */
[----:B---3--:R-:W-:Y:S02]  /*1120*/  HADD2.F32 R17, -RZ, R17.H0_H0 ;  /* 0x20000011ff117230 */ /* 0x008fe40000004100 */
[----:B------:R-:W-:Y:S01]  /*1130*/  HADD2.F32 R16, -RZ, R25.H0_H0 ;  /* 0x20000019ff107230 */ /* 0x000fe20000004100 */
        /* <DEDUP_REMOVED lines=146> */
.L_x_1108:
        /* <DEDUP_REMOVED lines=288> */
.L_x_1109:
        /* <DEDUP_REMOVED lines=44> */
.L_x_1111:
[----:B------:R-:W-:Y:S05]  /*2f20*/  BSYNC.RECONVERGENT B0 ;  /* 0x0000000000007941 */ /* 0x000fea0003800200 */
.L_x_1110:
        /* <DEDUP_REMOVED lines=52> */
.L_x_1113:
[----:B------:R-:W-:Y:S05]  /*3270*/  BSYNC.RECONVERGENT B0 ;  /* 0x0000000000007941 */ /* 0x000fea0003800200 */
.L_x_1112:
        /* <DEDUP_REMOVED lines=162> */
.L_x_1115:
[----:B------:R-:W-:Y:S05]  /*3ca0*/  BSYNC.RECONVERGENT B0 ;  /* 0x0000000000007941 */ /* 0x000fea0003800200 */
.L_x_1114:
        /* <DEDUP_REMOVED lines=28> */
.L_x_1117:
[----:B------:R-:W-:Y:S05]  /*3e70*/  BSYNC.RECONVERGENT B0 ;  /* 0x0000000000007941 */ /* 0x000fea0003800200 */
.L_x_1116:
        /* <DEDUP_REMOVED lines=28> */
.L_x_1120:
[----:B0-----:R-:W2:Y:S04]  /*4040*/  LDG.E.STRONG.GPU R23, desc[UR10][R26.64] ;  /* 0x0000000a1a177981 */ /* 0x001ea8000c1ef900 */
[----:B--2---:R-:W-:Y:S01]  /*4050*/  CCTL.IVALL ;  /* 0x00000000ff00798f */ /* 0x004fe20002000000 */
[----:B------:R-:W-:Y:S05]  /*4060*/  YIELD ;  /* 0x0000000000007946 */ /* 0x000fea0003800000 */
[----:B------:R-:W-:-:S13]  /*4070*/  ISETP.NE.AND P0, PT, R23, R28, PT ;  /* 0x0000001c1700720c */ /* 0x000fda0003f05270 */
[----:B------:R-:W-:Y:S05]  /*4080*/  @P0 BRA `(.L_x_1120) ;  /* 0xfffffffc00ec0947 */ /* 0x000fea000383ffff */
.L_x_1119:
        /* <DEDUP_REMOVED lines=21> */
.L_x_1122:
        /* <DEDUP_REMOVED lines=62> */
.L_x_1121:
        /* <DEDUP_REMOVED lines=34> */
.L_x_1123:
        /* <DEDUP_REMOVED lines=18> */
.L_x_1124:
        /* <DEDUP_REMOVED lines=9> */
.L_x_1125:
[----:B------:R-:W-:Y:S05]  /*4990*/  BSYNC.RECONVERGENT B0 ;  /* 0x0000000000007941 */ /* 0x000fea0003800200 */
.L_x_1118:
        /* <DEDUP_REMOVED lines=38> */
.L_x_1126:
        /* <DEDUP_REMOVED lines=28> */
.L_x_1128:
[----:B------:R-:W-:Y:S05]  /*4dc0*/  BSYNC.RECONVERGENT B0 ;  /* 0x0000000000007941 */ /* 0x000fea0003800200 */
.L_x_1127:
        /* <DEDUP_REMOVED lines=35> */
.L_x_1129:
        /* <DEDUP_REMOVED lines=21> */
.L_x_1131:
[----:B------:R-:W-:Y:S05]  /*5150*/  BSYNC.RECONVERGENT B0 ;  /* 0x0000000000007941 */ /* 0x000fea0003800200 */
.L_x_1130:
        /* <DEDUP_REMOVED lines=25> */
.L_x_1132:
        /* <DEDUP_REMOVED lines=21> */
.L_x_1134:
[----:B------:R-:W-:Y:S05]  /*5440*/  BSYNC.RECONVERGENT B0 ;  /* 0x0000000000007941 */ /* 0x000fea0003800200 */
.L_x_1133:
        /* <DEDUP_REMOVED lines=77> */
.L_x_1135:
        /* <DEDUP_REMOVED lines=18> */
.L_x_1137:
[----:B------:R-:W-:Y:S05]  /*5a40*/  BSYNC.RECONVERGENT B0 ;  /* 0x0000000000007941 */ /* 0x000fea0003800200 */
.L_x_1136:
        /* <DEDUP_REMOVED lines=21> */
.L_x_1138:
        /* <DEDUP_REMOVED lines=18> */
.L_x_1140:
[----:B------:R-:W-:Y:S05]  /*5cc0*/  BSYNC.RECONVERGENT B0 ;  /* 0x0000000000007941 */ /* 0x000fea0003800200 */
.L_x_1139:
        /* <DEDUP_REMOVED lines=21> */
.L_x_1141:
        /* <DEDUP_REMOVED lines=18> */
.L_x_1143:
[----:B------:R-:W-:Y:S05]  /*5f40*/  BSYNC.RECONVERGENT B0 ;  /* 0x0000000000007941 */ /* 0x000fea0003800200 */
.L_x_1142:
        /* <DEDUP_REMOVED lines=21> */
.L_x_1144:
        /* <DEDUP_REMOVED lines=18> */
.L_x_1146:
[----:B------:R-:W-:Y:S05]  /*61c0*/  BSYNC.RECONVERGENT B0 ;  /* 0x0000000000007941 */ /* 0x000fea0003800200 */
.L_x_1145:
        /* <DEDUP_REMOVED lines=22> */
.L_x_1147:
        /* <DEDUP_REMOVED lines=18> */
.L_x_1149:
[----:B------:R-:W-:Y:S05]  /*6450*/  BSYNC.RECONVERGENT B0 ;  /* 0x0000000000007941 */ /* 0x000fea0003800200 */
.L_x_1148:
[----:B------:R-:W1:Y:S01]  /*6460*/  LDCU UR5, c[0x0][0x410] ;  /* 0x00008200ff0577ac */ /* 0x000e620008000800 */
[----:B------:R-:W1:Y:S01]  /*6470*/  LDCU UR8, c[0x0][0x3e0] ;  /* 0x00007c00ff0877ac */ /* 0x000e620008000800 */
[----:B------:R-:W-:Y:S02]  /*6480*/  UIADD3 UR6, UPT, UPT, UR7, UR6, URZ ;  /* 0x0000000607067290 */ /* 0x000fe4000fffe0ff */
[----:B------:R-:W-:Y:S02]  /*6490*/  UIADD3 UR4, UPT, UPT, UR4, 0x1, URZ ;  /* 0x0000000104047890 */ /* 0x000fe4000fffe0ff */
[----:B-1----:R-:W-:-:S04]  /*64a0*/  UIMAD UR5, UR5, UR8, URZ ;  /* 0x00000008050572a4 */ /* 0x002fc8000f8e02ff */
[----:B------:R-:W-:-:S09]  /*64b0*/  UISETP.GE.AND UP0, UPT, UR6, UR5, UPT ;  /* 0x000000050600728c */ /* 0x000fd2000bf06270 */
[----:B------:R-:W-:Y:S05]  /*64c0*/  BRA.U !UP0, `(.L_x_1150) ;  /* 0xffffff9d08207547 */ /* 0x000fea000b83ffff */
.L_x_1107:
        /* <DEDUP_REMOVED lines=16> */
.L_x_1152:
[----:B------:R-:W-:Y:S05]  /*65d0*/  BSYNC.RECONVERGENT B0 ;  /* 0x0000000000007941 */ /* 0x000fea0003800200 */
.L_x_1151:
        /* <DEDUP_REMOVED lines=11> */
.L_x_1154:
[----:B------:R-:W2:Y:S04]  /*6690*/  LDG.E.STRONG.GPU R5, desc[UR10][R2.64] ;  /* 0x0000000a02057981 */ /* 0x000ea8000c1ef900 */
[----:B--2---:R-:W-:Y:S01]  /*66a0*/  CCTL.IVALL ;  /* 0x00000000ff00798f */ /* 0x004fe20002000000 */
[----:B------:R-:W-:Y:S05]  /*66b0*/  YIELD ;  /* 0x0000000000007946 */ /* 0x000fea0003800000 */
[----:B------:R-:W-:-:S13]  /*66c0*/  ISETP.NE.AND P0, PT, R5, R0, PT ;  /* 0x000000000500720c */ /* 0x000fda0003f05270 */
[----:B------:R-:W-:Y:S05]  /*66d0*/  @P0 BRA `(.L_x_1154) ;  /* 0xfffffffc00ec0947 */ /* 0x000fea000383ffff */
.L_x_1153:
        /* <DEDUP_REMOVED lines=75> */
.L_x_1157:
        /* <DEDUP_REMOVED lines=31> */
.L_x_1156:
[----:B------:R-:W-:Y:S05]  /*6d80*/  BSYNC.RECONVERGENT B0 ;  /* 0x0000000000007941 */ /* 0x000fea0003800200 */
.L_x_1155:
        /* <DEDUP_REMOVED lines=10> */
.L_x_1158:
        /* <DEDUP_REMOVED lines=87> */
.L_x_1159:
        /* <DEDUP_REMOVED lines=14> */
.L_x_3429:


//--------------------- .text._Z35group_norm_nhwc_bwd_one_pass_kernelI11Fp16IOFp16WLi512ELi40ELi640EEv26Group_norm_nhwc_bwd_params --------------------------
	.section	.text._Z35group_norm_nhwc_bwd_one_pass_kernelI11Fp16IOFp16WLi512ELi40ELi640EEv26Group_norm_nhwc_bwd_params,"ax",@progbits
	.align	128
        .global         _Z35group_norm_nhwc_bwd_one_pass_kernelI11Fp16IOFp16WLi512ELi40ELi640EEv26Group_norm_nhwc_bwd_params
        .type           _Z35group_norm_nhwc_bwd_one_pass_kernelI11Fp16IOFp16WLi512ELi40ELi640EEv26Group_norm_nhwc_bwd_params,@function
        .size           _Z35group_norm_nhwc_bwd_one_pass_kernelI11Fp16IOFp16WLi512ELi40ELi640EEv26Group_norm_nhwc_bwd_params,(.L_x_3430 - _Z35group_norm_nhwc_bwd_one_pass_kernelI11Fp16IOFp16WLi512ELi40ELi640EEv26Group_norm_nhwc_bwd_params)
        .other          _Z35group_norm_nhwc_bwd_one_pass_kernelI11Fp16IOFp16WLi512ELi40ELi640EEv26Group_norm_nhwc_bwd_params,@"STO_CUDA_ENTRY STV_DEFAULT"
_Z35group_norm_nhwc_bwd_one_pass_kernelI11Fp16IOFp16WLi512ELi40ELi640EEv26Group_norm_nhwc_bwd_params:
.text._Z35group_norm_nhwc_bwd_one_pass_kernelI11Fp16IOFp16WLi512ELi40ELi640EEv26Group_norm_nhwc_bwd_params:
        /* <DEDUP_REMOVED lines=22> */
.L_x_1227:
        /* <DEDUP_REMOVED lines=422> */
[----:B--2---:R-:W-:Y:S02]  /*1bc0*/  @P1 HADD2.F32 R64, -RZ, R37.H0_H0 ;  /* 0x20000025ff401230 */ /* 0x004fe40000004100 */
[----:B---3--:R-:W-:Y:S02]  /*1bd0*/  @P1 HADD2.F32 R62, -RZ, R32.H0_H0 ;  /* 0x20000020ff3e1230 */ /* 0x008fe40000004100 */
        /* <DEDUP_REMOVED lines=292> */
.L_x_1161:
        /* <DEDUP_REMOVED lines=576> */
.L_x_1162:
        /* <DEDUP_REMOVED lines=44> */
.L_x_1164:
[----:B------:R-:W-:Y:S05]  /*54e0*/  BSYNC.RECONVERGENT B0 ;  /* 0x0000000000007941 */ /* 0x000fea0003800200 */
.L_x_1163:
        /* <DEDUP_REMOVED lines=52> */
.L_x_1166:
[----:B------:R-:W-:Y:S05]  /*5830*/  BSYNC.RECONVERGENT B0 ;  /* 0x0000000000007941 */ /* 0x000fea0003800200 */
.L_x_1165:
        /* <DEDUP_REMOVED lines=158> */
.L_x_1168:
[----:B------:R-:W-:Y:S05]  /*6220*/  BSYNC.RECONVERGENT B0 ;  /* 0x0000000000007941 */ /* 0x000fea0003800200 */
.L_x_1167:
        /* <DEDUP_REMOVED lines=31> */
.L_x_1170:
[----:B------:R-:W-:Y:S05]  /*6420*/  BSYNC.RECONVERGENT B0 ;  /* 0x0000000000007941 */ /* 0x000fea0003800200 */
.L_x_1169:
        /* <DEDUP_REMOVED lines=28> */
.L_x_1173:
        /* <DEDUP_REMOVED lines=8> */
.L_x_1172:
        /* <DEDUP_REMOVED lines=26> */
.L_x_1175:
        /* <DEDUP_REMOVED lines=136> */
.L_x_1174:
        /* <DEDUP_REMOVED lines=69> */
.L_x_1176:
        /* <DEDUP_REMOVED lines=35> */
.L_x_1177:
        /* <DEDUP_REMOVED lines=19> */
.L_x_1178:
[----:B------:R-:W-:Y:S05]  /*7840*/  BSYNC.RECONVERGENT B0 ;  /* 0x0000000000007941 */ /* 0x000fea0003800200 */
.L_x_1171:
        /* <DEDUP_REMOVED lines=46> */
.L_x_1179:
        /* <DEDUP_REMOVED lines=21> */
.L_x_1181:
[----:B------:R-:W-:Y:S05]  /*7c80*/  BSYNC.RECONVERGENT B0 ;  /* 0x0000000000007941 */ /* 0x000fea0003800200 */
.L_x_1180:
        /* <DEDUP_REMOVED lines=35> */
.L_x_1182:
        /* <DEDUP_REMOVED lines=21> */
.L_x_1184:
[----:B------:R-:W-:Y:S05]  /*8010*/  BSYNC.RECONVERGENT B0 ;  /* 0x0000000000007941 */ /* 0x000fea0003800200 */
.L_x_1183:
        /* <DEDUP_REMOVED lines=25> */
.L_x_1185:
        /* <DEDUP_REMOVED lines=21> */
.L_x_1187:
[----:B------:R-:W-:Y:S05]  /*8300*/  BSYNC.RECONVERGENT B0 ;  /* 0x0000000000007941 */ /* 0x000fea0003800200 */
.L_x_1186:
        /* <DEDUP_REMOVED lines=35> */
.L_x_1188:
        /* <DEDUP_REMOVED lines=21> */
.L_x_1190:
[----:B------:R-:W-:Y:S05]  /*8690*/  BSYNC.RECONVERGENT B0 ;  /* 0x0000000000007941 */ /* 0x000fea0003800200 */
.L_x_1189:
        /* <DEDUP_REMOVED lines=25> */
.L_x_1191:
        /* <DEDUP_REMOVED lines=21> */
.L_x_1193:
[----:B------:R-:W-:Y:S05]  /*8980*/  BSYNC.RECONVERGENT B0 ;  /* 0x0000000000007941 */ /* 0x000fea0003800200 */
.L_x_1192:
        /* <DEDUP_REMOVED lines=82> */
.L_x_1194:
        /* <DEDUP_REMOVED lines=21> */
.L_x_1196:
[----:B------:R-:W-:Y:S05]  /*9000*/  BSYNC.RECONVERGENT B0 ;  /* 0x0000000000007941 */ /* 0x000fea0003800200 */
.L_x_1195:
        /* <DEDUP_REMOVED lines=23> */
.L_x_1197:
        /* <DEDUP_REMOVED lines=19> */
.L_x_1199:
[----:B------:R-:W-:Y:S05]  /*92b0*/  BSYNC.RECONVERGENT B0 ;  /* 0x0000000000007941 */ /* 0x000fea0003800200 */
.L_x_1198:
        /* <DEDUP_REMOVED lines=23> */
.L_x_1200:
        /* <DEDUP_REMOVED lines=21> */
.L_x_1202:
[----:B------:R-:W-:Y:S05]  /*9580*/  BSYNC.RECONVERGENT B0 ;  /* 0x0000000000007941 */ /* 0x000fea0003800200 */
.L_x_1201:
        /* <DEDUP_REMOVED lines=23> */
.L_x_1203:
        /* <DEDUP_REMOVED lines=18> */
.L_x_1205:
[----:B------:R-:W-:Y:S05]  /*9820*/  BSYNC.RECONVERGENT B0 ;  /* 0x0000000000007941 */ /* 0x000fea0003800200 */
.L_x_1204:
        /* <DEDUP_REMOVED lines=61> */
.L_x_1206:
        /* <DEDUP_REMOVED lines=32> */
.L_x_1208:
[----:B------:R-:W-:Y:S05]  /*9e00*/  BSYNC.RECONVERGENT B0 ;  /* 0x0000000000007941 */ /* 0x000fea0003800200 */
.L_x_1207:
        /* <DEDUP_REMOVED lines=21> */
.L_x_1209:
        /* <DEDUP_REMOVED lines=18> */
.L_x_1211:
[----:B------:R-:W-:Y:S05]  /*a080*/  BSYNC.RECONVERGENT B0 ;  /* 0x0000000000007941 */ /* 0x000fea0003800200 */
.L_x_1210:
        /* <DEDUP_REMOVED lines=21> */
.L_x_1212:
        /* <DEDUP_REMOVED lines=18> */
.L_x_1214:
[----:B------:R-:W-:Y:S05]  /*a300*/  BSYNC.RECONVERGENT B0 ;  /* 0x0000000000007941 */ /* 0x000fea0003800200 */
.L_x_1213:
        /* <DEDUP_REMOVED lines=21> */
.L_x_1215:
        /* <DEDUP_REMOVED lines=18> */
.L_x_1217:
[----:B------:R-:W-:Y:S05]  /*a580*/  BSYNC.RECONVERGENT B0 ;  /* 0x0000000000007941 */ /* 0x000fea0003800200 */
.L_x_1216:
        /* <DEDUP_REMOVED lines=21> */
.L_x_1218:
        /* <DEDUP_REMOVED lines=18> */
.L_x_1220:
[----:B------:R-:W-:Y:S05]  /*a800*/  BSYNC.RECONVERGENT B0 ;  /* 0x0000000000007941 */ /* 0x000fea0003800200 */
.L_x_1219:
        /* <DEDUP_REMOVED lines=21> */
.L_x_1221:
        /* <DEDUP_REMOVED lines=18> */
.L_x_1223:
[----:B------:R-:W-:Y:S05]  /*aa80*/  BSYNC.RECONVERGENT B0 ;  /* 0x0000000000007941 */ /* 0x000fea0003800200 */
.L_x_1222:
        /* <DEDUP_REMOVED lines=22> */
.L_x_1224:
        /* <DEDUP_REMOVED lines=18> */
.L_x_1226:
[----:B------:R-:W-:Y:S05]  /*ad10*/  BSYNC.RECONVERGENT B0 ;  /* 0x0000000000007941 */ /* 0x000fea0003800200 */
.L_x_1225:
        /* <DEDUP_REMOVED lines=8> */
.L_x_1160:
        /* <DEDUP_REMOVED lines=15> */
.L_x_1229:
[----:B------:R-:W-:Y:S05]  /*ae90*/  BSYNC.RECONVERGENT B0 ;  /* 0x0000000000007941 */ /* 0x000fea0003800200 */
.L_x_1228:
        /* <DEDUP_REMOVED lines=11> */
.L_x_1231:
[----:B------:R-:W2:Y:S04]  /*af50*/  LDG.E.STRONG.GPU R5, desc[UR8][R2.64] ;  /* 0x0000000802057981 */ /* 0x000ea8000c1ef900 */
[----:B--2---:R-:W-:Y:S01]  /*af60*/  CCTL.IVALL ;  /* 0x00000000ff00798f */ /* 0x004fe20002000000 */
[----:B------:R-:W-:Y:S05]  /*af70*/  YIELD ;  /* 0x0000000000007946 */ /* 0x000fea0003800000 */
[----:B------:R-:W-:-:S13]  /*af80*/  ISETP.NE.AND P0, PT, R5, R0, PT ;  /* 0x000000000500720c */ /* 0x000fda0003f05270 */
[----:B------:R-:W-:Y:S05]  /*af90*/  @P0 BRA `(.L_x_1231) ;  /* 0xfffffffc00ec0947 */ /* 0x000fea000383ffff */
.L_x_1230:
        /* <DEDUP_REMOVED lines=72> */
.L_x_1234:
        /* <DEDUP_REMOVED lines=24> */
[----:B--2---:R-:W-:Y:S02]  /*b5a0*/  F2FP.F16.F32.PACK_AB R17, R11, R2 ;  /* 0x000000020b11723e */ /* 0x004fe400000000ff */
[-C--:B------:R-:W-:Y:S02]  /*b5b0*/  MOV R11, R23.reuse ;  /* 0x00000017000b7202 */ /* 0x080fe40000000f00 */
[----:B---3--:R-:W-:Y:S01]  /*b5c0*/  F2FP.F16.F32.PACK_AB R19, R15, R12 ;  /* 0x0000000c0f13723e */ /* 0x008fe200000000ff */
[----:B------:R1:W-:Y:S04]  /*b5d0*/  STG.E desc[UR8][R8.64], R17 ;  /* 0x0000001108007986 */ /* 0x0003e8000c101908 */
[----:B------:R1:W-:Y:S01]  /*b5e0*/  STG.E desc[UR8][R10.64], R19 ;  /* 0x000000130a007986 */ /* 0x0003e2000c101908 */
[----:B------:R-:W-:Y:S01]  /*b5f0*/  IADD3.X R23, PT, PT, RZ, R23, RZ, P3, !PT ;  /* 0x00000017ff177210 */ /* 0x000fe20001ffe4ff */
[----:B------:R-:W-:Y:S06]  /*b600*/  @P1 BRA `(.L_x_1234) ;  /* 0xfffffffc00841947 */ /* 0x000fec000383ffff */
.L_x_1233:
[----:B------:R-:W-:Y:S05]  /*b610*/  BSYNC.RECONVERGENT B0 ;  /* 0x0000000000007941 */ /* 0x000fea0003800200 */
.L_x_1232:
        /* <DEDUP_REMOVED lines=10> */
.L_x_1235:
        /* <DEDUP_REMOVED lines=22> */
[----:B--2---:R-:W-:-:S02]  /*b820*/  F2FP.F16.F32.PACK_AB R19, R7, R2 ;  /* 0x000000020713723e */ /* 0x004fc400000000ff */
[----:B------:R-:W-:-:S04]  /*b830*/  LOP3.LUT R2, R24, 0x3, RZ, 0xc0, !PT ;  /* 0x0000000318027812 */ /* 0x000fc800078ec0ff */
[----:B------:R-:W-:Y:S02]  /*b840*/  IADD3.X R17, PT, PT, R2, UR5, RZ, P1, !PT ;  /* 0x0000000502117c10 */ /* 0x000fe40008ffe4ff */
[----:B0-----:R-:W-:Y:S02]  /*b850*/  F2FP.F16.F32.PACK_AB R21, R11, R8 ;  /* 0x000000080b15723e */ /* 0x001fe400000000ff */
        /* <DEDUP_REMOVED lines=56> */
[----:B----4-:R-:W-:-:S03]  /*bbe0*/  F2FP.F16.F32.PACK_AB R7, R9, R6 ;  /* 0x000000060907723e */ /* 0x010fc600000000ff */
[----:B------:R1:W-:Y:S04]  /*bbf0*/  STG.E desc[UR8][R12.64], R5 ;  /* 0x000000050c007986 */ /* 0x0003e8000c101908 */
[----:B------:R1:W-:Y:S02]  /*bc00*/  STG.E desc[UR8][R14.64], R7 ;  /* 0x000000070e007986 */ /* 0x0003e4000c101908 */
[----:B------:R-:W-:Y:S05]  /*bc10*/  @P0 BRA `(.L_x_1235) ;  /* 0xfffffff800a80947 */ /* 0x000fea000383ffff */
[----:B------:R-:W-:Y:S05]  /*bc20*/  EXIT ;  /* 0x000000000000794d */ /* 0x000fea0003800000 */
.L_x_1236:
        /* <DEDUP_REMOVED lines=13> */
.L_x_3430:


//--------------------- .text._Z35group_norm_nhwc_bwd_one_pass_kernelI11Fp32IOFp32WLi64ELi40ELi640EEv26Group_norm_nhwc_bwd_params --------------------------
	.section	.text._Z35group_norm_nhwc_bwd_one_pass_kernelI11Fp32IOFp32WLi64ELi40ELi640EEv26Group_norm_nhwc_bwd_params,"ax",@progbits
	.align	128
        .global         _Z35group_norm_nhwc_bwd_one_pass_kernelI11Fp32IOFp32WLi64ELi40ELi640EEv26Group_norm_nhwc_bwd_params
        .type           _Z35group_norm_nhwc_bwd_one_pass_kernelI11Fp32IOFp32WLi64ELi40ELi640EEv26Group_norm_nhwc_bwd_params,@function
        .size           _Z35group_norm_nhwc_bwd_one_pass_kernelI11Fp32IOFp32WLi64ELi40ELi640EEv26Group_norm_nhwc_bwd_params,(.L_x_3431 - _Z35group_norm_nhwc_bwd_one_pass_kernelI11Fp32IOFp32WLi64ELi40ELi640EEv26Group_norm_nhwc_bwd_params)
        .other          _Z35group_norm_nhwc_bwd_one_pass_kernelI11Fp32IOFp32WLi64ELi40ELi640EEv26Group_norm_nhwc_bwd_params,@"STO_CUDA_ENTRY STV_DEFAULT"
_Z35group_norm_nhwc_bwd_one_pass_kernelI11Fp32IOFp32WLi64ELi40ELi640EEv26Group_norm_nhwc_bwd_params:
.text._Z35group_norm_nhwc_bwd_one_pass_kernelI11Fp32IOFp32WLi64ELi40ELi640EEv26Group_norm_nhwc_bwd_params:
        /* <DEDUP_REMOVED lines=11> */
[----:B------:R-:W0:Y:S04]  /*00b0*/  LDCU UR18, c[0x0][0x374] ;  /* 0x00006e80ff1277ac */ /* 0x000e280008000800 */
[----:B------:R-:W-:Y:S01]  /*00c0*/  IMAD R0, R0, 0xccd, RZ ;  /* 0x00000ccd00007824 */ /* 0x000fe200078e02ff */
[----:B------:R-:W1:Y:S04]  /*00d0*/  LDCU.U8 UR17, c[0x0][0x414] ;  /* 0x00008280ff1177ac */ /* 0x000e680008000000 */
[----:B------:R-:W-:Y:S01]  /*00e0*/  SHF.R.U32.HI R0, RZ, 0x10, R0 ;  /* 0x00000010ff007819 */ /* 0x000fe20000011600 */
[----:B------:R-:W2:Y:S03]  /*00f0*/  LDCU UR16, c[0x0][0x370] ;  /* 0x00006e00ff1077ac */ /* 0x000ea60008000800 */
[----:B------:R-:W-:Y:S01]  /*0100*/  PRMT R0, R0, 0x9910, RZ ;  /* 0x0000991000007816 */ /* 0x000fe200000000ff */
[----:B------:R-:W-:Y:S01]  /*0110*/  UMOV UR4, URZ ;  /* 0x000000ff00047c82 */ /* 0x000fe20008000000 */
[----:B------:R-:W-:-:S03]  /*0120*/  UMOV UR6, UR5 ;  /* 0x0000000500067c82 */ /* 0x000fc60008000000 */
[----:B------:R-:W-:-:S05]  /*0130*/  IMAD R0, R0, 0x14, RZ ;  /* 0x0000001400007824 */ /* 0x000fca00078e02ff */
[----:B------:R-:W-:-:S04]  /*0140*/  IADD3 R0, PT, PT, RZ, -R0, RZ ;  /* 0x80000000ff007210 */ /* 0x000fc80007ffe0ff */
[----:B------:R-:W-:-:S04]  /*0150*/  PRMT R0, R0, 0x7710, RZ ;  /* 0x0000771000007816 */ /* 0x000fc800000000ff */
[----:B------:R-:W-:-:S04]  /*0160*/  IADD3 R0, PT, PT, R0, R33, RZ ;  /* 0x0000002100007210 */ /* 0x000fc80007ffe0ff */
[----:B------:R-:W-:-:S04]  /*0170*/  SHF.L.U32 R0, R0, 0x1, RZ ;  /* 0x0000000100007819 */ /* 0x000fc800000006ff */
[----:B012---:R-:W-:-:S07]  /*0180*/  LOP3.LUT R32, R0, 0xffff, RZ, 0xc0, !PT ;  /* 0x0000ffff00207812 */ /* 0x007fce00078ec0ff */
.L_x_1262:
[----:B01----:R-:W0:Y:S01]  /*0190*/  LDC R6, c[0x0][0x410] ;  /* 0x00010400ff067b82 */ /* 0x003e220000000800 */
[----:B------:R-:W1:Y:S01]  /*01a0*/  LDCU.64 UR8, c[0x0][0x3b8] ;  /* 0x00007700ff0877ac */ /* 0x000e620008000a00 */
[----:B--2---:R-:W2:Y:S06]  /*01b0*/  LDCU.128 UR20, c[0x0][0x400] ;  /* 0x00008000ff1477ac */ /* 0x004eac0008000c00 */
[----:B------:R-:W3:Y:S01]  /*01c0*/  LDC R19, c[0x0][0x41c] ;  /* 0x00010700ff137b82 */ /* 0x000ee20000000800 */
[----:B------:R-:W-:-:S07]  /*01d0*/  ISETP.LE.AND P3, PT, RZ, UR6, PT ;  /* 0x00000006ff007c0c */ /* 0x000fce000bf63270 */
[----:B------:R-:W4:Y:S01]  /*01e0*/  LDC.64 R24, c[0x0][0x3a8] ;  /* 0x0000ea00ff187b82 */ /* 0x000f220000000a00 */
[----:B-1----:R-:W-:Y:S01]  /*01f0*/  UIMAD.WIDE UR8, UR6, 0x8, UR8 ;  /* 0x00000008060878a5 */ /* 0x002fe2000f8e0208 */
[----:B0-----:R-:W-:-:S05]  /*0200*/  IABS R5, R6 ;  /* 0x0000000600057213 */ /* 0x001fca0000000000 */
[----:B------:R-:W-:Y:S01]  /*0210*/  MOV R14, UR8 ;  /* 0x00000008000e7c02 */ /* 0x000fe20008000f00 */
[----:B------:R-:W0:Y:S01]  /*0220*/  I2F.RP R0, R5 ;  /* 0x0000000500007306 */ /* 0x000e220000209400 */
[----:B------:R-:W-:-:S06]  /*0230*/  MOV R15, UR9 ;  /* 0x00000009000f7c02 */ /* 0x000fcc0008000f00 */
[----:B------:R-:W4:Y:S01]  /*0240*/  LDG.E.64 R14, desc[UR14][R14.64] ;  /* 0x0000000e0e0e7981 */ /* 0x000f22000c1e1b00 */
[----:B0-----:R-:W0:Y:S02]  /*0250*/  MUFU.RCP R0, R0 ;  /* 0x0000000000007308 */ /* 0x001e240000001000 */
[----:B0-----:R-:W-:-:S06]  /*0260*/  IADD3 R2, PT, PT, R0, 0xffffffe, RZ ;  /* 0x0ffffffe00027810 */ /* 0x001fcc0007ffe0ff */
[----:B------:R0:W1:Y:S02]  /*0270*/  F2I.FTZ.U32.TRUNC.NTZ R3, R2 ;  /* 0x0000000200037305 */ /* 0x000064000021f000 */
[----:B0-----:R-:W-:Y:S01]  /*0280*/  HFMA2 R2, -RZ, RZ, 0, 0 ;  /* 0x00000000ff027431 */ /* 0x001fe200000001ff */
[----:B-1----:R-:W-:-:S05]  /*0290*/  IADD3 R4, PT, PT, RZ, -R3, RZ ;  /* 0x80000003ff047210 */ /* 0x002fca0007ffe0ff */
[----:B------:R-:W-:Y:S01]  /*02a0*/  IMAD R7, R4, R5, RZ ;  /* 0x0000000504077224 */ /* 0x000fe200078e02ff */
[----:B------:R-:W-:-:S03]  /*02b0*/  IABS R4, UR6 ;  /* 0x0000000600047c13 */ /* 0x000fc60008000000 */
[----:B------:R-:W-:Y:S01]  /*02c0*/  IMAD.HI.U32 R3, R3, R7, R2 ;  /* 0x0000000703037227 */ /* 0x000fe200078e0002 */
[----:B------:R-:W-:-:S05]  /*02d0*/  LOP3.LUT R2, R33, 0xffff, RZ, 0xc0, !PT ;  /* 0x0000ffff21027812 */ /* 0x000fca00078ec0ff */
[----:B------:R-:W-:-:S04]  /*02e0*/  IMAD.HI.U32 R3, R3, R4, RZ ;  /* 0x0000000403037227 */ /* 0x000fc800078e00ff */
[----:B------:R-:W-:Y:S01]  /*02f0*/  IMAD R2, R2, 0xccd, RZ ;  /* 0x00000ccd02027824 */ /* 0x000fe200078e02ff */
[----:B------:R-:W-:-:S04]  /*0300*/  IADD3 R0, PT, PT, -R3, RZ, RZ ;  /* 0x000000ff03007210 */ /* 0x000fc80007ffe1ff */
[----:B------:R-:W-:Y:S01]  /*0310*/  SHF.R.U32.HI R8, RZ, 0x10, R2 ;  /* 0x00000010ff087819 */ /* 0x000fe20000011602 */
[----:B------:R-:W-:Y:S01]  /*0320*/  IMAD R0, R5, R0, R4 ;  /* 0x0000000005007224 */ /* 0x000fe200078e0204 */
[----:B------:R-:W-:-:S03]  /*0330*/  LOP3.LUT R2, R6, UR6, RZ, 0x3c, !PT ;  /* 0x0000000606027c12 */ /* 0x000fc6000f8e3cff */
[----:B---3--:R-:W-:Y:S01]  /*0340*/  IMAD R19, R19, UR13, R8 ;  /* 0x0000000d13137c24 */ /* 0x008fe2000f8e0208 */
[----:B------:R-:W-:Y:S02]  /*0350*/  ISETP.GT.U32.AND P5, PT, R5, R0, PT ;  /* 0x000000000500720c */ /* 0x000fe40003fa4070 */
[----:B------:R-:W-:Y:S02]  /*0360*/  ISETP.GE.AND P2, PT, R2, RZ, PT ;  /* 0x000000ff0200720c */ /* 0x000fe40003f46270 */
[----:B--2---:R-:W-:Y:S02]  /*0370*/  ISETP.GE.U32.AND P0, PT, R19, UR20, PT ;  /* 0x0000001413007c0c */ /* 0x004fe4000bf06070 */
[----:B------:R-:W-:-:S04]  /*0380*/  SHF.R.S32.HI R7, RZ, 0x1f, R19 ;  /* 0x0000001fff077819 */ /* 0x000fc80000011413 */
[----:B------:R-:W-:-:S03]  /*0390*/  ISETP.GE.AND.EX P0, PT, R7, UR21, PT, P0 ;  /* 0x0000001507007c0c */ /* 0x000fc6000bf06300 */
[-C--:B------:R-:W-:Y:S02]  /*03a0*/  @!P5 IADD3 R0, PT, PT, R0, -R5.reuse, RZ ;  /* 0x800000050000d210 */ /* 0x080fe40007ffe0ff */
[----:B------:R-:W-:Y:S02]  /*03b0*/  IADD3 R10, PT, PT, R19, 0x20, RZ ;  /* 0x00000020130a7810 */ /* 0x000fe40007ffe0ff */
[CC--:B------:R-:W-:Y:S02]  /*03c0*/  ISETP.GE.U32.AND P4, PT, R0.reuse, R5.reuse, PT ;  /* 0x000000050000720c */ /* 0x0c0fe40003f86070 */
[----:B------:R-:W-:Y:S02]  /*03d0*/  ISETP.GT.U32.AND P6, PT, R5, R0, PT ;  /* 0x000000000500720c */ /* 0x000fe40003fc4070 */
[----:B------:R-:W-:Y:S02]  /*03e0*/  IADD3 R5, PT, PT, R0, -R5, RZ ;  /* 0x8000000500057210 */ /* 0x000fe40007ffe0ff */
[----:B------:R-:W-:Y:S01]  /*03f0*/  ISETP.GE.U32.AND P1, PT, R10, UR20, PT ;  /* 0x000000140a007c0c */ /* 0x000fe2000bf26070 */
[----:B------:R-:W0:Y:S01]  /*0400*/  @!P0 LDC.64 R12, c[0x0][0x3f8] ;  /* 0x0000fe00ff0c8b82 */ /* 0x000e220000000a00 */
[----:B------:R-:W-:-:S02]  /*0410*/  SHF.R.S32.HI R21, RZ, 0x1f, R10 ;  /* 0x0000001fff157819 */ /* 0x000fc4000001140a */
[----:B------:R-:W-:Y:S02]  /*0420*/  SEL R0, R5, R0, !P6 ;  /* 0x0000000005007207 */ /* 0x000fe40007000000 */
[----:B------:R-:W-:Y:S02]  /*0430*/  ISETP.GE.AND.EX P1, PT, R21, UR21, PT, P1 ;  /* 0x0000001515007c0c */ /* 0x000fe4000bf26310 */
[----:B------:R-:W-:Y:S02]  /*0440*/  @!P5 IADD3 R3, PT, PT, R3, 0x1, RZ ;  /* 0x000000010303d810 */ /* 0x000fe40007ffe0ff */
[----:B------:R-:W-:Y:S02]  /*0450*/  ISETP.NE.AND P5, PT, R6, RZ, PT ;  /* 0x000000ff0600720c */ /* 0x000fe40003fa5270 */
[----:B------:R-:W-:Y:S02]  /*0460*/  LOP3.LUT R5, RZ, R6, RZ, 0x33, !PT ;  /* 0x00000006ff057212 */ /* 0x000fe400078e33ff */
[----:B------:R-:W-:-:S02]  /*0470*/  @!P3 IADD3 R0, PT, PT, -R0, RZ, RZ ;  /* 0x000000ff0000b210 */ /* 0x000fc40007ffe1ff */
[----:B------:R-:W-:Y:S02]  /*0480*/  @P4 IADD3 R3, PT, PT, R3, 0x1, RZ ;  /* 0x0000000103034810 */ /* 0x000fe40007ffe0ff */
[----:B------:R-:W-:Y:S01]  /*0490*/  SEL R0, R5, R0, !P5 ;  /* 0x0000000005007207 */ /* 0x000fe20006800000 */
[----:B------:R-:W1:Y:S01]  /*04a0*/  @!P1 LDC.64 R16, c[0x0][0x3f8] ;  /* 0x0000fe00ff109b82 */ /* 0x000e620000000a00 */
[----:B------:R-:W-:-:S03]  /*04b0*/  @!P2 IADD3 R3, PT, PT, -R3, RZ, RZ ;  /* 0x000000ff0303a210 */ /* 0x000fc60007ffe1ff */
[----:B------:R-:W-:Y:S01]  /*04c0*/  IMAD R11, R0, 0x28, RZ ;  /* 0x00000028000b7824 */ /* 0x000fe200078e02ff */
[----:B------:R-:W-:-:S04]  /*04d0*/  SEL R3, R5, R3, !P5 ;  /* 0x0000000305037207 */ /* 0x000fc80006800000 */
[----:B------:R-:W-:Y:S02]  /*04e0*/  SHF.R.S32.HI R2, RZ, 0x1f, R3 ;  /* 0x0000001fff027819 */ /* 0x000fe40000011403 */
[----:B------:R-:W-:-:S03]  /*04f0*/  IADD3 R36, P2, PT, R11, R32, RZ ;  /* 0x000000200b247210 */ /* 0x000fc60007f5e0ff */
[----:B------:R-:W-:Y:S01]  /*0500*/  IMAD R2, R2, UR22, RZ ;  /* 0x0000001602027c24 */ /* 0x000fe2000f8e02ff */
[----:B------:R-:W-:Y:S01]  /*0510*/  LEA.HI.X.SX32 R37, R11, RZ, 0x1, P2 ;  /* 0x000000ff0b257211 */ /* 0x000fe200010f0eff */
[----:B0-----:R-:W-:Y:S02]  /*0520*/  @!P0 IMAD R4, R7, R12, RZ ;  /* 0x0000000c07048224 */ /* 0x001fe400078e02ff */
[C---:B------:R-:W-:Y:S01]  /*0530*/  IMAD R39, R3.reuse, UR23, R2 ;  /* 0x0000001703277c24 */ /* 0x040fe2000f8e0202 */
[----:B------:R-:W-:Y:S01]  /*0540*/  ISETP.NE.AND P2, PT, RZ, UR17, PT ;  /* 0x00000011ff007c0c */ /* 0x000fe2000bf45270 */
[----:B------:R-:W-:Y:S01]  /*0550*/  IMAD.WIDE.U32 R36, R3, UR22, R36 ;  /* 0x0000001603247c25 */ /* 0x000fe2000f8e0024 */
[----:B------:R-:W0:Y:S03]  /*0560*/  @!P1 LDC.64 R6, c[0x0][0x3a0] ;  /* 0x0000e800ff069b82 */ /* 0x000e260000000a00 */
[----:B------:R-:W-:Y:S01]  /*0570*/  @!P0 IMAD R23, R19, R13, R4 ;  /* 0x0000000d13178224 */ /* 0x000fe200078e0204 */
[----:B------:R-:W-:-:S02]  /*0580*/  PRMT R13, R8, 0x9910, RZ ;  /* 0x00009910080d7816 */ /* 0x000fc400000000ff */
[----:B------:R-:W-:Y:S02]  /*0590*/  IADD3 R39, PT, PT, R37, R39, RZ ;  /* 0x0000002725277210 */ /* 0x000fe40007ffe0ff */
[----:B------:R-:W-:Y:S01]  /*05a0*/  @!P0 MOV R38, R36 ;  /* 0x0000002400268202 */ /* 0x000fe20000000f00 */
[----:B------:R-:W-:Y:S01]  /*05b0*/  IMAD R20, R13, 0x14, RZ ;  /* 0x000000140d147824 */ /* 0x000fe200078e02ff */
[----:B------:R-:W-:Y:S01]  /*05c0*/  @!P1 MOV R13, R39 ;  /* 0x00000027000d9202 */ /* 0x000fe20000000f00 */
[----:B-1----:R-:W-:Y:S01]  /*05d0*/  @!P1 IMAD R21, R21, R16, RZ ;  /* 0x0000001015159224 */ /* 0x002fe200078e02ff */
[----:B------:R-:W1:Y:S01]  /*05e0*/  @!P0 LDC.64 R2, c[0x0][0x398] ;  /* 0x0000e600ff028b82 */ /* 0x000e620000000a00 */
[----:B------:R-:W-:Y:S01]  /*05f0*/  @!P0 IMAD.WIDE.U32 R18, R19, R12, R38 ;  /* 0x0000000c13128225 */ /* 0x000fe200078e0026 */
[----:B------:R-:W-:Y:S02]  /*0600*/  @!P1 MOV R12, R36 ;  /* 0x00000024000c9202 */ /* 0x000fe40000000f00 */
[----:B------:R-:W-:Y:S01]  /*0610*/  IADD3 R20, PT, PT, RZ, -R20, RZ ;  /* 0x80000014ff147210 */ /* 0x000fe20007ffe0ff */
[----:B------:R-:W-:-:S03]  /*0620*/  @!P1 IMAD R21, R10, R17, R21 ;  /* 0x000000110a159224 */ /* 0x000fc600078e0215 */
[----:B------:R-:W2:Y:S01]  /*0630*/  @!P0 LDC.64 R8, c[0x0][0x3a0] ;  /* 0x0000e800ff088b82 */ /* 0x000ea20000000a00 */
[----:B------:R-:W-:Y:S01]  /*0640*/  @!P1 IMAD.WIDE.U32 R16, R10, R16, R12 ;  /* 0x000000100a109225 */ /* 0x000fe200078e000c */
[----:B------:R-:W-:-:S06]  /*0650*/  @!P0 IADD3 R19, PT, PT, R19, R23, RZ ;  /* 0x0000001713138210 */ /* 0x000fcc0007ffe0ff */
[----:B------:R-:W3:Y:S01]  /*0660*/  @!P1 LDC.64 R4, c[0x0][0x398] ;  /* 0x0000e600ff049b82 */ /* 0x000ee20000000a00 */
[----:B------:R-:W-:-:S07]  /*0670*/  PRMT R20, R20, 0x7710, RZ ;  /* 0x0000771014147816 */ /* 0x000fce00000000ff */
[----:B------:R-:W4:Y:S01]  /*0680*/  @P2 LDC.64 R12, c[0x0][0x3b0] ;  /* 0x0000ec00ff0c2b82 */ /* 0x000f220000000a00 */
[C---:B------:R-:W-:Y:S02]  /*0690*/  @!P0 SHF.L.U32 R23, R18.reuse, 0x2, RZ ;  /* 0x0000000212178819 */ /* 0x040fe400000006ff */
[----:B------:R-:W-:Y:S02]  /*06a0*/  @!P0 SHF.L.U64.HI R10, R18, 0x2, R19 ;  /* 0x00000002120a8819 */ /* 0x000fe40000010213 */
[----:B------:R-:W-:-:S04]  /*06b0*/  IADD3 R18, PT, PT, R20, R33, RZ ;  /* 0x0000002114127210 */ /* 0x000fc80007ffe0ff */
[----:B------:R-:W-:Y:S02]  /*06c0*/  SHF.L.U32 R32, R18, 0x1, RZ ;  /* 0x0000000112207819 */ /* 0x000fe400000006ff */
[----:B------:R-:W-:Y:S02]  /*06d0*/  @!P1 IADD3 R19, PT, PT, R17, R21, RZ ;  /* 0x0000001511139210 */ /* 0x000fe40007ffe0ff */
[----:B------:R-:W-:Y:S02]  /*06e0*/  LOP3.LUT R32, R32, 0xffff, RZ, 0xc0, !PT ;  /* 0x0000ffff20207812 */ /* 0x000fe400078ec0ff */
[----:B------:R-:W-:Y:S02]  /*06f0*/  @!P1 SHF.L.U32 R17, R16, 0x2, RZ ;  /* 0x0000000210119819 */ /* 0x000fe400000006ff */
[----:B-1----:R-:W-:Y:S02]  /*0700*/  @!P0 IADD3 R22, P4, PT, R23, R2, RZ ;  /* 0x0000000217168210 */ /* 0x002fe40007f9e0ff */
[----:B------:R-:W-:-:S02]  /*0710*/  IADD3 R11, PT, PT, R11, R32, RZ ;  /* 0x000000200b0b7210 */ /* 0x000fc40007ffe0ff */
[----:B--2---:R-:W-:Y:S02]  /*0720*/  @!P0 IADD3 R20, P3, PT, R23, R8, RZ ;  /* 0x0000000817148210 */ /* 0x004fe40007f7e0ff */
[----:B------:R-:W-:Y:S02]  /*0730*/  @!P1 SHF.L.U64.HI R2, R16, 0x2, R19 ;  /* 0x0000000210029819 */ /* 0x000fe40000010213 */
[C---:B0-----:R-:W-:Y:S02]  /*0740*/  @!P1 IADD3 R18, P5, PT, R17.reuse, R6, RZ ;  /* 0x0000000611129210 */ /* 0x041fe40007fbe0ff */
[----:B---3--:R-:W-:Y:S01]  /*0750*/  @!P1 IADD3 R16, P6, PT, R17, R4, RZ ;  /* 0x0000000411109210 */ /* 0x008fe20007fde0ff */
[----:B----4-:R-:W-:Y:S01]  /*0760*/  IMAD.WIDE R24, R11, 0x4, R24 ;  /* 0x000000040b187825 */ /* 0x010fe200078e0218 */
[----:B------:R-:W-:Y:S02]  /*0770*/  @!P0 IADD3.X R21, PT, PT, R10, R9, RZ, P3, !PT ;  /* 0x000000090a158210 */ /* 0x000fe40001ffe4ff */
[----:B------:R-:W-:-:S02]  /*0780*/  CS2R R8, SRZ ;  /* 0x0000000000087805 */ /* 0x000fc4000001ff00 */
[----:B------:R-:W-:Y:S01]  /*0790*/  @!P0 IADD3.X R23, PT, PT, R10, R3, RZ, P4, !PT ;  /* 0x000000030a178210 */ /* 0x000fe200027fe4ff */
[----:B------:R-:W-:Y:S01]  /*07a0*/  @P2 IMAD.WIDE R26, R11, 0x4, R12 ;  /* 0x000000040b1a2825 */ /* 0x000fe200078e020c */
[C---:B------:R-:W-:Y:S02]  /*07b0*/  @!P1 IADD3.X R19, PT, PT, R2.reuse, R7, RZ, P5, !PT ;  /* 0x0000000702139210 */ /* 0x040fe40002ffe4ff */
[----:B------:R-:W-:Y:S02]  /*07c0*/  CS2R R6, SRZ ;  /* 0x0000000000067805 */ /* 0x000fe4000001ff00 */
[----:B------:R-:W-:Y:S02]  /*07d0*/  CS2R R10, SRZ ;  /* 0x00000000000a7805 */ /* 0x000fe4000001ff00 */
[----:B------:R-:W-:Y:S01]  /*07e0*/  @!P1 IADD3.X R17, PT, PT, R2, R5, RZ, P6, !PT ;  /* 0x0000000502119210 */ /* 0x000fe200037fe4ff */
[----:B------:R0:W5:Y:S04]  /*07f0*/  LDG.E.64 R12, desc[UR14][R24.64] ;  /* 0x0000000e180c7981 */ /* 0x000168000c1e1b00 */
[----:B------:R0:W5:Y:S04]  /*0800*/  @!P1 LDG.E.64 R6, desc[UR14][R18.64] ;  /* 0x0000000e12069981 */ /* 0x000168000c1e1b00 */
[----:B------:R0:W5:Y:S04]  /*0810*/  @!P1 LDG.E.64 R8, desc[UR14][R16.64] ;  /* 0x0000000e10089981 */ /* 0x000168000c1e1b00 */
[----:B------:R0:W5:Y:S01]  /*0820*/  @P2 LDG.E.64 R10, desc[UR14][R26.64] ;  /* 0x0000000e1a0a2981 */ /* 0x000162000c1e1b00 */
[----:B------:R-:W-:Y:S01]  /*0830*/  CS2R R4, SRZ ;  /* 0x0000000000047805 */ /* 0x000fe2000001ff00 */
[----:B------:R-:W-:Y:S01]  /*0840*/  HFMA2 R3, -RZ, RZ, 0, 0 ;  /* 0x00000000ff037431 */ /* 0x000fe200000001ff */
[----:B------:R-:W-:-:S04]  /*0850*/  MOV R2, RZ ;  /* 0x000000ff00027202 */ /* 0x000fc80000000f00 */
[----:B------:R0:W5:Y:S04]  /*0860*/  @!P0 LDG.E.64 R4, desc[UR14][R20.64] ;  /* 0x0000000e14048981 */ /* 0x000168000c1e1b00 */
[----:B------:R0:W5:Y:S01]  /*0870*/  @!P0 LDG.E.64 R2, desc[UR14][R22.64] ;  /* 0x0000000e16028981 */ /* 0x000162000c1e1b00 */
[----:B------:R-:W-:-:S13]  /*0880*/  R2UR UR31, R14 ;  /* 0x000000000e1f72ca */ /* 0x000fda00000e0000 */
        /* <DEDUP_REMOVED lines=13> */
[----:B-----5:R-:W-:Y:S01]  /*0960*/  FADD.FTZ R15, R4, -UR31 ;  /* 0x8000001f040f7e21 */ /* 0x020fe20008010000 */
[----:B------:R-:W-:Y:S01]  /*0970*/  FADD.FTZ R14, R5, -UR31 ;  /* 0x8000001f050e7e21 */ /* 0x000fe20008010000 */
[----:B------:R-:W-:Y:S01]  /*0980*/  FMUL.FTZ R16, R2, R12 ;  /* 0x0000000c02107220 */ /* 0x000fe20000410000 */
[-C--:B------:R-:W-:Y:S01]  /*0990*/  FMUL.FTZ R17, R3, R13.reuse ;  /* 0x0000000d03117220 */ /* 0x080fe20000410000 */
[----:B------:R-:W-:Y:S01]  /*09a0*/  FMUL.FTZ R15, R15, UR19 ;  /* 0x000000130f0f7c20 */ /* 0x000fe20008410000 */
[----:B------:R-:W-:Y:S01]  /*09b0*/  FMUL.FTZ R14, R14, UR19 ;  /* 0x000000130e0e7c20 */ /* 0x000fe20008410000 */
[----:B------:R-:W-:Y:S01]  /*09c0*/  FADD.FTZ R18, RZ, R16 ;  /* 0x00000010ff127221 */ /* 0x000fe20000010000 */
[----:B------:R-:W-:Y:S01]  /*09d0*/  FMUL.FTZ R21, R9, R13 ;  /* 0x0000000d09157220 */ /* 0x000fe20000410000 */
[----:B------:R-:W-:Y:S01]  /*09e0*/  FFMA.FTZ R19, R15, R16, RZ ;  /* 0x000000100f137223 */ /* 0x000fe200000100ff */
[----:B------:R-:W-:Y:S01]  /*09f0*/  FADD.FTZ R16, R6, -UR31 ;  /* 0x8000001f06107e21 */ /* 0x000fe20008010000 */
[----:B------:R-:W-:-:S02]  /*0a00*/  FADD.FTZ R18, R17, R18 ;  /* 0x0000001211127221 */ /* 0x000fc40000010000 */
[----:B------:R-:W-:Y:S01]  /*0a10*/  FFMA.FTZ R19, R14, R17, R19 ;  /* 0x000000110e137223 */ /* 0x000fe20000010013 */
[----:B------:R-:W-:Y:S01]  /*0a20*/  FMUL.FTZ R17, R8, R12 ;  /* 0x0000000c08117220 */ /* 0x000fe20000410000 */
[----:B------:R-:W-:Y:S01]  /*0a30*/  FMUL.FTZ R20, R16, UR19 ;  /* 0x0000001310147c20 */ /* 0x000fe20008410000 */
[----:B------:R-:W-:Y:S01]  /*0a40*/  FADD.FTZ R16, R7, -UR31 ;  /* 0x8000001f07107e21 */ /* 0x000fe20008010000 */
[----:B------:R-:W-:Y:S01]  /*0a50*/  FFMA.FTZ R14, R3, R14, RZ ;  /* 0x0000000e030e7223 */ /* 0x000fe200000100ff */
[----:B------:R-:W-:Y:S01]  /*0a60*/  FADD.FTZ R22, R18, R17 ;  /* 0x0000001112167221 */ /* 0x000fe20000010000 */
[----:B------:R-:W-:Y:S01]  /*0a70*/  FFMA.FTZ R19, R20, R17, R19 ;  /* 0x0000001114137223 */ /* 0x000fe20000010013 */
[----:B------:R-:W-:Y:S01]  /*0a80*/  FMUL.FTZ R18, R16, UR19 ;  /* 0x0000001310127c20 */ /* 0x000fe20008410000 */
[----:B------:R-:W-:Y:S01]  /*0a90*/  FFMA.FTZ R17, R2, R15, RZ ;  /* 0x0000000f02117223 */ /* 0x000fe200000100ff */
[----:B------:R-:W-:Y:S01]  /*0aa0*/  FADD.FTZ R15, R21, R22 ;  /* 0x00000016150f7221 */ /* 0x000fe20000010000 */
[----:B------:R-:W-:Y:S01]  /*0ab0*/  FADD.FTZ R22, RZ, R3 ;  /* 0x00000003ff167221 */ /* 0x000fe20000010000 */
[----:B------:R-:W-:Y:S01]  /*0ac0*/  FFMA.FTZ R21, R18, R21, R19 ;  /* 0x0000001512157223 */ /* 0x000fe20000010013 */
[----:B------:R-:W-:Y:S01]  /*0ad0*/  FADD.FTZ R19, RZ, R2 ;  /* 0x00000002ff137221 */ /* 0x000fe20000010000 */
[----:B------:R-:W-:Y:S01]  /*0ae0*/  FFMA.FTZ R16, R8, R20, R17 ;  /* 0x0000001408107223 */ /* 0x000fe20000010011 */
[----:B------:R-:W-:-:S02]  /*0af0*/  FFMA.FTZ R17, R9, R18, R14 ;  /* 0x0000001209117223 */ /* 0x000fc4000001000e */
[----:B------:R-:W-:Y:S01]  /*0b00*/  FADD.FTZ R18, R8, R19 ;  /* 0x0000001308127221 */ /* 0x000fe20000010000 */
[----:B------:R-:W-:Y:S01]  /*0b10*/  FADD.FTZ R19, R9, R22 ;  /* 0x0000001609137221 */ /* 0x000fe20000010000 */
[----:B------:R-:W-:Y:S06]  /*0b20*/  BRA `(.L_x_1239) ;  /* 0x0000000400007947 */ /* 0x000fec0003800000 */
.L_x_1238:
[----:B-----5:R-:W-:Y:S01]  /*0b30*/  FADD.FTZ R15, R4, -UR31 ;  /* 0x8000001f040f7e21 */ /* 0x020fe20008010000 */
[----:B------:R-:W-:Y:S01]  /*0b40*/  FADD.FTZ R17, R6, -UR31 ;  /* 0x8000001f06117e21 */ /* 0x000fe20008010000 */
[----:B------:R-:W-:Y:S01]  /*0b50*/  FADD.FTZ R14, R5, -UR31 ;  /* 0x8000001f050e7e21 */ /* 0x000fe20008010000 */
[----:B------:R-:W-:Y:S01]  /*0b60*/  FADD.FTZ R20, R7, -UR31 ;  /* 0x8000001f07147e21 */ /* 0x000fe20008010000 */
[----:B------:R-:W-:Y:S01]  /*0b70*/  FMUL.FTZ R15, R15, UR19 ;  /* 0x000000130f0f7c20 */ /* 0x000fe20008410000 */
[----:B------:R-:W-:Y:S01]  /*0b80*/  FMUL.FTZ R17, R17, UR19 ;  /* 0x0000001311117c20 */ /* 0x000fe20008410000 */
[----:B------:R-:W-:Y:S01]  /*0b90*/  FMUL.FTZ R14, R14, UR19 ;  /* 0x000000130e0e7c20 */ /* 0x000fe20008410000 */
[----:B------:R-:W-:Y:S01]  /*0ba0*/  FMUL.FTZ R20, R20, UR19 ;  /* 0x0000001314147c20 */ /* 0x000fe20008410000 */
[C-C-:B------:R-:W-:Y:S01]  /*0bb0*/  FFMA.FTZ R21, R12.reuse, R15, R10.reuse ;  /* 0x0000000f0c157223 */ /* 0x140fe2000001000a */
[----:B------:R-:W-:Y:S01]  /*0bc0*/  FFMA.FTZ R18, R12, R17, R10 ;  /* 0x000000110c127223 */ /* 0x000fe2000001000a */
[C-C-:B------:R-:W-:Y:S01]  /*0bd0*/  FFMA.FTZ R19, R13.reuse, R14, R11.reuse ;  /* 0x0000000e0d137223 */ /* 0x140fe2000001000b */
[----:B------:R-:W-:Y:S01]  /*0be0*/  FFMA.FTZ R16, R13, R20, R11 ;  /* 0x000000140d107223 */ /* 0x000fe2000001000b */
[----:B------:R-:W-:Y:S01]  /*0bf0*/  FMUL.FTZ R22, R21, -1.4426950216293334961 ;  /* 0xbfb8aa3b15167820 */ /* 0x000fe20000410000 */
[----:B------:R-:W-:Y:S01]  /*0c00*/  FMUL.FTZ R27, R18, -1.4426950216293334961 ;  /* 0xbfb8aa3b121b7820 */ /* 0x000fe20000410000 */
[----:B------:R-:W-:Y:S01]  /*0c10*/  FMUL.FTZ R24, R19, -1.4426950216293334961 ;  /* 0xbfb8aa3b13187820 */ /* 0x000fe20000410000 */
[----:B------:R-:W-:-:S03]  /*0c20*/  FMUL.FTZ R30, R16, -1.4426950216293334961 ;  /* 0xbfb8aa3b101e7820 */ /* 0x000fc60000410000 */
[----:B------:R-:W0:Y:S04]  /*0c30*/  MUFU.EX2 R22, R22 ;  /* 0x0000001600167308 */ /* 0x000e280000000800 */
        /* <DEDUP_REMOVED lines=17> */
[----:B--2---:R-:W-:Y:S01]  /*0d50*/  FADD.FTZ R21, -R29, 1 ;  /* 0x3f8000001d157421 */ /* 0x004fe20000010100 */
[----:B------:R-:W-:-:S03]  /*0d60*/  FMUL.FTZ R29, R8, R29 ;  /* 0x0000001d081d7220 */ /* 0x000fc60000410000 */
[----:B------:R-:W-:Y:S01]  /*0d70*/  FFMA.FTZ R28, R18, R21, 1 ;  /* 0x3f800000121c7423 */ /* 0x000fe20000010015 */
[----:B------:R-:W-:Y:S01]  /*0d80*/  FMUL.FTZ R18, R23, R24 ;  /* 0x0000001817127220 */ /* 0x000fe20000410000 */
[----:B0-----:R-:W-:-:S03]  /*0d90*/  FADD.FTZ R21, -R22, 1 ;  /* 0x3f80000016157421 */ /* 0x001fc60000010100 */
[----:B------:R-:W-:Y:S01]  /*0da0*/  FMUL.FTZ R24, R12, R18 ;  /* 0x000000120c187220 */ /* 0x000fe20000410000 */
[----:B------:R-:W-:Y:S01]  /*0db0*/  FMUL.FTZ R22, R9, R22 ;  /* 0x0000001609167220 */ /* 0x000fe20000410000 */
[----:B------:R-:W-:Y:S01]  /*0dc0*/  FFMA.FTZ R25, R16, R21, 1 ;  /* 0x3f80000010197423 */ /* 0x000fe20000010015 */
[----:B------:R-:W-:Y:S01]  /*0dd0*/  FMUL.FTZ R16, R26, R19 ;  /* 0x000000131a107220 */ /* 0x000fe20000410000 */
[----:B------:R-:W-:Y:S01]  /*0de0*/  FFMA.FTZ R23, R15, R24, RZ ;  /* 0x000000180f177223 */ /* 0x000fe200000100ff */
[----:B------:R-:W-:Y:S01]  /*0df0*/  FMUL.FTZ R19, R29, R28 ;  /* 0x0000001c1d137220 */ /* 0x000fe20000410000 */
[----:B------:R-:W-:Y:S01]  /*0e00*/  FADD.FTZ R24, RZ, R24 ;  /* 0x00000018ff187221 */ /* 0x000fe20000010000 */
[----:B------:R-:W-:Y:S01]  /*0e10*/  FMUL.FTZ R21, R13, R16 ;  /* 0x000000100d157220 */ /* 0x000fe20000410000 */
[----:B------:R-:W-:Y:S01]  /*0e20*/  FMUL.FTZ R25, R22, R25 ;  /* 0x0000001916197220 */ /* 0x000fe20000410000 */
[----:B------:R-:W-:Y:S02]  /*0e30*/  FMUL.FTZ R27, R12, R19 ;  /* 0x000000130c1b7220 */ /* 0x000fe40000410000 */
        /* <DEDUP_REMOVED lines=15> */
.L_x_1239:
[----:B------:R-:W0:Y:S01]  /*0f30*/  S2R R25, SR_LANEID ;  /* 0x0000000000197919 */ /* 0x000e220000000000 */
[----:B------:R-:W-:Y:S01]  /*0f40*/  MOV R20, R15 ;  /* 0x0000000f00147202 */ /* 0x000fe20000000f00 */
[----:B------:R-:W1:Y:S01]  /*0f50*/  S2UR UR9, SR_CgaCtaId ;  /* 0x00000000000979c3 */ /* 0x000e620000008800 */
[----:B------:R-:W-:Y:S01]  /*0f60*/  UMOV UR8, 0x400 ;  /* 0x0000040000087882 */ /* 0x000fe20000000000 */
[----:B------:R-:W2:Y:S01]  /*0f70*/  SHFL.DOWN PT, R14, R21, 0x1, 0x1f ;  /* 0x08201f00150e7f89 */ /* 0x000ea200000e0000 */
[----:B------:R-:W-:Y:S01]  /*0f80*/  UIADD3 UR8, UPT, UPT, UR8, 0xd0, URZ ;  /* 0x000000d008087890 */ /* 0x000fe2000fffe0ff */
[----:B------:R-:W-:Y:S01]  /*0f90*/  BSSY.RECONVERGENT B0, `(.L_x_1240) ;  /* 0x0000028000007945 */ /* 0x000fe20003800200 */
[----:B------:R-:W-:Y:S01]  /*0fa0*/  UMOV UR10, 0x400 ;  /* 0x00000400000a7882 */ /* 0x000fe20000000000 */
[----:B------:R-:W3:Y:S01]  /*0fb0*/  SHFL.DOWN PT, R15, R20, 0x1, 0x1f ;  /* 0x08201f00140f7f89 */ /* 0x000ee200000e0000 */
[C---:B------:R-:W-:Y:S02]  /*0fc0*/  ISETP.NE.AND P1, PT, R33.reuse, RZ, PT ;  /* 0x000000ff2100720c */ /* 0x040fe40003f25270 */
[----:B------:R-:W-:Y:S01]  /*0fd0*/  ISETP.GT.U32.AND P4, PT, R33, 0x13, PT ;  /* 0x000000132100780c */ /* 0x000fe20003f84070 */
[----:B-1----:R-:W-:Y:S01]  /*0fe0*/  ULEA UR8, UR9, UR8, 0x18 ;  /* 0x0000000809087291 */ /* 0x002fe2000f8ec0ff */
[----:B0-----:R-:W-:-:S05]  /*0ff0*/  ISETP.GT.AND P0, PT, R25, 0x1e, PT ;  /* 0x0000001e1900780c */ /* 0x001fca0003f04270 */
[----:B------:R-:W-:Y:S02]  /*1000*/  LEA R34, R33, UR8, 0x4 ;  /* 0x0000000821227c11 */ /* 0x000fe4000f8e20ff */
[----:B------:R-:W-:-:S03]  /*1010*/  ISETP.GT.AND P3, PT, R25, 0xf, PT ;  /* 0x0000000f1900780c */ /* 0x000fc60003f64270 */
[----:B------:R-:W-:Y:S03]  /*1020*/  STS.128 [R34], R16 ;  /* 0x0000001022007388 */ /* 0x000fe60000000c00 */
[----:B--2---:R-:W-:Y:S01]  /*1030*/  @!P0 FADD.FTZ R21, R14, R21 ;  /* 0x000000150e158221 */ /* 0x004fe20000010000 */
[----:B---3--:R-:W-:Y:S01]  /*1040*/  @!P0 FADD.FTZ R20, R15, R20 ;  /* 0x000000140f148221 */ /* 0x008fe20000010000 */
[----:B------:R-:W-:-:S03]  /*1050*/  ISETP.GT.AND P0, PT, R25, 0x1d, PT ;  /* 0x0000001d1900780c */ /* 0x000fc60003f04270 */
[----:B------:R-:W0:Y:S04]  /*1060*/  SHFL.DOWN PT, R14, R21, 0x2, 0x1f ;  /* 0x08401f00150e7f89 */ /* 0x000e2800000e0000 */
[----:B------:R-:W1:Y:S06]  /*1070*/  SHFL.DOWN PT, R15, R20, 0x2, 0x1f ;  /* 0x08401f00140f7f89 */ /* 0x000e6c00000e0000 */
        /* <DEDUP_REMOVED lines=25> */
.L_x_1241:
[----:B------:R-:W-:Y:S05]  /*1210*/  BSYNC.RECONVERGENT B0 ;  /* 0x0000000000007941 */ /* 0x000fea0003800200 */
.L_x_1240:
[----:B------:R-:W-:Y:S06]  /*1220*/  BAR.SYNC.DEFER_BLOCKING 0x0 ;  /* 0x0000000000007b1d */ /* 0x000fec0000010000 */
[----:B------:R-:W-:Y:S04]  /*1230*/  BSSY.RECONVERGENT B0, `(.L_x_1242) ;  /* 0x0000033000007945 */ /* 0x000fe80003800200 */
[----:B------:R-:W-:Y:S05]  /*1240*/  @P1 BRA `(.L_x_1243) ;  /* 0x0000000000c41947 */ /* 0x000fea0003800000 */
[----:B------:R-:W-:-:S09]  /*1250*/  ULEA UR8, UR9, UR10, 0x18 ;  /* 0x0000000a09087291 */ /* 0x000fd2000f8ec0ff */
[----:B-1-3--:R-:W1:Y:S04]  /*1260*/  LDS.128 R20, [UR8+0x20] ;  /* 0x00002008ff147984 */ /* 0x00ae680008000c00 */
[----:B--2---:R-:W2:Y:S01]  /*1270*/  LDS.128 R24, [UR8+0x30] ;  /* 0x00003008ff187984 */ /* 0x004ea20008000c00 */
[----:B-1----:R-:W-:Y:S01]  /*1280*/  FADD.FTZ R29, R14, R20 ;  /* 0x000000140e1d7221 */ /* 0x002fe20000010000 */
[----:B0-----:R-:W-:-:S03]  /*1290*/  FADD.FTZ R14, R15, R21 ;  /* 0x000000150f0e7221 */ /* 0x001fc60000010000 */
[----:B------:R-:W-:Y:S01]  /*12a0*/  FADD.FTZ R15, R29, R22 ;  /* 0x000000161d0f7221 */ /* 0x000fe20000010000 */
[----:B------:R-:W-:Y:S01]  /*12b0*/  FADD.FTZ R14, R14, R23 ;  /* 0x000000170e0e7221 */ /* 0x000fe20000010000 */
[----:B------:R-:W0:Y:S02]  /*12c0*/  LDS.128 R28, [UR8+0x40] ;  /* 0x00004008ff1c7984 */ /* 0x000e240008000c00 */
[----:B--2---:R-:W-:Y:S01]  /*12d0*/  FADD.FTZ R15, R15, R24 ;  /* 0x000000180f0f7221 */ /* 0x004fe20000010000 */
[----:B------:R-:W-:Y:S01]  /*12e0*/  FADD.FTZ R14, R14, R25 ;  /* 0x000000190e0e7221 */ /* 0x000fe20000010000 */
[----:B------:R-:W1:Y:S02]  /*12f0*/  LDS.128 R20, [UR8+0x50] ;  /* 0x00005008ff147984 */ /* 0x000e640008000c00 */
        /* <DEDUP_REMOVED lines=27> */
[----:B--2---:R-:W-:Y:S01]  /*14b0*/  FADD.FTZ R21, R15, R24 ;  /* 0x000000180f157221 */ /* 0x004fe20000010000 */
[----:B------:R-:W-:Y:S01]  /*14c0*/  FADD.FTZ R20, R20, R25 ;  /* 0x0000001914147221 */ /* 0x000fe20000010000 */
[----:B------:R-:W1:Y:S02]  /*14d0*/  LDS.64 R14, [UR8+0xb0] ;  /* 0x0000b008ff0e7984 */ /* 0x000e640008000a00 */
        /* <DEDUP_REMOVED lines=8> */
.L_x_1243:
[----:B------:R-:W-:Y:S05]  /*1560*/  BSYNC.RECONVERGENT B0 ;  /* 0x0000000000007941 */ /* 0x000fea0003800200 */
.L_x_1242:
[----:B------:R-:W-:Y:S06]  /*1570*/  BAR.SYNC.DEFER_BLOCKING 0x0 ;  /* 0x0000000000007b1d */ /* 0x000fec0000010000 */
[----:B------:R-:W-:Y:S04]  /*1580*/  BSSY.RECONVERGENT B0, `(.L_x_1244) ;  /* 0x000009d000007945 */ /* 0x000fe80003800200 */
[----:B------:R-:W-:Y:S05]  /*1590*/  @P4 BRA `(.L_x_1245) ;  /* 0x00000008006c4947 */ /* 0x000fea0003800000 */
[----:B-1-3--:R-:W1:Y:S04]  /*15a0*/  LDS.128 R20, [R34+0x140] ;  /* 0x0001400022147984 */ /* 0x00ae680000000c00 */
[----:B--2---:R-:W2:Y:S04]  /*15b0*/  LDS.128 R24, [R34+0x280] ;  /* 0x0002800022187984 */ /* 0x004ea80000000c00 */
        /* <DEDUP_REMOVED lines=143> */
[----:B------:R-:W2:Y:S01]  /*1eb0*/  LDS.128 R24, [R34+0x26c0] ;  /* 0x0026c00022187984 */ /* 0x000ea20000000c00 */
[----:B------:R-:W-:Y:S01]  /*1ec0*/  FADD.FTZ R28, R28, R19 ;  /* 0x000000131c1c7221 */ /* 0x000fe20000010000 */
        /* <DEDUP_REMOVED lines=8> */
.L_x_1245:
[----:B------:R-:W-:Y:S05]  /*1f50*/  BSYNC.RECONVERGENT B0 ;  /* 0x0000000000007941 */ /* 0x000fea0003800200 */
.L_x_1244:
[----:B------:R-:W-:Y:S04]  /*1f60*/  BSSY.RECONVERGENT B0, `(.L_x_1246) ;  /* 0x000001d000007945 */ /* 0x000fe80003800200 */
[----:B------:R-:W-:Y:S05]  /*1f70*/  @P4 BRA `(.L_x_1247) ;  /* 0x00000000006c4947 */ /* 0x000fea0003800000 */
[----:B-1-3--:R-:W2:Y:S08]  /*1f80*/  LDC.64 R20, c[0x0][0x3f8] ;  /* 0x0000fe00ff147b82 */ /* 0x00aeb00000000a00 */
[----:B------:R-:W1:Y:S01]  /*1f90*/  LDC.64 R22, c[0x0][0x3d8] ;  /* 0x0000f600ff167b82 */ /* 0x000e620000000a00 */
[----:B--2---:R-:W-:Y:S01]  /*1fa0*/  IMAD.WIDE.U32 R24, R20, 0x3, RZ ;  /* 0x0000000314187825 */ /* 0x004fe200078e00ff */
[----:B------:R-:W-:-:S02]  /*1fb0*/  LEA R29, R21, R21, 0x1 ;  /* 0x00000015151d7211 */ /* 0x000fc400078e08ff */
[----:B------:R-:W-:Y:S02]  /*1fc0*/  LEA.HI R31, P0, R21, R20, RZ, 0x1 ;  /* 0x00000014151f7211 */ /* 0x000fe400078108ff */
[----:B------:R-:W-:Y:S01]  /*1fd0*/  IADD3 R29, PT, PT, R25, R29, RZ ;  /* 0x0000001d191d7210 */ /* 0x000fe20007ffe0ff */
[----:B------:R-:W-:Y:S01]  /*1fe0*/  IMAD R25, R0, 0x14, R33 ;  /* 0x0000001400197824 */ /* 0x000fe200078e0221 */
[----:B------:R-:W-:Y:S02]  /*1ff0*/  IADD3.X R0, PT, PT, RZ, R21, RZ, P0, !PT ;  /* 0x00000015ff007210 */ /* 0x000fe400007fe4ff */
[----:B------:R-:W-:Y:S01]  /*2000*/  LEA.HI R24, P3, R29, R24, RZ, 0x1 ;  /* 0x000000181d187211 */ /* 0x000fe200078708ff */
[----:B-1----:R-:W-:Y:S01]  /*2010*/  IMAD.WIDE R22, R25, 0x4, R22 ;  /* 0x0000000419167825 */ /* 0x002fe200078e0216 */
[----:B------:R-:W-:Y:S02]  /*2020*/  SHF.L.U32 R25, R31, 0x1, RZ ;  /* 0x000000011f197819 */ /* 0x000fe400000006ff */
[----:B------:R-:W-:-:S02]  /*2030*/  IADD3.X R29, PT, PT, RZ, R29, RZ, P3, !PT ;  /* 0x0000001dff1d7210 */ /* 0x000fc40001ffe4ff */
[C---:B------:R-:W-:Y:S01]  /*2040*/  SHF.L.U32 R27, R24.reuse, 0x1, RZ ;  /* 0x00000001181b7819 */ /* 0x040fe200000006ff */
[----:B------:R4:W-:Y:S01]  /*2050*/  REDG.E.ADD.F32.FTZ.RN.STRONG.GPU desc[UR14][R22.64], R16 ;  /* 0x00000010160079a6 */ /* 0x0009e2000c12f30e */
[----:B------:R-:W-:Y:S02]  /*2060*/  SHF.L.U64.HI R29, R24, 0x1, R29 ;  /* 0x00000001181d7819 */ /* 0x000fe4000001021d */
[----:B------:R-:W-:Y:S02]  /*2070*/  LOP3.LUT R25, R25, 0xfffffffc, RZ, 0xc0, !PT ;  /* 0xfffffffc19197812 */ /* 0x000fe400078ec0ff */
[----:B------:R-:W-:Y:S02]  /*2080*/  LEA R24, P3, R20, R22, 0x2 ;  /* 0x0000001614187211 */ /* 0x000fe400078610ff */
[----:B------:R-:W-:Y:S02]  /*2090*/  LOP3.LUT R27, R27, 0xfffffffc, RZ, 0xc0, !PT ;  /* 0xfffffffc1b1b7812 */ /* 0x000fe400078ec0ff */
[----:B------:R-:W-:-:S02]  /*20a0*/  SHF.L.U64.HI R31, R31, 0x1, R0 ;  /* 0x000000011f1f7819 */ /* 0x000fc40000010200 */
[----:B------:R-:W-:Y:S02]  /*20b0*/  IADD3 R26, P0, PT, R22, R25, RZ ;  /* 0x00000019161a7210 */ /* 0x000fe40007f1e0ff */
[----:B------:R-:W-:Y:S02]  /*20c0*/  LEA.HI.X R25, R20, R23, R21, 0x2, P3 ;  /* 0x0000001714197211 */ /* 0x000fe400018f1415 */
[----:B------:R-:W-:Y:S02]  /*20d0*/  IADD3 R20, P3, PT, R22, R27, RZ ;  /* 0x0000001b16147210 */ /* 0x000fe40007f7e0ff */
[C---:B------:R-:W-:Y:S02]  /*20e0*/  IADD3.X R27, PT, PT, R23.reuse, R31, RZ, P0, !PT ;  /* 0x0000001f171b7210 */ /* 0x040fe400007fe4ff */
[----:B------:R-:W-:-:S03]  /*20f0*/  IADD3.X R21, PT, PT, R23, R29, RZ, P3, !PT ;  /* 0x0000001d17157210 */ /* 0x000fc60001ffe4ff */
[----:B------:R4:W-:Y:S04]  /*2100*/  REDG.E.ADD.F32.FTZ.RN.STRONG.GPU desc[UR14][R26.64], R17 ;  /* 0x000000111a0079a6 */ /* 0x0009e8000c12f30e */
[----:B------:R4:W-:Y:S04]  /*2110*/  REDG.E.ADD.F32.FTZ.RN.STRONG.GPU desc[UR14][R24.64], R18 ;  /* 0x00000012180079a6 */ /* 0x0009e8000c12f30e */
[----:B------:R4:W-:Y:S02]  /*2120*/  REDG.E.ADD.F32.FTZ.RN.STRONG.GPU desc[UR14][R20.64], R19 ;  /* 0x00000013140079a6 */ /* 0x0009e4000c12f30e */
.L_x_1247:
[----:B------:R-:W-:Y:S05]  /*2130*/  BSYNC.RECONVERGENT B0 ;  /* 0x0000000000007941 */ /* 0x000fea0003800200 */
.L_x_1246:
        /* <DEDUP_REMOVED lines=14> */
[----:B------:R-:W-:Y:S01]  /*2220*/  UIMAD UR10, UR13, UR18, UR5 ;  /* 0x000000120d0a72a4 */ /* 0x000fe2000f8e0205 */
[----:B------:R-:W-:-:S03]  /*2230*/  LOP3.LUT P0, R0, R0, 0x2, RZ, 0xc0, !PT ;  /* 0x0000000200007812 */ /* 0x000fc6000780c0ff */
[----:B------:R-:W-:Y:S01]  /*2240*/  UIMAD.WIDE.U32 UR10, UR10, 0x8, UR8 ;  /* 0x000000080a0a78a5 */ /* 0x000fe2000f8e0008 */
[----:B------:R-:W-:Y:S02]  /*2250*/  SEL R23, RZ, UR16, P0 ;  /* 0x00000010ff177c07 */ /* 0x000fe40008000000 */
[----:B------:R-:W-:Y:S02]  /*2260*/  MOV R19, UR20 ;  /* 0x0000001400137c02 */ /* 0x000fe40008000f00 */
[----:B------:R-:W-:Y:S02]  /*2270*/  ISETP.NE.AND P0, PT, R23, -0x1, PT ;  /* 0xffffffff1700780c */ /* 0x000fe40003f05270 */
[----:B------:R-:W-:Y:S02]  /*2280*/  MOV R18, UR10 ;  /* 0x0000000a00127c02 */ /* 0x000fe40008000f00 */
[----:B-1----:R-:W-:Y:S01]  /*2290*/  IADD3 R21, PT, PT, -R0, 0x1, RZ ;  /* 0x0000000100157810 */ /* 0x002fe20007ffe1ff */
[----:B----4-:R-:W-:Y:S01]  /*22a0*/  IMAD.WIDE.U32 R16, R19, 0x4, R16 ;  /* 0x0000000413107825 */ /* 0x010fe200078e0010 */
[----:B------:R-:W-:-:S05]  /*22b0*/  MOV R19, UR11 ;  /* 0x0000000b00137c02 */ /* 0x000fca0008000f00 */
[----:B------:R1:W-:Y:S01]  /*22c0*/  STG.E.64 desc[UR14][R18.64], R14 ;  /* 0x0000000e12007986 */ /* 0x0003e2000c101b0e */
[----:B------:R-:W-:Y:S06]  /*22d0*/  MEMBAR.ALL.GPU ;  /* 0x0000000000007992 */ /* 0x000fec000000a000 */
[----:B------:R-:W-:-:S00]  /*22e0*/  ERRBAR ;  /* 0x00000000000079ab */ /* 0x000fc00000000000 */
[----:B------:R-:W-:Y:S06]  /*22f0*/  CGAERRBAR ;  /* 0x00000000000075ab */ /* 0x000fec0000000000 */
[----:B------:R1:W-:Y:S01]  /*2300*/  REDG.E.ADD.S32.STRONG.GPU desc[UR14][R16.64], R21 ;  /* 0x000000151000798e */ /* 0x0003e2000c12e30e */
[----:B------:R-:W-:Y:S05]  /*2310*/  @!P0 BRA `(.L_x_1249) ;  /* 0x0000000000148947 */ /* 0x000fea0003800000 */
.L_x_1250:
[----:B------:R-:W4:Y:S04]  /*2320*/  LDG.E.STRONG.GPU R0, desc[UR14][R16.64] ;  /* 0x0000000e10007981 */ /* 0x000f28000c1ef900 */
[----:B----4-:R-:W-:Y:S01]  /*2330*/  CCTL.IVALL ;  /* 0x00000000ff00798f */ /* 0x010fe20002000000 */
[----:B------:R-:W-:Y:S05]  /*2340*/  YIELD ;  /* 0x0000000000007946 */ /* 0x000fea0003800000 */
[----:B------:R-:W-:-:S13]  /*2350*/  ISETP.NE.AND P0, PT, R0, R23, PT ;  /* 0x000000170000720c */ /* 0x000fda0003f05270 */
[----:B------:R-:W-:Y:S05]  /*2360*/  @P0 BRA `(.L_x_1250) ;  /* 0xfffffffc00ec0947 */ /* 0x000fea000383ffff */
.L_x_1249:
[----:B------:R-:W-:Y:S05]  /*2370*/  WARPSYNC.ALL ;  /* 0x0000000000007948 */ /* 0x000fea0003800000 */
[----:B------:R-:W-:Y:S01]  /*2380*/  BAR.SYNC.DEFER_BLOCKING 0x0 ;  /* 0x0000000000007b1d */ /* 0x000fe20000010000 */
[----:B------:R-:W-:-:S05]  /*2390*/  HFMA2 R0, -RZ, RZ, 0, 0 ;  /* 0x00000000ff007431 */ /* 0x000fca00000001ff */
[----:B------:R-:W-:Y:S05]  /*23a0*/  @!P3 BRA `(.L_x_1251) ;  /* 0x00000004007cb947 */ /* 0x000fea0003800000 */
[----:B----4-:R-:W-:Y:S01]  /*23b0*/  MOV R26, RZ ;  /* 0x000000ff001a7202 */ /* 0x010fe20000000f00 */
[----:B------:R-:W-:Y:S02]  /*23c0*/  ULEA UR11, UR18, UR5, 0x1 ;  /* 0x00000005120b7291 */ /* 0x000fe4000f8e08ff */
[----:B------:R-:W-:Y:S02]  /*23d0*/  ULEA UR12, UR18, UR5, 0x2 ;  /* 0x00000005120c7291 */ /* 0x000fe4000f8e10ff */
[----:B------:R-:W-:Y:S02]  /*23e0*/  UIMAD UR20, UR18, 0x6, UR5 ;  /* 0x00000006121478a4 */ /* 0x000fe4000f8e0205 */
[----:B------:R-:W-:Y:S02]  /*23f0*/  UIMAD UR21, UR18, 0x5, UR5 ;  /* 0x00000005121578a4 */ /* 0x000fe4000f8e0205 */
[----:B------:R-:W-:Y:S02]  /*2400*/  UIMAD UR22, UR18, 0x3, UR5 ;  /* 0x00000003121678a4 */ /* 0x000fe4000f8e0205 */
[----:B------:R-:W-:-:S02]  /*2410*/  UIMAD UR23, UR18, 0x7, UR5 ;  /* 0x00000007121778a4 */ /* 0x000fc4000f8e0205 */
[----:B------:R-:W-:Y:S02]  /*2420*/  UIADD3 UR24, UPT, UPT, UR5, UR18, URZ ;  /* 0x0000001205187290 */ /* 0x000fe4000fffe0ff */
[----:B------:R-:W-:Y:S02]  /*2430*/  UIADD3 UR25, UPT, UPT, -UR13, URZ, URZ ;  /* 0x000000ff0d197290 */ /* 0x000fe4000fffe1ff */
[----:B------:R-:W-:Y:S01]  /*2440*/  ULOP3.LUT UR30, UR16, 0x7ffffff8, URZ, 0xc0, !UPT ;  /* 0x7ffffff8101e7892 */ /* 0x000fe2000f8ec0ff */
[----:B------:R-:W-:-:S11]  /*2450*/  UMOV UR10, UR5 ;  /* 0x00000005000a7c82 */ /* 0x000fd60008000000 */
.L_x_1252:
[----:B------:R-:W-:Y:S02]  /*2460*/  ISETP.EQ.OR P5, PT, RZ, UR25, P1 ;  /* 0x00000019ff007c0c */ /* 0x000fe40008fa2670 */
[C---:B------:R-:W-:Y:S02]  /*2470*/  IADD3 R0, PT, PT, R26.reuse, 0x1, RZ ;  /* 0x000000011a007810 */ /* 0x040fe40007ffe0ff */
[----:B-1----:R-:W-:Y:S02]  /*2480*/  IADD3 R16, PT, PT, R26, 0x2, RZ ;  /* 0x000000021a107810 */ /* 0x002fe40007ffe0ff */
[----:B------:R-:W-:Y:S02]  /*2490*/  ISETP.EQ.OR P6, PT, R0, UR13, P1 ;  /* 0x0000000d00007c0c */ /* 0x000fe40008fc2670 */
[----:B------:R-:W-:-:S05]  /*24a0*/  ISETP.EQ.OR P0, PT, R16, UR13, P1 ;  /* 0x0000000d10007c0c */ /* 0x000fca0008f02670 */
[----:B------:R-:W-:-:S05]  /*24b0*/  VOTEU.ALL UP1, P5 ;  /* 0x0000000000ff7886 */ /* 0x000fca0002820000 */
[----:B------:R-:W-:Y:S01]  /*24c0*/  @!UP1 UIMAD.WIDE.U32 UR26, UR10, 0x8, UR8 ;  /* 0x000000080a1a98a5 */ /* 0x000fe2000f8e0008 */
[----:B------:R-:W-:Y:S02]  /*24d0*/  VOTEU.ALL UP0, P6 ;  /* 0x0000000000ff7886 */ /* 0x000fe40003000000 */
[----:B------:R-:W-:-:S03]  /*24e0*/  VOTEU.ALL UP1, P0 ;  /* 0x0000000000ff7886 */ /* 0x000fc60000020000 */
[----:B------:R-:W-:Y:S01]  /*24f0*/  MOV R16, UR26 ;  /* 0x0000001a00107c02 */ /* 0x000fe20008000f00 */
[----:B------:R-:W-:Y:S01]  /*2500*/  @!UP0 UIMAD.WIDE.U32 UR28, UR24, 0x8, UR8 ;  /* 0x00000008181c88a5 */ /* 0x000fe2000f8e0008 */
[----:B------:R-:W-:Y:S01]  /*2510*/  MOV R17, UR27 ;  /* 0x0000001b00117c02 */ /* 0x000fe20008000f00 */
[----:B------:R-:W-:-:S04]  /*2520*/  @!UP1 UIMAD.WIDE.U32 UR26, UR11, 0x8, UR8 ;  /* 0x000000080b1a98a5 */ /* 0x000fc8000f8e0008 */
[----:B------:R-:W-:Y:S01]  /*2530*/  MOV R18, UR28 ;  /* 0x0000001c00127c02 */ /* 0x000fe20008000f00 */
[----:B------:R-:W0:Y:S01]  /*2540*/  @!P5 LDG.E.64 R16, desc[UR14][R16.64] ;  /* 0x0000000e1010d981 */ /* 0x000e22000c1e1b00 */
[----:B------:R-:W-:Y:S02]  /*2550*/  MOV R19, UR29 ;  /* 0x0000001d00137c02 */ /* 0x000fe40008000f00 */
[----:B---3--:R-:W-:Y:S02]  /*2560*/  MOV R20, UR26 ;  /* 0x0000001a00147c02 */ /* 0x008fe40008000f00 */
[----:B------:R-:W-:Y:S02]  /*2570*/  MOV R21, UR27 ;  /* 0x0000001b00157c02 */ /* 0x000fe40008000f00 */
[----:B------:R-:W3:Y:S04]  /*2580*/  @!P6 LDG.E.64 R18, desc[UR14][R18.64] ;  /* 0x0000000e1212e981 */ /* 0x000ee8000c1e1b00 */
[----:B------:R-:W4:Y:S01]  /*2590*/  @!P0 LDG.E.64 R20, desc[UR14][R20.64] ;  /* 0x0000000e14148981 */ /* 0x000f22000c1e1b00 */
[----:B------:R-:W-:-:S02]  /*25a0*/  IADD3 R0, PT, PT, R26, 0x3, RZ ;  /* 0x000000031a007810 */ /* 0x000fc40007ffe0ff */
[----:B------:R-:W-:Y:S02]  /*25b0*/  IADD3 R22, PT, PT, R26, 0x4, RZ ;  /* 0x000000041a167810 */ /* 0x000fe40007ffe0ff */
[----:B------:R-:W-:Y:S02]  /*25c0*/  ISETP.EQ.OR P3, PT, R0, UR13, P1 ;  /* 0x0000000d00007c0c */ /* 0x000fe40008f62670 */
[----:B------:R-:W-:Y:S02]  /*25d0*/  ISETP.EQ.OR P4, PT, R22, UR13, P1 ;  /* 0x0000000d16007c0c */ /* 0x000fe40008f82670 */
[----:B------:R-:W-:-:S09]  /*25e0*/  IADD3 R0, PT, PT, R26, 0x5, RZ ;  /* 0x000000051a007810 */ /* 0x000fd20007ffe0ff */
[----:B------:R-:W-:Y:S02]  /*25f0*/  VOTEU.ALL UP1, P3 ;  /* 0x0000000000ff7886 */ /* 0x000fe40001820000 */
[----:B------:R-:W-:-:S03]  /*2600*/  VOTEU.ALL UP0, P4 ;  /* 0x0000000000ff7886 */ /* 0x000fc60002000000 */
[----:B------:R-:W-:Y:S02]  /*2610*/  @!UP1 UIMAD.WIDE.U32 UR26, UR22, 0x8, UR8 ;  /* 0x00000008161a98a5 */ /* 0x000fe4000f8e0008 */
[----:B------:R-:W-:Y:S01]  /*2620*/  @!UP0 UIMAD.WIDE.U32 UR28, UR12, 0x8, UR8 ;  /* 0x000000080c1c88a5 */ /* 0x000fe2000f8e0008 */
[----:B0-----:R-:W-:Y:S01]  /*2630*/  @!P5 FADD.FTZ R14, R14, R16 ;  /* 0x000000100e0ed221 */ /* 0x001fe20000010000 */
[----:B------:R-:W-:Y:S01]  /*2640*/  @!P5 FADD.FTZ R15, R15, R17 ;  /* 0x000000110f0fd221 */ /* 0x000fe20000010000 */
[----:B------:R-:W-:Y:S02]  /*2650*/  IADD3 R16, PT, PT, R26, 0x6, RZ ;  /* 0x000000061a107810 */ /* 0x000fe40007ffe0ff */
[----:B------:R-:W-:Y:S01]  /*2660*/  ISETP.EQ.OR P5, PT, R0, UR13, P1 ;  /* 0x0000000d00007c0c */ /* 0x000fe20008fa2670 */
[----:B---3--:R-:W-:Y:S01]  /*2670*/  @!P6 FADD.FTZ R14, R14, R18 ;  /* 0x000000120e0ee221 */ /* 0x008fe20000010000 */
[----:B------:R-:W-:Y:S01]  /*2680*/  @!P6 FADD.FTZ R15, R15, R19 ;  /* 0x000000130f0fe221 */ /* 0x000fe20000010000 */
[----:B------:R-:W-:-:S02]  /*2690*/  ISETP.EQ.OR P6, PT, R16, UR13, P1 ;  /* 0x0000000d10007c0c */ /* 0x000fc40008fc2670 */
[----:B------:R-:W-:Y:S01]  /*26a0*/  IADD3 R0, PT, PT, R26, 0x7, RZ ;  /* 0x000000071a007810 */ /* 0x000fe20007ffe0ff */
[----:B----4-:R-:W-:Y:S01]  /*26b0*/  @!P0 FADD.FTZ R14, R14, R20 ;  /* 0x000000140e0e8221 */ /* 0x010fe20000010000 */
[----:B------:R-:W-:Y:S02]  /*26c0*/  @!P0 FADD.FTZ R15, R15, R21 ;  /* 0x000000150f0f8221 */ /* 0x000fe40000010000 */
[----:B------:R-:W-:-:S04]  /*26d0*/  ISETP.EQ.OR P0, PT, R0, UR13, P1 ;  /* 0x0000000d00007c0c */ /* 0x000fc80008f02670 */
[----:B------:R-:W-:Y:S01]  /*26e0*/  VOTEU.ALL UP1, P5 ;  /* 0x0000000000ff7886 */ /* 0x000fe20002820000 */
[----:B------:R-:W-:Y:S02]  /*26f0*/  MOV R16, UR26 ;  /* 0x0000001a00107c02 */ /* 0x000fe40008000f00 */
[----:B------:R-:W-:Y:S01]  /*2700*/  MOV R17, UR27 ;  /* 0x0000001b00117c02 */ /* 0x000fe20008000f00 */
[----:B------:R-:W-:Y:S01]  /*2710*/  VOTEU.ALL UP0, P6 ;  /* 0x0000000000ff7886 */ /* 0x000fe20003000000 */
[----:B------:R-:W-:Y:S01]  /*2720*/  @!UP1 UIMAD.WIDE.U32 UR26, UR21, 0x8, UR8 ;  /* 0x00000008151a98a5 */ /* 0x000fe2000f8e0008 */
[----:B------:R-:W-:Y:S02]  /*2730*/  MOV R18, UR28 ;  /* 0x0000001c00127c02 */ /* 0x000fe40008000f00 */
[----:B------:R-:W-:Y:S01]  /*2740*/  MOV R19, UR29 ;  /* 0x0000001d00137c02 */ /* 0x000fe20008000f00 */
[----:B------:R-:W-:Y:S01]  /*2750*/  @!UP0 UIMAD.WIDE.U32 UR28, UR20, 0x8, UR8 ;  /* 0x00000008141c88a5 */ /* 0x000fe2000f8e0008 */
[----:B------:R-:W3:Y:S01]  /*2760*/  @!P3 LDG.E.64 R16, desc[UR14][R16.64] ;  /* 0x0000000e1010b981 */ /* 0x000ee2000c1e1b00 */
[----:B------:R-:W-:Y:S01]  /*2770*/  VOTEU.ALL UP0, P0 ;  /* 0x0000000000ff7886 */ /* 0x000fe20000000000 */
[----:B------:R-:W-:-:S02]  /*2780*/  MOV R20, UR26 ;  /* 0x0000001a00147c02 */ /* 0x000fc40008000f00 */
[----:B------:R-:W-:Y:S01]  /*2790*/  MOV R21, UR27 ;  /* 0x0000001b00157c02 */ /* 0x000fe20008000f00 */
[----:B------:R-:W4:Y:S01]  /*27a0*/  @!P4 LDG.E.64 R18, desc[UR14][R18.64] ;  /* 0x0000000e1212c981 */ /* 0x000f22000c1e1b00 */
[----:B------:R-:W-:Y:S01]  /*27b0*/  @!UP0 UIMAD.WIDE.U32 UR26, UR23, 0x8, UR8 ;  /* 0x00000008171a88a5 */ /* 0x000fe2000f8e0008 */
[----:B------:R-:W-:Y:S02]  /*27c0*/  MOV R22, UR28 ;  /* 0x0000001c00167c02 */ /* 0x000fe40008000f00 */
[----:B------:R-:W-:Y:S01]  /*27d0*/  MOV R23, UR29 ;  /* 0x0000001d00177c02 */ /* 0x000fe20008000f00 */
[----:B------:R-:W5:Y:S02]  /*27e0*/  @!P5 LDG.E.64 R20, desc[UR14][R20.64] ;  /* 0x0000000e1414d981 */ /* 0x000f64000c1e1b00 */
[----:B--2---:R-:W-:Y:S02]  /*27f0*/  MOV R24, UR26 ;  /* 0x0000001a00187c02 */ /* 0x004fe40008000f00 */
[----:B------:R-:W-:Y:S01]  /*2800*/  MOV R25, UR27 ;  /* 0x0000001b00197c02 */ /* 0x000fe20008000f00 */
[----:B------:R-:W2:Y:S05]  /*2810*/  @!P6 LDG.E.64 R22, desc[UR14][R22.64] ;  /* 0x0000000e1616e981 */ /* 0x000eaa000c1e1b00 */
[----:B------:R-:W2:Y:S01]  /*2820*/  @!P0 LDG.E.64 R24, desc[UR14][R24.64] ;  /* 0x0000000e18188981 */ /* 0x000ea2000c1e1b00 */
[----:B------:R-:W-:Y:S01]  /*2830*/  IADD3 R26, PT, PT, R26, 0x8, RZ ;  /* 0x000000081a1a7810 */ /* 0x000fe20007ffe0ff */
[----:B------:R-:W-:-:S02]  /*2840*/  UIADD3 UR25, UPT, UPT, UR25, 0x8, URZ ;  /* 0x0000000819197890 */ /* 0x000fc4000fffe0ff */
[----:B------:R-:W-:Y:S02]  /*2850*/  ULEA UR10, UR18, UR10, 0x3 ;  /* 0x0000000a120a7291 */ /* 0x000fe4000f8e18ff */
[----:B------:R-:W-:Y:S02]  /*2860*/  ULEA UR24, UR18, UR24, 0x3 ;  /* 0x0000001812187291 */ /* 0x000fe4000f8e18ff */
[----:B------:R-:W-:Y:S02]  /*2870*/  ULEA UR11, UR18, UR11, 0x3 ;  /* 0x0000000b120b7291 */ /* 0x000fe4000f8e18ff */
[----:B------:R-:W-:Y:S02]  /*2880*/  ULEA UR22, UR18, UR22, 0x3 ;  /* 0x0000001612167291 */ /* 0x000fe4000f8e18ff */
[----:B------:R-:W-:Y:S02]  /*2890*/  ULEA UR12, UR18, UR12, 0x3 ;  /* 0x0000000c120c7291 */ /* 0x000fe4000f8e18ff */
[----:B------:R-:W-:-:S02]  /*28a0*/  ULEA UR21, UR18, UR21, 0x3 ;  /* 0x0000001512157291 */ /* 0x000fc4000f8e18ff */
[----:B------:R-:W-:Y:S02]  /*28b0*/  ULEA UR20, UR18, UR20, 0x3 ;  /* 0x0000001412147291 */ /* 0x000fe4000f8e18ff */
[----:B------:R-:W-:Y:S01]  /*28c0*/  ULEA UR23, UR18, UR23, 0x3 ;  /* 0x0000001712177291 */ /* 0x000fe2000f8e18ff */
[----:B---3--:R-:W-:Y:S01]  /*28d0*/  @!P3 FADD.FTZ R14, R14, R16 ;  /* 0x000000100e0eb221 */ /* 0x008fe20000010000 */
[----:B------:R-:W-:Y:S01]  /*28e0*/  @!P3 FADD.FTZ R15, R15, R17 ;  /* 0x000000110f0fb221 */ /* 0x000fe20000010000 */
[----:B------:R-:W-:Y:S02]  /*28f0*/  ISETP.NE.AND P3, PT, R26, UR30, PT ;  /* 0x0000001e1a007c0c */ /* 0x000fe4000bf65270 */
[----:B----4-:R-:W-:Y:S01]  /*2900*/  @!P4 FADD.FTZ R14, R14, R18 ;  /* 0x000000120e0ec221 */ /* 0x010fe20000010000 */
[----:B------:R-:W-:-:S03]  /*2910*/  @!P4 FADD.FTZ R15, R15, R19 ;  /* 0x000000130f0fc221 */ /* 0x000fc60000010000 */
[----:B-----5:R-:W-:Y:S01]  /*2920*/  @!P5 FADD.FTZ R14, R14, R20 ;  /* 0x000000140e0ed221 */ /* 0x020fe20000010000 */
[----:B------:R-:W-:-:S03]  /*2930*/  @!P5 FADD.FTZ R15, R15, R21 ;  /* 0x000000150f0fd221 */ /* 0x000fc60000010000 */
[----:B--2---:R-:W-:Y:S01]  /*2940*/  @!P6 FADD.FTZ R14, R14, R22 ;  /* 0x000000160e0ee221 */ /* 0x004fe20000010000 */
[----:B------:R-:W-:-:S03]  /*2950*/  @!P6 FADD.FTZ R15, R15, R23 ;  /* 0x000000170f0fe221 */ /* 0x000fc60000010000 */
[----:B------:R-:W-:Y:S01]  /*2960*/  @!P0 FADD.FTZ R14, R14, R24 ;  /* 0x000000180e0e8221 */ /* 0x000fe20000010000 */
[----:B------:R-:W-:Y:S01]  /*2970*/  @!P0 FADD.FTZ R15, R15, R25 ;  /* 0x000000190f0f8221 */ /* 0x000fe20000010000 */
[----:B------:R-:W-:Y:S06]  /*2980*/  @P3 BRA `(.L_x_1252) ;  /* 0xfffffff800b43947 */ /* 0x000fec000383ffff */
[----:B------:R-:W-:-:S07]  /*2990*/  MOV R0, UR30 ;  /* 0x0000001e00007c02 */ /* 0x000fce0008000f00 */
.L_x_1251:
[----:B------:R-:W-:-:S09]  /*29a0*/  ULOP3.LUT UP0, UR10, UR16, 0x7, URZ, 0xc0, !UPT ;  /* 0x00000007100a7892 */ /* 0x000fd2000f80c0ff */
[----:B------:R-:W-:Y:S05]  /*29b0*/  BRA.U !UP0, `(.L_x_1248) ;  /* 0x00000005082c7547 */ /* 0x000fea000b800000 */
[----:B------:R-:W-:Y:S02]  /*29c0*/  UIADD3 UR10, UPT, UPT, UR10, -0x1, URZ ;  /* 0xffffffff0a0a7890 */ /* 0x000fe4000fffe0ff */
[----:B------:R-:W-:Y:S02]  /*29d0*/  ULOP3.LUT UP1, UR11, UR16, 0x3, URZ, 0xc0, !UPT ;  /* 0x00000003100b7892 */ /* 0x000fe4000f82c0ff */
[----:B------:R-:W-:-:S09]  /*29e0*/  UISETP.GE.U32.AND UP0, UPT, UR10, 0x3, UPT ;  /* 0x000000030a00788c */ /* 0x000fd2000bf06070 */
[----:B------:R-:W-:Y:S05]  /*29f0*/  BRA.U !UP0, `(.L_x_1253) ;  /* 0x0000000108907547 */ /* 0x000fea000b800000 */
[C---:B-1--4-:R-:W-:Y:S02]  /*2a00*/  IADD3 R18, PT, PT, R0.reuse, 0x1, RZ ;  /* 0x0000000100127810 */ /* 0x052fe40007ffe0ff */
[C---:B------:R-:W-:Y:S02]  /*2a10*/  ISETP.EQ.OR P0, PT, R0.reuse, UR13, P1 ;  /* 0x0000000d00007c0c */ /* 0x040fe40008f02670 */
[----:B---3--:R-:W-:Y:S02]  /*2a20*/  IADD3 R20, PT, PT, R0, 0x2, RZ ;  /* 0x0000000200147810 */ /* 0x008fe40007ffe0ff */
[----:B------:R-:W-:Y:S02]  /*2a30*/  ISETP.EQ.OR P3, PT, R18, UR13, P1 ;  /* 0x0000000d12007c0c */ /* 0x000fe40008f62670 */
[----:B------:R-:W-:Y:S02]  /*2a40*/  IADD3 R22, PT, PT, R0, 0x3, RZ ;  /* 0x0000000300167810 */ /* 0x000fe40007ffe0ff */
[----:B------:R-:W-:-:S02]  /*2a50*/  ISETP.EQ.OR P4, PT, R20, UR13, P1 ;  /* 0x0000000d14007c0c */ /* 0x000fc40008f82670 */
[----:B------:R-:W-:Y:S02]  /*2a60*/  MOV R17, UR18 ;  /* 0x0000001200117c02 */ /* 0x000fe40008000f00 */
[----:B------:R-:W-:Y:S02]  /*2a70*/  MOV R21, UR18 ;  /* 0x0000001200157c02 */ /* 0x000fe40008000f00 */
[----:B------:R-:W-:Y:S01]  /*2a80*/  ISETP.EQ.OR P5, PT, R22, UR13, P1 ;  /* 0x0000000d16007c0c */ /* 0x000fe20008fa2670 */
[----:B------:R-:W-:Y:S01]  /*2a90*/  @!P0 IMAD R16, R0, R17, UR5 ;  /* 0x0000000500108e24 */ /* 0x000fe2000f8e0211 */
[----:B------:R-:W-:Y:S01]  /*2aa0*/  MOV R19, 0x8 ;  /* 0x0000000800137802 */ /* 0x000fe20000000f00 */
[----:B------:R-:W-:Y:S01]  /*2ab0*/  @!P3 IMAD R18, R18, R21, UR5 ;  /* 0x000000051212be24 */ /* 0x000fe2000f8e0215 */
[----:B------:R-:W-:Y:S01]  /*2ac0*/  MOV R23, UR18 ;  /* 0x0000001200177c02 */ /* 0x000fe20008000f00 */
[----:B------:R-:W-:Y:S01]  /*2ad0*/  HFMA2 R21, -RZ, RZ, 0, 4.76837158203125e-07 ;  /* 0x00000008ff157431 */ /* 0x000fe200000001ff */
[----:B------:R-:W-:Y:S01]  /*2ae0*/  MOV R25, UR18 ;  /* 0x0000001200197c02 */ /* 0x000fe20008000f00 */
[----:B------:R-:W-:-:S04]  /*2af0*/  @!P0 IMAD.WIDE.U32 R16, R16, R19, UR8 ;  /* 0x0000000810108e25 */ /* 0x000fc8000f8e0013 */
[----:B------:R-:W-:Y:S01]  /*2b00*/  @!P4 IMAD R20, R20, R23, UR5 ;  /* 0x000000051414ce24 */ /* 0x000fe2000f8e0217 */
[----:B------:R-:W-:Y:S01]  /*2b10*/  MOV R23, 0x8 ;  /* 0x0000000800177802 */ /* 0x000fe20000000f00 */
[----:B------:R-:W-:Y:S01]  /*2b20*/  @!P3 IMAD.WIDE.U32 R18, R18, R21, UR8 ;  /* 0x000000081212be25 */ /* 0x000fe2000f8e0015 */
[----:B------:R-:W0:Y:S03]  /*2b30*/  @!P0 LDG.E.64 R16, desc[UR14][R16.64] ;  /* 0x0000000e10108981 */ /* 0x000e26000c1e1b00 */
[----:B------:R-:W-:Y:S02]  /*2b40*/  @!P5 IMAD R22, R22, R25, UR5 ;  /* 0x000000051616de24 */ /* 0x000fe4000f8e0219 */
[----:B------:R-:W-:Y:S02]  /*2b50*/  HFMA2 R25, -RZ, RZ, 0, 4.76837158203125e-07 ;  /* 0x00000008ff197431 */ /* 0x000fe400000001ff */
[----:B------:R-:W-:Y:S01]  /*2b60*/  @!P4 IMAD.WIDE.U32 R20, R20, R23, UR8 ;  /* 0x000000081414ce25 */ /* 0x000fe2000f8e0017 */
[----:B------:R-:W3:Y:S03]  /*2b70*/  @!P3 LDG.E.64 R18, desc[UR14][R18.64] ;  /* 0x0000000e1212b981 */ /* 0x000ee6000c1e1b00 */
[----:B------:R-:W-:-:S02]  /*2b80*/  @!P5 IMAD.WIDE.U32 R22, R22, R25, UR8 ;  /* 0x000000081616de25 */ /* 0x000fc4000f8e0019 */
[----:B------:R-:W4:Y:S04]  /*2b90*/  @!P4 LDG.E.64 R20, desc[UR14][R20.64] ;  /* 0x0000000e1414c981 */ /* 0x000f28000c1e1b00 */
[----:B------:R-:W5:Y:S01]  /*2ba0*/  @!P5 LDG.E.64 R22, desc[UR14][R22.64] ;  /* 0x0000000e1616d981 */ /* 0x000f62000c1e1b00 */
[----:B------:R-:W-:Y:S01]  /*2bb0*/  IADD3 R0, PT, PT, R0, 0x4, RZ ;  /* 0x0000000400007810 */ /* 0x000fe20007ffe0ff */
[----:B0-----:R-:W-:Y:S01]  /*2bc0*/  @!P0 FADD.FTZ R14, R14, R16 ;  /* 0x000000100e0e8221 */ /* 0x001fe20000010000 */
[----:B------:R-:W-:-:S03]  /*2bd0*/  @!P0 FADD.FTZ R15, R15, R17 ;  /* 0x000000110f0f8221 */ /* 0x000fc60000010000 */
[----:B---3--:R-:W-:Y:S01]  /*2be0*/  @!P3 FADD.FTZ R14, R14, R18 ;  /* 0x000000120e0eb221 */ /* 0x008fe20000010000 */
[----:B------:R-:W-:-:S03]  /*2bf0*/  @!P3 FADD.FTZ R15, R15, R19 ;  /* 0x000000130f0fb221 */ /* 0x000fc60000010000 */
[----:B----4-:R-:W-:Y:S01]  /*2c00*/  @!P4 FADD.FTZ R14, R14, R20 ;  /* 0x000000140e0ec221 */ /* 0x010fe20000010000 */
[----:B------:R-:W-:-:S03]  /*2c10*/  @!P4 FADD.FTZ R15, R15, R21 ;  /* 0x000000150f0fc221 */ /* 0x000fc60000010000 */
[----:B-----5:R-:W-:Y:S01]  /*2c20*/  @!P5 FADD.FTZ R14, R14, R22 ;  /* 0x000000160e0ed221 */ /* 0x020fe20000010000 */
[----:B------:R-:W-:-:S07]  /*2c30*/  @!P5 FADD.FTZ R15, R15, R23 ;  /* 0x000000170f0fd221 */ /* 0x000fce0000010000 */
.L_x_1253:
[----:B------:R-:W-:Y:S05]  /*2c40*/  BRA.U !UP1, `(.L_x_1248) ;  /* 0x0000000109887547 */ /* 0x000fea000b800000 */
[----:B------:R-:W-:Y:S02]  /*2c50*/  UISETP.NE.AND UP0, UPT, UR11, 0x1, UPT ;  /* 0x000000010b00788c */ /* 0x000fe4000bf05270 */
[----:B------:R-:W-:-:S06]  /*2c60*/  ULOP3.LUT UR10, UR16, 0x1, URZ, 0xc0, !UPT ;  /* 0x00000001100a7892 */ /* 0x000fcc000f8ec0ff */
[----:B---34-:R-:W-:Y:S01]  /*2c70*/  MOV R20, UR10 ;  /* 0x0000000a00147c02 */ /* 0x018fe20008000f00 */
[----:B------:R-:W-:Y:S06]  /*2c80*/  BRA.U !UP0, `(.L_x_1254) ;  /* 0x0000000108487547 */ /* 0x000fec000b800000 */
[C---:B-1----:R-:W-:Y:S02]  /*2c90*/  IADD3 R16, PT, PT, R0.reuse, 0x1, RZ ;  /* 0x0000000100107810 */ /* 0x042fe40007ffe0ff */
[----:B------:R-:W-:Y:S02]  /*2ca0*/  ISETP.EQ.OR P3, PT, R0, UR13, P1 ;  /* 0x0000000d00007c0c */ /* 0x000fe40008f62670 */
[----:B------:R-:W-:Y:S02]  /*2cb0*/  ISETP.EQ.OR P0, PT, R16, UR13, P1 ;  /* 0x0000000d10007c0c */ /* 0x000fe40008f02670 */
[----:B------:R-:W-:Y:S02]  /*2cc0*/  MOV R17, UR18 ;  /* 0x0000001200117c02 */ /* 0x000fe40008000f00 */
[----:B------:R-:W-:Y:S02]  /*2cd0*/  MOV R21, UR18 ;  /* 0x0000001200157c02 */ /* 0x000fe40008000f00 */
[----:B------:R-:W-:-:S05]  /*2ce0*/  MOV R19, 0x8 ;  /* 0x0000000800137802 */ /* 0x000fca0000000f00 */
[----:B------:R-:W-:Y:S02]  /*2cf0*/  @!P3 IMAD R18, R0, R17, UR5 ;  /* 0x000000050012be24 */ /* 0x000fe4000f8e0211 */
[----:B------:R-:W-:Y:S02]  /*2d00*/  HFMA2 R17, -RZ, RZ, 0, 4.76837158203125e-07 ;  /* 0x00000008ff117431 */ /* 0x000fe400000001ff */
[----:B------:R-:W-:Y:S02]  /*2d10*/  @!P0 IMAD R16, R16, R21, UR5 ;  /* 0x0000000510108e24 */ /* 0x000fe4000f8e0215 */
[----:B------:R-:W-:-:S04]  /*2d20*/  @!P3 IMAD.WIDE.U32 R18, R18, R19, UR8 ;  /* 0x000000081212be25 */ /* 0x000fc8000f8e0013 */
[----:B------:R-:W-:Y:S02]  /*2d30*/  @!P0 IMAD.WIDE.U32 R16, R16, R17, UR8 ;  /* 0x0000000810108e25 */ /* 0x000fe4000f8e0011 */
[----:B------:R-:W0:Y:S04]  /*2d40*/  @!P3 LDG.E.64 R18, desc[UR14][R18.64] ;  /* 0x0000000e1212b981 */ /* 0x000e28000c1e1b00 */
[----:B------:R-:W3:Y:S01]  /*2d50*/  @!P0 LDG.E.64 R16, desc[UR14][R16.64] ;  /* 0x0000000e10108981 */ /* 0x000ee2000c1e1b00 */
[----:B------:R-:W-:Y:S01]  /*2d60*/  IADD3 R0, PT, PT, R0, 0x2, RZ ;  /* 0x0000000200007810 */ /* 0x000fe20007ffe0ff */
[----:B0-----:R-:W-:Y:S01]  /*2d70*/  @!P3 FADD.FTZ R14, R14, R18 ;  /* 0x000000120e0eb221 */ /* 0x001fe20000010000 */
[----:B------:R-:W-:-:S03]  /*2d80*/  @!P3 FADD.FTZ R15, R15, R19 ;  /* 0x000000130f0fb221 */ /* 0x000fc60000010000 */
[----:B---3--:R-:W-:Y:S01]  /*2d90*/  @!P0 FADD.FTZ R14, R14, R16 ;  /* 0x000000100e0e8221 */ /* 0x008fe20000010000 */
[----:B------:R-:W-:-:S07]  /*2da0*/  @!P0 FADD.FTZ R15, R15, R17 ;  /* 0x000000110f0f8221 */ /* 0x000fce0000010000 */
.L_x_1254:
        /* <DEDUP_REMOVED lines=9> */
[----:B0-----:R-:W-:Y:S01]  /*2e40*/  FADD.FTZ R14, R14, R16 ;  /* 0x000000100e0e7221 */ /* 0x001fe20000010000 */
[----:B------:R-:W-:-:S07]  /*2e50*/  FADD.FTZ R15, R15, R17 ;  /* 0x000000110f0f7221 */ /* 0x000fce0000010000 */
.L_x_1255:
[----:B------:R-:W-:Y:S05]  /*2e60*/  BSYNC.RECONVERGENT B0 ;  /* 0x0000000000007941 */ /* 0x000fea0003800200 */
.L_x_1248:
[----:B------:R-:W5:Y:S01]  /*2e70*/  S2UR UR9, SR_CgaCtaId ;  /* 0x00000000000979c3 */ /* 0x000f620000008800 */
[----:B------:R-:W-:Y:S01]  /*2e80*/  UMOV UR8, 0x400 ;  /* 0x0000040000087882 */ /* 0x000fe20000000000 */
[----:B-1--4-:R-:W-:Y:S01]  /*2e90*/  LOP3.LUT R18, R33, 0xffff, RZ, 0xc0, !PT ;  /* 0x0000ffff21127812 */ /* 0x012fe200078ec0ff */
[----:B------:R-:W1:Y:S01]  /*2ea0*/  LDCU.64 UR10, c[0x0][0x400] ;  /* 0x00008000ff0a77ac */ /* 0x000e620008000a00 */
[----:B------:R-:W-:Y:S01]  /*2eb0*/  FADD.FTZ R5, R5, -UR31 ;  /* 0x8000001f05057e21 */ /* 0x000fe20008010000 */
[----:B------:R-:W-:Y:S01]  /*2ec0*/  FADD.FTZ R6, R6, -UR31 ;  /* 0x8000001f06067e21 */ /* 0x000fe20008010000 */
[----:B------:R-:W-:Y:S01]  /*2ed0*/  FADD.FTZ R7, R7, -UR31 ;  /* 0x8000001f07077e21 */ /* 0x000fe20008010000 */
[----:B------:R-:W-:Y:S01]  /*2ee0*/  IMAD R18, R18, 0xccd, RZ ;  /* 0x00000ccd12127824 */ /* 0x000fe200078e02ff */
[----:B------:R-:W4:Y:S01]  /*2ef0*/  LDC R0, c[0x0][0x41c] ;  /* 0x00010700ff007b82 */ /* 0x000f220000000800 */
[----:B---3--:R-:W-:Y:S01]  /*2f00*/  FMUL.FTZ R20, R5, UR19 ;  /* 0x0000001305147c20 */ /* 0x008fe20008410000 */
[----:B------:R-:W-:Y:S01]  /*2f10*/  FMUL.FTZ R5, R6, UR19 ;  /* 0x0000001306057c20 */ /* 0x000fe20008410000 */
[----:B------:R-:W-:Y:S01]  /*2f20*/  FMUL.FTZ R6, R7, UR19 ;  /* 0x0000001307067c20 */ /* 0x000fe20008410000 */
[----:B------:R-:W-:Y:S01]  /*2f30*/  SHF.R.U32.HI R19, RZ, 0x10, R18 ;  /* 0x00000010ff137819 */ /* 0x000fe20000011612 */
[----:B------:R-:W-:Y:S01]  /*2f40*/  FADD.FTZ R18, R4, -UR31 ;  /* 0x8000001f04127e21 */ /* 0x000fe20008010000 */
[----:B-----5:R-:W-:-:S03]  /*2f50*/  ULEA UR8, UR9, UR8, 0x18 ;  /* 0x0000000809087291 */ /* 0x020fc6000f8ec0ff */
[----:B----4-:R-:W-:-:S06]  /*2f60*/  IMAD R0, R0, UR13, R19 ;  /* 0x0000000d00007c24 */ /* 0x010fcc000f8e0213 */
[----:B------:R0:W-:Y:S01]  /*2f70*/  @!P1 STS.64 [UR8+0xc0], R14 ;  /* 0x0000c00eff009988 */ /* 0x0001e20008000a08 */
[----:B------:R-:W-:Y:S01]  /*2f80*/  FMUL.FTZ R19, R18, UR19 ;  /* 0x0000001312137c20 */ /* 0x000fe20008410000 */
[----:B------:R-:W-:Y:S01]  /*2f90*/  BAR.SYNC.DEFER_BLOCKING 0x0 ;  /* 0x0000000000007b1d */ /* 0x000fe20000010000 */
[C---:B-1----:R-:W-:Y:S02]  /*2fa0*/  ISETP.GE.U32.AND P0, PT, R0.reuse, UR10, PT ;  /* 0x0000000a00007c0c */ /* 0x042fe4000bf06070 */
[----:B------:R-:W-:Y:S02]  /*2fb0*/  IADD3 R4, PT, PT, R0, 0x20, RZ ;  /* 0x0000002000047810 */ /* 0x000fe40007ffe0ff */
[----:B0-----:R-:W-:Y:S02]  /*2fc0*/  SHF.R.S32.HI R15, RZ, 0x1f, R0 ;  /* 0x0000001fff0f7819 */ /* 0x001fe40000011400 */
        /* <DEDUP_REMOVED lines=29> */
.L_x_1256:
[----:B------:R-:W-:Y:S01]  /*31a0*/  BSSY.RECONVERGENT B0, `(.L_x_1257) ;  /* 0x0000012000007945 */ /* 0x000fe20003800200 */
[----:B------:R-:W-:Y:S01]  /*31b0*/  FFMA.FTZ R25, R12, R2, -R25 ;  /* 0x000000020c197223 */ /* 0x000fe20000010819 */
[----:B------:R-:W-:Y:S01]  /*31c0*/  SHF.R.S32.HI R2, RZ, 0x1f, R4 ;  /* 0x0000001fff027819 */ /* 0x000fe20000011404 */
        /* <DEDUP_REMOVED lines=12> */
[----:B------:R-:W-:-:S04]  /*3290*/  IADD3 R15, PT, PT, R19, R15, RZ ;  /* 0x0000000f130f7210 */ /* 0x000fc80007ffe0ff */
[----:B------:R-:W-:-:S05]  /*32a0*/  LEA.HI.X R17, R18, UR9, R15, 0x2, P0 ;  /* 0x0000000912117c11 */ /* 0x000fca00080f140f */
[----:B------:R0:W-:Y:S02]  /*32b0*/  STG.E.64 desc[UR14][R16.64], R20 ;  /* 0x0000001410007986 */ /* 0x0001e4000c101b0e */
.L_x_1258:
[----:B------:R-:W-:Y:S05]  /*32c0*/  BSYNC.RECONVERGENT B0 ;  /* 0x0000000000007941 */ /* 0x000fea0003800200 */
.L_x_1257:
[----:B------:R-:W-:Y:S05]  /*32d0*/  @!P2 BRA `(.L_x_1259) ;  /* 0x000000000048a947 */ /* 0x000fea0003800000 */
[----:B------:R-:W-:Y:S01]  /*32e0*/  FFMA.FTZ R5, R12, R5, R10 ;  /* 0x000000050c057223 */ /* 0x000fe2000001000a */
[----:B------:R-:W-:-:S03]  /*32f0*/  FFMA.FTZ R6, R13, R6, R11 ;  /* 0x000000060d067223 */ /* 0x000fc6000001000b */
[----:B------:R-:W-:Y:S01]  /*3300*/  FMUL.FTZ R0, R5, -1.4426950216293334961 ;  /* 0xbfb8aa3b05007820 */ /* 0x000fe20000410000 */
[----:B------:R-:W-:-:S05]  /*3310*/  FMUL.FTZ R10, R6, -1.4426950216293334961 ;  /* 0xbfb8aa3b060a7820 */ /* 0x000fca0000410000 */
[----:B------:R-:W1:Y:S04]  /*3320*/  MUFU.EX2 R0, R0 ;  /* 0x0000000000007308 */ /* 0x000e680000000800 */
[----:B------:R-:W3:Y:S01]  /*3330*/  MUFU.EX2 R10, R10 ;  /* 0x0000000a000a7308 */ /* 0x000ee20000000800 */
[----:B-1----:R-:W-:Y:S01]  /*3340*/  FADD.FTZ R3, R0, 1 ;  /* 0x3f80000000037421 */ /* 0x002fe20000010000 */
[----:B---3--:R-:W-:-:S05]  /*3350*/  FADD.FTZ R11, R10, 1 ;  /* 0x3f8000000a0b7421 */ /* 0x008fca0000010000 */
        /* <DEDUP_REMOVED lines=10> */
.L_x_1259:
        /* <DEDUP_REMOVED lines=9> */
[----:B------:R-:W3:Y:S01]  /*3490*/  LDCU.64 UR10, c[0x0][0x380] ;  /* 0x00007000ff0a77ac */ /* 0x000ee20008000a00 */
[----:B-1----:R-:W-:Y:S02]  /*34a0*/  IMAD R3, R2, UR8, RZ ;  /* 0x0000000802037c24 */ /* 0x002fe4000f8e02ff */
[----:B------:R-:W-:-:S04]  /*34b0*/  IMAD.WIDE.U32 R36, R4, UR8, R36 ;  /* 0x0000000804247c25 */ /* 0x000fc8000f8e0024 */
[----:B------:R-:W-:Y:S01]  /*34c0*/  IMAD R3, R4, UR9, R3 ;  /* 0x0000000904037c24 */ /* 0x000fe2000f8e0203 */
[----:B---3--:R-:W-:-:S04]  /*34d0*/  LEA R2, P0, R36, UR10, 0x2 ;  /* 0x0000000a24027c11 */ /* 0x008fc8000f8010ff */
[----:B------:R-:W-:-:S04]  /*34e0*/  IADD3 R3, PT, PT, R37, R3, RZ ;  /* 0x0000000325037210 */ /* 0x000fc80007ffe0ff */
[----:B------:R-:W-:-:S05]  /*34f0*/  LEA.HI.X R3, R36, UR11, R3, 0x2, P0 ;  /* 0x0000000b24037c11 */ /* 0x000fca00080f1403 */
[----:B------:R1:W-:Y:S02]  /*3500*/  STG.E.64 desc[UR14][R2.64], R6 ;  /* 0x0000000602007986 */ /* 0x0003e4000c101b0e */
.L_x_1261:
[----:B------:R-:W-:Y:S05]  /*3510*/  BSYNC.RECONVERGENT B0 ;  /* 0x0000000000007941 */ /* 0x000fea0003800200 */
.L_x_1260:
[----:B------:R-:W-:Y:S02]  /*3520*/  UIADD3 UR6, UPT, UPT, UR18, UR6, URZ ;  /* 0x0000000612067290 */ /* 0x000fe4000fffe0ff */
[----:B------:R-:W-:Y:S02]  /*3530*/  UIADD3 UR4, UPT, UPT, UR4, 0x1, URZ ;  /* 0x0000000104047890 */ /* 0x000fe4000fffe0ff */
[----:B------:R-:W-:-:S09]  /*3540*/  UISETP.GE.AND UP0, UPT, UR6, UR7, UPT ;  /* 0x000000070600728c */ /* 0x000fd2000bf06270 */
[----:B------:R-:W-:Y:S05]  /*3550*/  BRA.U !UP0, `(.L_x_1262) ;  /* 0xffffffcd080c7547 */ /* 0x000fea000b83ffff */
.L_x_1237:
[----:B------:R-:W3:Y:S01]  /*3560*/  LDC R4, c[0x0][0x370] ;  /* 0x0000dc00ff047b82 */ /* 0x000ee20000000800 */
[----:B------:R-:W-:Y:S01]  /*3570*/  ISETP.NE.AND P2, PT, R33, RZ, PT ;  /* 0x000000ff2100720c */ /* 0x000fe20003f45270 */
[----:B------:R-:W-:Y:S06]  /*3580*/  BSSY.RECONVERGENT B0, `(.L_x_1263) ;  /* 0x0000011000007945 */ /* 0x000fec0003800200 */
[----:B-1----:R-:W1:Y:S08]  /*3590*/  LDC R7, c[0x0][0x374] ;  /* 0x0000dd00ff077b82 */ /* 0x002e700000000800 */
[----:B------:R-:W4:Y:S01]  /*35a0*/  LDC.64 R2, c[0x0][0x3c8] ;  /* 0x0000f200ff027b82 */ /* 0x000f220000000a00 */
[----:B---3--:R-:W-:-:S02]  /*35b0*/  IADD3 R5, PT, PT, R4, -0x1, RZ ;  /* 0xffffffff04057810 */ /* 0x008fc40007ffe0ff */
[----:B------:R-:W-:Y:S02]  /*35c0*/  ISETP.NE.AND P1, PT, R4, 0x1, PT ;  /* 0x000000010400780c */ /* 0x000fe40003f25270 */
[----:B-1----:R-:W-:-:S04]  /*35d0*/  IADD3 R0, PT, PT, R7, -0x1, RZ ;  /* 0xffffffff07007810 */ /* 0x002fc80007ffe0ff */
[----:B------:R-:W-:Y:S02]  /*35e0*/  ISETP.NE.AND P0, PT, R0, UR5, PT ;  /* 0x0000000500007c0c */ /* 0x000fe4000bf05270 */
        /* <DEDUP_REMOVED lines=10> */
.L_x_1264:
[----:B------:R-:W-:Y:S05]  /*3690*/  BSYNC.RECONVERGENT B0 ;  /* 0x0000000000007941 */ /* 0x000fea0003800200 */
.L_x_1263:
[----:B------:R-:W-:Y:S05]  /*36a0*/  @P0 EXIT ;  /* 0x000000000000094d */ /* 0x000fea0003800000 */
[----:B------:R-:W-:Y:S05]  /*36b0*/  @P2 BRA `(.L_x_1265) ;  /* 0x0000000000202947 */ /* 0x000fea0003800000 */
[----:B------:R-:W-:-:S05]  /*36c0*/  IMAD R0, R4, R7, RZ ;  /* 0x0000000704007224 */ /* 0x000fca00078e02ff */
[----:B------:R-:W-:-:S13]  /*36d0*/  ISETP.NE.AND P0, PT, R0, -0x1, PT ;  /* 0xffffffff0000780c */ /* 0x000fda0003f05270 */
[----:B------:R-:W-:Y:S05]  /*36e0*/  @!P0 BRA `(.L_x_1265) ;  /* 0x0000000000148947 */ /* 0x000fea0003800000 */
.L_x_1266:
[----:B-1----:R-:W3:Y:S04]  /*36f0*/  LDG.E.STRONG.GPU R5, desc[UR14][R2.64] ;  /* 0x0000000e02057981 */ /* 0x002ee8000c1ef900 */
[----:B---3--:R-:W-:Y:S01]  /*3700*/  CCTL.IVALL ;  /* 0x00000000ff00798f */ /* 0x008fe20002000000 */
[----:B------:R-:W-:Y:S05]  /*3710*/  YIELD ;  /* 0x0000000000007946 */ /* 0x000fea0003800000 */
[----:B------:R-:W-:-:S13]  /*3720*/  ISETP.NE.AND P0, PT, R5, R0, PT ;  /* 0x000000000500720c */ /* 0x000fda0003f05270 */
[----:B------:R-:W-:Y:S05]  /*3730*/  @P0 BRA `(.L_x_1266) ;  /* 0xfffffffc00ec0947 */ /* 0x000fea000383ffff */
.L_x_1265:
[----:B------:R-:W-:Y:S05]  /*3740*/  WARPSYNC.ALL ;  /* 0x0000000000007948 */ /* 0x000fea0003800000 */
[----:B------:R-:W3:Y:S02]  /*3750*/  LDCU.64 UR10, c[0x0][0x3f8] ;  /* 0x00007f00ff0a77ac */ /* 0x000ee40008000a00 */
[----:B---3--:R-:W-:-:S04]  /*3760*/  ULEA.HI UR8, UP0, UR11, UR10, URZ, 0x1 ;  /* 0x0000000a0b087291 */ /* 0x008fc8000f8108ff */
[----:B------:R-:W-:-:S04]  /*3770*/  UIADD3.X UR9, UPT, UPT, URZ, UR11, URZ, UP0, !UPT ;  /* 0x0000000bff097290 */ /* 0x000fc800087fe4ff */
[----:B------:R-:W-:Y:S02]  /*3780*/  USHF.R.S64 UR8, UR8, 0x1, UR9 ;  /* 0x0000000108087899 */ /* 0x000fe40008001009 */
[----:B------:R-:W-:Y:S01]  /*3790*/  USHF.R.S32.HI UR9, URZ, 0x1, UR9 ;  /* 0x00000001ff097899 */ /* 0x000fe20008011409 */
[----:B------:R-:W-:Y:S03]  /*37a0*/  BAR.SYNC.DEFER_BLOCKING 0x0 ;  /* 0x0000000000007b1d */ /* 0x000fe60000010000 */
[----:B------:R-:W-:Y:S02]  /*37b0*/  ISETP.LT.U32.AND P0, PT, R33, UR8, PT ;  /* 0x0000000821007c0c */ /* 0x000fe4000bf01070 */
[----:B------:R-:W-:-:S04]  /*37c0*/  MOV R0, UR9 ;  /* 0x0000000900007c02 */ /* 0x000fc80008000f00 */
[----:B------:R-:W-:-:S13]  /*37d0*/  ISETP.GT.AND.EX P0, PT, R0, RZ, PT, P0 ;  /* 0x000000ff0000720c */ /* 0x000fda0003f04300 */
[----:B------:R-:W-:Y:S05]  /*37e0*/  @!P0 EXIT ;  /* 0x000000000000894d */ /* 0x000fea0003800000 */
[----:B-1----:R-:W-:Y:S01]  /*37f0*/  IADD3 R2, P1, PT, R33, 0x280, RZ ;  /* 0x0000028021027810 */ /* 0x002fe20007f3e0ff */
[----:B------:R-:W-:Y:S01]  /*3800*/  UIMAD.WIDE.U32 UR4, UR10, 0x3, URZ ;  /* 0x000000030a0478a5 */ /* 0x000fe2000f8e00ff */
[----:B------:R-:W-:Y:S01]  /*3810*/  MOV R0, RZ ;  /* 0x000000ff00007202 */ /* 0x000fe20000000f00 */
[----:B------:R-:W-:Y:S01]  /*3820*/  UIMAD UR6, UR11, 0x3, URZ ;  /* 0x000000030b0678a4 */ /* 0x000fe2000f8e02ff */
[----:B------:R-:W-:Y:S01]  /*3830*/  MOV R4, UR9 ;  /* 0x0000000900047c02 */ /* 0x000fe20008000f00 */
[----:B------:R-:W-:Y:S01]  /*3840*/  BSSY.RECONVERGENT B0, `(.L_x_1267) ;  /* 0x000005e000007945 */ /* 0x000fe20003800200 */
[----:B------:R-:W-:Y:S01]  /*3850*/  ISETP.LT.U32.AND P0, PT, R2, UR8, PT ;  /* 0x0000000802007c0c */ /* 0x000fe2000bf01070 */
[----:B------:R-:W-:Y:S01]  /*3860*/  UIADD3 UR6, UPT, UPT, UR5, UR6, URZ ;  /* 0x0000000605067290 */ /* 0x000fe2000fffe0ff */
[----:B------:R-:W-:-:S03]  /*3870*/  IADD3.X R9, PT, PT, RZ, R0, RZ, P1, !PT ;  /* 0x00000000ff097210 */ /* 0x000fc60000ffe4ff */
[----:B------:R-:W-:Y:S01]  /*3880*/  ULEA.HI UR4, UP0, UR6, UR4, URZ, 0x1 ;  /* 0x0000000406047291 */ /* 0x000fe2000f8108ff */
[----:B------:R-:W-:-:S03]  /*3890*/  ISETP.GT.AND.EX P0, PT, R4, R9, PT, P0 ;  /* 0x000000090400720c */ /* 0x000fc60003f04300 */
[----:B------:R-:W-:Y:S01]  /*38a0*/  UIADD3.X UR7, UPT, UPT, URZ, UR6, URZ, UP0, !UPT ;  /* 0x00000006ff077290 */ /* 0x000fe200087fe4ff */
[----:B------:R-:W-:Y:S02]  /*38b0*/  SEL R2, R2, UR8, !P0 ;  /* 0x0000000802027c07 */ /* 0x000fe4000c000000 */
[----:B------:R-:W-:Y:S01]  /*38c0*/  SEL R9, R9, UR9, !P0 ;  /* 0x0000000909097c07 */ /* 0x000fe2000c000000 */
[----:B------:R-:W-:Y:S01]  /*38d0*/  USHF.R.S64 UR6, UR4, 0x1, UR7 ;  /* 0x0000000104067899 */ /* 0x000fe20008001007 */
[----:B------:R-:W-:Y:S01]  /*38e0*/  IADD3 R2, P0, PT, R2, -0x280, RZ ;  /* 0xfffffd8002027810 */ /* 0x000fe20007f1e0ff */
[----:B------:R-:W-:-:S03]  /*38f0*/  USHF.R.S32.HI UR7, URZ, 0x1, UR7 ;  /* 0x00000001ff077899 */ /* 0x000fc60008011407 */
        /* <DEDUP_REMOVED lines=11> */
[----:B------:R-:W-:-:S05]  /*39b0*/  IADD3 RZ, P0, PT, R3, R4, RZ ;  /* 0x0000000403ff7210 */ /* 0x000fca0007f1e0ff */
[----:B------:R-:W-:-:S05]  /*39c0*/  IMAD.WIDE.U32.X R2, R9, -0x33333334, R6, P0 ;  /* 0xcccccccc09027825 */ /* 0x000fca00000e0406 */
[----:B------:R-:W-:-:S04]  /*39d0*/  SHF.R.U64 R2, R2, 0x9, R3 ;  /* 0x0000000902027819 */ /* 0x000fc80000001203 */
[----:B------:R-:W-:-:S04]  /*39e0*/  IADD3 R2, P0, PT, R2, R8, RZ ;  /* 0x0000000802027210 */ /* 0x000fc80007f1e0ff */
[----:B------:R-:W-:Y:S02]  /*39f0*/  LOP3.LUT R4, R2, 0x3, RZ, 0xc0, !PT ;  /* 0x0000000302047812 */ /* 0x000fe400078ec0ff */
[----:B------:R-:W-:Y:S02]  /*3a00*/  LEA.HI.X R3, R3, RZ, RZ, 0x17, P0 ;  /* 0x000000ff03037211 */ /* 0x000fe400000fbcff */
[----:B------:R-:W-:Y:S02]  /*3a10*/  ISETP.NE.U32.AND P1, PT, R4, 0x3, PT ;  /* 0x000000030400780c */ /* 0x000fe40003f25070 */
[----:B------:R-:W-:Y:S02]  /*3a20*/  ISETP.GE.U32.AND P0, PT, R2, 0x3, PT ;  /* 0x000000030200780c */ /* 0x000fe40003f06070 */
[----:B------:R-:W-:Y:S02]  /*3a30*/  ISETP.NE.AND.EX P1, PT, RZ, RZ, PT, P1 ;  /* 0x000000ffff00720c */ /* 0x000fe40003f25310 */
[----:B------:R-:W-:-:S11]  /*3a40*/  ISETP.GE.U32.AND.EX P0, PT, R3, RZ, PT, P0 ;  /* 0x000000ff0300720c */ /* 0x000fd60003f06100 */
[----:B------:R-:W-:Y:S05]  /*3a50*/  @!P1 BRA `(.L_x_1268) ;  /* 0x0000000000f09947 */ /* 0x000fea0003800000 */
[----:B------:R-:W1:Y:S01]  /*3a60*/  LDCU.64 UR4, c[0x0][0x3d8] ;  /* 0x00007b00ff0477ac */ /* 0x000e620008000a00 */
[----:B------:R-:W-:Y:S02]  /*3a70*/  IADD3 R9, PT, PT, R2, 0x1, RZ ;  /* 0x0000000102097810 */ /* 0x000fe40007ffe0ff */
[----:B------:R-:W-:Y:S01]  /*3a80*/  MOV R22, UR6 ;  /* 0x0000000600167c02 */ /* 0x000fe20008000f00 */
[----:B------:R-:W0:Y:S01]  /*3a90*/  LDCU.64 UR12, c[0x0][0x390] ;  /* 0x00007200ff0c77ac */ /* 0x000e220008000a00 */
[----:B------:R-:W-:Y:S02]  /*3aa0*/  MOV R5, UR7 ;  /* 0x0000000700057c02 */ /* 0x000fe40008000f00 */
[----:B------:R-:W-:Y:S01]  /*3ab0*/  MOV R26, UR8 ;  /* 0x00000008001a7c02 */ /* 0x000fe20008000f00 */
[----:B------:R-:W3:Y:S01]  /*3ac0*/  LDCU.64 UR16, c[0x0][0x388] ;  /* 0x00007100ff1077ac */ /* 0x000ee20008000a00 */
[----:B------:R-:W-:Y:S02]  /*3ad0*/  MOV R3, UR9 ;  /* 0x0000000900037c02 */ /* 0x000fe40008000f00 */
[----:B------:R-:W-:-:S02]  /*3ae0*/  LOP3.LUT R9, R9, 0x3, RZ, 0xc0, !PT ;  /* 0x0000000309097812 */ /* 0x000fc400078ec0ff */
[----:B------:R-:W-:Y:S02]  /*3af0*/  MOV R2, UR10 ;  /* 0x0000000a00027c02 */ /* 0x000fe40008000f00 */
[----:B------:R-:W-:Y:S02]  /*3b00*/  MOV R6, R33 ;  /* 0x0000002100067202 */ /* 0x000fe40000000f00 */
[----:B------:R-:W-:Y:S02]  /*3b10*/  MOV R7, R0 ;  /* 0x0000000000077202 */ /* 0x000fe40000000f00 */
[C---:B-1----:R-:W-:Y:S01]  /*3b20*/  LEA R4, P1, R33.reuse, UR4, 0x2 ;  /* 0x0000000421047c11 */ /* 0x042fe2000f8210ff */
[----:B------:R-:W-:Y:S01]  /*3b30*/  UMOV UR4, URZ ;  /* 0x000000ff00047c82 */ /* 0x000fe20008000000 */
[----:B------:R-:W-:Y:S01]  /*3b40*/  SHF.L.U32 R18, R33, 0x3, RZ ;  /* 0x0000000321127819 */ /* 0x000fe200000006ff */
[----:B------:R-:W-:Y:S01]  /*3b50*/  IMAD.WIDE.U32 R6, R9, 0x280, R6 ;  /* 0x0000028009067825 */ /* 0x000fe200078e0006 */
[----:B------:R-:W-:-:S02]  /*3b60*/  SHF.L.U64.HI R22, R22, 0x2, R5 ;  /* 0x0000000216167819 */ /* 0x000fc40000010205 */
[C-C-:B------:R-:W-:Y:S01]  /*3b70*/  LEA.HI.X R5, R33.reuse, UR5, R0.reuse, 0x2, P1 ;  /* 0x0000000521057c11 */ /* 0x140fe200088f1400 */
[----:B------:R-:W-:Y:S01]  /*3b80*/  USHF.L.U32 UR5, UR11, 0x2, URZ ;  /* 0x000000020b057899 */ /* 0x000fe200080006ff */
[----:B------:R-:W-:Y:S01]  /*3b90*/  SHF.L.U64.HI R26, R26, 0x2, R3 ;  /* 0x000000021a1a7819 */ /* 0x000fe20000010203 */
[----:B------:R-:W-:Y:S01]  /*3ba0*/  IMAD.WIDE.U32 R2, R2, 0x4, RZ ;  /* 0x0000000402027825 */ /* 0x000fe200078e00ff */
[----:B------:R-:W-:Y:S02]  /*3bb0*/  SHF.L.U64.HI R19, R33, 0x3, R0 ;  /* 0x0000000321137819 */ /* 0x000fe40000010200 */
[C---:B0-----:R-:W-:Y:S02]  /*3bc0*/  IADD3 R20, P1, PT, R18.reuse, UR12, RZ ;  /* 0x0000000c12147c10 */ /* 0x041fe4000ff3e0ff */
[----:B---3--:R-:W-:Y:S02]  /*3bd0*/  IADD3 R18, P2, PT, R18, UR16, RZ ;  /* 0x0000001012127c10 */ /* 0x008fe4000ff5e0ff */
[----:B------:R-:W-:-:S02]  /*3be0*/  IADD3 R16, P3, PT, RZ, -R9, RZ ;  /* 0x80000009ff107210 */ /* 0x000fc40007f7e0ff */
[----:B------:R-:W-:Y:S02]  /*3bf0*/  IADD3.X R21, PT, PT, R19, UR13, RZ, P1, !PT ;  /* 0x0000000d13157c10 */ /* 0x000fe40008ffe4ff */
[----:B------:R-:W-:Y:S02]  /*3c00*/  IADD3 R0, PT, PT, R7, UR4, RZ ;  /* 0x0000000407007c10 */ /* 0x000fe4000fffe0ff */
[----:B------:R-:W-:Y:S02]  /*3c10*/  MOV R33, R6 ;  /* 0x0000000600217202 */ /* 0x000fe40000000f00 */
[----:B------:R-:W-:Y:S02]  /*3c20*/  IADD3.X R19, PT, PT, R19, UR17, RZ, P2, !PT ;  /* 0x0000001113137c10 */ /* 0x000fe400097fe4ff */
[----:B--2---:R-:W-:Y:S02]  /*3c30*/  IADD3 R24, PT, PT, R3, UR5, RZ ;  /* 0x0000000503187c10 */ /* 0x004fe4000fffe0ff */
[----:B------:R-:W-:-:S07]  /*3c40*/  IADD3.X R17, PT, PT, RZ, -0x1, RZ, P3, !PT ;  /* 0xffffffffff117810 */ /* 0x000fce0001ffe4ff */
.L_x_1269:
[----:B-1----:R-:W-:Y:S01]  /*3c50*/  MOV R7, UR8 ;  /* 0x0000000800077c02 */ /* 0x002fe20008000f00 */
[----:B------:R-:W2:Y:S01]  /*3c60*/  LDG.E R12, desc[UR14][R4.64] ;  /* 0x0000000e040c7981 */ /* 0x000ea2000c1e1900 */
[----:B------:R-:W-:Y:S02]  /*3c70*/  MOV R11, UR6 ;  /* 0x00000006000b7c02 */ /* 0x000fe40008000f00 */
[----:B------:R-:W-:Y:S02]  /*3c80*/  LEA R6, P1, R7, R4, 0x2 ;  /* 0x0000000407067211 */ /* 0x000fe400078210ff */
[----:B------:R-:W-:Y:S02]  /*3c90*/  IADD3 R8, P2, PT, R4, R2, RZ ;  /* 0x0000000204087210 */ /* 0x000fe40007f5e0ff */
[----:B------:R-:W-:Y:S02]  /*3ca0*/  LEA R10, P3, R11, R4, 0x2 ;  /* 0x000000040b0a7211 */ /* 0x000fe400078610ff */
[----:B------:R-:W-:-:S02]  /*3cb0*/  IADD3.X R7, PT, PT, R5, R26, RZ, P1, !PT ;  /* 0x0000001a05077210 */ /* 0x000fc40000ffe4ff */
[C---:B------:R-:W-:Y:S02]  /*3cc0*/  IADD3.X R9, PT, PT, R5.reuse, R24, RZ, P2, !PT ;  /* 0x0000001805097210 */ /* 0x040fe400017fe4ff */
[----:B------:R-:W-:Y:S01]  /*3cd0*/  IADD3.X R11, PT, PT, R5, R22, RZ, P3, !PT ;  /* 0x00000016050b7210 */ /* 0x000fe20001ffe4ff */
[----:B------:R0:W2:Y:S04]  /*3ce0*/  LDG.E R13, desc[UR14][R6.64] ;  /* 0x0000000e060d7981 */ /* 0x0000a8000c1e1900 */
[----:B------:R1:W3:Y:S04]  /*3cf0*/  LDG.E R14, desc[UR14][R8.64] ;  /* 0x0000000e080e7981 */ /* 0x0002e8000c1e1900 */
[----:B------:R-:W3:Y:S01]  /*3d00*/  LDG.E R15, desc[UR14][R10.64] ;  /* 0x0000000e0a0f7981 */ /* 0x000ee2000c1e1900 */
[----:B0-----:R-:W-:-:S02]  /*3d10*/  MOV R6, R18 ;  /* 0x0000001200067202 */ /* 0x001fc40000000f00 */
[----:B------:R-:W-:Y:S02]  /*3d20*/  MOV R7, R19 ;  /* 0x0000001300077202 */ /* 0x000fe40000000f00 */
[----:B-1----:R-:W-:Y:S02]  /*3d30*/  MOV R8, R20 ;  /* 0x0000001400087202 */ /* 0x002fe40000000f00 */
        /* <DEDUP_REMOVED lines=14> */
.L_x_1268:
[----:B------:R-:W-:Y:S05]  /*3e20*/  BSYNC.RECONVERGENT B0 ;  /* 0x0000000000007941 */ /* 0x000fea0003800200 */
.L_x_1267:
[----:B------:R-:W-:Y:S05]  /*3e30*/  @!P0 EXIT ;  /* 0x000000000000894d */ /* 0x000fea0003800000 */
[----:B------:R-:W-:Y:S01]  /*3e40*/  BSSY.RECONVERGENT B0, `(.L_x_1270) ;  /* 0x000005c000007945 */ /* 0x000fe20003800200 */
[----:B------:R-:W-:Y:S02]  /*3e50*/  USHF.L.U64.HI UR5, UR10, 0x2, UR11 ;  /* 0x000000020a057899 */ /* 0x000fe4000801020b */
[----:B------:R-:W-:Y:S02]  /*3e60*/  USHF.L.U32 UR4, UR10, 0x2, URZ ;  /* 0x000000020a047899 */ /* 0x000fe400080006ff */
[----:B------:R-:W-:Y:S01]  /*3e70*/  USHF.L.U64.HI UR7, UR6, 0x2, UR7 ;  /* 0x0000000206077899 */ /* 0x000fe20008010207 */
[----:B------:R-:W3:Y:S01]  /*3e80*/  LDCU.64 UR12, c[0x0][0x3d8] ;  /* 0x00007b00ff0c77ac */ /* 0x000ee20008000a00 */
[----:B------:R-:W4:Y:S01]  /*3e90*/  LDCU.64 UR16, c[0x0][0x388] ;  /* 0x00007100ff1077ac */ /* 0x000f220008000a00 */
[----:B------:R-:W0:Y:S01]  /*3ea0*/  LDCU.64 UR18, c[0x0][0x390] ;  /* 0x00007200ff1277ac */ /* 0x000e220008000a00 */
[----:B------:R-:W-:Y:S02]  /*3eb0*/  USHF.L.U64.HI UR10, UR8, 0x2, UR9 ;  /* 0x00000002080a7899 */ /* 0x000fe40008010209 */
[----:B------:R-:W-:-:S02]  /*3ec0*/  USHF.L.U32 UR11, UR8, 0x2, URZ ;  /* 0x00000002080b7899 */ /* 0x000fc400080006ff */
[----:B------:R-:W-:-:S12]  /*3ed0*/  USHF.L.U32 UR6, UR6, 0x2, URZ ;  /* 0x0000000206067899 */ /* 0x000fd800080006ff */
.L_x_1271:
[C---:B-1----:R-:W-:Y:S02]  /*3ee0*/  SHF.L.U32 R11, R33.reuse, 0x2, RZ ;  /* 0x00000002210b7819 */ /* 0x042fe400000006ff */
[----:B-1----:R-:W-:Y:S02]  /*3ef0*/  SHF.L.U64.HI R13, R33, 0x2, R0 ;  /* 0x00000002210d7819 */ /* 0x002fe40000010200 */
[----:B---3--:R-:W-:-:S04]  /*3f00*/  IADD3 R2, P0, PT, R11, UR12, RZ ;  /* 0x0000000c0b027c10 */ /* 0x008fc8000ff1e0ff */
[----:B------:R-:W-:Y:S02]  /*3f10*/  IADD3.X R3, PT, PT, R13, UR13, RZ, P0, !PT ;  /* 0x0000000d0d037c10 */ /* 0x000fe400087fe4ff */
[C---:B------:R-:W-:Y:S02]  /*3f20*/  IADD3 R4, P0, PT, R2.reuse, UR11, RZ ;  /* 0x0000000b02047c10 */ /* 0x040fe4000ff1e0ff */
[C---:B------:R-:W-:Y:S01]  /*3f30*/  IADD3 R8, P1, PT, R2.reuse, UR6, RZ ;  /* 0x0000000602087c10 */ /* 0x040fe2000ff3e0ff */
[----:B0-----:R0:W3:Y:S01]  /*3f40*/  LDG.E R16, desc[UR14][R2.64] ;  /* 0x0000000e02107981 */ /* 0x0010e2000c1e1900 */
[C---:B------:R-:W-:Y:S02]  /*3f50*/  IADD3.X R5, PT, PT, R3.reuse, UR10, RZ, P0, !PT ;  /* 0x0000000a03057c10 */ /* 0x040fe400087fe4ff */
[----:B------:R-:W-:Y:S02]  /*3f60*/  IADD3 R6, P0, PT, R2, UR4, RZ ;  /* 0x0000000402067c10 */ /* 0x000fe4000ff1e0ff */
[C---:B------:R-:W-:Y:S01]  /*3f70*/  IADD3.X R9, PT, PT, R3.reuse, UR7, RZ, P1, !PT ;  /* 0x0000000703097c10 */ /* 0x040fe20008ffe4ff */
[----:B------:R1:W3:Y:S01]  /*3f80*/  LDG.E R17, desc[UR14][R4.64] ;  /* 0x0000000e04117981 */ /* 0x0002e2000c1e1900 */
[----:B------:R-:W-:-:S03]  /*3f90*/  IADD3.X R7, PT, PT, R3, UR5, RZ, P0, !PT ;  /* 0x0000000503077c10 */ /* 0x000fc600087fe4ff */
[----:B------:R-:W5:Y:S04]  /*3fa0*/  LDG.E R19, desc[UR14][R8.64] ;  /* 0x0000000e08137981 */ /* 0x000f68000c1e1900 */
[----:B------:R2:W5:Y:S01]  /*3fb0*/  LDG.E R18, desc[UR14][R6.64] ;  /* 0x0000000e06127981 */ /* 0x000562000c1e1900 */
[C---:B------:R-:W-:Y:S02]  /*3fc0*/  SHF.L.U32 R10, R33.reuse, 0x3, RZ ;  /* 0x00000003210a7819 */ /* 0x040fe400000006ff */
[----:B------:R-:W-:Y:S02]  /*3fd0*/  SHF.L.U64.HI R0, R33, 0x3, R0 ;  /* 0x0000000321007819 */ /* 0x000fe40000010200 */
[----:B------:R-:W-:Y:S02]  /*3fe0*/  LOP3.LUT R14, R10, 0xfffffff8, RZ, 0xc0, !PT ;  /* 0xfffffff80a0e7812 */ /* 0x000fe400078ec0ff */
[----:B------:R-:W-:-:S02]  /*3ff0*/  LOP3.LUT R11, R11, 0xfffffffc, RZ, 0xc0, !PT ;  /* 0xfffffffc0b0b7812 */ /* 0x000fc400078ec0ff */
[----:B0-----:R-:W-:Y:S02]  /*4000*/  LOP3.LUT R3, R0, 0x3, RZ, 0xc0, !PT ;  /* 0x0000000300037812 */ /* 0x001fe400078ec0ff */
[C---:B----4-:R-:W-:Y:S02]  /*4010*/  IADD3 R12, P0, PT, R14.reuse, UR16, RZ ;  /* 0x000000100e0c7c10 */ /* 0x050fe4000ff1e0ff */
[----:B------:R-:W-:Y:S02]  /*4020*/  LOP3.LUT R2, R13, 0x3, RZ, 0xc0, !PT ;  /* 0x000000030d027812 */ /* 0x000fe400078ec0ff */
[----:B------:R-:W-:Y:S02]  /*4030*/  IADD3 R14, P1, PT, R14, UR18, RZ ;  /* 0x000000120e0e7c10 */ /* 0x000fe4000ff3e0ff */
[----:B-1----:R-:W-:Y:S02]  /*4040*/  IADD3 R4, P2, PT, R11, UR12, RZ ;  /* 0x0000000c0b047c10 */ /* 0x002fe4000ff5e0ff */
[----:B------:R-:W-:-:S02]  /*4050*/  IADD3.X R13, PT, PT, R3, UR17, RZ, P0, !PT ;  /* 0x00000011030d7c10 */ /* 0x000fc400087fe4ff */
[----:B------:R-:W-:Y:S02]  /*4060*/  IADD3.X R15, PT, PT, R3, UR19, RZ, P1, !PT ;  /* 0x00000013030f7c10 */ /* 0x000fe40008ffe4ff */
[----:B------:R-:W-:Y:S02]  /*4070*/  IADD3.X R5, PT, PT, R2, UR13, RZ, P2, !PT ;  /* 0x0000000d02057c10 */ /* 0x000fe400097fe4ff */
[C---:B--2---:R-:W-:Y:S02]  /*4080*/  IADD3 R6, P0, PT, R4.reuse, UR11, RZ ;  /* 0x0000000b04067c10 */ /* 0x044fe4000ff1e0ff */
[C---:B------:R-:W-:Y:S02]  /*4090*/  IADD3 R8, P1, PT, R4.reuse, UR4, RZ ;  /* 0x0000000404087c10 */ /* 0x040fe4000ff3e0ff */
[----:B------:R-:W-:Y:S02]  /*40a0*/  IADD3 R2, P2, PT, R4, UR6, RZ ;  /* 0x0000000604027c10 */ /* 0x000fe4000ff5e0ff */
[----:B------:R-:W-:-:S02]  /*40b0*/  IADD3.X R7, PT, PT, R5, UR10, RZ, P0, !PT ;  /* 0x0000000a05077c10 */ /* 0x000fc400087fe4ff */
[C---:B------:R-:W-:Y:S02]  /*40c0*/  IADD3.X R9, PT, PT, R5.reuse, UR5, RZ, P1, !PT ;  /* 0x0000000505097c10 */ /* 0x040fe40008ffe4ff */
[----:B------:R-:W-:Y:S01]  /*40d0*/  IADD3.X R3, PT, PT, R5, UR7, RZ, P2, !PT ;  /* 0x0000000705037c10 */ /* 0x000fe200097fe4ff */
[----:B---3--:R0:W-:Y:S04]  /*40e0*/  STG.E.64 desc[UR14][R12.64], R16 ;  /* 0x000000100c007986 */ /* 0x0081e8000c101b0e */
        /* <DEDUP_REMOVED lines=15> */
[----:B-1----:R-:W3:Y:S04]  /*41e0*/  LDG.E R18, desc[UR14][R4.64+0x1400] ;  /* 0x0014000e04127981 */ /* 0x002ee8000c1e1900 */
        /* <DEDUP_REMOVED lines=13> */
[----:B--2---:R-:W2:Y:S04]  /*42c0*/  LDG.E R16, desc[UR14][R4.64+0x1e00] ;  /* 0x001e000e04107981 */ /* 0x004ea8000c1e1900 */
        /* <DEDUP_REMOVED lines=11> */
[----:B------:R-:W-:Y:S02]  /*4380*/  IADD3 R33, PT, PT, R33, 0xa00, RZ ;  /* 0x00000a0021217810 */ /* 0x000fe40007ffe0ff */
[----:B------:R-:W-:Y:S02]  /*4390*/  MOV R0, UR9 ;  /* 0x0000000900007c02 */ /* 0x000fe40008000f00 */
[----:B------:R-:W-:-:S04]  /*43a0*/  ISETP.LT.U32.AND P0, PT, R33, UR8, PT ;  /* 0x0000000821007c0c */ /* 0x000fc8000bf01070 */
[----:B------:R-:W-:Y:S01]  /*43b0*/  ISETP.GT.AND.EX P0, PT, R0, RZ, PT, P0 ;  /* 0x000000ff0000720c */ /* 0x000fe20003f04300 */
[----:B------:R-:W-:Y:S01]  /*43c0*/  HFMA2 R0, -RZ, RZ, 0, 0 ;  /* 0x00000000ff007431 */ /* 0x000fe200000001ff */
[----:B--2---:R1:W-:Y:S04]  /*43d0*/  STG.E.64 desc[UR14][R10.64], R16 ;  /* 0x000000100a007986 */ /* 0x0043e8000c101b0e */
[----:B---3--:R1:W-:Y:S07]  /*43e0*/  STG.E.64 desc[UR14][R14.64], R20 ;  /* 0x000000140e007986 */ /* 0x0083ee000c101b0e */
[----:B------:R-:W-:Y:S05]  /*43f0*/  @P0 BRA `(.L_x_1271) ;  /* 0xfffffff800b80947 */ /* 0x000fea000383ffff */
[----:B------:R-:W-:Y:S05]  /*4400*/  BSYNC.RECONVERGENT B0 ;  /* 0x0000000000007941 */ /* 0x000fea0003800200 */
.L_x_1270:
[----:B------:R-:W-:Y:S05]  /*4410*/  EXIT ;  /* 0x000000000000794d */ /* 0x000fea0003800000 */
.L_x_1272:
        /* <DEDUP_REMOVED lines=14> */
.L_x_3431:


//--------------------- .text._Z35group_norm_nhwc_bwd_one_pass_kernelI11Fp32IOFp32WLi128ELi40ELi640EEv26Group_norm_nhwc_bwd_params --------------------------
	.section	.text._Z35group_norm_nhwc_bwd_one_pass_kernelI11Fp32IOFp32WLi128ELi40ELi640EEv26Group_norm_nhwc_bwd_params,"ax",@progbits
	.align	128
        .global         _Z35group_norm_nhwc_bwd_one_pass_kernelI11Fp32IOFp32WLi128ELi40ELi640EEv26Group_norm_nhwc_bwd_params
        .type           _Z35group_norm_nhwc_bwd_one_pass_kernelI11Fp32IOFp32WLi128ELi40ELi640EEv26Group_norm_nhwc_bwd_params,@function
        .size           _Z35group_norm_nhwc_bwd_one_pass_kernelI11Fp32IOFp32WLi128ELi40ELi640EEv26Group_norm_nhwc_bwd_params,(.L_x_3432 - _Z35group_norm_nhwc_bwd_one_pass_kernelI11Fp32IOFp32WLi128ELi40ELi640EEv26Group_norm_nhwc_bwd_params)
        .other          _Z35group_norm_nhwc_bwd_one_pass_kernelI11Fp32IOFp32WLi128ELi40ELi640EEv26Group_norm_nhwc_bwd_params,@"STO_CUDA_ENTRY STV_DEFAULT"
_Z35group_norm_nhwc_bwd_one_pass_kernelI11Fp32IOFp32WLi128ELi40ELi640EEv26Group_norm_nhwc_bwd_params:
.text._Z35group_norm_nhwc_bwd_one_pass_kernelI11Fp32IOFp32WLi128ELi40ELi640EEv26Group_norm_nhwc_bwd_params:
        /* <DEDUP_REMOVED lines=10> */
[----:B------:R-:W0:Y:S01]  /*00a0*/  S2R R45, SR_LANEID ;  /* 0x00000000002d7919 */ /* 0x000e220000000000 */
[----:B------:R-:W-:-:S03]  /*00b0*/  UMOV UR4, URZ ;  /* 0x000000ff00047c82 */ /* 0x000fc60008000000 */
        /* <DEDUP_REMOVED lines=9> */
.L_x_1304:
[----:B0-----:R-:W0:Y:S01]  /*0150*/  LDC R6, c[0x0][0x410] ;  /* 0x00010400ff067b82 */ /* 0x001e220000000800 */
[----:B-1----:R-:W1:Y:S01]  /*0160*/  LDCU.128 UR8, c[0x0][0x400] ;  /* 0x00008000ff0877ac */ /* 0x002e620008000c00 */
[----:B------:R-:W-:Y:S01]  /*0170*/  ISETP.LE.AND P1, PT, RZ, UR5, PT ;  /* 0x00000005ff007c0c */ /* 0x000fe2000bf23270 */
[----:B------:R-:W2:Y:S05]  /*0180*/  LDCU.64 UR6, c[0x0][0x3b8] ;  /* 0x00007700ff0677ac */ /* 0x000eaa0008000a00 */
[----:B------:R-:W3:Y:S01]  /*0190*/  S2UR UR12, SR_CTAID.X ;  /* 0x00000000000c79c3 */ /* 0x000ee20000002500 */
[----:B--2---:R-:W-:Y:S01]  /*01a0*/  UIMAD.WIDE UR6, UR5, 0x8, UR6 ;  /* 0x00000008050678a5 */ /* 0x004fe2000f8e0206 */
[----:B0-----:R-:W-:-:S04]  /*01b0*/  IABS R5, R6 ;  /* 0x0000000600057213 */ /* 0x001fc80000000000 */
[----:B------:R-:W0:Y:S01]  /*01c0*/  I2F.RP R0, R5 ;  /* 0x0000000500007306 */ /* 0x000e220000209400 */
[----:B------:R-:W-:Y:S02]  /*01d0*/  MOV R14, UR6 ;  /* 0x00000006000e7c02 */ /* 0x000fe40008000f00 */
[----:B------:R-:W-:-:S03]  /*01e0*/  MOV R15, UR7 ;  /* 0x00000007000f7c02 */ /* 0x000fc60008000f00 */
[----:B------:R-:W2:Y:S03]  /*01f0*/  LDCU.U8 UR7, c[0x0][0x414] ;  /* 0x00008280ff0777ac */ /* 0x000ea60008000000 */
        /* <DEDUP_REMOVED lines=8> */
[----:B------:R-:W-:Y:S02]  /*0280*/  IMAD.HI.U32 R3, R3, R7, R2 ;  /* 0x0000000703037227 */ /* 0x000fe400078e0002 */
[----:B------:R-:W3:Y:S04]  /*0290*/  LDC R2, c[0x0][0x41c] ;  /* 0x00010700ff027b82 */ /* 0x000ee80000000800 */
[----:B------:R-:W-:-:S05]  /*02a0*/  IMAD.HI.U32 R3, R3, R4, RZ ;  /* 0x0000000403037227 */ /* 0x000fca00078e00ff */
[----:B------:R-:W-:-:S05]  /*02b0*/  IADD3 R0, PT, PT, -R3, RZ, RZ ;  /* 0x000000ff03007210 */ /* 0x000fca0007ffe1ff */
[----:B------:R-:W-:Y:S01]  /*02c0*/  IMAD R0, R5, R0, R4 ;  /* 0x0000000005007224 */ /* 0x000fe200078e0204 */
[----:B------:R-:W-:-:S04]  /*02d0*/  LOP3.LUT R4, R6, UR5, RZ, 0x3c, !PT ;  /* 0x0000000506047c12 */ /* 0x000fc8000f8e3cff */
[----:B------:R-:W-:Y:S02]  /*02e0*/  ISETP.GT.U32.AND P4, PT, R5, R0, PT ;  /* 0x000000000500720c */ /* 0x000fe40003f84070 */
[----:B------:R-:W-:Y:S01]  /*02f0*/  ISETP.GE.AND P3, PT, R4, RZ, PT ;  /* 0x000000ff0400720c */ /* 0x000fe20003f66270 */
[----:B---3--:R-:W-:-:S05]  /*0300*/  IMAD R9, R2, UR12, R43 ;  /* 0x0000000c02097c24 */ /* 0x008fca000f8e022b */
[----:B------:R-:W-:Y:S02]  /*0310*/  SHF.R.S32.HI R21, RZ, 0x1f, R9 ;  /* 0x0000001fff157819 */ /* 0x000fe40000011409 */
[----:B------:R-:W-:-:S03]  /*0320*/  IADD3 R19, PT, PT, R9, 0x20, RZ ;  /* 0x0000002009137810 */ /* 0x000fc60007ffe0ff */
[-C--:B------:R-:W-:Y:S02]  /*0330*/  @!P4 IADD3 R0, PT, PT, R0, -R5.reuse, RZ ;  /* 0x800000050000c210 */ /* 0x080fe40007ffe0ff */
[----:B------:R-:W-:Y:S02]  /*0340*/  @!P4 IADD3 R3, PT, PT, R3, 0x1, RZ ;  /* 0x000000010303c810 */ /* 0x000fe40007ffe0ff */
[CC--:B------:R-:W-:Y:S02]  /*0350*/  ISETP.GE.U32.AND P2, PT, R0.reuse, R5.reuse, PT ;  /* 0x000000050000720c */ /* 0x0c0fe40003f46070 */
[----:B------:R-:W-:Y:S02]  /*0360*/  ISETP.GT.U32.AND P0, PT, R5, R0, PT ;  /* 0x000000000500720c */ /* 0x000fe40003f04070 */
[----:B------:R-:W-:Y:S02]  /*0370*/  IADD3 R5, PT, PT, R0, -R5, RZ ;  /* 0x8000000500057210 */ /* 0x000fe40007ffe0ff */
[----:B------:R-:W-:-:S02]  /*0380*/  ISETP.NE.AND P4, PT, R6, RZ, PT ;  /* 0x000000ff0600720c */ /* 0x000fc40003f85270 */
[----:B------:R-:W-:Y:S02]  /*0390*/  SEL R5, R5, R0, !P0 ;  /* 0x0000000005057207 */ /* 0x000fe40004000000 */
[----:B------:R-:W-:Y:S02]  /*03a0*/  ISETP.GE.U32.AND P0, PT, R9, UR8, PT ;  /* 0x0000000809007c0c */ /* 0x000fe4000bf06070 */
[----:B------:R-:W-:Y:S02]  /*03b0*/  LOP3.LUT R0, RZ, R6, RZ, 0x33, !PT ;  /* 0x00000006ff007212 */ /* 0x000fe400078e33ff */
[----:B------:R-:W-:Y:S02]  /*03c0*/  @P2 IADD3 R3, PT, PT, R3, 0x1, RZ ;  /* 0x0000000103032810 */ /* 0x000fe40007ffe0ff */
[----:B------:R-:W-:Y:S02]  /*03d0*/  ISETP.GE.AND.EX P0, PT, R21, UR9, PT, P0 ;  /* 0x0000000915007c0c */ /* 0x000fe4000bf06300 */
[----:B------:R-:W-:-:S02]  /*03e0*/  @!P1 IADD3 R5, PT, PT, -R5, RZ, RZ ;  /* 0x000000ff05059210 */ /* 0x000fc40007ffe1ff */
[----:B------:R-:W-:Y:S02]  /*03f0*/  MOV R7, R3 ;  /* 0x0000000300077202 */ /* 0x000fe40000000f00 */
[C---:B------:R-:W-:Y:S02]  /*0400*/  SEL R5, R0.reuse, R5, !P4 ;  /* 0x0000000500057207 */ /* 0x040fe40006000000 */
[----:B------:R-:W-:Y:S02]  /*0410*/  @!P3 IADD3 R7, PT, PT, -R7, RZ, RZ ;  /* 0x000000ff0707b210 */ /* 0x000fe40007ffe1ff */
[----:B------:R-:W-:Y:S01]  /*0420*/  ISETP.GE.U32.AND P1, PT, R19, UR8, PT ;  /* 0x0000000813007c0c */ /* 0x000fe2000bf26070 */
[----:B------:R-:W-:Y:S01]  /*0430*/  IMAD R13, R5, 0x28, RZ ;  /* 0x00000028050d7824 */ /* 0x000fe200078e02ff */
[----:B------:R-:W-:Y:S01]  /*0440*/  SHF.R.S32.HI R11, RZ, 0x1f, R19 ;  /* 0x0000001fff0b7819 */ /* 0x000fe20000011413 */
[----:B------:R-:W0:Y:S01]  /*0450*/  @!P0 LDC.64 R2, c[0x0][0x3f8] ;  /* 0x0000fe00ff028b82 */ /* 0x000e220000000a00 */
[----:B------:R-:W-:-:S02]  /*0460*/  SEL R7, R0, R7, !P4 ;  /* 0x0000000700077207 */ /* 0x000fc40006000000 */
[----:B------:R-:W-:Y:S02]  /*0470*/  ISETP.GE.AND.EX P1, PT, R11, UR9, PT, P1 ;  /* 0x000000090b007c0c */ /* 0x000fe4000bf26310 */
[C---:B------:R-:W-:Y:S02]  /*0480*/  IADD3 R32, P2, PT, R13.reuse, R42, RZ ;  /* 0x0000002a0d207210 */ /* 0x040fe40007f5e0ff */
[----:B------:R-:W-:Y:S01]  /*0490*/  SHF.R.S32.HI R4, RZ, 0x1f, R7 ;  /* 0x0000001fff047819 */ /* 0x000fe20000011407 */
[----:B------:R-:W1:Y:S01]  /*04a0*/  @!P0 LDC.64 R26, c[0x0][0x3a0] ;  /* 0x0000e800ff1a8b82 */ /* 0x000e620000000a00 */
[----:B------:R-:W-:Y:S02]  /*04b0*/  LEA.HI.X.SX32 R33, R13, RZ, 0x1, P2 ;  /* 0x000000ff0d217211 */ /* 0x000fe400010f0eff */
[C---:B------:R-:W-:Y:S01]  /*04c0*/  IADD3 R0, PT, PT, R9.reuse, 0x40, RZ ;  /* 0x0000004009007810 */ /* 0x040fe20007ffe0ff */
[----:B------:R-:W-:Y:S01]  /*04d0*/  IMAD R4, R4, UR10, RZ ;  /* 0x0000000a04047c24 */ /* 0x000fe2000f8e02ff */
[----:B------:R-:W-:Y:S01]  /*04e0*/  IADD3 R35, PT, PT, R9, 0x60, RZ ;  /* 0x0000006009237810 */ /* 0x000fe20007ffe0ff */
[C---:B------:R-:W-:Y:S01]  /*04f0*/  IMAD.WIDE.U32 R32, R7.reuse, UR10, R32 ;  /* 0x0000000a07207c25 */ /* 0x040fe2000f8e0020 */
[----:B------:R-:W-:Y:S01]  /*0500*/  ISETP.GE.U32.AND P2, PT, R0, UR8, PT ;  /* 0x0000000800007c0c */ /* 0x000fe2000bf46070 */
[----:B------:R-:W3:Y:S01]  /*0510*/  @!P0 LDC.64 R24, c[0x0][0x398] ;  /* 0x0000e600ff188b82 */ /* 0x000ee20000000a00 */
[----:B------:R-:W-:Y:S01]  /*0520*/  SHF.R.S32.HI R17, RZ, 0x1f, R0 ;  /* 0x0000001fff117819 */ /* 0x000fe20000011400 */
[----:B------:R-:W-:Y:S01]  /*0530*/  IMAD R31, R7, UR11, R4 ;  /* 0x0000000b071f7c24 */ /* 0x000fe2000f8e0204 */
[----:B------:R-:W-:-:S02]  /*0540*/  ISETP.GE.U32.AND P3, PT, R35, UR8, PT ;  /* 0x0000000823007c0c */ /* 0x000fc4000bf66070 */
[----:B------:R-:W-:Y:S02]  /*0550*/  ISETP.GE.AND.EX P2, PT, R17, UR9, PT, P2 ;  /* 0x0000000911007c0c */ /* 0x000fe4000bf46320 */
[----:B------:R-:W-:Y:S01]  /*0560*/  IADD3 R31, PT, PT, R33, R31, RZ ;  /* 0x0000001f211f7210 */ /* 0x000fe20007ffe0ff */
[----:B------:R-:W2:Y:S01]  /*0570*/  @!P1 LDC.64 R6, c[0x0][0x3f8] ;  /* 0x0000fe00ff069b82 */ /* 0x000ea20000000a00 */
[----:B0-----:R-:W-:Y:S01]  /*0580*/  @!P0 IMAD R4, R21, R2, RZ ;  /* 0x0000000215048224 */ /* 0x001fe200078e02ff */
[----:B------:R-:W-:Y:S02]  /*0590*/  @!P0 MOV R30, R32 ;  /* 0x00000020001e8202 */ /* 0x000fe40000000f00 */
[----:B------:R-:W-:Y:S01]  /*05a0*/  SHF.R.S32.HI R37, RZ, 0x1f, R35 ;  /* 0x0000001fff257819 */ /* 0x000fe20000011423 */
[C---:B------:R-:W-:Y:S02]  /*05b0*/  @!P0 IMAD R13, R9.reuse, R3, R4 ;  /* 0x00000003090d8224 */ /* 0x040fe400078e0204 */
[----:B------:R-:W-:Y:S01]  /*05c0*/  @!P0 IMAD.WIDE.U32 R8, R9, R2, R30 ;  /* 0x0000000209088225 */ /* 0x000fe200078e001e */
[----:B------:R-:W-:-:S02]  /*05d0*/  ISETP.GE.AND.EX P3, PT, R37, UR9, PT, P3 ;  /* 0x0000000925007c0c */ /* 0x000fc4000bf66330 */
[----:B------:R-:W0:Y:S02]  /*05e0*/  @!P2 LDC.64 R2, c[0x0][0x3f8] ;  /* 0x0000fe00ff02ab82 */ /* 0x000e240000000a00 */
[----:B------:R-:W-:Y:S02]  /*05f0*/  @!P0 IADD3 R9, PT, PT, R9, R13, RZ ;  /* 0x0000000d09098210 */ /* 0x000fe40007ffe0ff */
[----:B------:R-:W-:-:S04]  /*0600*/  @!P0 SHF.L.U32 R13, R8, 0x2, RZ ;  /* 0x00000002080d8819 */ /* 0x000fc800000006ff */
[C---:B-1----:R-:W-:Y:S01]  /*0610*/  @!P0 IADD3 R26, P4, PT, R13.reuse, R26, RZ ;  /* 0x0000001a0d1a8210 */ /* 0x042fe20007f9e0ff */
[----:B------:R-:W1:Y:S01]  /*0620*/  @!P2 LDC.64 R22, c[0x0][0x3a0] ;  /* 0x0000e800ff16ab82 */ /* 0x000e620000000a00 */
[----:B---3--:R-:W-:Y:S01]  /*0630*/  @!P0 IADD3 R24, P5, PT, R13, R24, RZ ;  /* 0x000000180d188210 */ /* 0x008fe20007fbe0ff */
[----:B--2---:R-:W-:Y:S01]  /*0640*/  @!P1 IMAD R12, R11, R6, RZ ;  /* 0x000000060b0c9224 */ /* 0x004fe200078e02ff */
[----:B------:R-:W-:Y:S02]  /*0650*/  @!P1 MOV R13, R31 ;  /* 0x0000001f000d9202 */ /* 0x000fe40000000f00 */
[----:B------:R-:W-:Y:S01]  /*0660*/  @!P0 SHF.L.U64.HI R4, R8, 0x2, R9 ;  /* 0x0000000208048819 */ /* 0x000fe20000010209 */
[----:B------:R-:W-:Y:S01]  /*0670*/  @!P1 IMAD R21, R19, R7, R12 ;  /* 0x0000000713159224 */ /* 0x000fe200078e020c */
[----:B------:R-:W-:Y:S01]  /*0680*/  @!P1 MOV R12, R32 ;  /* 0x00000020000c9202 */ /* 0x000fe20000000f00 */
[----:B------:R-:W2:Y:S01]  /*0690*/  @!P3 LDC.64 R28, c[0x0][0x3f8] ;  /* 0x0000fe00ff1cbb82 */ /* 0x000ea20000000a00 */
[----:B------:R-:W-:-:S03]  /*06a0*/  @!P0 IADD3.X R27, PT, PT, R4, R27, RZ, P4, !PT ;  /* 0x0000001b041b8210 */ /* 0x000fc600027fe4ff */
[----:B------:R-:W-:Y:S01]  /*06b0*/  @!P1 IMAD.WIDE.U32 R6, R19, R6, R12 ;  /* 0x0000000613069225 */ /* 0x000fe200078e000c */
[----:B------:R-:W-:Y:S02]  /*06c0*/  ISETP.NE.AND P4, PT, RZ, UR7, PT ;  /* 0x00000007ff007c0c */ /* 0x000fe4000bf85270 */
[----:B------:R-:W-:Y:S01]  /*06d0*/  @!P0 IADD3.X R25, PT, PT, R4, R25, RZ, P5, !PT ;  /* 0x0000001904198210 */ /* 0x000fe20002ffe4ff */
[----:B0-----:R-:W-:Y:S01]  /*06e0*/  @!P2 IMAD R17, R17, R2, RZ ;  /* 0x000000021111a224 */ /* 0x001fe200078e02ff */
[----:B------:R-:W-:Y:S01]  /*06f0*/  @!P1 IADD3 R7, PT, PT, R7, R21, RZ ;  /* 0x0000001507079210 */ /* 0x000fe20007ffe0ff */
[----:B------:R-:W0:Y:S01]  /*0700*/  @!P1 LDC.64 R8, c[0x0][0x3a0] ;  /* 0x0000e800ff089b82 */ /* 0x000e220000000a00 */
[C---:B------:R-:W-:Y:S02]  /*0710*/  @!P1 SHF.L.U32 R39, R6.reuse, 0x2, RZ ;  /* 0x0000000206279819 */ /* 0x040fe400000006ff */
[----:B------:R-:W-:Y:S02]  /*0720*/  @!P1 SHF.L.U64.HI R4, R6, 0x2, R7 ;  /* 0x0000000206049819 */ /* 0x000fe40000010207 */
[----:B------:R-:W-:-:S02]  /*0730*/  @!P2 MOV R6, R32 ;  /* 0x000000200006a202 */ /* 0x000fc40000000f00 */
[----:B------:R-:W-:Y:S01]  /*0740*/  @!P2 MOV R7, R31 ;  /* 0x0000001f0007a202 */ /* 0x000fe20000000f00 */
[C---:B------:R-:W-:Y:S01]  /*0750*/  @!P2 IMAD R41, R0.reuse, R3, R17 ;  /* 0x000000030029a224 */ /* 0x040fe200078e0211 */
[----:B------:R-:W3:Y:S01]  /*0760*/  @!P1 LDC.64 R10, c[0x0][0x398] ;  /* 0x0000e600ff0a9b82 */ /* 0x000ee20000000a00 */
[----:B------:R-:W-:-:S07]  /*0770*/  @!P2 IMAD.WIDE.U32 R2, R0, R2, R6 ;  /* 0x000000020002a225 */ /* 0x000fce00078e0006 */
[----:B------:R-:W1:Y:S01]  /*0780*/  @P4 LDC.64 R6, c[0x0][0x3b0] ;  /* 0x0000ec00ff064b82 */ /* 0x000e620000000a00 */
[----:B------:R-:W-:Y:S02]  /*0790*/  @!P2 IADD3 R3, PT, PT, R3, R41, RZ ;  /* 0x000000290303a210 */ /* 0x000fe40007ffe0ff */
[C---:B------:R-:W-:Y:S02]  /*07a0*/  @!P2 SHF.L.U32 R0, R2.reuse, 0x2, RZ ;  /* 0x000000020200a819 */ /* 0x040fe400000006ff */
[----:B------:R-:W-:-:S03]  /*07b0*/  @!P2 SHF.L.U64.HI R34, R2, 0x2, R3 ;  /* 0x000000020222a819 */ /* 0x000fc60000010203 */
[----:B------:R-:W4:Y:S01]  /*07c0*/  @!P2 LDC.64 R12, c[0x0][0x398] ;  /* 0x0000e600ff0cab82 */ /* 0x000f220000000a00 */
[----:B------:R-:W-:Y:S01]  /*07d0*/  @!P3 MOV R2, R32 ;  /* 0x000000200002b202 */ /* 0x000fe20000000f00 */
[-C--:B--2---:R-:W-:Y:S01]  /*07e0*/  @!P3 IMAD R36, R37, R28.reuse, RZ ;  /* 0x0000001c2524b224 */ /* 0x084fe200078e02ff */
[----:B------:R-:W-:Y:S02]  /*07f0*/  @!P3 MOV R3, R31 ;  /* 0x0000001f0003b202 */ /* 0x000fe40000000f00 */
[----:B------:R-:W-:Y:S01]  /*0800*/  LOP3.LUT R42, R44, 0xffff, RZ, 0xc0, !PT ;  /* 0x0000ffff2c2a7812 */ /* 0x000fe200078ec0ff */
[C---:B------:R-:W-:Y:S02]  /*0810*/  @!P3 IMAD R29, R35.reuse, R29, R36 ;  /* 0x0000001d231db224 */ /* 0x040fe400078e0224 */
[----:B------:R-:W2:Y:S01]  /*0820*/  @!P3 LDC.64 R16, c[0x0][0x3a0] ;  /* 0x0000e800ff10bb82 */ /* 0x000ea20000000a00 */
[----:B------:R-:W-:-:S07]  /*0830*/  @!P3 IMAD.WIDE.U32 R2, R35, R28, R2 ;  /* 0x0000001c2302b225 */ /* 0x000fce00078e0002 */
[----:B------:R-:W2:Y:S01]  /*0840*/  @!P3 LDC.64 R18, c[0x0][0x398] ;  /* 0x0000e600ff12bb82 */ /* 0x000ea20000000a00 */
[----:B------:R-:W-:Y:S01]  /*0850*/  @!P3 IADD3 R29, PT, PT, R3, R29, RZ ;  /* 0x0000001d031db210 */ /* 0x000fe20007ffe0ff */
[----:B------:R-:W-:-:S06]  /*0860*/  IMAD R35, R5, 0x28, R42 ;  /* 0x0000002805237824 */ /* 0x000fcc00078e022a */
[----:B------:R-:W2:Y:S01]  /*0870*/  LDC.64 R20, c[0x0][0x3a8] ;  /* 0x0000ea00ff147b82 */ /* 0x000ea20000000a00 */
[C---:B------:R-:W-:Y:S02]  /*0880*/  @!P3 SHF.L.U32 R3, R2.reuse, 0x2, RZ ;  /* 0x000000020203b819 */ /* 0x040fe400000006ff */
[----:B------:R-:W-:Y:S01]  /*0890*/  @!P3 SHF.L.U64.HI R2, R2, 0x2, R29 ;  /* 0x000000020202b819 */ /* 0x000fe2000001021d */
[----:B-1----:R-:W-:Y:S01]  /*08a0*/  @P4 IMAD.WIDE R28, R35, 0x4, R6 ;  /* 0x00000004231c4825 */ /* 0x002fe200078e0206 */
[----:B------:R-:W-:Y:S02]  /*08b0*/  CS2R R6, SRZ ;  /* 0x0000000000067805 */ /* 0x000fe4000001ff00 */
[C---:B0-----:R-:W-:Y:S02]  /*08c0*/  @!P1 IADD3 R8, P6, PT, R39.reuse, R8, RZ ;  /* 0x0000000827089210 */ /* 0x041fe40007fde0ff */
[----:B---3--:R-:W-:Y:S02]  /*08d0*/  @!P1 IADD3 R10, P5, PT, R39, R10, RZ ;  /* 0x0000000a270a9210 */ /* 0x008fe40007fbe0ff */
[----:B------:R-:W-:-:S02]  /*08e0*/  CS2R R38, SRZ ;  /* 0x0000000000267805 */ /* 0x000fc4000001ff00 */
[C---:B------:R-:W-:Y:S01]  /*08f0*/  @!P1 IADD3.X R9, PT, PT, R4.reuse, R9, RZ, P6, !PT ;  /* 0x0000000904099210 */ /* 0x040fe200037fe4ff */
[----:B------:R0:W5:Y:S01]  /*0900*/  @P4 LDG.E.64 R6, desc[UR14][R28.64] ;  /* 0x0000000e1c064981 */ /* 0x000162000c1e1b00 */
[----:B------:R-:W-:Y:S02]  /*0910*/  @!P1 IADD3.X R11, PT, PT, R4, R11, RZ, P5, !PT ;  /* 0x0000000b040b9210 */ /* 0x000fe40002ffe4ff */
[C---:B------:R-:W-:Y:S01]  /*0920*/  @!P2 IADD3 R22, P6, PT, R0.reuse, R22, RZ ;  /* 0x000000160016a210 */ /* 0x040fe20007fde0ff */
[----:B------:R1:W5:Y:S01]  /*0930*/  @!P1 LDG.E.64 R38, desc[UR14][R8.64] ;  /* 0x0000000e08269981 */ /* 0x000362000c1e1b00 */
[----:B----4-:R-:W-:Y:S02]  /*0940*/  @!P2 IADD3 R12, P5, PT, R0, R12, RZ ;  /* 0x0000000c000ca210 */ /* 0x010fe40007fbe0ff */
[----:B------:R-:W-:Y:S02]  /*0950*/  @!P2 IADD3.X R23, PT, PT, R34, R23, RZ, P6, !PT ;  /* 0x000000172217a210 */ /* 0x000fe400037fe4ff */
[----:B0-----:R-:W-:-:S02]  /*0960*/  CS2R R28, SRZ ;  /* 0x00000000001c7805 */ /* 0x001fc4000001ff00 */
[----:B------:R-:W-:Y:S02]  /*0970*/  @!P2 IADD3.X R13, PT, PT, R34, R13, RZ, P5, !PT ;  /* 0x0000000d220da210 */ /* 0x000fe40002ffe4ff */
[C---:B--2---:R-:W-:Y:S02]  /*0980*/  @!P3 IADD3 R16, P5, PT, R3.reuse, R16, RZ ;  /* 0x000000100310b210 */ /* 0x044fe40007fbe0ff */
[----:B------:R-:W-:Y:S01]  /*0990*/  @!P3 IADD3 R18, P6, PT, R3, R18, RZ ;  /* 0x000000120312b210 */ /* 0x000fe20007fde0ff */
[----:B------:R-:W-:Y:S01]  /*09a0*/  IMAD.WIDE R20, R35, 0x4, R20 ;  /* 0x0000000423147825 */ /* 0x000fe200078e0214 */
[----:B------:R0:W5:Y:S01]  /*09b0*/  @!P1 LDG.E.64 R28, desc[UR14][R10.64] ;  /* 0x0000000e0a1c9981 */ /* 0x000162000c1e1b00 */
[----:B-1----:R-:W-:Y:S02]  /*09c0*/  CS2R R8, SRZ ;  /* 0x0000000000087805 */ /* 0x002fe4000001ff00 */
[----:B------:R-:W-:Y:S02]  /*09d0*/  CS2R R36, SRZ ;  /* 0x0000000000247805 */ /* 0x000fe4000001ff00 */
[----:B------:R-:W-:-:S02]  /*09e0*/  CS2R R34, SRZ ;  /* 0x0000000000227805 */ /* 0x000fc4000001ff00 */
[C---:B------:R-:W-:Y:S02]  /*09f0*/  @!P3 IADD3.X R17, PT, PT, R2.reuse, R17, RZ, P5, !PT ;  /* 0x000000110211b210 */ /* 0x040fe40002ffe4ff */
[----:B------:R-:W-:Y:S01]  /*0a00*/  @!P3 IADD3.X R19, PT, PT, R2, R19, RZ, P6, !PT ;  /* 0x000000130213b210 */ /* 0x000fe200037fe4ff */
[----:B------:R1:W5:Y:S01]  /*0a10*/  @!P2 LDG.E.64 R8, desc[UR14][R12.64] ;  /* 0x0000000e0c08a981 */ /* 0x000362000c1e1b00 */
[----:B0-----:R-:W-:-:S03]  /*0a20*/  CS2R R10, SRZ ;  /* 0x00000000000a7805 */ /* 0x001fc6000001ff00 */
[----:B------:R1:W5:Y:S04]  /*0a30*/  @!P2 LDG.E.64 R36, desc[UR14][R22.64] ;  /* 0x0000000e1624a981 */ /* 0x000368000c1e1b00 */
[----:B------:R1:W5:Y:S04]  /*0a40*/  @!P3 LDG.E.64 R34, desc[UR14][R16.64] ;  /* 0x0000000e1022b981 */ /* 0x000368000c1e1b00 */
[----:B------:R1:W5:Y:S04]  /*0a50*/  @!P3 LDG.E.64 R10, desc[UR14][R18.64] ;  /* 0x0000000e120ab981 */ /* 0x000368000c1e1b00 */
[----:B------:R1:W5:Y:S01]  /*0a60*/  LDG.E.64 R12, desc[UR14][R20.64] ;  /* 0x0000000e140c7981 */ /* 0x000362000c1e1b00 */
[----:B------:R-:W-:-:S02]  /*0a70*/  R2UR UR21, R14 ;  /* 0x000000000e1572ca */ /* 0x000fc400000e0000 */
[----:B------:R-:W-:Y:S01]  /*0a80*/  CS2R R40, SRZ ;  /* 0x0000000000287805 */ /* 0x000fe2000001ff00 */
[----:B------:R-:W-:Y:S01]  /*0a90*/  HFMA2 R3, -RZ, RZ, 0, 0 ;  /* 0x00000000ff037431 */ /* 0x000fe200000001ff */
[----:B------:R-:W-:-:S04]  /*0aa0*/  MOV R2, RZ ;  /* 0x000000ff00027202 */ /* 0x000fc80000000f00 */
[----:B------:R1:W5:Y:S04]  /*0ab0*/  @!P0 LDG.E.64 R40, desc[UR14][R26.64] ;  /* 0x0000000e1a288981 */ /* 0x000368000c1e1b00 */
[----:B------:R1:W5:Y:S01]  /*0ac0*/  @!P0 LDG.E.64 R2, desc[UR14][R24.64] ;  /* 0x0000000e18028981 */ /* 0x000362000c1e1b00 */
        /* <DEDUP_REMOVED lines=8> */
[----:B------:R-:W-:Y:S01]  /*0b50*/  UISETP.NE.AND UP1, UPT, UR7, URZ, UPT ;  /* 0x000000ff0700728c */ /* 0x000fe2000bf25270 */
[----:B------:R-:W-:Y:S01]  /*0b60*/  UMOV UR16, 0x3f800000 ;  /* 0x3f80000000107882 */ /* 0x000fe20000000000 */
[----:B0-----:R-:W-:-:S13]  /*0b70*/  @P0 R2UR UR6, R0 ;  /* 0x00000000000602ca */ /* 0x001fda00000e0000 */
[----:B------:R-:W-:Y:S01]  /*0b80*/  @UP0 UMOV UR16, UR6 ;  /* 0x0000000600100c82 */ /* 0x000fe20008000000 */
[----:B-1----:R-:W-:Y:S05]  /*0b90*/  BRA.U UP1, `(.L_x_1274) ;  /* 0x0000000101e47547 */ /* 0x002fea000b800000 */
[----:B-----5:R-:W-:Y:S01]  /*0ba0*/  FADD.FTZ R15, R40, -UR21 ;  /* 0x80000015280f7e21 */ /* 0x020fe20008010000 */
[----:B------:R-:W-:Y:S01]  /*0bb0*/  FADD.FTZ R0, R41, -UR21 ;  /* 0x8000001529007e21 */ /* 0x000fe20008010000 */
[----:B------:R-:W-:Y:S01]  /*0bc0*/  FMUL.FTZ R4, R2, R12 ;  /* 0x0000000c02047220 */ /* 0x000fe20000410000 */
[----:B------:R-:W-:Y:S01]  /*0bd0*/  FMUL.FTZ R17, R3, R13 ;  /* 0x0000000d03117220 */ /* 0x000fe20000410000 */
[----:B------:R-:W-:Y:S01]  /*0be0*/  FMUL.FTZ R15, R15, UR16 ;  /* 0x000000100f0f7c20 */ /* 0x000fe20008410000 */
[----:B------:R-:W-:Y:S01]  /*0bf0*/  FMUL.FTZ R0, R0, UR16 ;  /* 0x0000001000007c20 */ /* 0x000fe20008410000 */
[----:B------:R-:W-:Y:S01]  /*0c00*/  FADD.FTZ R14, RZ, R4 ;  /* 0x00000004ff0e7221 */ /* 0x000fe20000010000 */
[----:B------:R-:W-:Y:S01]  /*0c10*/  FADD.FTZ R18, R36, -UR21 ;  /* 0x8000001524127e21 */ /* 0x000fe20008010000 */
[----:B------:R-:W-:Y:S01]  /*0c20*/  FFMA.FTZ R19, R15, R4, RZ ;  /* 0x000000040f137223 */ /* 0x000fe200000100ff */
[----:B------:R-:W-:Y:S01]  /*0c30*/  FADD.FTZ R4, R38, -UR21 ;  /* 0x8000001526047e21 */ /* 0x000fe20008010000 */
[----:B------:R-:W-:Y:S01]  /*0c40*/  FADD.FTZ R14, R17, R14 ;  /* 0x0000000e110e7221 */ /* 0x000fe20000010000 */
[----:B------:R-:W-:Y:S01]  /*0c50*/  FFMA.FTZ R15, R2, R15, RZ ;  /* 0x0000000f020f7223 */ /* 0x000fe200000100ff */
[----:B------:R-:W-:Y:S01]  /*0c60*/  FFMA.FTZ R19, R0, R17, R19 ;  /* 0x0000001100137223 */ /* 0x000fe20000010013 */
[-C--:B------:R-:W-:Y:S01]  /*0c70*/  FMUL.FTZ R17, R28, R12.reuse ;  /* 0x0000000c1c117220 */ /* 0x080fe20000410000 */
[----:B------:R-:W-:Y:S01]  /*0c80*/  FMUL.FTZ R16, R4, UR16 ;  /* 0x0000001004107c20 */ /* 0x000fe20008410000 */
[----:B------:R-:W-:Y:S01]  /*0c90*/  FADD.FTZ R4, R39, -UR21 ;  /* 0x8000001527047e21 */ /* 0x000fe20008010000 */
[----:B------:R-:W-:Y:S01]  /*0ca0*/  FMUL.FTZ R21, R8, R12 ;  /* 0x0000000c08157220 */ /* 0x000fe20000410000 */
[----:B------:R-:W-:Y:S01]  /*0cb0*/  FADD.FTZ R14, R14, R17 ;  /* 0x000000110e0e7221 */ /* 0x000fe20000010000 */
[----:B------:R-:W-:Y:S01]  /*0cc0*/  FFMA.FTZ R19, R16, R17, R19 ;  /* 0x0000001110137223 */ /* 0x000fe20000010013 */
[----:B------:R-:W-:Y:S01]  /*0cd0*/  FMUL.FTZ R17, R29, R13 ;  /* 0x0000000d1d117220 */ /* 0x000fe20000410000 */
[----:B------:R-:W-:Y:S01]  /*0ce0*/  FMUL.FTZ R4, R4, UR16 ;  /* 0x0000001004047c20 */ /* 0x000fe20008410000 */
[----:B------:R-:W-:Y:S01]  /*0cf0*/  FFMA.FTZ R15, R28, R16, R15 ;  /* 0x000000101c0f7223 */ /* 0x000fe2000001000f */
[----:B------:R-:W-:Y:S01]  /*0d00*/  FFMA.FTZ R0, R3, R0, RZ ;  /* 0x0000000003007223 */ /* 0x000fe200000100ff */
[----:B------:R-:W-:Y:S01]  /*0d10*/  FADD.FTZ R16, R17, R14 ;  /* 0x0000000e11107221 */ /* 0x000fe20000010000 */
[----:B------:R-:W-:Y:S01]  /*0d20*/  FFMA.FTZ R19, R4, R17, R19 ;  /* 0x0000001104137223 */ /* 0x000fe20000010013 */
[----:B------:R-:W-:Y:S01]  /*0d30*/  FMUL.FTZ R14, R18, UR16 ;  /* 0x00000010120e7c20 */ /* 0x000fe20008410000 */
[----:B------:R-:W-:Y:S01]  /*0d40*/  FADD.FTZ R17, R37, -UR21 ;  /* 0x8000001525117e21 */ /* 0x000fe20008010000 */
[----:B------:R-:W-:Y:S01]  /*0d50*/  FADD.FTZ R18, R16, R21 ;  /* 0x0000001510127221 */ /* 0x000fe20000010000 */
[----:B------:R-:W-:Y:S01]  /*0d60*/  FFMA.FTZ R4, R29, R4, R0 ;  /* 0x000000041d047223 */ /* 0x000fe20000010000 */
        /* <DEDUP_REMOVED lines=10> */
[----:B------:R-:W-:Y:S01]  /*0e10*/  FADD.FTZ R14, R35, -UR21 ;  /* 0x80000015230e7e21 */ /* 0x000fe20008010000 */
[----:B------:R-:W-:Y:S01]  /*0e20*/  FADD.FTZ R15, RZ, R2 ;  /* 0x00000002ff0f7221 */ /* 0x000fe20000010000 */
[----:B------:R-:W-:Y:S01]  /*0e30*/  FFMA.FTZ R25, R17, R21, R0 ;  /* 0x0000001511197223 */ /* 0x000fe20000010000 */
[----:B------:R-:W-:Y:S01]  /*0e40*/  FADD.FTZ R0, RZ, R3 ;  /* 0x00000003ff007221 */ /* 0x000fe20000010000 */
[----:B------:R-:W-:Y:S01]  /*0e50*/  FFMA.FTZ R4, R9, R16, R4 ;  /* 0x0000001009047223 */ /* 0x000fe20000010004 */
[----:B------:R-:W-:Y:S01]  /*0e60*/  FADD.FTZ R16, R18, R21 ;  /* 0x0000001512107221 */ /* 0x000fe20000010000 */
[----:B------:R-:W-:Y:S01]  /*0e70*/  FMUL.FTZ R18, R14, UR16 ;  /* 0x000000100e127c20 */ /* 0x000fe20008410000 */
[----:B------:R-:W-:Y:S01]  /*0e80*/  FADD.FTZ R21, R28, R15 ;  /* 0x0000000f1c157221 */ /* 0x000fe20000010000 */
[----:B------:R-:W-:Y:S01]  /*0e90*/  FADD.FTZ R14, R29, R0 ;  /* 0x000000001d0e7221 */ /* 0x000fe20000010000 */
[----:B------:R-:W-:Y:S01]  /*0ea0*/  FADD.FTZ R0, R23, R16 ;  /* 0x0000001017007221 */ /* 0x000fe20000010000 */
[----:B------:R-:W-:Y:S01]  /*0eb0*/  FFMA.FTZ R16, R10, R17, R19 ;  /* 0x000000110a107223 */ /* 0x000fe20000010013 */
[----:B------:R-:W-:Y:S01]  /*0ec0*/  FADD.FTZ R21, R8, R21 ;  /* 0x0000001508157221 */ /* 0x000fe20000010000 */
[----:B------:R-:W-:Y:S01]  /*0ed0*/  FADD.FTZ R14, R9, R14 ;  /* 0x0000000e090e7221 */ /* 0x000fe20000010000 */
[----:B------:R-:W-:Y:S01]  /*0ee0*/  FFMA.FTZ R15, R18, R23, R25 ;  /* 0x00000017120f7223 */ /* 0x000fe20000010019 */
[C---:B------:R-:W-:Y:S01]  /*0ef0*/  FFMA.FTZ R17, R11.reuse, R18, R4 ;  /* 0x000000120b117223 */ /* 0x040fe20000010004 */
[----:B------:R-:W-:Y:S01]  /*0f00*/  FADD.FTZ R18, R10, R21 ;  /* 0x000000150a127221 */ /* 0x000fe20000010000 */
[----:B------:R-:W-:Y:S01]  /*0f10*/  FADD.FTZ R19, R11, R14 ;  /* 0x0000000e0b137221 */ /* 0x000fe20000010000 */
[----:B------:R-:W-:Y:S06]  /*0f20*/  BRA `(.L_x_1275) ;  /* 0x0000000800007947 */ /* 0x000fec0003800000 */
.L_x_1274:
[----:B-----5:R-:W-:Y:S01]  /*0f30*/  FADD.FTZ R15, R40, -UR21 ;  /* 0x80000015280f7e21 */ /* 0x020fe20008010000 */
[----:B------:R-:W-:Y:S01]  /*0f40*/  FADD.FTZ R0, R41, -UR21 ;  /* 0x8000001529007e21 */ /* 0x000fe20008010000 */
[----:B------:R-:W-:Y:S02]  /*0f50*/  FADD.FTZ R19, R38, -UR21 ;  /* 0x8000001526137e21 */ /* 0x000fe40008010000 */
[----:B------:R-:W-:Y:S01]  /*0f60*/  FMUL.FTZ R15, R15, UR16 ;  /* 0x000000100f0f7c20 */ /* 0x000fe20008410000 */
[----:B------:R-:W-:Y:S01]  /*0f70*/  FMUL.FTZ R0, R0, UR16 ;  /* 0x0000001000007c20 */ /* 0x000fe20008410000 */
[----:B------:R-:W-:Y:S02]  /*0f80*/  FMUL.FTZ R19, R19, UR16 ;  /* 0x0000001013137c20 */ /* 0x000fe40008410000 */
[C-C-:B------:R-:W-:Y:S01]  /*0f90*/  FFMA.FTZ R17, R12.reuse, R15, R6.reuse ;  /* 0x0000000f0c117223 */ /* 0x140fe20000010006 */
[----:B------:R-:W-:Y:S01]  /*0fa0*/  FFMA.FTZ R16, R13, R0, R7 ;  /* 0x000000000d107223 */ /* 0x000fe20000010007 */
[----:B------:R-:W-:-:S02]  /*0fb0*/  FFMA.FTZ R20, R12, R19, R6 ;  /* 0x000000130c147223 */ /* 0x000fc40000010006 */
[----:B------:R-:W-:Y:S01]  /*0fc0*/  FMUL.FTZ R4, R17, -1.4426950216293334961 ;  /* 0xbfb8aa3b11047820 */ /* 0x000fe20000410000 */
[----:B------:R-:W-:Y:S01]  /*0fd0*/  FMUL.FTZ R14, R16, -1.4426950216293334961 ;  /* 0xbfb8aa3b100e7820 */ /* 0x000fe20000410000 */
[----:B------:R-:W-:-:S04]  /*0fe0*/  FMUL.FTZ R18, R20, -1.4426950216293334961 ;  /* 0xbfb8aa3b14127820 */ /* 0x000fc80000410000 */
[----:B------:R-:W0:Y:S04]  /*0ff0*/  MUFU.EX2 R4, R4 ;  /* 0x0000000400047308 */ /* 0x000e280000000800 */
[----:B------:R-:W1:Y:S04]  /*1000*/  MUFU.EX2 R14, R14 ;  /* 0x0000000e000e7308 */ /* 0x000e680000000800 */
[----:B------:R-:W2:Y:S01]  /*1010*/  MUFU.EX2 R18, R18 ;  /* 0x0000001200127308 */ /* 0x000ea20000000800 */
[----:B0-----:R-:W-:Y:S01]  /*1020*/  FADD.FTZ R23, R4, 1 ;  /* 0x3f80000004177421 */ /* 0x001fe20000010000 */
[----:B------:R-:W-:Y:S01]  /*1030*/  FADD.FTZ R4, R39, -UR21 ;  /* 0x8000001527047e21 */ /* 0x000fe20008010000 */
[----:B-1----:R-:W-:-:S03]  /*1040*/  FADD.FTZ R22, R14, 1 ;  /* 0x3f8000000e167421 */ /* 0x002fc60000010000 */
[----:B------:R-:W-:Y:S01]  /*1050*/  FMUL.FTZ R4, R4, UR16 ;  /* 0x0000001004047c20 */ /* 0x000fe20008410000 */
[----:B------:R-:W0:Y:S01]  /*1060*/  MUFU.RCP R23, R23 ;  /* 0x0000001700177308 */ /* 0x000e220000001000 */
[----:B--2---:R-:W-:Y:S02]  /*1070*/  FADD.FTZ R27, R18, 1 ;  /* 0x3f800000121b7421 */ /* 0x004fe40000010000 */
[----:B------:R-:W-:-:S04]  /*1080*/  FFMA.FTZ R14, R13, R4, R7 ;  /* 0x000000040d0e7223 */ /* 0x000fc80000010007 */
[----:B------:R-:W-:Y:S01]  /*1090*/  FMUL.FTZ R21, R14, -1.4426950216293334961 ;  /* 0xbfb8aa3b0e157820 */ /* 0x000fe20000410000 */
[----:B------:R-:W1:Y:S08]  /*10a0*/  MUFU.RCP R22, R22 ;  /* 0x0000001600167308 */ /* 0x000e700000001000 */
[----:B------:R-:W2:Y:S01]  /*10b0*/  MUFU.EX2 R21, R21 ;  /* 0x0000001500157308 */ /* 0x000ea20000000800 */
[----:B0-----:R-:W-:Y:S01]  /*10c0*/  FADD.FTZ R24, -R23, 1 ;  /* 0x3f80000017187421 */ /* 0x001fe20000010100 */
[----:B------:R-:W-:-:S03]  /*10d0*/  FMUL.FTZ R23, R2, R23 ;  /* 0x0000001702177220 */ /* 0x000fc60000410000 */
[----:B------:R-:W-:Y:S01]  /*10e0*/  FFMA.FTZ R24, R17, R24, 1 ;  /* 0x3f80000011187423 */ /* 0x000fe20000010018 */
[----:B------:R-:W-:Y:S01]  /*10f0*/  FADD.FTZ R17, R36, -UR21 ;  /* 0x8000001524117e21 */ /* 0x000fe20008010000 */
[----:B-1----:R-:W-:-:S03]  /*1100*/  FADD.FTZ R25, -R22, 1 ;  /* 0x3f80000016197421 */ /* 0x002fc60000010100 */
[----:B------:R-:W-:Y:S01]  /*1110*/  FMUL.FTZ R17, R17, UR16 ;  /* 0x0000001011117c20 */ /* 0x000fe20008410000 */
[----:B------:R-:W-:Y:S01]  /*1120*/  FMUL.FTZ R18, R23, R24 ;  /* 0x0000001817127220 */ /* 0x000fe20000410000 */
[----:B------:R-:W-:Y:S02]  /*1130*/  FFMA.FTZ R26, R16, R25, 1 ;  /* 0x3f800000101a7423 */ /* 0x000fe40000010019 */
[----:B------:R-:W-:Y:S01]  /*1140*/  FFMA.FTZ R16, R12, R17, R6 ;  /* 0x000000110c107223 */ /* 0x000fe20000010006 */
[----:B--2---:R-:W-:Y:S01]  /*1150*/  FADD.FTZ R24, R21, 1 ;  /* 0x3f80000015187421 */ /* 0x004fe20000010000 */
[----:B------:R-:W0:Y:S01]  /*1160*/  MUFU.RCP R23, R27 ;  /* 0x0000001b00177308 */ /* 0x000e220000001000 */
[----:B------:R-:W-:Y:S01]  /*1170*/  FMUL.FTZ R21, R3, R22 ;  /* 0x0000001603157220 */ /* 0x000fe20000410000 */
[----:B------:R-:W-:-:S03]  /*1180*/  FMUL.FTZ R25, R16, -1.4426950216293334961 ;  /* 0xbfb8aa3b10197820 */ /* 0x000fc60000410000 */
[----:B------:R-:W-:-:S03]  /*1190*/  FMUL.FTZ R21, R21, R26 ;  /* 0x0000001a15157220 */ /* 0x000fc60000410000 */
[----:B------:R-:W1:Y:S08]  /*11a0*/  MUFU.RCP R24, R24 ;  /* 0x0000001800187308 */ /* 0x000e700000001000 */
[----:B------:R-:W2:Y:S01]  /*11b0*/  MUFU.EX2 R25, R25 ;  /* 0x0000001900197308 */ /* 0x000ea20000000800 */
[----:B0-----:R-:W-:Y:S01]  /*11c0*/  FADD.FTZ R27, -R23, 1 ;  /* 0x3f800000171b7421 */ /* 0x001fe20000010100 */
[----:B------:R-:W-:-:S03]  /*11d0*/  FMUL.FTZ R23, R28, R23 ;  /* 0x000000171c177220 */ /* 0x000fc60000410000 */
[----:B------:R-:W-:Y:S01]  /*11e0*/  FFMA.FTZ R20, R20, R27, 1 ;  /* 0x3f80000014147423 */ /* 0x000fe2000001001b */
[----:B-1----:R-:W-:Y:S01]  /*11f0*/  FMUL.FTZ R27, R29, R24 ;  /* 0x000000181d1b7220 */ /* 0x002fe20000410000 */
[----:B--2---:R-:W-:Y:S01]  /*1200*/  FADD.FTZ R26, R25, 1 ;  /* 0x3f800000191a7421 */ /* 0x004fe20000010000 */
[----:B------:R-:W-:Y:S01]  /*1210*/  FADD.FTZ R25, -R24, 1 ;  /* 0x3f80000018197421 */ /* 0x000fe20000010100 */
[----:B------:R-:W-:Y:S01]  /*1220*/  FMUL.FTZ R24, R23, R20 ;  /* 0x0000001417187220 */ /* 0x000fe20000410000 */
[----:B------:R-:W-:Y:S01]  /*1230*/  FMUL.FTZ R20, R12, R18 ;  /* 0x000000120c147220 */ /* 0x000fe20000410000 */
[----:B------:R-:W-:Y:S01]  /*1240*/  FMUL.FTZ R23, R13, R21 ;  /* 0x000000150d177220 */ /* 0x000fe20000410000 */
[----:B------:R-:W-:Y:S02]  /*1250*/  FFMA.FTZ R14, R14, R25, 1 ;  /* 0x3f8000000e0e7423 */ /* 0x000fe40000010019 */
[----:B------:R-:W0:Y:S02]  /*1260*/  MUFU.RCP R25, R26 ;  /* 0x0000001a00197308 */ /* 0x000e240000001000 */
[----:B------:R-:W-:Y:S01]  /*1270*/  FMUL.FTZ R14, R27, R14 ;  /* 0x0000000e1b0e7220 */ /* 0x000fe20000410000 */
[----:B------:R-:W-:Y:S01]  /*1280*/  FFMA.FTZ R27, R15, R20, RZ ;  /* 0x000000140f1b7223 */ /* 0x000fe200000100ff */
[----:B------:R-:W-:-:S03]  /*1290*/  FADD.FTZ R20, RZ, R20 ;  /* 0x00000014ff147221 */ /* 0x000fc60000010000 */
[----:B------:R-:W-:Y:S01]  /*12a0*/  FFMA.FTZ R22, R0, R23, R27 ;  /* 0x0000001700167223 */ /* 0x000fe2000001001b */
[----:B------:R-:W-:Y:S01]  /*12b0*/  FADD.FTZ R23, R23, R20 ;  /* 0x0000001417177221 */ /* 0x000fe20000010000 */
[----:B0-----:R-:W-:Y:S01]  /*12c0*/  FADD.FTZ R27, -R25, 1 ;  /* 0x3f800000191b7421 */ /* 0x001fe20000010100 */
[----:B------:R-:W-:Y:S01]  /*12d0*/  FMUL.FTZ R20, R8, R25 ;  /* 0x0000001908147220 */ /* 0x000fe20000410000 */
[----:B------:R-:W-:Y:S02]  /*12e0*/  FADD.FTZ R25, RZ, R18 ;  /* 0x00000012ff197221 */ /* 0x000fe40000010000 */
[----:B------:R-:W-:Y:S01]  /*12f0*/  FFMA.FTZ R27, R16, R27, 1 ;  /* 0x3f800000101b7423 */ /* 0x000fe2000001001b */
[----:B------:R-:W-:-:S03]  /*1300*/  FFMA.FTZ R16, R15, R18, RZ ;  /* 0x000000120f107223 */ /* 0x000fc600000100ff */
[----:B------:R-:W-:Y:S01]  /*1310*/  FMUL.FTZ R15, R20, R27 ;  /* 0x0000001b140f7220 */ /* 0x000fe20000410000 */
[----:B------:R-:W-:Y:S01]  /*1320*/  FADD.FTZ R20, R25, R24 ;  /* 0x0000001819147221 */ /* 0x000fe20000010000 */
[----:B------:R-:W-:Y:S01]  /*1330*/  FADD.FTZ R25, R37, -UR21 ;  /* 0x8000001525197e21 */ /* 0x000fe20008010000 */
[-C--:B------:R-:W-:Y:S01]  /*1340*/  FFMA.FTZ R18, R19, R24.reuse, R16 ;  /* 0x0000001813127223 */ /* 0x080fe20000010010 */
[----:B------:R-:W-:Y:S02]  /*1350*/  FMUL.FTZ R27, R12, R24 ;  /* 0x000000180c1b7220 */ /* 0x000fe40000410000 */
[----:B------:R-:W-:Y:S01]  /*1360*/  FMUL.FTZ R16, R25, UR16 ;  /* 0x0000001019107c20 */ /* 0x000fe20008410000 */
[----:B------:R-:W-:Y:S01]  /*1370*/  FFMA.FTZ R18, R17, R15, R18 ;  /* 0x0000000f11127223 */ /* 0x000fe20000010012 */
[----:B------:R-:W-:Y:S01]  /*1380*/  FFMA.FTZ R25, R19, R27, R22 ;  /* 0x0000001b13197223 */ /* 0x000fe20000010016 */
[----:B------:R-:W-:Y:S01]  /*1390*/  FADD.FTZ R22, R23, R27 ;  /* 0x0000001b17167221 */ /* 0x000fe20000010000 */
[----:B------:R-:W-:-:S04]  /*13a0*/  FFMA.FTZ R19, R13, R16, R7 ;  /* 0x000000100d137223 */ /* 0x000fc80000010007 */
[----:B------:R-:W-:-:S06]  /*13b0*/  FMUL.FTZ R26, R19, -1.4426950216293334961 ;  /* 0xbfb8aa3b131a7820 */ /* 0x000fcc0000410000 */
[----:B------:R-:W0:Y:S02]  /*13c0*/  MUFU.EX2 R26, R26 ;  /* 0x0000001a001a7308 */ /* 0x000e240000000800 */
[----:B0-----:R-:W-:Y:S01]  /*13d0*/  FADD.FTZ R24, R26, 1 ;  /* 0x3f8000001a187421 */ /* 0x001fe20000010000 */
[----:B------:R-:W-:-:S05]  /*13e0*/  FADD.FTZ R26, R34, -UR21 ;  /* 0x80000015221a7e21 */ /* 0x000fca0008010000 */
[----:B------:R-:W0:Y:S02]  /*13f0*/  MUFU.RCP R24, R24 ;  /* 0x0000001800187308 */ /* 0x000e240000001000 */
[----:B0-----:R-:W-:-:S04]  /*1400*/  FADD.FTZ R23, -R24, 1 ;  /* 0x3f80000018177421 */ /* 0x001fc80000010100 */
[----:B------:R-:W-:Y:S01]  /*1410*/  FFMA.FTZ R27, R19, R23, 1 ;  /* 0x3f800000131b7423 */ /* 0x000fe20000010017 */
[----:B------:R-:W-:Y:S01]  /*1420*/  FFMA.FTZ R23, R0, R21, RZ ;  /* 0x0000001500177223 */ /* 0x000fe200000100ff */
[----:B------:R-:W-:Y:S01]  /*1430*/  FADD.FTZ R21, RZ, R21 ;  /* 0x00000015ff157221 */ /* 0x000fe20000010000 */
[----:B------:R-:W-:-:S03]  /*1440*/  FMUL.FTZ R19, R9, R24 ;  /* 0x0000001809137220 */ /* 0x000fc60000410000 */
[----:B------:R-:W-:Y:S01]  /*1450*/  FADD.FTZ R0, R21, R14 ;  /* 0x0000000e15007221 */ /* 0x000fe20000010000 */
[-C--:B------:R-:W-:Y:S01]  /*1460*/  FFMA.FTZ R21, R4, R14.reuse, R23 ;  /* 0x0000000e04157223 */ /* 0x080fe20000010017 */
[----:B------:R-:W-:Y:S01]  /*1470*/  FMUL.FTZ R14, R13, R14 ;  /* 0x0000000e0d0e7220 */ /* 0x000fe20000410000 */
[----:B------:R-:W-:Y:S01]  /*1480*/  FMUL.FTZ R23, R26, UR16 ;  /* 0x000000101a177c20 */ /* 0x000fe20008410000 */
[----:B------:R-:W-:Y:S02]  /*1490*/  FMUL.FTZ R19, R19, R27 ;  /* 0x0000001b13137220 */ /* 0x000fe40000410000 */
[----:B------:R-:W-:Y:S01]  /*14a0*/  FFMA.FTZ R24, R4, R14, R25 ;  /* 0x0000000e04187223 */ /* 0x000fe20000010019 */
[----:B------:R-:W-:Y:S01]  /*14b0*/  FFMA.FTZ R4, R12, R23, R6 ;  /* 0x000000170c047223 */ /* 0x000fe20000010006 */
[----:B------:R-:W-:Y:S01]  /*14c0*/  FADD.FTZ R22, R14, R22 ;  /* 0x000000160e167221 */ /* 0x000fe20000010000 */
[----:B------:R-:W-:Y:S01]  /*14d0*/  FADD.FTZ R14, R35, -UR21 ;  /* 0x80000015230e7e21 */ /* 0x000fe20008010000 */
[----:B------:R-:W-:Y:S01]  /*14e0*/  FFMA.FTZ R21, R16, R19, R21 ;  /* 0x0000001310157223 */ /* 0x000fe20000010015 */
[----:B------:R-:W-:-:S02]  /*14f0*/  FMUL.FTZ R26, R4, -1.4426950216293334961 ;  /* 0xbfb8aa3b041a7820 */ /* 0x000fc40000410000 */
[----:B------:R-:W-:-:S04]  /*1500*/  FMUL.FTZ R14, R14, UR16 ;  /* 0x000000100e0e7c20 */ /* 0x000fc80008410000 */
[----:B------:R-:W0:Y:S02]  /*1510*/  MUFU.EX2 R26, R26 ;  /* 0x0000001a001a7308 */ /* 0x000e240000000800 */
[----:B0-----:R-:W-:-:S06]  /*1520*/  FADD.FTZ R25, R26, 1 ;  /* 0x3f8000001a197421 */ /* 0x001fcc0000010000 */
[----:B------:R-:W0:Y:S02]  /*1530*/  MUFU.RCP R25, R25 ;  /* 0x0000001900197308 */ /* 0x000e240000001000 */
[----:B0-----:R-:W-:-:S04]  /*1540*/  FADD.FTZ R27, -R25, 1 ;  /* 0x3f800000191b7421 */ /* 0x001fc80000010100 */
[----:B------:R-:W-:Y:S01]  /*1550*/  FFMA.FTZ R27, R4, R27, 1 ;  /* 0x3f800000041b7423 */ /* 0x000fe2000001001b */
[----:B------:R-:W-:Y:S01]  /*1560*/  FMUL.FTZ R4, R10, R25 ;  /* 0x000000190a047220 */ /* 0x000fe20000410000 */
[----:B------:R-:W-:-:S03]  /*1570*/  FADD.FTZ R25, R20, R15 ;  /* 0x0000000f14197221 */ /* 0x000fc60000010000 */
[----:B------:R-:W-:Y:S01]  /*1580*/  FMUL.FTZ R4, R4, R27 ;  /* 0x0000001b04047220 */ /* 0x000fe20000410000 */
[----:B------:R-:W-:Y:S01]  /*1590*/  FMUL.FTZ R27, R12, R15 ;  /* 0x0000000f0c1b7220 */ /* 0x000fe20000410000 */
[----:B------:R-:W-:-:S03]  /*15a0*/  FFMA.FTZ R15, R13, R14, R7 ;  /* 0x0000000e0d0f7223 */ /* 0x000fc60000010007 */
[----:B------:R-:W-:Y:S01]  /*15b0*/  FFMA.FTZ R17, R17, R27, R24 ;  /* 0x0000001b11117223 */ /* 0x000fe20000010018 */
[----:B------:R-:W-:Y:S01]  /*15c0*/  FMUL.FTZ R26, R15, -1.4426950216293334961 ;  /* 0xbfb8aa3b0f1a7820 */ /* 0x000fe20000410000 */
[----:B------:R-:W-:Y:S01]  /*15d0*/  FMUL.FTZ R24, R13, R19 ;  /* 0x000000130d187220 */ /* 0x000fe20000410000 */
[----:B------:R-:W-:Y:S01]  /*15e0*/  FADD.FTZ R22, R22, R27 ;  /* 0x0000001b16167221 */ /* 0x000fe20000010000 */
[----:B------:R-:W-:Y:S02]  /*15f0*/  FADD.FTZ R19, R0, R19 ;  /* 0x0000001300137221 */ /* 0x000fe40000010000 */
[----:B------:R-:W-:Y:S01]  /*1600*/  FFMA.FTZ R16, R16, R24, R17 ;  /* 0x0000001810107223 */ /* 0x000fe20000010011 */
[----:B------:R-:W0:Y:S01]  /*1610*/  MUFU.EX2 R26, R26 ;  /* 0x0000001a001a7308 */ /* 0x000e220000000800 */
[----:B------:R-:W-:Y:S01]  /*1620*/  FADD.FTZ R22, R24, R22 ;  /* 0x0000001618167221 */ /* 0x000fe20000010000 */
[----:B0-----:R-:W-:-:S06]  /*1630*/  FADD.FTZ R20, R26, 1 ;  /* 0x3f8000001a147421 */ /* 0x001fcc0000010000 */
[----:B------:R-:W0:Y:S02]  /*1640*/  MUFU.RCP R20, R20 ;  /* 0x0000001400147308 */ /* 0x000e240000001000 */
[----:B0-----:R-:W-:-:S04]  /*1650*/  FADD.FTZ R17, -R20, 1 ;  /* 0x3f80000014117421 */ /* 0x001fc80000010100 */
[----:B------:R-:W-:Y:S01]  /*1660*/  FFMA.FTZ R17, R15, R17, 1 ;  /* 0x3f8000000f117423 */ /* 0x000fe20000010011 */
[----:B------:R-:W-:-:S04]  /*1670*/  FMUL.FTZ R15, R11, R20 ;  /* 0x000000140b0f7220 */ /* 0x000fc80000410000 */
[----:B------:R-:W-:Y:S01]  /*1680*/  FMUL.FTZ R20, R15, R17 ;  /* 0x000000110f147220 */ /* 0x000fe20000410000 */
[----:B------:R-:W-:-:S03]  /*1690*/  FMUL.FTZ R15, R12, R4 ;  /* 0x000000040c0f7220 */ /* 0x000fc60000410000 */
[----:B------:R-:W-:Y:S01]  /*16a0*/  FMUL.FTZ R17, R13, R20 ;  /* 0x000000140d117220 */ /* 0x000fe20000410000 */
[C---:B------:R-:W-:Y:S01]  /*16b0*/  FFMA.FTZ R27, R23.reuse, R15, R16 ;  /* 0x0000000f171b7223 */ /* 0x040fe20000010010 */
[----:B------:R-:W-:Y:S01]  /*16c0*/  FADD.FTZ R22, R22, R15 ;  /* 0x0000000f16167221 */ /* 0x000fe20000010000 */
[----:B------:R-:W-:Y:S01]  /*16d0*/  FFMA.FTZ R16, R23, R4, R18 ;  /* 0x0000000417107223 */ /* 0x000fe20000010012 */
[----:B------:R-:W-:Y:S01]  /*16e0*/  FADD.FTZ R18, R25, R4 ;  /* 0x0000000419127221 */ /* 0x000fe20000010000 */
[C---:B------:R-:W-:Y:S01]  /*16f0*/  FFMA.FTZ R15, R14.reuse, R17, R27 ;  /* 0x000000110e0f7223 */ /* 0x040fe2000001001b */
[----:B------:R-:W-:Y:S01]  /*1700*/  FADD.FTZ R0, R17, R22 ;  /* 0x0000001611007221 */ /* 0x000fe20000010000 */
[----:B------:R-:W-:Y:S01]  /*1710*/  FFMA.FTZ R17, R14, R20, R21 ;  /* 0x000000140e117223 */ /* 0x000fe20000010015 */
[----:B------:R-:W-:-:S07]  /*1720*/  FADD.FTZ R19, R19, R20 ;  /* 0x0000001413137221 */ /* 0x000fce0000010000 */
.L_x_1275:
[----:B------:R-:W-:Y:S01]  /*1730*/  MOV R14, R15 ;  /* 0x0000000f000e7202 */ /* 0x000fe20000000f00 */
[----:B------:R-:W0:Y:S01]  /*1740*/  S2UR UR8, SR_CgaCtaId ;  /* 0x00000000000879c3 */ /* 0x000e220000008800 */
[----:B------:R-:W-:Y:S01]  /*1750*/  MOV R15, R0 ;  /* 0x00000000000f7202 */ /* 0x000fe20000000f00 */
[----:B------:R-:W-:Y:S01]  /*1760*/  UMOV UR7, 0x400 ;  /* 0x0000040000077882 */ /* 0x000fe20000000000 */
[C---:B------:R-:W-:Y:S01]  /*1770*/  ISETP.GT.AND P0, PT, R45.reuse, 0x1e, PT ;  /* 0x0000001e2d00780c */ /* 0x040fe20003f04270 */
[----:B------:R-:W1:Y:S01]  /*1780*/  SHFL.DOWN PT, R21, R14, 0x1, 0x1f ;  /* 0x08201f000e157f89 */ /* 0x000e6200000e0000 */
[----:B------:R-:W-:Y:S01]  /*1790*/  UIADD3 UR6, UPT, UPT, UR7, 0xd0, URZ ;  /* 0x000000d007067890 */ /* 0x000fe2000fffe0ff */
[C---:B------:R-:W-:Y:S01]  /*17a0*/  ISETP.GT.AND P2, PT, R45.reuse, 0xf, PT ;  /* 0x0000000f2d00780c */ /* 0x040fe20003f44270 */
[----:B------:R-:W2:Y:S01]  /*17b0*/  LDCU UR18, c[0x0][0x370] ;  /* 0x00006e00ff1277ac */ /* 0x000ea20008000800 */
[----:B------:R-:W3:Y:S01]  /*17c0*/  SHFL.DOWN PT, R0, R15, 0x1, 0x1f ;  /* 0x08201f000f007f89 */ /* 0x000ee200000e0000 */
[----:B------:R-:W-:Y:S01]  /*17d0*/  ISETP.GT.AND P1, PT, R45, 0x17, PT ;  /* 0x000000172d00780c */ /* 0x000fe20003f24270 */
[----:B------:R-:W-:Y:S01]  /*17e0*/  BSSY.RECONVERGENT B0, `(.L_x_1276) ;  /* 0x0000024000007945 */ /* 0x000fe20003800200 */
[----:B0-----:R-:W-:-:S05]  /*17f0*/  ULEA UR6, UR8, UR6, 0x18 ;  /* 0x0000000608067291 */ /* 0x001fca000f8ec0ff */
[----:B-1----:R-:W-:Y:S01]  /*1800*/  @!P0 FADD.FTZ R14, R21, R14 ;  /* 0x0000000e150e8221 */ /* 0x002fe20000010000 */
[----:B---3--:R-:W-:Y:S01]  /*1810*/  @!P0 FADD.FTZ R15, R0, R15 ;  /* 0x0000000f000f8221 */ /* 0x008fe20000010000 */
[----:B------:R-:W-:-:S03]  /*1820*/  ISETP.GT.AND P0, PT, R45, 0x1d, PT ;  /* 0x0000001d2d00780c */ /* 0x000fc60003f04270 */
[----:B------:R-:W0:Y:S04]  /*1830*/  SHFL.DOWN PT, R21, R14, 0x2, 0x1f ;  /* 0x08401f000e157f89 */ /* 0x000e2800000e0000 */
[----:B------:R-:W1:Y:S06]  /*1840*/  SHFL.DOWN PT, R0, R15, 0x2, 0x1f ;  /* 0x08401f000f007f89 */ /* 0x000e6c00000e0000 */
[----:B0-----:R-:W-:Y:S01]  /*1850*/  @!P0 FADD.FTZ R14, R14, R21 ;  /* 0x000000150e0e8221 */ /* 0x001fe20000010000 */
[----:B-1----:R-:W-:Y:S01]  /*1860*/  @!P0 FADD.FTZ R15, R15, R0 ;  /* 0x000000000f0f8221 */ /* 0x002fe20000010000 */
[----:B------:R-:W-:-:S03]  /*1870*/  ISETP.GT.AND P0, PT, R45, 0x1b, PT ;  /* 0x0000001b2d00780c */ /* 0x000fc60003f04270 */
[----:B------:R-:W0:Y:S04]  /*1880*/  SHFL.DOWN PT, R21, R14, 0x4, 0x1f ;  /* 0x08801f000e157f89 */ /* 0x000e2800000e0000 */
[----:B------:R-:W1:Y:S01]  /*1890*/  SHFL.DOWN PT, R4, R15, 0x4, 0x1f ;  /* 0x08801f000f047f89 */ /* 0x000e6200000e0000 */
[----:B------:R-:W3:Y:S05]  /*18a0*/  S2R R0, SR_TID.X ;  /* 0x0000000000007919 */ /* 0x000eea0000002100 */
[----:B0-----:R-:W-:Y:S01]  /*18b0*/  @!P0 FADD.FTZ R14, R14, R21 ;  /* 0x000000150e0e8221 */ /* 0x001fe20000010000 */
[----:B-1----:R-:W-:-:S04]  /*18c0*/  @!P0 FADD.FTZ R15, R15, R4 ;  /* 0x000000040f0f8221 */ /* 0x002fc80000010000 */
[----:B------:R-:W0:Y:S04]  /*18d0*/  SHFL.DOWN PT, R21, R14, 0x8, 0x1f ;  /* 0x09001f000e157f89 */ /* 0x000e2800000e0000 */
[----:B------:R-:W1:Y:S01]  /*18e0*/  SHFL.DOWN PT, R4, R15, 0x8, 0x1f ;  /* 0x09001f000f047f89 */ /* 0x000e6200000e0000 */
[C---:B---3--:R-:W-:Y:S02]  /*18f0*/  ISETP.NE.AND P0, PT, R0.reuse, RZ, PT ;  /* 0x000000ff0000720c */ /* 0x048fe40003f05270 */
[----:B------:R-:W-:Y:S01]  /*1900*/  ISETP.GT.U32.AND P3, PT, R0, 0x13, PT ;  /* 0x000000130000780c */ /* 0x000fe20003f64070 */
[----:B0-----:R-:W-:Y:S01]  /*1910*/  FADD.FTZ R21, R14, R21 ;  /* 0x000000150e157221 */ /* 0x001fe20000010000 */
[----:B-1----:R-:W-:Y:S01]  /*1920*/  FADD.FTZ R22, R15, R4 ;  /* 0x000000040f167221 */ /* 0x002fe20000010000 */
[----:B------:R-:W-:-:S03]  /*1930*/  LEA R4, R0, UR6, 0x4 ;  /* 0x0000000600047c11 */ /* 0x000fc6000f8e20ff */
[----:B------:R-:W-:Y:S02]  /*1940*/  FSEL R14, R14, R21, P1 ;  /* 0x000000150e0e7208 */ /* 0x000fe40000800000 */
[----:B------:R-:W-:Y:S01]  /*1950*/  FSEL R15, R15, R22, P1 ;  /* 0x000000160f0f7208 */ /* 0x000fe20000800000 */
[----:B------:R0:W-:Y:S04]  /*1960*/  STS.128 [R4], R16 ;  /* 0x0000001004007388 */ /* 0x0001e80000000c00 */
[----:B------:R0:W1:Y:S04]  /*1970*/  SHFL.DOWN PT, R24, R14, 0x10, 0x1f ;  /* 0x0a001f000e187f89 */ /* 0x00006800000e0000 */
[----:B------:R0:W3:Y:S01]  /*1980*/  SHFL.DOWN PT, R23, R15, 0x10, 0x1f ;  /* 0x0a001f000f177f89 */ /* 0x0000e200000e0000 */
[----:B--2---:R-:W-:Y:S05]  /*1990*/  @P2 BRA `(.L_x_1277) ;  /* 0x0000000000202947 */ /* 0x004fea0003800000 */
[----:B------:R-:W-:Y:S01]  /*19a0*/  ISETP.NE.AND P1, PT, R45, RZ, PT ;  /* 0x000000ff2d00720c */ /* 0x000fe20003f25270 */
[----:B01----:R-:W-:Y:S01]  /*19b0*/  FADD.FTZ R14, R21, R24 ;  /* 0x00000018150e7221 */ /* 0x003fe20000010000 */
[----:B---3--:R-:W-:-:S11]  /*19c0*/  FADD.FTZ R15, R22, R23 ;  /* 0x00000017160f7221 */ /* 0x008fd60000010000 */
[----:B------:R-:W-:Y:S01]  /*19d0*/  VOTEU.ALL UP0, P1 ;  /* 0x0000000000ff7886 */ /* 0x000fe20000800000 */
[----:B------:R-:W-:-:S04]  /*19e0*/  @!P1 SHF.R.U32.HI R20, RZ, 0x2, R0 ;  /* 0x00000002ff149819 */ /* 0x000fc80000011600 */
[----:B------:R-:W-:Y:S01]  /*19f0*/  @!UP0 ULEA UR6, UR8, UR7, 0x18 ;  /* 0x0000000708068291 */ /* 0x000fe2000f8ec0ff */
[----:B------:R-:W-:-:S08]  /*1a00*/  @!P1 LOP3.LUT R20, R20, 0xf8, RZ, 0xc0, !PT ;  /* 0x000000f814149812 */ /* 0x000fd000078ec0ff */
[----:B------:R2:W-:Y:S03]  /*1a10*/  @!P1 STS.64 [R20+UR6+0x18], R14 ;  /* 0x0000180e14009988 */ /* 0x0005e60008000a06 */
.L_x_1277:
[----:B------:R-:W-:Y:S05]  /*1a20*/  BSYNC.RECONVERGENT B0 ;  /* 0x0000000000007941 */ /* 0x000fea0003800200 */
.L_x_1276:
        /* <DEDUP_REMOVED lines=45> */
[----:B------:R-:W1:Y:S01]  /*1d00*/  LDS.64 R14, [UR6+0xb0] ;  /* 0x0000b006ff0e7984 */ /* 0x000e620008000a00 */
[----:B0-----:R-:W-:Y:S01]  /*1d10*/  FADD.FTZ R25, R25, R20 ;  /* 0x0000001419197221 */ /* 0x001fe20000010000 */
[----:B------:R-:W-:-:S03]  /*1d20*/  FADD.FTZ R24, R24, R21 ;  /* 0x0000001518187221 */ /* 0x000fc60000010000 */
[----:B------:R-:W-:Y:S01]  /*1d30*/  FADD.FTZ R25, R25, R22 ;  /* 0x0000001619197221 */ /* 0x000fe20000010000 */
[----:B------:R-:W-:-:S03]  /*1d40*/  FADD.FTZ R24, R24, R23 ;  /* 0x0000001718187221 */ /* 0x000fc60000010000 */
[----:B-1----:R-:W-:Y:S01]  /*1d50*/  FADD.FTZ R14, R25, R14 ;  /* 0x0000000e190e7221 */ /* 0x002fe20000010000 */
[----:B------:R-:W-:-:S07]  /*1d60*/  FADD.FTZ R15, R24, R15 ;  /* 0x0000000f180f7221 */ /* 0x000fce0000010000 */
.L_x_1279:
[----:B------:R-:W-:Y:S05]  /*1d70*/  BSYNC.RECONVERGENT B0 ;  /* 0x0000000000007941 */ /* 0x000fea0003800200 */
.L_x_1278:
[----:B------:R-:W-:Y:S06]  /*1d80*/  BAR.SYNC.DEFER_BLOCKING 0x0 ;  /* 0x0000000000007b1d */ /* 0x000fec0000010000 */
[----:B------:R-:W-:Y:S04]  /*1d90*/  BSSY.RECONVERGENT B0, `(.L_x_1280) ;  /* 0x000009d000007945 */ /* 0x000fe80003800200 */
[----:B------:R-:W-:Y:S05]  /*1da0*/  @P3 BRA `(.L_x_1281) ;  /* 0x00000008006c3947 */ /* 0x000fea0003800000 */
[----:B--23--:R-:W2:Y:S04]  /*1db0*/  LDS.128 R20, [R4+0x140] ;  /* 0x0001400004147984 */ /* 0x00cea80000000c00 */
[----:B-1----:R-:W1:Y:S01]  /*1dc0*/  LDS.128 R24, [R4+0x280] ;  /* 0x0002800004187984 */ /* 0x002e620000000c00 */
[----:B--2---:R-:W-:Y:S01]  /*1dd0*/  FADD.FTZ R20, R16, R20 ;  /* 0x0000001410147221 */ /* 0x004fe20000010000 */
[----:B------:R-:W-:Y:S01]  /*1de0*/  FADD.FTZ R21, R17, R21 ;  /* 0x0000001511157221 */ /* 0x000fe20000010000 */
[----:B------:R-:W-:Y:S01]  /*1df0*/  FADD.FTZ R22, R18, R22 ;  /* 0x0000001612167221 */ /* 0x000fe20000010000 */
[----:B------:R-:W-:Y:S01]  /*1e00*/  FADD.FTZ R23, R19, R23 ;  /* 0x0000001713177221 */ /* 0x000fe20000010000 */
[----:B-1----:R-:W-:Y:S01]  /*1e10*/  FADD.FTZ R20, R20, R24 ;  /* 0x0000001814147221 */ /* 0x002fe20000010000 */
[----:B0-----:R-:W0:Y:S01]  /*1e20*/  LDS.128 R16, [R4+0x3c0] ;  /* 0x0003c00004107984 */ /* 0x001e220000000c00 */
[----:B------:R-:W-:Y:S01]  /*1e30*/  FADD.FTZ R21, R21, R25 ;  /* 0x0000001915157221 */ /* 0x000fe20000010000 */
[----:B------:R-:W-:Y:S01]  /*1e40*/  FADD.FTZ R26, R22, R26 ;  /* 0x0000001a161a7221 */ /* 0x000fe20000010000 */
[----:B------:R-:W-:Y:S01]  /*1e50*/  FADD.FTZ R27, R23, R27 ;  /* 0x0000001b171b7221 */ /* 0x000fe20000010000 */
[----:B0-----:R-:W-:Y:S01]  /*1e60*/  FADD.FTZ R16, R20, R16 ;  /* 0x0000001014107221 */ /* 0x001fe20000010000 */
[----:B------:R-:W-:Y:S01]  /*1e70*/  FADD.FTZ R17, R21, R17 ;  /* 0x0000001115117221 */ /* 0x000fe20000010000 */
[----:B------:R-:W-:Y:S01]  /*1e80*/  FADD.FTZ R26, R26, R18 ;  /* 0x000000121a1a7221 */ /* 0x000fe20000010000 */
[----:B------:R-:W0:Y:S01]  /*1e90*/  LDS.128 R20, [R4+0x500] ;  /* 0x0005000004147984 */ /* 0x000e220000000c00 */
        /* <DEDUP_REMOVED lines=133> */
[----:B------:R-:W0:Y:S01]  /*26f0*/  LDS.128 R16, [R4+0x26c0] ;  /* 0x0026c00004107984 */ /* 0x000e220000000c00 */
[----:B------:R-:W-:Y:S01]  /*2700*/  FADD.FTZ R21, R26, R22 ;  /* 0x000000161a157221 */ /* 0x000fe20000010000 */
[----:B------:R-:W-:Y:S01]  /*2710*/  FADD.FTZ R20, R27, R23 ;  /* 0x000000171b147221 */ /* 0x000fe20000010000 */
[----:B0-----:R-:W-:Y:S01]  /*2720*/  FADD.FTZ R16, R25, R16 ;  /* 0x0000001019107221 */ /* 0x001fe20000010000 */
[----:B------:R-:W-:Y:S01]  /*2730*/  FADD.FTZ R17, R24, R17 ;  /* 0x0000001118117221 */ /* 0x000fe20000010000 */
[----:B------:R-:W-:Y:S01]  /*2740*/  FADD.FTZ R18, R21, R18 ;  /* 0x0000001215127221 */ /* 0x000fe20000010000 */
[----:B------:R-:W-:-:S07]  /*2750*/  FADD.FTZ R19, R20, R19 ;  /* 0x0000001314137221 */ /* 0x000fce0000010000 */
.L_x_1281:
[----:B------:R-:W-:Y:S05]  /*2760*/  BSYNC.RECONVERGENT B0 ;  /* 0x0000000000007941 */ /* 0x000fea0003800200 */
.L_x_1280:
[----:B------:R-:W-:Y:S04]  /*2770*/  BSSY.RECONVERGENT B0, `(.L_x_1282) ;  /* 0x000001d000007945 */ /* 0x000fe80003800200 */
[----:B------:R-:W-:Y:S05]  /*2780*/  @P3 BRA `(.L_x_1283) ;  /* 0x00000000006c3947 */ /* 0x000fea0003800000 */
[----:B--2---:R-:W2:Y:S01]  /*2790*/  LDC.64 R20, c[0x0][0x3d8] ;  /* 0x0000f600ff147b82 */ /* 0x004ea20000000a00 */
[----:B------:R-:W-:-:S07]  /*27a0*/  IMAD R5, R5, 0x14, R0 ;  /* 0x0000001405057824 */ /* 0x000fce00078e0200 */
[----:B---3--:R-:W0:Y:S01]  /*27b0*/  LDC.64 R22, c[0x0][0x3f8] ;  /* 0x0000fe00ff167b82 */ /* 0x008e220000000a00 */
[----:B--2---:R-:W-:-:S05]  /*27c0*/  IMAD.WIDE R20, R5, 0x4, R20 ;  /* 0x0000000405147825 */ /* 0x004fca00078e0214 */
[----:B------:R2:W-:Y:S01]  /*27d0*/  REDG.E.ADD.F32.FTZ.RN.STRONG.GPU desc[UR14][R20.64], R16 ;  /* 0x00000010140079a6 */ /* 0x0005e2000c12f30e */
[----:B0-----:R-:W-:Y:S01]  /*27e0*/  IMAD.WIDE.U32 R4, R22, 0x3, RZ ;  /* 0x0000000316047825 */ /* 0x001fe200078e00ff */
[----:B------:R-:W-:-:S04]  /*27f0*/  LEA R25, R23, R23, 0x1 ;  /* 0x0000001717197211 */ /* 0x000fc800078e08ff */
[----:B------:R-:W-:Y:S02]  /*2800*/  IADD3 R25, PT, PT, R5, R25, RZ ;  /* 0x0000001905197210 */ /* 0x000fe40007ffe0ff */
[----:B------:R-:W-:Y:S02]  /*2810*/  LEA.HI R26, P1, R23, R22, RZ, 0x1 ;  /* 0x00000016171a7211 */ /* 0x000fe400078308ff */
[----:B-1----:R-:W-:Y:S02]  /*2820*/  LEA.HI R24, P3, R25, R4, RZ, 0x1 ;  /* 0x0000000419187211 */ /* 0x002fe400078708ff */
        /* <DEDUP_REMOVED lines=17> */
.L_x_1283:
[----:B------:R-:W-:Y:S05]  /*2940*/  BSYNC.RECONVERGENT B0 ;  /* 0x0000000000007941 */ /* 0x000fea0003800200 */
.L_x_1282:
[----:B------:R-:W-:-:S09]  /*2950*/  UISETP.GE.U32.AND UP0, UPT, UR18, 0x2, UPT ;  /* 0x000000021200788c */ /* 0x000fd2000bf06070 */
[----:B------:R-:W-:Y:S05]  /*2960*/  BRA.U !UP0, `(.L_x_1284) ;  /* 0x0000001108747547 */ /* 0x000fea000b800000 */
[----:B------:R-:W5:Y:S01]  /*2970*/  LDCU UR13, c[0x0][0x374] ;  /* 0x00006e80ff0d77ac */ /* 0x000f620008000800 */
[----:B------:R-:W0:Y:S01]  /*2980*/  S2UR UR10, SR_CTAID.Y ;  /* 0x00000000000a79c3 */ /* 0x000e220000002600 */
[----:B------:R-:W1:Y:S01]  /*2990*/  LDCU.64 UR6, c[0x0][0x3d0] ;  /* 0x00007a00ff0677ac */ /* 0x000e620008000a00 */
[----:B------:R-:W-:-:S04]  /*29a0*/  ULOP3.LUT UR19, UR4, 0x1, URZ, 0xc0, !UPT ;  /* 0x0000000104137892 */ /* 0x000fc8000f8ec0ff */
[----:B-----5:R-:W-:-:S04]  /*29b0*/  UIMAD UR8, UR19, UR13, URZ ;  /* 0x0000000d130872a4 */ /* 0x020fc8000f8e02ff */
[----:B------:R-:W-:-:S04]  /*29c0*/  UIMAD UR8, UR8, UR18, URZ ;  /* 0x00000012080872a4 */ /* 0x000fc8000f8e02ff */
[----:B------:R-:W-:-:S04]  /*29d0*/  USHF.L.U32 UR8, UR8, 0x1, URZ ;  /* 0x0000000108087899 */ /* 0x000fc800080006ff */
[----:B-1----:R-:W-:Y:S01]  /*29e0*/  UIMAD.WIDE UR8, UR8, 0x4, UR6 ;  /* 0x00000004080878a5 */ /* 0x002fe2000f8e0206 */
[----:B0-----:R-:W-:Y:S11]  /*29f0*/  @P0 BRA `(.L_x_1285) ;  /* 0x0000000000780947 */ /* 0x001ff60003800000 */
[----:B----4-:R-:W0:Y:S01]  /*2a00*/  LDC.64 R4, c[0x0][0x3c8] ;  /* 0x0000f200ff047b82 */ /* 0x010e220000000a00 */
[----:B------:R-:W-:Y:S02]  /*2a10*/  ULOP3.LUT UP0, UR11, UR4, 0x2, URZ, 0xc0, !UPT ;  /* 0x00000002040b7892 */ /* 0x000fe4000f80c0ff */
[----:B------:R-:W-:Y:S02]  /*2a20*/  UIMAD UR17, UR19, UR13, UR10 ;  /* 0x0000000d131172a4 */ /* 0x000fe4000f8e020a */
[----:B------:R-:W-:Y:S02]  /*2a30*/  UIMAD UR6, UR12, UR13, UR10 ;  /* 0x0000000d0c0672a4 */ /* 0x000fe4000f8e020a */
[----:B------:R-:W-:Y:S01]  /*2a40*/  PLOP3.LUT P0, PT, PT, PT, UP0, 0x80, 0x8 ;  /* 0x000000000008781c */ /* 0x000fe20003f0f008 */
[----:B------:R-:W-:Y:S01]  /*2a50*/  UIADD3 UR11, UPT, UPT, -UR11, 0x1, URZ ;  /* 0x000000010b0b7890 */ /* 0x000fe2000fffe1ff */
[----:B------:R-:W-:Y:S01]  /*2a60*/  MOV R17, UR17 ;  /* 0x0000001100117c02 */ /* 0x000fe20008000f00 */
[----:B------:R-:W-:Y:S01]  /*2a70*/  UIMAD.WIDE.U32 UR6, UR6, 0x8, UR8 ;  /* 0x00000008060678a5 */ /* 0x000fe2000f8e0008 */
[----:B------:R-:W-:-:S03]  /*2a80*/  SEL R19, RZ, UR18, P0 ;  /* 0x00000012ff137c07 */ /* 0x000fc60008000000 */
[----:B------:R-:W-:Y:S02]  /*2a90*/  MOV R21, UR11 ;  /* 0x0000000b00157c02 */ /* 0x000fe40008000f00 */
[----:B------:R-:W-:Y:S02]  /*2aa0*/  ISETP.NE.AND P0, PT, R19, -0x1, PT ;  /* 0xffffffff1300780c */ /* 0x000fe40003f05270 */
[----:B------:R-:W-:Y:S01]  /*2ab0*/  MOV R16, UR6 ;  /* 0x0000000600107c02 */ /* 0x000fe20008000f00 */
[----:B0-----:R-:W-:Y:S01]  /*2ac0*/  IMAD.WIDE.U32 R4, R17, 0x4, R4 ;  /* 0x0000000411047825 */ /* 0x001fe200078e0004 */
[----:B------:R-:W-:-:S05]  /*2ad0*/  MOV R17, UR7 ;  /* 0x0000000700117c02 */ /* 0x000fca0008000f00 */
[----:B------:R0:W-:Y:S01]  /*2ae0*/  STG.E.64 desc[UR14][R16.64], R14 ;  /* 0x0000000e10007986 */ /* 0x0001e2000c101b0e */
[----:B------:R-:W-:Y:S06]  /*2af0*/  MEMBAR.ALL.GPU ;  /* 0x0000000000007992 */ /* 0x000fec000000a000 */
[----:B------:R-:W-:-:S00]  /*2b00*/  ERRBAR ;  /* 0x00000000000079ab */ /* 0x000fc00000000000 */
[----:B------:R-:W-:Y:S06]  /*2b10*/  CGAERRBAR ;  /* 0x00000000000075ab */ /* 0x000fec0000000000 */
[----:B------:R0:W-:Y:S01]  /*2b20*/  REDG.E.ADD.S32.STRONG.GPU desc[UR14][R4.64], R21 ;  /* 0x000000150400798e */ /* 0x0001e2000c12e30e */
[----:B------:R-:W-:Y:S05]  /*2b30*/  @!P0 BRA `(.L_x_1285) ;  /* 0x0000000000288947 */ /* 0x000fea0003800000 */
[----:B--2---:R-:W1:Y:S01]  /*2b40*/  LDC R20, c[0x0][0x2f8] ;  /* 0x0000be00ff147b82 */ /* 0x004e620000000800 */
[----:B0-----:R-:W-:-:S07]  /*2b50*/  MOV R16, 0xffffffff ;  /* 0xffffffff00107802 */ /* 0x001fce0000000f00 */
.L_x_1286:
[----:B------:R-:W2:Y:S04]  /*2b60*/  LDG.E.STRONG.GPU R18, desc[UR14][R4.64] ;  /* 0x0000000e04127981 */ /* 0x000ea8000c1ef900 */
[----:B--2---:R-:W-:Y:S01]  /*2b70*/  CCTL.IVALL ;  /* 0x00000000ff00798f */ /* 0x004fe20002000000 */
[----:B-1----:R-:W-:Y:S01]  /*2b80*/  IADD3 R17, PT, PT, R20, -R20, RZ ;  /* 0x8000001414117210 */ /* 0x002fe20007ffe0ff */
[----:B------:R-:W-:Y:S05]  /*2b90*/  YIELD ;  /* 0x0000000000007946 */ /* 0x000fea0003800000 */
[----:B------:R-:W-:-:S13]  /*2ba0*/  ISETP.EQ.AND P0, PT, R17, RZ, PT ;  /* 0x000000ff1100720c */ /* 0x000fda0003f02270 */
[----:B------:R-:W-:-:S04]  /*2bb0*/  @P0 MOV R16, R18 ;  /* 0x0000001200100202 */ /* 0x000fc80000000f00 */
[----:B------:R-:W-:-:S13]  /*2bc0*/  ISETP.NE.AND P0, PT, R16, R19, PT ;  /* 0x000000131000720c */ /* 0x000fda0003f05270 */
[----:B------:R-:W-:Y:S05]  /*2bd0*/  @P0 BRA `(.L_x_1286) ;  /* 0xfffffffc00e00947 */ /* 0x000fea000383ffff */
.L_x_1285:
[----:B0---4-:R-:W-:Y:S01]  /*2be0*/  MOV R4, UR18 ;  /* 0x0000001200047c02 */ /* 0x011fe20008000f00 */
[----:B------:R-:W-:Y:S05]  /*2bf0*/  WARPSYNC.ALL ;  /* 0x0000000000007948 */ /* 0x000fea0003800000 */
[----:B------:R-:W-:Y:S01]  /*2c00*/  ISETP.GE.U32.AND P0, PT, R4, 0x8, PT ;  /* 0x000000080400780c */ /* 0x000fe20003f06070 */
[----:B------:R-:W-:Y:S01]  /*2c10*/  BAR.SYNC.DEFER_BLOCKING 0x0 ;  /* 0x0000000000007b1d */ /* 0x000fe20000010000 */
[----:B------:R-:W-:-:S11]  /*2c20*/  HFMA2 R26, -RZ, RZ, 0, 0 ;  /* 0x00000000ff1a7431 */ /* 0x000fd600000001ff */
[----:B------:R-:W-:Y:S05]  /*2c30*/  @!P0 BRA `(.L_x_1287) ;  /* 0x0000000800908947 */ /* 0x000fea0003800000 */
[----:B------:R-:W0:Y:S01]  /*2c40*/  S2R R26, SR_TID.X ;  /* 0x00000000001a7919 */ /* 0x000e220000002100 */
[----:B------:R-:W1:Y:S01]  /*2c50*/  S2UR UR8, SR_CTAID.X ;  /* 0x00000000000879c3 */ /* 0x000e620000002500 */
[----:B------:R-:W-:Y:S01]  /*2c60*/  MOV R4, RZ ;  /* 0x000000ff00047202 */ /* 0x000fe20000000f00 */
[----:B------:R-:W-:Y:S02]  /*2c70*/  ULEA UR9, UR13, UR10, 0x1 ;  /* 0x0000000a0d097291 */ /* 0x000fe4000f8e08ff */
[----:B------:R-:W-:Y:S02]  /*2c80*/  ULEA UR11, UR13, UR10, 0x2 ;  /* 0x0000000a0d0b7291 */ /* 0x000fe4000f8e10ff */
[----:B------:R-:W-:Y:S02]  /*2c90*/  UIMAD UR17, UR13, 0x6, UR10 ;  /* 0x000000060d1178a4 */ /* 0x000fe4000f8e020a */
[----:B------:R-:W-:Y:S02]  /*2ca0*/  UIMAD UR18, UR13, 0x5, UR10 ;  /* 0x000000050d1278a4 */ /* 0x000fe4000f8e020a */
[----:B------:R-:W-:-:S02]  /*2cb0*/  UIMAD UR19, UR13, 0x3, UR10 ;  /* 0x000000030d1378a4 */ /* 0x000fc4000f8e020a */
[----:B------:R-:W-:Y:S02]  /*2cc0*/  UIMAD UR20, UR13, 0x7, UR10 ;  /* 0x000000070d1478a4 */ /* 0x000fe4000f8e020a */
[----:B------:R-:W-:Y:S02]  /*2cd0*/  UIADD3 UR6, UPT, UPT, UR10, UR13, URZ ;  /* 0x0000000d0a067290 */ /* 0x000fe4000fffe0ff */
[----:B------:R-:W-:-:S12]  /*2ce0*/  UIADD3 UR13, UPT, UPT, -UR12, URZ, URZ ;  /* 0x000000ff0c0d7290 */ /* 0x000fd8000fffe1ff */
.L_x_1288:
[----:B------:R-:W-:Y:S01]  /*2cf0*/  ISETP.NE.AND P5, PT, RZ, UR13, PT ;  /* 0x0000000dff007c0c */ /* 0x000fe2000bfa5270 */
[----:B-1----:R-:W-:Y:S01]  /*2d00*/  UMOV UR12, UR8 ;  /* 0x00000008000c7c82 */ /* 0x002fe20008000000 */
[----:B------:R-:W-:Y:S02]  /*2d10*/  MOV R19, UR4 ;  /* 0x0000000400137c02 */ /* 0x000fe40008000f00 */
[----:B------:R-:W-:Y:S02]  /*2d20*/  ISETP.NE.OR P5, PT, R0, RZ, !P5 ;  /* 0x000000ff0000720c */ /* 0x000fe40006fa5670 */
[----:B---3--:R-:W-:-:S11]  /*2d30*/  MOV R23, UR10 ;  /* 0x0000000a00177c02 */ /* 0x008fd60008000f00 */
[----:B------:R-:W1:Y:S01]  /*2d40*/  @!P5 LDC R0, c[0x0][0x374] ;  /* 0x0000dd00ff00db82 */ /* 0x000e620000000800 */
[----:B------:R-:W-:-:S07]  /*2d50*/  @!P5 LOP3.LUT R19, R19, 0x1, RZ, 0xc0, !PT ;  /* 0x000000011313d812 */ /* 0x000fce00078ec0ff */
[----:B------:R-:W3:Y:S08]  /*2d60*/  @!P5 LDC R5, c[0x0][0x370] ;  /* 0x0000dc00ff05db82 */ /* 0x000ef00000000800 */
[----:B------:R-:W4:Y:S01]  /*2d70*/  @!P5 LDC.64 R16, c[0x0][0x3d0] ;  /* 0x0000f400ff10db82 */ /* 0x000f220000000a00 */
[----:B-1----:R-:W-:-:S04]  /*2d80*/  @!P5 IMAD R0, R0, R19, RZ ;  /* 0x000000130000d224 */ /* 0x002fc800078e02ff */
[----:B---3--:R-:W-:-:S05]  /*2d90*/  @!P5 IMAD R0, R0, R5, RZ ;  /* 0x000000050000d224 */ /* 0x008fca00078e02ff */
[----:B------:R-:W-:Y:S02]  /*2da0*/  @!P5 SHF.L.U32 R5, R0, 0x1, RZ ;  /* 0x000000010005d819 */ /* 0x000fe400000006ff */
[----:B------:R-:W-:-:S03]  /*2db0*/  IADD3 R0, PT, PT, R4, 0x1, RZ ;  /* 0x0000000104007810 */ /* 0x000fc60007ffe0ff */
[----:B----4-:R-:W-:Y:S01]  /*2dc0*/  @!P5 IMAD.WIDE R16, R5, 0x4, R16 ;  /* 0x000000040510d825 */ /* 0x010fe200078e0210 */
[----:B------:R-:W-:Y:S02]  /*2dd0*/  ISETP.NE.AND P4, PT, R0, UR12, PT ;  /* 0x0000000c00007c0c */ /* 0x000fe4000bf85270 */
[----:B0-----:R-:W-:Y:S01]  /*2de0*/  MOV R0, R26 ;  /* 0x0000001a00007202 */ /* 0x001fe20000000f00 */
[----:B------:R-:W-:-:S03]  /*2df0*/  @!P5 IMAD.WIDE.U32 R22, R23, 0x8, R16 ;  /* 0x000000081716d825 */ /* 0x000fc600078e0010 */
[----:B------:R-:W-:-:S03]  /*2e00*/  ISETP.NE.OR P4, PT, R0, RZ, !P4 ;  /* 0x000000ff0000720c */ /* 0x000fc60006785670 */
[----:B------:R-:W3:Y:S01]  /*2e10*/  @!P5 LDG.E.64 R22, desc[UR14][R22.64] ;  /* 0x0000000e1616d981 */ /* 0x000ee2000c1e1b00 */
[C---:B------:R-:W-:Y:S02]  /*2e20*/  IADD3 R5, PT, PT, R4.reuse, 0x2, RZ ;  /* 0x0000000204057810 */ /* 0x040fe40007ffe0ff */
[----:B------:R-:W-:Y:S02]  /*2e30*/  MOV R21, UR4 ;  /* 0x0000000400157c02 */ /* 0x000fe40008000f00 */
[----:B------:R-:W-:Y:S02]  /*2e40*/  ISETP.NE.AND P3, PT, R5, UR12, PT ;  /* 0x0000000c05007c0c */ /* 0x000fe4000bf65270 */
[----:B------:R-:W-:-:S03]  /*2e50*/  IADD3 R5, PT, PT, R4, 0x3, RZ ;  /* 0x0000000304057810 */ /* 0x000fc60007ffe0ff */
[----:B------:R-:W0:Y:S01]  /*2e60*/  @!P4 LDC R18, c[0x0][0x374] ;  /* 0x0000dd00ff12cb82 */ /* 0x000e220000000800 */
[----:B------:R-:W-:Y:S02]  /*2e70*/  ISETP.NE.OR P3, PT, R0, RZ, !P3 ;  /* 0x000000ff0000720c */ /* 0x000fe40005f65670 */
[----:B------:R-:W-:Y:S02]  /*2e80*/  @!P4 LOP3.LUT R21, R21, 0x1, RZ, 0xc0, !PT ;  /* 0x000000011515c812 */ /* 0x000fe400078ec0ff */
[----:B------:R-:W-:-:S03]  /*2e90*/  ISETP.NE.AND P2, PT, R5, UR12, PT ;  /* 0x0000000c05007c0c */ /* 0x000fc6000bf45270 */
[----:B--2---:R-:W1:Y:S01]  /*2ea0*/  @!P4 LDC R20, c[0x0][0x370] ;  /* 0x0000dc00ff14cb82 */ /* 0x004e620000000800 */
[----:B------:R-:W-:-:S07]  /*2eb0*/  ISETP.NE.OR P2, PT, R0, RZ, !P2 ;  /* 0x000000ff0000720c */ /* 0x000fce0005745670 */
[----:B------:R-:W2:Y:S08]  /*2ec0*/  @!P4 LDC.64 R16, c[0x0][0x3d0] ;  /* 0x0000f400ff10cb82 */ /* 0x000eb00000000a00 */
[----:B------:R-:W4:Y:S01]  /*2ed0*/  @!P3 LDC R19, c[0x0][0x374] ;  /* 0x0000dd00ff13bb82 */ /* 0x000f220000000800 */
[----:B0-----:R-:W-:-:S07]  /*2ee0*/  @!P4 IMAD R5, R18, R21, RZ ;  /* 0x000000151205c224 */ /* 0x001fce00078e02ff */
[----:B------:R-:W0:Y:S01]  /*2ef0*/  @!P3 LDC R18, c[0x0][0x370] ;  /* 0x0000dc00ff12bb82 */ /* 0x000e220000000800 */
[----:B-1----:R-:W-:Y:S01]  /*2f00*/  @!P4 IMAD R5, R5, R20, RZ ;  /* 0x000000140505c224 */ /* 0x002fe200078e02ff */
[----:B------:R-:W-:-:S04]  /*2f10*/  MOV R20, UR4 ;  /* 0x0000000400147c02 */ /* 0x000fc80008000f00 */
[----:B------:R-:W-:Y:S02]  /*2f20*/  @!P4 SHF.L.U32 R21, R5, 0x1, RZ ;  /* 0x000000010515c819 */ /* 0x000fe400000006ff */
[----:B------:R-:W-:Y:S01]  /*2f30*/  @!P3 LOP3.LUT R20, R20, 0x1, RZ, 0xc0, !PT ;  /* 0x000000011414b812 */ /* 0x000fe200078ec0ff */
[----:B------:R-:W1:Y:S02]  /*2f40*/  @!P2 LDC R5, c[0x0][0x374] ;  /* 0x0000dd00ff05ab82 */ /* 0x000e640000000800 */
[----:B--2---:R-:W-:Y:S01]  /*2f50*/  @!P4 IMAD.WIDE R16, R21, 0x4, R16 ;  /* 0x000000041510c825 */ /* 0x004fe200078e0210 */
[----:B------:R-:W-:-:S03]  /*2f60*/  MOV R21, UR6 ;  /* 0x0000000600157c02 */ /* 0x000fc60008000f00 */
[----:B----4-:R-:W-:Y:S02]  /*2f70*/  @!P3 IMAD R19, R19, R20, RZ ;  /* 0x000000141313b224 */ /* 0x010fe400078e02ff */
[----:B------:R-:W2:Y:S01]  /*2f80*/  @!P2 LDC R24, c[0x0][0x370] ;  /* 0x0000dc00ff18ab82 */ /* 0x000ea20000000800 */
[----:B------:R-:W-:-:S05]  /*2f90*/  @!P4 IMAD.WIDE.U32 R16, R21, 0x8, R16 ;  /* 0x000000081510c825 */ /* 0x000fca00078e0010 */
[----:B------:R4:W5:Y:S01]  /*2fa0*/  @!P4 LDG.E.64 R20, desc[UR14][R16.64] ;  /* 0x0000000e1014c981 */ /* 0x000962000c1e1b00 */
[----:B0-----:R-:W-:Y:S02]  /*2fb0*/  @!P3 IMAD R25, R19, R18, RZ ;  /* 0x000000121319b224 */ /* 0x001fe400078e02ff */
[----:B------:R-:W0:Y:S03]  /*2fc0*/  @!P3 LDC.64 R18, c[0x0][0x3d0] ;  /* 0x0000f400ff12bb82 */ /* 0x000e260000000a00 */
[----:B------:R-:W-:Y:S02]  /*2fd0*/  @!P3 SHF.L.U32 R25, R25, 0x1, RZ ;  /* 0x000000011919b819 */ /* 0x000fe400000006ff */
[----:B------:R-:W-:-:S03]  /*2fe0*/  MOV R27, UR4 ;  /* 0x00000004001b7c02 */ /* 0x000fc60008000f00 */
[----:B----4-:R-:W4:Y:S01]  /*2ff0*/  @!P2 LDC.64 R16, c[0x0][0x3d0] ;  /* 0x0000f400ff10ab82 */ /* 0x010f220000000a00 */
[----:B0-----:R-:W-:Y:S01]  /*3000*/  @!P3 IMAD.WIDE R18, R25, 0x4, R18 ;  /* 0x000000041912b825 */ /* 0x001fe200078e0212 */
[----:B------:R-:W-:-:S05]  /*3010*/  MOV R25, UR9 ;  /* 0x0000000900197c02 */ /* 0x000fca0008000f00 */
[----:B------:R-:W-:-:S06]  /*3020*/  @!P3 IMAD.WIDE.U32 R18, R25, 0x8, R18 ;  /* 0x000000081912b825 */ /* 0x000fcc00078e0012 */
[----:B------:R-:W5:Y:S01]  /*3030*/  @!P3 LDG.E.64 R18, desc[UR14][R18.64] ;  /* 0x0000000e1212b981 */ /* 0x000f62000c1e1b00 */
[----:B------:R-:W-:-:S05]  /*3040*/  @!P2 LOP3.LUT R27, R27, 0x1, RZ, 0xc0, !PT ;  /* 0x000000011b1ba812 */ /* 0x000fca00078ec0ff */
[----:B-1----:R-:W-:-:S04]  /*3050*/  @!P2 IMAD R5, R5, R27, RZ ;  /* 0x0000001b0505a224 */ /* 0x002fc800078e02ff */
[----:B--2---:R-:W-:-:S05]  /*3060*/  @!P2 IMAD R5, R5, R24, RZ ;  /* 0x000000180505a224 */ /* 0x004fca00078e02ff */
[----:B------:R-:W-:-:S05]  /*3070*/  @!P2 SHF.L.U32 R5, R5, 0x1, RZ ;  /* 0x000000010505a819 */ /* 0x000fca00000006ff */
[----:B----4-:R-:W-:Y:S01]  /*3080*/  @!P2 IMAD.WIDE R16, R5, 0x4, R16 ;  /* 0x000000040510a825 */ /* 0x010fe200078e0210 */
[----:B------:R-:W-:-:S05]  /*3090*/  MOV R5, UR19 ;  /* 0x0000001300057c02 */ /* 0x000fca0008000f00 */
[----:B------:R-:W-:-:S06]  /*30a0*/  @!P2 IMAD.WIDE.U32 R16, R5, 0x8, R16 ;  /* 0x000000080510a825 */ /* 0x000fcc00078e0010 */
[----:B------:R-:W2:Y:S01]  /*30b0*/  @!P2 LDG.E.64 R16, desc[UR14][R16.64] ;  /* 0x0000000e1010a981 */ /* 0x000ea2000c1e1b00 */
[----:B------:R-:W-:-:S04]  /*30c0*/  IADD3 R5, PT, PT, R4, 0x4, RZ ;  /* 0x0000000404057810 */ /* 0x000fc80007ffe0ff */
[----:B------:R-:W-:-:S04]  /*30d0*/  ISETP.NE.AND P1, PT, R5, UR12, PT ;  /* 0x0000000c05007c0c */ /* 0x000fc8000bf25270 */
[----:B------:R-:W-:-:S13]  /*30e0*/  ISETP.NE.OR P1, PT, R0, RZ, !P1 ;  /* 0x000000ff0000720c */ /* 0x000fda0004f25670 */
[----:B------:R-:W0:Y:S01]  /*30f0*/  @!P1 LDC R5, c[0x0][0x374] ;  /* 0x0000dd00ff059b82 */ /* 0x000e220000000800 */
[----:B------:R-:W-:-:S04]  /*3100*/  MOV R24, UR4 ;  /* 0x0000000400187c02 */ /* 0x000fc80008000f00 */
[----:B------:R-:W-:-:S03]  /*3110*/  @!P1 LOP3.LUT R24, R24, 0x1, RZ, 0xc0, !PT ;  /* 0x0000000118189812 */ /* 0x000fc600078ec0ff */
[----:B------:R-:W1:Y:S01]  /*3120*/  @!P1 LDC R25, c[0x0][0x370] ;  /* 0x0000dc00ff199b82 */ /* 0x000e620000000800 */
[----:B---3--:R-:W-:Y:S01]  /*3130*/  @!P5 FADD.FTZ R14, R14, R22 ;  /* 0x000000160e0ed221 */ /* 0x008fe20000010000 */
[----:B0-----:R-:W-:Y:S01]  /*3140*/  @!P1 IMAD R22, R5, R24, RZ ;  /* 0x0000001805169224 */ /* 0x001fe200078e02ff */
[----:B------:R-:W-:-:S04]  /*3150*/  IADD3 R5, PT, PT, R4, 0x5, RZ ;  /* 0x0000000504057810 */ /* 0x000fc80007ffe0ff */
[----:B------:R-:W-:-:S04]  /*3160*/  ISETP.NE.AND P0, PT, R5, UR12, PT ;  /* 0x0000000c05007c0c */ /* 0x000fc8000bf05270 */
[----:B------:R-:W-:Y:S02]  /*3170*/  ISETP.NE.OR P0, PT, R0, RZ, !P0 ;  /* 0x000000ff0000720c */ /* 0x000fe40004705670 */
[----:B------:R-:W-:-:S11]  /*3180*/  IADD3 R5, PT, PT, R4, 0x6, RZ ;  /* 0x0000000604057810 */ /* 0x000fd60007ffe0ff */
[----:B------:R-:W0:Y:S01]  /*3190*/  @!P0 LDC R24, c[0x0][0x374] ;  /* 0x0000dd00ff188b82 */ /* 0x000e220000000800 */
[----:B------:R-:W-:Y:S01]  /*31a0*/  ISETP.NE.AND P6, PT, R5, UR12, PT ;  /* 0x0000000c05007c0c */ /* 0x000fe2000bfc5270 */
[----:B------:R-:W-:-:S03]  /*31b0*/  @!P5 FADD.FTZ R15, R15, R23 ;  /* 0x000000170f0fd221 */ /* 0x000fc60000010000 */
[----:B------:R-:W-:Y:S02]  /*31c0*/  ISETP.NE.OR P5, PT, R0, RZ, !P6 ;  /* 0x000000ff0000720c */ /* 0x000fe400077a5670 */
[----:B------:R-:W-:-:S04]  /*31d0*/  MOV R5, UR4 ;  /* 0x0000000400057c02 */ /* 0x000fc80008000f00 */
[----:B------:R-:W-:Y:S01]  /*31e0*/  @!P0 LOP3.LUT R5, R5, 0x1, RZ, 0xc0, !PT ;  /* 0x0000000105058812 */ /* 0x000fe200078ec0ff */
[----:B------:R-:W3:Y:S04]  /*31f0*/  @!P0 LDC R23, c[0x0][0x370] ;  /* 0x0000dc00ff178b82 */ /* 0x000ee80000000800 */
[----:B0-----:R-:W-:-:S04]  /*3200*/  @!P0 IMAD R24, R24, R5, RZ ;  /* 0x0000000518188224 */ /* 0x001fc800078e02ff */
[----:B------:R-:W0:Y:S01]  /*3210*/  @!P5 LDC R5, c[0x0][0x374] ;  /* 0x0000dd00ff05db82 */ /* 0x000e220000000800 */
[----:B-----5:R-:W-:Y:S01]  /*3220*/  @!P4 FADD.FTZ R14, R14, R20 ;  /* 0x000000140e0ec221 */ /* 0x020fe20000010000 */
[----:B------:R-:W-:-:S04]  /*3230*/  MOV R20, UR4 ;  /* 0x0000000400147c02 */ /* 0x000fc80008000f00 */
[----:B------:R-:W-:-:S05]  /*3240*/  @!P5 LOP3.LUT R20, R20, 0x1, RZ, 0xc0, !PT ;  /* 0x000000011414d812 */ /* 0x000fca00078ec0ff */
[----:B0-----:R-:W-:Y:S02]  /*3250*/  @!P5 IMAD R5, R5, R20, RZ ;  /* 0x000000140505d224 */ /* 0x001fe400078e02ff */
[----:B------:R-:W0:Y:S01]  /*3260*/  @!P5 LDC R20, c[0x0][0x370] ;  /* 0x0000dc00ff14db82 */ /* 0x000e220000000800 */
[----:B------:R-:W-:Y:S01]  /*3270*/  @!P4 FADD.FTZ R15, R15, R21 ;  /* 0x000000150f0fc221 */ /* 0x000fe20000010000 */
[----:B------:R-:W-:-:S04]  /*3280*/  IADD3 R21, PT, PT, R4, 0x7, RZ ;  /* 0x0000000704157810 */ /* 0x000fc80007ffe0ff */
[----:B------:R-:W-:Y:S01]  /*3290*/  ISETP.NE.AND P4, PT, R21, UR12, PT ;  /* 0x0000000c15007c0c */ /* 0x000fe2000bf85270 */
[----:B-1----:R-:W-:Y:S02]  /*32a0*/  @!P1 IMAD R22, R22, R25, RZ ;  /* 0x0000001916169224 */ /* 0x002fe400078e02ff */
[----:B---3--:R-:W-:Y:S02]  /*32b0*/  @!P0 IMAD R23, R24, R23, RZ ;  /* 0x0000001718178224 */ /* 0x008fe400078e02ff */
[----:B0-----:R-:W-:Y:S02]  /*32c0*/  @!P5 IMAD R5, R5, R20, RZ ;  /* 0x000000140505d224 */ /* 0x001fe400078e02ff */
[----:B------:R-:W0:Y:S01]  /*32d0*/  @!P0 LDC.64 R20, c[0x0][0x3d0] ;  /* 0x0000f400ff148b82 */ /* 0x000e220000000a00 */
[----:B------:R-:W-:Y:S01]  /*32e0*/  @!P3 FADD.FTZ R14, R14, R18 ;  /* 0x000000120e0eb221 */ /* 0x000fe20000010000 */
[----:B------:R-:W-:-:S06]  /*32f0*/  @!P3 FADD.FTZ R15, R15, R19 ;  /* 0x000000130f0fb221 */ /* 0x000fcc0000010000 */
[----:B------:R-:W1:Y:S01]  /*3300*/  @!P1 LDC.64 R18, c[0x0][0x3d0] ;  /* 0x0000f400ff129b82 */ /* 0x000e620000000a00 */
[----:B------:R-:W-:Y:S02]  /*3310*/  ISETP.NE.OR P4, PT, R0, RZ, !P4 ;  /* 0x000000ff0000720c */ /* 0x000fe40006785670 */
[----:B------:R-:W-:Y:S02]  /*3320*/  @!P1 SHF.L.U32 R25, R22, 0x1, RZ ;  /* 0x0000000116199819 */ /* 0x000fe400000006ff */
[----:B------:R-:W-:-:S05]  /*3330*/  @!P0 SHF.L.U32 R23, R23, 0x1, RZ ;  /* 0x0000000117178819 */ /* 0x000fca00000006ff */
[----:B0-----:R-:W-:Y:S01]  /*3340*/  @!P0 IMAD.WIDE R20, R23, 0x4, R20 ;  /* 0x0000000417148825 */ /* 0x001fe200078e0214 */
[----:B------:R-:W-:-:S03]  /*3350*/  MOV R23, UR11 ;  /* 0x0000000b00177c02 */ /* 0x000fc60008000f00 */
[----:B-1----:R-:W-:Y:S01]  /*3360*/  @!P1 IMAD.WIDE R18, R25, 0x4, R18 ;  /* 0x0000000419129825 */ /* 0x002fe200078e0212 */
[----:B------:R-:W-:Y:S01]  /*3370*/  MOV R25, UR18 ;  /* 0x0000001200197c02 */ /* 0x000fe20008000f00 */
[----:B------:R-:W0:Y:S02]  /*3380*/  @!P4 LDC R24, c[0x0][0x374] ;  /* 0x0000dd00ff18cb82 */ /* 0x000e240000000800 */
[----:B------:R-:W-:-:S06]  /*3390*/  @!P1 IMAD.WIDE.U32 R18, R23, 0x8, R18 ;  /* 0x0000000817129825 */ /* 0x000fcc00078e0012 */
[----:B------:R-:W1:Y:S01]  /*33a0*/  @!P5 LDC.64 R22, c[0x0][0x3d0] ;  /* 0x0000f400ff16db82 */ /* 0x000e620000000a00 */
[----:B------:R-:W-:Y:S01]  /*33b0*/  @!P0 IMAD.WIDE.U32 R20, R25, 0x8, R20 ;  /* 0x0000000819148825 */ /* 0x000fe200078e0014 */
[----:B------:R-:W-:Y:S02]  /*33c0*/  MOV R27, UR4 ;  /* 0x00000004001b7c02 */ /* 0x000fe40008000f00 */
[----:B------:R-:W-:Y:S01]  /*33d0*/  @!P5 SHF.L.U32 R5, R5, 0x1, RZ ;  /* 0x000000010505d819 */ /* 0x000fe200000006ff */
[----:B--2---:R-:W-:Y:S01]  /*33e0*/  @!P2 FADD.FTZ R14, R14, R16 ;  /* 0x000000100e0ea221 */ /* 0x004fe20000010000 */
[----:B------:R-:W2:Y:S02]  /*33f0*/  @!P1 LDG.E.64 R18, desc[UR14][R18.64] ;  /* 0x0000000e12129981 */ /* 0x000ea4000c1e1b00 */
[----:B------:R-:W3:Y:S01]  /*3400*/  @!P4 LDC R25, c[0x0][0x370] ;  /* 0x0000dc00ff19cb82 */ /* 0x000ee20000000800 */
[----:B------:R-:W-:Y:S01]  /*3410*/  @!P4 LOP3.LUT R27, R27, 0x1, RZ, 0xc0, !PT ;  /* 0x000000011b1bc812 */ /* 0x000fe200078ec0ff */
[----:B------:R-:W4:Y:S04]  /*3420*/  @!P0 LDG.E.64 R20, desc[UR14][R20.64] ;  /* 0x0000000e14148981 */ /* 0x000f28000c1e1b00 */
[----:B0-----:R-:W-:-:S02]  /*3430*/  @!P4 IMAD R16, R24, R27, RZ ;  /* 0x0000001b1810c224 */ /* 0x001fc400078e02ff */
[----:B-1----:R-:W-:Y:S01]  /*3440*/  @!P5 IMAD.WIDE R22, R5, 0x4, R22 ;  /* 0x000000040516d825 */ /* 0x002fe200078e0216 */
[----:B------:R-:W-:-:S03]  /*3450*/  MOV R5, UR17 ;  /* 0x0000001100057c02 */ /* 0x000fc60008000f00 */
[----:B---3--:R-:W-:Y:S02]  /*3460*/  @!P4 IMAD R16, R16, R25, RZ ;  /* 0x000000191010c224 */ /* 0x008fe400078e02ff */
[----:B------:R-:W-:Y:S02]  /*3470*/  @!P5 IMAD.WIDE.U32 R24, R5, 0x8, R22 ;  /* 0x000000080518d825 */ /* 0x000fe400078e0016 */
[----:B------:R-:W0:Y:S01]  /*3480*/  @!P4 LDC.64 R22, c[0x0][0x3d0] ;  /* 0x0000f400ff16cb82 */ /* 0x000e220000000a00 */
[----:B------:R-:W-:-:S03]  /*3490*/  @!P4 SHF.L.U32 R5, R16, 0x1, RZ ;  /* 0x000000011005c819 */ /* 0x000fc600000006ff */
[----:B------:R-:W3:Y:S02]  /*34a0*/  @!P5 LDG.E.64 R24, desc[UR14][R24.64] ;  /* 0x0000000e1818d981 */ /* 0x000ee4000c1e1b00 */
[----:B0-----:R-:W-:Y:S01]  /*34b0*/  @!P4 IMAD.WIDE R22, R5, 0x4, R22 ;  /* 0x000000040516c825 */ /* 0x001fe200078e0216 */
[----:B------:R-:W-:-:S05]  /*34c0*/  MOV R5, UR20 ;  /* 0x0000001400057c02 */ /* 0x000fca0008000f00 */
[----:B------:R-:W-:-:S06]  /*34d0*/  @!P4 IMAD.WIDE.U32 R22, R5, 0x8, R22 ;  /* 0x000000080516c825 */ /* 0x000fcc00078e0016 */
[----:B------:R-:W5:Y:S01]  /*34e0*/  @!P4 LDG.E.64 R22, desc[UR14][R22.64] ;  /* 0x0000000e1616c981 */ /* 0x000f62000c1e1b00 */
[----:B------:R-:W0:Y:S01]  /*34f0*/  LDCU UR7, c[0x0][0x374] ;  /* 0x00006e80ff0777ac */ /* 0x000e220008000800 */
[----:B------:R-:W1:Y:S01]  /*3500*/  LDC R5, c[0x0][0x370] ;  /* 0x0000dc00ff057b82 */ /* 0x000e620000000800 */
[----:B------:R-:W-:Y:S01]  /*3510*/  @!P2 FADD.FTZ R15, R15, R17 ;  /* 0x000000110f0fa221 */ /* 0x000fe20000010000 */
[----:B------:R-:W-:Y:S01]  /*3520*/  IADD3 R4, PT, PT, R4, 0x8, RZ ;  /* 0x0000000804047810 */ /* 0x000fe20007ffe0ff */
[----:B------:R-:W-:Y:S01]  /*3530*/  UIADD3 UR13, UPT, UPT, UR13, 0x8, URZ ;  /* 0x000000080d0d7890 */ /* 0x000fe2000fffe0ff */
[----:B-1----:R-:W-:Y:S01]  /*3540*/  LOP3.LUT R5, R5, 0x7ffffff8, RZ, 0xc0, !PT ;  /* 0x7ffffff805057812 */ /* 0x002fe200078ec0ff */
        /* <DEDUP_REMOVED lines=8> */
[----:B--2---:R-:W-:Y:S01]  /*35d0*/  @!P1 FADD.FTZ R14, R14, R18 ;  /* 0x000000120e0e9221 */ /* 0x004fe20000010000 */
[----:B------:R-:W-:-:S03]  /*35e0*/  @!P1 FADD.FTZ R15, R15, R19 ;  /* 0x000000130f0f9221 */ /* 0x000fc60000010000 */
[----:B----4-:R-:W-:Y:S01]  /*35f0*/  @!P0 FADD.FTZ R14, R14, R20 ;  /* 0x000000140e0e8221 */ /* 0x010fe20000010000 */
[----:B------:R-:W-:Y:S01]  /*3600*/  @!P0 FADD.FTZ R15, R15, R21 ;  /* 0x000000150f0f8221 */ /* 0x000fe20000010000 */
[----:B------:R-:W-:Y:S02]  /*3610*/  ISETP.NE.AND P0, PT, R4, R5, PT ;  /* 0x000000050400720c */ /* 0x000fe40003f05270 */
[----:B---3--:R-:W-:Y:S01]  /*3620*/  @!P5 FADD.FTZ R14, R14, R24 ;  /* 0x000000180e0ed221 */ /* 0x008fe20000010000 */
[----:B------:R-:W-:-:S03]  /*3630*/  @!P5 FADD.FTZ R15, R15, R25 ;  /* 0x000000190f0fd221 */ /* 0x000fc60000010000 */
[----:B-----5:R-:W-:Y:S01]  /*3640*/  @!P4 FADD.FTZ R14, R14, R22 ;  /* 0x000000160e0ec221 */ /* 0x020fe20000010000 */
[----:B------:R-:W-:-:S06]  /*3650*/  @!P4 FADD.FTZ R15, R15, R23 ;  /* 0x000000170f0fc221 */ /* 0x000fcc0000010000 */
[----:B------:R-:W-:Y:S05]  /*3660*/  @P0 BRA `(.L_x_1288) ;  /* 0xfffffff400a00947 */ /* 0x000fea000383ffff */
[----:B------:R-:W-:-:S07]  /*3670*/  MOV R26, R5 ;  /* 0x00000005001a7202 */ /* 0x000fce0000000f00 */
.L_x_1287:
[----:B------:R-:W0:Y:S02]  /*3680*/  LDC R4, c[0x0][0x370] ;  /* 0x0000dc00ff047b82 */ /* 0x000e240000000800 */
[----:B0-----:R-:W-:-:S13]  /*3690*/  LOP3.LUT P0, R16, R4, 0x7, RZ, 0xc0, !PT ;  /* 0x0000000704107812 */ /* 0x001fda000780c0ff */
[----:B------:R-:W-:Y:S05]  /*36a0*/  @!P0 BRA `(.L_x_1284) ;  /* 0x0000000400248947 */ /* 0x000fea0003800000 */
[----:B------:R-:W0:Y:S01]  /*36b0*/  LDC R5, c[0x0][0x374] ;  /* 0x0000dd00ff057b82 */ /* 0x000e220000000800 */
[----:B------:R-:W-:Y:S01]  /*36c0*/  ULOP3.LUT UR6, UR4, 0x1, URZ, 0xc0, !UPT ;  /* 0x0000000104067892 */ /* 0x000fe2000f8ec0ff */
[----:B------:R-:W-:-:S04]  /*36d0*/  IADD3 R16, PT, PT, R16, -0x1, RZ ;  /* 0xffffffff10107810 */ /* 0x000fc80007ffe0ff */
[----:B------:R-:W-:Y:S02]  /*36e0*/  ISETP.GE.U32.AND P0, PT, R16, 0x3, PT ;  /* 0x000000031000780c */ /* 0x000fe40003f06070 */
[----:B------:R-:W1:Y:S01]  /*36f0*/  LDC.64 R18, c[0x0][0x3d0] ;  /* 0x0000f400ff127b82 */ /* 0x000e620000000a00 */
[----:B0-----:R-:W-:-:S07]  /*3700*/  IMAD R17, R5, UR6, RZ ;  /* 0x0000000605117c24 */ /* 0x001fce000f8e02ff */
[----:B------:R-:W0:Y:S01]  /*3710*/  S2UR UR6, SR_CTAID.Y ;  /* 0x00000000000679c3 */ /* 0x000e220000002600 */
[----:B------:R-:W-:-:S05]  /*3720*/  IMAD R17, R17, R4, RZ ;  /* 0x0000000411117224 */ /* 0x000fca00078e02ff */
[----:B------:R-:W-:-:S05]  /*3730*/  SHF.L.U32 R17, R17, 0x1, RZ ;  /* 0x0000000111117819 */ /* 0x000fca00000006ff */
[----:B-1----:R-:W-:Y:S01]  /*3740*/  IMAD.WIDE R18, R17, 0x4, R18 ;  /* 0x0000000411127825 */ /* 0x002fe200078e0212 */
[----:B------:R-:W-:Y:S06]  /*3750*/  @!P0 BRA `(.L_x_1289) ;  /* 0x0000000000788947 */ /* 0x000fec0003800000 */
[----:B------:R-:W-:Y:S02]  /*3760*/  ISETP.NE.AND P0, PT, R0, RZ, PT ;  /* 0x000000ff0000720c */ /* 0x000fe40003f05270 */
[C---:B--2---:R-:W-:Y:S02]  /*3770*/  IADD3 R20, PT, PT, R26.reuse, 0x1, RZ ;  /* 0x000000011a147810 */ /* 0x044fe40007ffe0ff */
[----:B------:R-:W-:Y:S02]  /*3780*/  ISETP.EQ.OR P1, PT, R26, UR12, P0 ;  /* 0x0000000c1a007c0c */ /* 0x000fe40008722670 */
[----:B------:R-:W-:Y:S02]  /*3790*/  ISETP.EQ.OR P2, PT, R20, UR12, P0 ;  /* 0x0000000c14007c0c */ /* 0x000fe40008742670 */
[C---:B------:R-:W-:Y:S02]  /*37a0*/  IADD3 R22, PT, PT, R26.reuse, 0x2, RZ ;  /* 0x000000021a167810 */ /* 0x040fe40007ffe0ff */
[----:B------:R-:W-:-:S02]  /*37b0*/  IADD3 R24, PT, PT, R26, 0x3, RZ ;  /* 0x000000031a187810 */ /* 0x000fc40007ffe0ff */
[----:B------:R-:W-:Y:S02]  /*37c0*/  ISETP.EQ.OR P3, PT, R22, UR12, P0 ;  /* 0x0000000c16007c0c */ /* 0x000fe40008762670 */
[----:B------:R-:W-:-:S03]  /*37d0*/  ISETP.EQ.OR P0, PT, R24, UR12, P0 ;  /* 0x0000000c18007c0c */ /* 0x000fc60008702670 */
[CC--:B0-----:R-:W-:Y:S02]  /*37e0*/  @!P1 IMAD R17, R26.reuse, R5.reuse, UR6 ;  /* 0x000000061a119e24 */ /* 0x0c1fe4000f8e0205 */
[----:B------:R-:W-:Y:S02]  /*37f0*/  @!P2 IMAD R20, R26, R5, R5 ;  /* 0x000000051a14a224 */ /* 0x000fe400078e0205 */
[----:B------:R-:W-:-:S03]  /*3800*/  @!P1 IMAD.WIDE.U32 R16, R17, 0x8, R18 ;  /* 0x0000000811109825 */ /* 0x000fc600078e0012 */
[----:B---3--:R-:W-:Y:S01]  /*3810*/  @!P2 IADD3 R23, PT, PT, R20, UR6, RZ ;  /* 0x000000061417ac10 */ /* 0x008fe2000fffe0ff */
[-C--:B------:R-:W-:Y:S02]  /*3820*/  @!P3 IMAD R21, R22, R5.reuse, UR6 ;  /* 0x000000061615be24 */ /* 0x080fe4000f8e0205 */
[----:B------:R-:W2:Y:S01]  /*3830*/  @!P1 LDG.E.64 R16, desc[UR14][R16.64] ;  /* 0x0000000e10109981 */ /* 0x000ea2000c1e1b00 */
[----:B------:R-:W-:Y:S02]  /*3840*/  @!P0 IMAD R24, R24, R5, UR6 ;  /* 0x0000000618188e24 */ /* 0x000fe4000f8e0205 */
[----:B------:R-:W-:-:S04]  /*3850*/  @!P2 IMAD.WIDE.U32 R22, R23, 0x8, R18 ;  /* 0x000000081716a825 */ /* 0x000fc800078e0012 */
[--C-:B------:R-:W-:Y:S02]  /*3860*/  @!P3 IMAD.WIDE.U32 R20, R21, 0x8, R18.reuse ;  /* 0x000000081514b825 */ /* 0x100fe400078e0012 */
[----:B------:R-:W3:Y:S02]  /*3870*/  @!P2 LDG.E.64 R22, desc[UR14][R22.64] ;  /* 0x0000000e1616a981 */ /* 0x000ee4000c1e1b00 */
[----:B------:R-:W-:Y:S02]  /*3880*/  @!P0 IMAD.WIDE.U32 R24, R24, 0x8, R18 ;  /* 0x0000000818188825 */ /* 0x000fe400078e0012 */
        /* <DEDUP_REMOVED lines=11> */
.L_x_1289:
[----:B------:R-:W-:-:S13]  /*3940*/  LOP3.LUT P0, R16, R4, 0x3, RZ, 0xc0, !PT ;  /* 0x0000000304107812 */ /* 0x000fda000780c0ff */
[----:B------:R-:W-:Y:S05]  /*3950*/  @!P0 BRA `(.L_x_1284) ;  /* 0x0000000000788947 */ /* 0x000fea0003800000 */
[----:B------:R-:W-:-:S13]  /*3960*/  ISETP.NE.AND P0, PT, R16, 0x1, PT ;  /* 0x000000011000780c */ /* 0x000fda0003f05270 */
[----:B------:R-:W-:Y:S05]  /*3970*/  @!P0 BRA `(.L_x_1290) ;  /* 0x0000000000408947 */ /* 0x000fea0003800000 */
[----:B------:R-:W-:Y:S02]  /*3980*/  ISETP.NE.AND P0, PT, R0, RZ, PT ;  /* 0x000000ff0000720c */ /* 0x000fe40003f05270 */
[----:B------:R-:W-:-:S04]  /*3990*/  IADD3 R16, PT, PT, R26, 0x1, RZ ;  /* 0x000000011a107810 */ /* 0x000fc80007ffe0ff */
[----:B------:R-:W-:Y:S02]  /*39a0*/  ISETP.EQ.OR P1, PT, R16, UR12, P0 ;  /* 0x0000000c10007c0c */ /* 0x000fe40008722670 */
[----:B------:R-:W-:-:S11]  /*39b0*/  ISETP.EQ.OR P0, PT, R26, UR12, P0 ;  /* 0x0000000c1a007c0c */ /* 0x000fd60008702670 */
[CC--:B------:R-:W-:Y:S02]  /*39c0*/  @!P1 IMAD R16, R26.reuse, R5.reuse, R5 ;  /* 0x000000051a109224 */ /* 0x0c0fe400078e0205 */
[----:B0-----:R-:W-:-:S03]  /*39d0*/  @!P0 IMAD R21, R26, R5, UR6 ;  /* 0x000000061a158e24 */ /* 0x001fc6000f8e0205 */
[----:B------:R-:W-:Y:S01]  /*39e0*/  @!P1 IADD3 R17, PT, PT, R16, UR6, RZ ;  /* 0x0000000610119c10 */ /* 0x000fe2000fffe0ff */
[----:B--2---:R-:W-:-:S04]  /*39f0*/  @!P0 IMAD.WIDE.U32 R20, R21, 0x8, R18 ;  /* 0x0000000815148825 */ /* 0x004fc800078e0012 */
[----:B------:R-:W-:Y:S02]  /*3a00*/  @!P1 IMAD.WIDE.U32 R16, R17, 0x8, R18 ;  /* 0x0000000811109825 */ /* 0x000fe400078e0012 */
[----:B------:R-:W2:Y:S04]  /*3a10*/  @!P0 LDG.E.64 R20, desc[UR14][R20.64] ;  /* 0x0000000e14148981 */ /* 0x000ea8000c1e1b00 */
[----:B------:R-:W4:Y:S01]  /*3a20*/  @!P1 LDG.E.64 R16, desc[UR14][R16.64] ;  /* 0x0000000e10109981 */ /* 0x000f22000c1e1b00 */
[----:B------:R-:W-:Y:S01]  /*3a30*/  IADD3 R26, PT, PT, R26, 0x2, RZ ;  /* 0x000000021a1a7810 */ /* 0x000fe20007ffe0ff */
[----:B--2---:R-:W-:Y:S01]  /*3a40*/  @!P0 FADD.FTZ R14, R14, R20 ;  /* 0x000000140e0e8221 */ /* 0x004fe20000010000 */
[----:B------:R-:W-:-:S03]  /*3a50*/  @!P0 FADD.FTZ R15, R15, R21 ;  /* 0x000000150f0f8221 */ /* 0x000fc60000010000 */
[----:B----4-:R-:W-:Y:S01]  /*3a60*/  @!P1 FADD.FTZ R14, R14, R16 ;  /* 0x000000100e0e9221 */ /* 0x010fe20000010000 */
[----:B------:R-:W-:-:S07]  /*3a70*/  @!P1 FADD.FTZ R15, R15, R17 ;  /* 0x000000110f0f9221 */ /* 0x000fce0000010000 */
.L_x_1290:
[----:B------:R-:W-:Y:S01]  /*3a80*/  ISETP.NE.AND P0, PT, R26, UR12, PT ;  /* 0x0000000c1a007c0c */ /* 0x000fe2000bf05270 */
[----:B------:R-:W-:Y:S01]  /*3a90*/  BSSY.RECONVERGENT B0, `(.L_x_1284) ;  /* 0x000000a000007945 */ /* 0x000fe20003800200 */
[----:B------:R-:W-:Y:S02]  /*3aa0*/  LOP3.LUT R4, R4, 0x1, RZ, 0xc0, !PT ;  /* 0x0000000104047812 */ /* 0x000fe400078ec0ff */
[----:B------:R-:W-:-:S04]  /*3ab0*/  ISETP.NE.OR P0, PT, R0, RZ, !P0 ;  /* 0x000000ff0000720c */ /* 0x000fc80004705670 */
[----:B------:R-:W-:-:S13]  /*3ac0*/  ISETP.NE.U32.OR P0, PT, R4, 0x1, P0 ;  /* 0x000000010400780c */ /* 0x000fda0000705470 */
[----:B------:R-:W-:Y:S05]  /*3ad0*/  @P0 BRA `(.L_x_1291) ;  /* 0x0000000000140947 */ /* 0x000fea0003800000 */
[----:B0-----:R-:W-:-:S04]  /*3ae0*/  IMAD R5, R5, R26, UR6 ;  /* 0x0000000605057e24 */ /* 0x001fc8000f8e021a */
[----:B------:R-:W-:-:S06]  /*3af0*/  IMAD.WIDE.U32 R18, R5, 0x8, R18 ;  /* 0x0000000805127825 */ /* 0x000fcc00078e0012 */
[----:B------:R-:W2:Y:S02]  /*3b00*/  LDG.E.64 R18, desc[UR14][R18.64] ;  /* 0x0000000e12127981 */ /* 0x000ea4000c1e1b00 */
[----:B--2---:R-:W-:Y:S01]  /*3b10*/  FADD.FTZ R14, R14, R18 ;  /* 0x000000120e0e7221 */ /* 0x004fe20000010000 */
[----:B------:R-:W-:-:S07]  /*3b20*/  FADD.FTZ R15, R15, R19 ;  /* 0x000000130f0f7221 */ /* 0x000fce0000010000 */
.L_x_1291:
[----:B0-----:R-:W-:Y:S05]  /*3b30*/  BSYNC.RECONVERGENT B0 ;  /* 0x0000000000007941 */ /* 0x001fea0003800200 */
.L_x_1284:
[----:B------:R-:W5:Y:S01]  /*3b40*/  S2UR UR7, SR_CgaCtaId ;  /* 0x00000000000779c3 */ /* 0x000f620000008800 */
[----:B------:R-:W-:Y:S01]  /*3b50*/  ISETP.NE.AND P0, PT, R0, RZ, PT ;  /* 0x000000ff0000720c */ /* 0x000fe20003f05270 */
[----:B0-----:R-:W-:Y:S01]  /*3b60*/  UMOV UR6, 0x400 ;  /* 0x0000040000067882 */ /* 0x001fe20000000000 */
[----:B------:R-:W0:Y:S01]  /*3b70*/  LDCU.64 UR8, c[0x0][0x400] ;  /* 0x00008000ff0877ac */ /* 0x000e220008000a00 */
[----:B----4-:R-:W-:Y:S01]  /*3b80*/  FADD.FTZ R19, R39, -UR21 ;  /* 0x8000001527137e21 */ /* 0x010fe20008010000 */
[----:B---3--:R-:W-:Y:S01]  /*3b90*/  FADD.FTZ R23, R40, -UR21 ;  /* 0x8000001528177e21 */ /* 0x008fe20008010000 */
[----:B------:R-:W-:Y:S01]  /*3ba0*/  FADD.FTZ R41, R41, -UR21 ;  /* 0x8000001529297e21 */ /* 0x000fe20008010000 */
[----:B------:R-:W-:Y:S01]  /*3bb0*/  FADD.FTZ R27, R38, -UR21 ;  /* 0x80000015261b7e21 */ /* 0x000fe20008010000 */
[----:B------:R-:W3:Y:S01]  /*3bc0*/  LDC R16, c[0x0][0x41c] ;  /* 0x00010700ff107b82 */ /* 0x000ee20000000800 */
[----:B------:R-:W-:Y:S01]  /*3bd0*/  FADD.FTZ R36, R36, -UR21 ;  /* 0x8000001524247e21 */ /* 0x000fe20008010000 */
[----:B--2---:R-:W-:Y:S01]  /*3be0*/  FADD.FTZ R20, R37, -UR21 ;  /* 0x8000001525147e21 */ /* 0x004fe20008010000 */
[----:B------:R-:W-:Y:S01]  /*3bf0*/  FADD.FTZ R21, R34, -UR21 ;  /* 0x8000001522157e21 */ /* 0x000fe20008010000 */
[----:B------:R-:W-:Y:S01]  /*3c00*/  FADD.FTZ R22, R35, -UR21 ;  /* 0x8000001523167e21 */ /* 0x000fe20008010000 */
[----:B------:R-:W-:Y:S01]  /*3c10*/  FMUL.FTZ R34, R19, UR16 ;  /* 0x0000001013227c20 */ /* 0x000fe20008410000 */
[----:B------:R-:W-:Y:S01]  /*3c20*/  FMUL.FTZ R23, R23, UR16 ;  /* 0x0000001017177c20 */ /* 0x000fe20008410000 */
[----:B------:R-:W-:Y:S01]  /*3c30*/  FMUL.FTZ R27, R27, UR16 ;  /* 0x000000101b1b7c20 */ /* 0x000fe20008410000 */
[----:B------:R-:W-:Y:S01]  /*3c40*/  FMUL.FTZ R19, R36, UR16 ;  /* 0x0000001024137c20 */ /* 0x000fe20008410000 */
[----:B------:R-:W-:Y:S01]  /*3c50*/  FMUL.FTZ R20, R20, UR16 ;  /* 0x0000001014147c20 */ /* 0x000fe20008410000 */
[----:B------:R-:W-:Y:S01]  /*3c60*/  FMUL.FTZ R21, R21, UR16 ;  /* 0x0000001015157c20 */ /* 0x000fe20008410000 */
[----:B------:R-:W-:Y:S01]  /*3c70*/  FMUL.FTZ R22, R22, UR16 ;  /* 0x0000001016167c20 */ /* 0x000fe20008410000 */
[----:B-1----:R-:W-:Y:S01]  /*3c80*/  FMUL.FTZ R24, R41, UR16 ;  /* 0x0000001029187c20 */ /* 0x002fe20008410000 */
[----:B-----5:R-:W-:Y:S01]  /*3c90*/  ULEA UR6, UR7, UR6, 0x18 ;  /* 0x0000000607067291 */ /* 0x020fe2000f8ec0ff */
[----:B------:R-:W1:Y:S01]  /*3ca0*/  LDCU.U8 UR7, c[0x0][0x414] ;  /* 0x00008280ff0777ac */ /* 0x000e620008000000 */
[----:B---3--:R-:W-:-:S07]  /*3cb0*/  IMAD R39, R16, UR12, R43 ;  /* 0x0000000c10277c24 */ /* 0x008fce000f8e022b */
[----:B------:R2:W-:Y:S01]  /*3cc0*/  @!P0 STS.64 [UR6+0xc0], R14 ;  /* 0x0000c00eff008988 */ /* 0x0005e20008000a06 */
[----:B------:R-:W-:Y:S01]  /*3cd0*/  BAR.SYNC.DEFER_BLOCKING 0x0 ;  /* 0x0000000000007b1d */ /* 0x000fe20000010000 */
[C---:B------:R-:W-:Y:S02]  /*3ce0*/  IADD3 R17, PT, PT, R39.reuse, 0x40, RZ ;  /* 0x0000004027117810 */ /* 0x040fe40007ffe0ff */
[C---:B0-----:R-:W-:Y:S02]  /*3cf0*/  ISETP.GE.U32.AND P0, PT, R39.reuse, UR8, PT ;  /* 0x0000000827007c0c */ /* 0x041fe4000bf06070 */
[C---:B------:R-:W-:Y:S01]  /*3d00*/  IADD3 R16, PT, PT, R39.reuse, 0x60, RZ ;  /* 0x0000006027107810 */ /* 0x040fe20007ffe0ff */
[----:B-1----:R-:W-:Y:S01]  /*3d10*/  UISETP.NE.AND UP0, UPT, UR7, URZ, UPT ;  /* 0x000000ff0700728c */ /* 0x002fe2000bf05270 */
[----:B--2---:R-:W-:Y:S02]  /*3d20*/  IADD3 R15, PT, PT, R39, 0x20, RZ ;  /* 0x00000020270f7810 */ /* 0x004fe40007ffe0ff */
[----:B------:R-:W-:-:S02]  /*3d30*/  ISETP.GE.U32.AND P3, PT, R17, UR8, PT ;  /* 0x0000000811007c0c */ /* 0x000fc4000bf66070 */
[----:B------:R-:W-:Y:S02]  /*3d40*/  ISETP.GE.U32.AND P2, PT, R15, UR8, PT ;  /* 0x000000080f007c0c */ /* 0x000fe4000bf46070 */
[----:B------:R-:W-:Y:S02]  /*3d50*/  SHF.R.S32.HI R14, RZ, 0x1f, R15 ;  /* 0x0000001fff0e7819 */ /* 0x000fe4000001140f */
[----:B------:R-:W-:Y:S02]  /*3d60*/  SHF.R.S32.HI R18, RZ, 0x1f, R17 ;  /* 0x0000001fff127819 */ /* 0x000fe40000011411 */
[----:B------:R-:W-:Y:S02]  /*3d70*/  ISETP.GE.AND.EX P2, PT, R14, UR9, PT, P2 ;  /* 0x000000090e007c0c */ /* 0x000fe4000bf46320 */
[----:B------:R-:W-:Y:S01]  /*3d80*/  ISETP.GE.AND.EX P3, PT, R18, UR9, PT, P3 ;  /* 0x0000000912007c0c */ /* 0x000fe2000bf66330 */
[----:B------:R-:W0:Y:S01]  /*3d90*/  LDS.64 R4, [UR6+0xc0] ;  /* 0x0000c006ff047984 */ /* 0x000e220008000a00 */
[----:B------:R-:W0:Y:S02]  /*3da0*/  LDCU UR6, c[0x0][0x42c] ;  /* 0x00008580ff0677ac */ /* 0x000e240008000800 */
[----:B0-----:R-:W-:Y:S01]  /*3db0*/  FMUL.FTZ R26, R4, UR6 ;  /* 0x00000006041a7c20 */ /* 0x001fe20008410000 */
[----:B------:R-:W-:Y:S01]  /*3dc0*/  SHF.R.S32.HI R4, RZ, 0x1f, R39 ;  /* 0x0000001fff047819 */ /* 0x000fe20000011427 */
[----:B------:R-:W-:-:S03]  /*3dd0*/  FMUL.FTZ R5, R5, UR6 ;  /* 0x0000000605057c20 */ /* 0x000fc60008410000 */
[----:B------:R-:W-:Y:S02]  /*3de0*/  ISETP.GE.AND.EX P1, PT, R4, UR9, PT, P0 ;  /* 0x0000000904007c0c */ /* 0x000fe4000bf26300 */
[----:B------:R-:W-:Y:S01]  /*3df0*/  ISETP.GE.U32.AND P0, PT, R16, UR8, PT ;  /* 0x0000000810007c0c */ /* 0x000fe2000bf06070 */
        /* <DEDUP_REMOVED lines=19> */
.L_x_1292:
        /* <DEDUP_REMOVED lines=14> */
[----:B------:R-:W1:Y:S01]  /*4010*/  LDCU.64 UR6, c[0x0][0x380] ;  /* 0x00007000ff0677ac */ /* 0x000e620008000a00 */
[----:B0-----:R-:W-:-:S04]  /*4020*/  IMAD R4, R4, UR10, RZ ;  /* 0x0000000a04047c24 */ /* 0x001fc8000f8e02ff */
[----:B------:R-:W-:Y:S01]  /*4030*/  IMAD R3, R39, UR11, R4 ;  /* 0x0000000b27037c24 */ /* 0x000fe2000f8e0204 */
[----:B------:R-:W-:-:S05]  /*4040*/  MOV R4, R32 ;  /* 0x0000002000047202 */ /* 0x000fca0000000f00 */
[----:B------:R-:W-:-:S05]  /*4050*/  IMAD.WIDE.U32 R4, R39, UR10, R4 ;  /* 0x0000000a27047c25 */ /* 0x000fca000f8e0004 */
[----:B------:R-:W-:Y:S01]  /*4060*/  IADD3 R3, PT, PT, R5, R3, RZ ;  /* 0x0000000305037210 */ /* 0x000fe20007ffe0ff */
[----:B------:R-:W-:Y:S01]  /*4070*/  FMUL.FTZ R5, R38, UR16 ;  /* 0x0000001026057c20 */ /* 0x000fe20008410000 */
[----:B-1----:R-:W-:-:S04]  /*4080*/  LEA R2, P1, R4, UR6, 0x2 ;  /* 0x0000000604027c11 */ /* 0x002fc8000f8210ff */
[----:B------:R-:W-:Y:S01]  /*4090*/  LEA.HI.X R3, R4, UR7, R3, 0x2, P1 ;  /* 0x0000000704037c11 */ /* 0x000fe200088f1403 */
[----:B------:R-:W-:-:S05]  /*40a0*/  FMUL.FTZ R4, R37, UR16 ;  /* 0x0000001025047c20 */ /* 0x000fca0008410000 */
[----:B------:R0:W-:Y:S03]  /*40b0*/  STG.E.64 desc[UR14][R2.64], R4 ;  /* 0x0000000402007986 */ /* 0x0001e6000c101b0e */
.L_x_1294:
[----:B------:R-:W-:Y:S05]  /*40c0*/  BSYNC.RECONVERGENT B0 ;  /* 0x0000000000007941 */ /* 0x000fea0003800200 */
.L_x_1293:
[----:B------:R-:W-:Y:S05]  /*40d0*/  BRA.U !UP0, `(.L_x_1295) ;  /* 0x0000000108487547 */ /* 0x000fea000b800000 */
        /* <DEDUP_REMOVED lines=18> */
.L_x_1295:
[----:B------:R-:W-:Y:S01]  /*4200*/  BSSY.RECONVERGENT B0, `(.L_x_1296) ;  /* 0x0000011000007945 */ /* 0x000fe20003800200 */
[----:B------:R-:W-:Y:S01]  /*4210*/  FFMA.FTZ R35, R12, R28, -R35 ;  /* 0x0000001c0c237223 */ /* 0x000fe20000010823 */
[----:B------:R-:W-:Y:S02]  /*4220*/  FFMA.FTZ R36, R13, R29, -R36 ;  /* 0x0000001d0d247223 */ /* 0x000fe40000010824 */
[----:B------:R-:W-:Y:S05]  /*4230*/  @P2 BRA `(.L_x_1297) ;  /* 0x0000000000342947 */ /* 0x000fea0003800000 */
[----:B------:R-:W1:Y:S01]  /*4240*/  LDCU.64 UR6, c[0x0][0x3f8] ;  /* 0x00007f00ff0677ac */ /* 0x000e620008000a00 */
[----:B0-----:R-:W-:Y:S02]  /*4250*/  MOV R2, R32 ;  /* 0x0000002000027202 */ /* 0x001fe40000000f00 */
[----:B------:R-:W-:Y:S01]  /*4260*/  MOV R3, R31 ;  /* 0x0000001f00037202 */ /* 0x000fe20000000f00 */
[----:B------:R-:W0:Y:S01]  /*4270*/  LDCU.64 UR10, c[0x0][0x380] ;  /* 0x00007000ff0a77ac */ /* 0x000e220008000a00 */
[----:B-1----:R-:W-:Y:S02]  /*4280*/  IMAD R14, R14, UR6, RZ ;  /* 0x000000060e0e7c24 */ /* 0x002fe4000f8e02ff */
[----:B------:R-:W-:-:S04]  /*4290*/  IMAD.WIDE.U32 R2, R15, UR6, R2 ;  /* 0x000000060f027c25 */ /* 0x000fc8000f8e0002 */
[----:B------:R-:W-:Y:S01]  /*42a0*/  IMAD R15, R15, UR7, R14 ;  /* 0x000000070f0f7c24 */ /* 0x000fe2000f8e020e */
[----:B0-----:R-:W-:Y:S01]  /*42b0*/  LEA R4, P1, R2, UR10, 0x2 ;  /* 0x0000000a02047c11 */ /* 0x001fe2000f8210ff */
[----:B------:R-:W-:-:S03]  /*42c0*/  FMUL.FTZ R14, R35, UR16 ;  /* 0x00000010230e7c20 */ /* 0x000fc60008410000 */
[----:B------:R-:W-:-:S04]  /*42d0*/  IADD3 R15, PT, PT, R3, R15, RZ ;  /* 0x0000000f030f7210 */ /* 0x000fc80007ffe0ff */
[----:B------:R-:W-:Y:S01]  /*42e0*/  LEA.HI.X R5, R2, UR11, R15, 0x2, P1 ;  /* 0x0000000b02057c11 */ /* 0x000fe200088f140f */
[----:B------:R-:W-:-:S05]  /*42f0*/  FMUL.FTZ R15, R36, UR16 ;  /* 0x00000010240f7c20 */ /* 0x000fca0008410000 */
[----:B------:R1:W-:Y:S02]  /*4300*/  STG.E.64 desc[UR14][R4.64], R14 ;  /* 0x0000000e04007986 */ /* 0x0003e4000c101b0e */
.L_x_1297:
[----:B------:R-:W-:Y:S05]  /*4310*/  BSYNC.RECONVERGENT B0 ;  /* 0x0000000000007941 */ /* 0x000fea0003800200 */
.L_x_1296:
[----:B------:R-:W-:Y:S05]  /*4320*/  BRA.U !UP0, `(.L_x_1298) ;  /* 0x0000000108487547 */ /* 0x000fea000b800000 */
[----:B------:R-:W-:Y:S01]  /*4330*/  FFMA.FTZ R19, R12, R19, R6 ;  /* 0x000000130c137223 */ /* 0x000fe20000010006 */
[----:B------:R-:W-:-:S03]  /*4340*/  FFMA.FTZ R20, R13, R20, R7 ;  /* 0x000000140d147223 */ /* 0x000fc60000010007 */
[----:B0-----:R-:W-:Y:S01]  /*4350*/  FMUL.FTZ R2, R19, -1.4426950216293334961 ;  /* 0xbfb8aa3b13027820 */ /* 0x001fe20000410000 */
        /* <DEDUP_REMOVED lines=15> */
.L_x_1298:
[----:B------:R-:W-:Y:S01]  /*4450*/  BSSY.RECONVERGENT B0, `(.L_x_1299) ;  /* 0x0000012000007945 */ /* 0x000fe20003800200 */
[----:B------:R-:W-:Y:S01]  /*4460*/  FFMA.FTZ R23, R12, R8, -R23 ;  /* 0x000000080c177223 */ /* 0x000fe20000010817 */
[----:B0-----:R-:W-:Y:S01]  /*4470*/  SHF.R.S32.HI R2, RZ, 0x1f, R16 ;  /* 0x0000001fff027819 */ /* 0x001fe20000011410 */
[----:B-1----:R-:W-:Y:S01]  /*4480*/  FFMA.FTZ R15, R13, R9, -R24 ;  /* 0x000000090d0f7223 */ /* 0x002fe20000010818 */
        /* <DEDUP_REMOVED lines=14> */
.L_x_1300:
[----:B------:R-:W-:Y:S05]  /*4570*/  BSYNC.RECONVERGENT B0 ;  /* 0x0000000000007941 */ /* 0x000fea0003800200 */
.L_x_1299:
[----:B------:R-:W-:Y:S05]  /*4580*/  BRA.U !UP0, `(.L_x_1301) ;  /* 0x0000000108487547 */ /* 0x000fea000b800000 */
        /* <DEDUP_REMOVED lines=18> */
.L_x_1301:
        /* <DEDUP_REMOVED lines=10> */
[----:B-1----:R-:W-:-:S03]  /*4750*/  IMAD R3, R2, UR6, RZ ;  /* 0x0000000602037c24 */ /* 0x002fc6000f8e02ff */
[----:B------:R-:W-:-:S04]  /*4760*/  IMAD.WIDE.U32 R30, R16, UR6, R30 ;  /* 0x00000006101e7c25 */ /* 0x000fc8000f8e001e */
[----:B------:R-:W-:Y:S01]  /*4770*/  IMAD R3, R16, UR7, R3 ;  /* 0x0000000710037c24 */ /* 0x000fe2000f8e0203 */
[----:B--2---:R-:W-:-:S04]  /*4780*/  LEA R2, P0, R30, UR8, 0x2 ;  /* 0x000000081e027c11 */ /* 0x004fc8000f8010ff */
[----:B------:R-:W-:-:S04]  /*4790*/  IADD3 R3, PT, PT, R31, R3, RZ ;  /* 0x000000031f037210 */ /* 0x000fc80007ffe0ff */
[----:B------:R-:W-:-:S05]  /*47a0*/  LEA.HI.X R3, R30, UR9, R3, 0x2, P0 ;  /* 0x000000091e037c11 */ /* 0x000fca00080f1403 */
[----:B------:R1:W-:Y:S02]  /*47b0*/  STG.E.64 desc[UR14][R2.64], R4 ;  /* 0x0000000402007986 */ /* 0x0003e4000c101b0e */
.L_x_1303:
[----:B------:R-:W-:Y:S05]  /*47c0*/  BSYNC.RECONVERGENT B0 ;  /* 0x0000000000007941 */ /* 0x000fea0003800200 */
.L_x_1302:
[----:B------:R-:W2:Y:S01]  /*47d0*/  LDCU UR6, c[0x0][0x374] ;  /* 0x00006e80ff0677ac */ /* 0x000ea20008000800 */
[----:B------:R-:W3:Y:S01]  /*47e0*/  LDCU UR7, c[0x0][0x410] ;  /* 0x00008200ff0777ac */ /* 0x000ee20008000800 */
[----:B------:R-:W3:Y:S01]  /*47f0*/  LDCU UR8, c[0x0][0x3e0] ;  /* 0x00007c00ff0877ac */ /* 0x000ee20008000800 */
[----:B------:R-:W-:Y:S02]  /*4800*/  UIADD3 UR4, UPT, UPT, UR4, 0x1, URZ ;  /* 0x0000000104047890 */ /* 0x000fe4000fffe0ff */
[----:B--2---:R-:W-:Y:S02]  /*4810*/  UIADD3 UR5, UPT, UPT, UR6, UR5, URZ ;  /* 0x0000000506057290 */ /* 0x004fe4000fffe0ff */
[----:B---3--:R-:W-:-:S04]  /*4820*/  UIMAD UR7, UR7, UR8, URZ ;  /* 0x00000008070772a4 */ /* 0x008fc8000f8e02ff */
[----:B------:R-:W-:-:S09]  /*4830*/  UISETP.GE.AND UP0, UPT, UR5, UR7, UPT ;  /* 0x000000070500728c */ /* 0x000fd2000bf06270 */
[----:B------:R-:W-:Y:S05]  /*4840*/  BRA.U !UP0, `(.L_x_1304) ;  /* 0xffffffb908407547 */ /* 0x000fea000b83ffff */
.L_x_1273:
[----:B------:R-:W2:Y:S01]  /*4850*/  LDC R6, c[0x0][0x370] ;  /* 0x0000dc00ff067b82 */ /* 0x000ea20000000800 */
[----:B------:R-:W-:Y:S01]  /*4860*/  ISETP.NE.AND P1, PT, R0, RZ, PT ;  /* 0x000000ff0000720c */ /* 0x000fe20003f25270 */
[----:B------:R-:W-:Y:S06]  /*4870*/  BSSY.RECONVERGENT B0, `(.L_x_1305) ;  /* 0x000000d000007945 */ /* 0x000fec0003800200 */
[----:B------:R-:W3:Y:S08]  /*4880*/  LDC R7, c[0x0][0x374] ;  /* 0x0000dd00ff077b82 */ /* 0x000ef00000000800 */
[----:B-1----:R-:W1:Y:S01]  /*4890*/  LDC.64 R2, c[0x0][0x3c8] ;  /* 0x0000f200ff027b82 */ /* 0x002e620000000a00 */
[----:B--2---:R-:W-:-:S02]  /*48a0*/  ISETP.NE.AND P0, PT, R6, 0x1, PT ;  /* 0x000000010600780c */ /* 0x004fc40003f05270 */
[----:B---3--:R-:W-:-:S04]  /*48b0*/  SHF.L.U32 R4, R7, 0x1, RZ ;  /* 0x0000000107047819 */ /* 0x008fc800000006ff */
[----:B------:R-:W-:-:S05]  /*48c0*/  SEL R5, R4, RZ, P0 ;  /* 0x000000ff04057207 */ /* 0x000fca0000000000 */
[----:B-1----:R-:W-:Y:S01]  /*48d0*/  IMAD.WIDE.U32 R2, R5, 0x4, R2 ;  /* 0x0000000405027825 */ /* 0x002fe200078e0002 */
[----:B------:R-:W-:Y:S06]  /*48e0*/  @P1 BRA `(.L_x_1306) ;  /* 0x0000000000141947 */ /* 0x000fec0003800000 */
[----:B------:R-:W-:Y:S01]  /*48f0*/  HFMA2 R5, -RZ, RZ, 0, 5.9604644775390625e-08 ;  /* 0x00000001ff057431 */ /* 0x000fe200000001ff */
[----:B------:R-:W-:Y:S06]  /*4900*/  MEMBAR.ALL.GPU ;  /* 0x0000000000007992 */ /* 0x000fec000000a000 */
[----:B------:R-:W-:-:S00]  /*4910*/  ERRBAR ;  /* 0x00000000000079ab */ /* 0x000fc00000000000 */
[----:B------:R-:W-:Y:S06]  /*4920*/  CGAERRBAR ;  /* 0x00000000000075ab */ /* 0x000fec0000000000 */
[----:B------:R1:W-:Y:S02]  /*4930*/  REDG.E.ADD.S32.STRONG.GPU desc[UR14][R2.64], R5 ;  /* 0x000000050200798e */ /* 0x0003e4000c12e30e */
.L_x_1306:
[----:B------:R-:W-:Y:S05]  /*4940*/  BSYNC.RECONVERGENT B0 ;  /* 0x0000000000007941 */ /* 0x000fea0003800200 */
.L_x_1305:
        /* <DEDUP_REMOVED lines=11> */
.L_x_1308:
[----:B------:R-:W2:Y:S04]  /*4a00*/  LDG.E.STRONG.GPU R5, desc[UR14][R2.64] ;  /* 0x0000000e02057981 */ /* 0x000ea8000c1ef900 */
[----:B--2---:R-:W-:Y:S01]  /*4a10*/  CCTL.IVALL ;  /* 0x00000000ff00798f */ /* 0x004fe20002000000 */
[----:B------:R-:W-:Y:S05]  /*4a20*/  YIELD ;  /* 0x0000000000007946 */ /* 0x000fea0003800000 */
[----:B------:R-:W-:-:S13]  /*4a30*/  ISETP.NE.AND P0, PT, R5, R4, PT ;  /* 0x000000040500720c */ /* 0x000fda0003f05270 */
[----:B------:R-:W-:Y:S05]  /*4a40*/  @P0 BRA `(.L_x_1308) ;  /* 0xfffffffc00ec0947 */ /* 0x000fea000383ffff */
.L_x_1307:
        /* <DEDUP_REMOVED lines=14> */
[----:B0-----:R-:W-:-:S04]  /*4b30*/  IADD3.X R9, PT, PT, RZ, R7, RZ, P1, !PT ;  /* 0x00000007ff097210 */ /* 0x001fc80000ffe4ff */
        /* <DEDUP_REMOVED lines=59> */
.L_x_1311:
        /* <DEDUP_REMOVED lines=27> */
.L_x_1310:
[----:B------:R-:W-:Y:S05]  /*50a0*/  BSYNC.RECONVERGENT B0 ;  /* 0x0000000000007941 */ /* 0x000fea0003800200 */
.L_x_1309:
        /* <DEDUP_REMOVED lines=10> */
.L_x_1312:
[C---:B------:R-:W-:Y:S02]  /*5150*/  SHF.L.U32 R6, R0.reuse, 0x2, RZ ;  /* 0x0000000200067819 */ /* 0x040fe400000006ff */
[----:B------:R-:W-:Y:S02]  /*5160*/  SHF.L.U64.HI R14, R0, 0x2, R7 ;  /* 0x00000002000e7819 */ /* 0x000fe40000010207 */
[----:B-1----:R-:W-:-:S04]  /*5170*/  IADD3 R16, P0, PT, R6, UR4, RZ ;  /* 0x0000000406107c10 */ /* 0x002fc8000ff1e0ff */
[----:B------:R-:W-:Y:S02]  /*5180*/  IADD3.X R17, PT, PT, R14, UR5, RZ, P0, !PT ;  /* 0x000000050e117c10 */ /* 0x000fe400087fe4ff */
[C---:B------:R-:W-:Y:S02]  /*5190*/  IADD3 R18, P0, PT, R16.reuse, R11, RZ ;  /* 0x0000000b10127210 */ /* 0x040fe40007f1e0ff */
[C---:B---3--:R-:W-:Y:S01]  /*51a0*/  IADD3 R26, P1, PT, R16.reuse, R15, RZ ;  /* 0x0000000f101a7210 */ /* 0x048fe20007f3e0ff */
[----:B------:R-:W3:Y:S01]  /*51b0*/  LDG.E R24, desc[UR14][R16.64] ;  /* 0x0000000e10187981 */ /* 0x000ee2000c1e1900 */
[C---:B------:R-:W-:Y:S02]  /*51c0*/  IADD3.X R19, PT, PT, R17.reuse, R9, RZ, P0, !PT ;  /* 0x0000000911137210 */ /* 0x040fe400007fe4ff */
[----:B------:R-:W-:Y:S02]  /*51d0*/  IADD3 R20, P0, PT, R16, R4, RZ ;  /* 0x0000000410147210 */ /* 0x000fe40007f1e0ff */
[C---:B------:R-:W-:Y:S01]  /*51e0*/  IADD3.X R27, PT, PT, R17.reuse, R13, RZ, P1, !PT ;  /* 0x0000000d111b7210 */ /* 0x040fe20000ffe4ff */
[----:B------:R1:W3:Y:S01]  /*51f0*/  LDG.E R25, desc[UR14][R18.64] ;  /* 0x0000000e12197981 */ /* 0x0002e2000c1e1900 */
        /* <DEDUP_REMOVED lines=9> */
[----:B------:R-:W-:Y:S02]  /*5290*/  LOP3.LUT R7, R14, 0x3, RZ, 0xc0, !PT ;  /* 0x000000030e077812 */ /* 0x000fe400078ec0ff */
[----:B--2---:R-:W-:Y:S02]  /*52a0*/  IADD3 R32, P1, PT, R32, UR8, RZ ;  /* 0x0000000820207c10 */ /* 0x004fe4000ff3e0ff */
[----:B------:R-:W-:Y:S02]  /*52b0*/  IADD3 R6, P2, PT, R6, UR4, RZ ;  /* 0x0000000406067c10 */ /* 0x000fe4000ff5e0ff */
[----:B------:R-:W-:-:S02]  /*52c0*/  IADD3.X R31, PT, PT, R12, UR7, RZ, P0, !PT ;  /* 0x000000070c1f7c10 */ /* 0x000fc400087fe4ff */
[----:B------:R-:W-:Y:S02]  /*52d0*/  IADD3.X R33, PT, PT, R12, UR9, RZ, P1, !PT ;  /* 0x000000090c217c10 */ /* 0x000fe40008ffe4ff */
[----:B------:R-:W-:Y:S02]  /*52e0*/  IADD3.X R7, PT, PT, R7, UR5, RZ, P2, !PT ;  /* 0x0000000507077c10 */ /* 0x000fe400097fe4ff */
[C---:B-1----:R-:W-:Y:S02]  /*52f0*/  IADD3 R18, P0, PT, R6.reuse, R11, RZ ;  /* 0x0000000b06127210 */ /* 0x042fe40007f1e0ff */
[C---:B-----5:R-:W-:Y:S02]  /*5300*/  IADD3 R20, P1, PT, R6.reuse, R4, RZ ;  /* 0x0000000406147210 */ /* 0x060fe40007f3e0ff */
        /* <DEDUP_REMOVED lines=34> */
[----:B------:R1:W4:Y:S04]  /*5530*/  LDG.E R30, desc[UR14][R6.64+0x1e00] ;  /* 0x001e000e061e7981 */ /* 0x000328000c1e1900 */
        /* <DEDUP_REMOVED lines=15> */
[----:B----4-:R3:W-:Y:S04]  /*5630*/  STG.E.64 desc[UR14][R26.64], R30 ;  /* 0x0000001e1a007986 */ /* 0x0107e8000c101b0e */
[----:B--2---:R3:W-:Y:S07]  /*5640*/  STG.E.64 desc[UR14][R24.64], R34 ;  /* 0x0000002218007986 */ /* 0x0047ee000c101b0e */
[----:B------:R-:W-:Y:S05]  /*5650*/  @P0 BRA `(.L_x_1312) ;  /* 0xfffffff800bc0947 */ /* 0x000fea000383ffff */
[----:B------:R-:W-:Y:S05]  /*5660*/  EXIT ;  /* 0x000000000000794d */ /* 0x000fea0003800000 */
.L_x_1313:
        /* <DEDUP_REMOVED lines=9> */
.L_x_3432:


//--------------------- .text._Z35group_norm_nhwc_bwd_one_pass_kernelI11Fp32IOFp32WLi256ELi40ELi640EEv26Group_norm_nhwc_bwd_params --------------------------
	.section	.text._Z35group_norm_nhwc_bwd_one_pass_kernelI11Fp32IOFp32WLi256ELi40ELi640EEv26Group_norm_nhwc_bwd_params,"ax",@progbits
	.align	128
        .global         _Z35group_norm_nhwc_bwd_one_pass_kernelI11Fp32IOFp32WLi256ELi40ELi640EEv26Group_norm_nhwc_bwd_params
        .type           _Z35group_norm_nhwc_bwd_one_pass_kernelI11Fp32IOFp32WLi256ELi40ELi640EEv26Group_norm_nhwc_bwd_params,@function
        .size           _Z35group_norm_nhwc_bwd_one_pass_kernelI11Fp32IOFp32WLi256ELi40ELi640EEv26Group_norm_nhwc_bwd_params,(.L_x_3433 - _Z35group_norm_nhwc_bwd_one_pass_kernelI11Fp32IOFp32WLi256ELi40ELi640EEv26Group_norm_nhwc_bwd_params)
        .other          _Z35group_norm_nhwc_bwd_one_pass_kernelI11Fp32IOFp32WLi256ELi40ELi640EEv26Group_norm_nhwc_bwd_params,@"STO_CUDA_ENTRY STV_DEFAULT"
_Z35group_norm_nhwc_bwd_one_pass_kernelI11Fp32IOFp32WLi256ELi40ELi640EEv26Group_norm_nhwc_bwd_params:
.text._Z35group_norm_nhwc_bwd_one_pass_kernelI11Fp32IOFp32WLi256ELi40ELi640EEv26Group_norm_nhwc_bwd_params:
        /* <DEDUP_REMOVED lines=27> */
[----:B------:R-:W-:Y:S01]  /*01b0*/  IADD3 R84, PT, PT, R88, 0x20, RZ ;  /* 0x0000002058547810 */ /* 0x000fe20007ffe0ff */
[----:B------:R-:W-:Y:S01]  /*01c0*/  IMAD R0, R0, 0x14, RZ ;  /* 0x0000001400007824 */ /* 0x000fe200078e02ff */
[C---:B------:R-:W-:Y:S01]  /*01d0*/  IADD3 R83, PT, PT, R88.reuse, 0x40, RZ ;  /* 0x0000004058537810 */ /* 0x040fe20007ffe0ff */
[----:B--2---:R-:W-:Y:S01]  /*01e0*/  ULEA UR6, UR7, UR6, 0x18 ;  /* 0x0000000607067291 */ /* 0x004fe2000f8ec0ff */
[C---:B------:R-:W-:Y:S01]  /*01f0*/  IADD3 R82, PT, PT, R88.reuse, 0x60, RZ ;  /* 0x0000006058527810 */ /* 0x040fe20007ffe0ff */
[----:B------:R-:W-:Y:S01]  /*0200*/  ULEA UR5, UR7, UR5, 0x18 ;  /* 0x0000000507057291 */ /* 0x000fe2000f8ec0ff */
[----:B------:R-:W-:Y:S02]  /*0210*/  IADD3 R0, PT, PT, RZ, -R0, RZ ;  /* 0x80000000ff007210 */ /* 0x000fe40007ffe0ff */
[----:B------:R-:W-:Y:S02]  /*0220*/  IADD3 R81, PT, PT, R88, 0x80, RZ ;  /* 0x0000008058517810 */ /* 0x000fe40007ffe0ff */
[----:B------:R-:W-:Y:S01]  /*0230*/  PRMT R3, R0, 0x7710, RZ ;  /* 0x0000771000037816 */ /* 0x000fe200000000ff */
[----:B----4-:R-:W-:Y:S01]  /*0240*/  IMAD R76, R70, 0x7, R71 ;  /* 0x00000007464c7824 */ /* 0x010fe200078e0247 */
[----:B------:R-:W-:-:S02]  /*0250*/  IADD3 R80, PT, PT, R88, 0xa0, RZ ;  /* 0x000000a058507810 */ /* 0x000fc40007ffe0ff */
[----:B------:R-:W-:Y:S02]  /*0260*/  IADD3 R0, PT, PT, R3, R72, RZ ;  /* 0x0000004803007210 */ /* 0x000fe40007ffe0ff */
[C---:B------:R-:W-:Y:S02]  /*0270*/  IADD3 R79, PT, PT, R88.reuse, 0xc0, RZ ;  /* 0x000000c0584f7810 */ /* 0x040fe40007ffe0ff */
[----:B------:R-:W-:Y:S02]  /*0280*/  IADD3 R78, PT, PT, R88, 0xe0, RZ ;  /* 0x000000e0584e7810 */ /* 0x000fe40007ffe0ff */
[----:B------:R-:W-:Y:S02]  /*0290*/  SHF.L.U32 R67, R0, 0x1, RZ ;  /* 0x0000000100437819 */ /* 0x000fe400000006ff */
[----:B------:R-:W-:Y:S02]  /*02a0*/  LEA R75, R70, R71, 0x1 ;  /* 0x00000047464b7211 */ /* 0x000fe400078e08ff */
[----:B0-----:R-:W-:-:S02]  /*02b0*/  LOP3.LUT R85, R68, 0x7, RZ, 0xc0, !PT ;  /* 0x0000000744557812 */ /* 0x001fc400078ec0ff */
[----:B------:R-:W-:Y:S02]  /*02c0*/  LOP3.LUT R77, R68, 0x7ffffff8, RZ, 0xc0, !PT ;  /* 0x7ffffff8444d7812 */ /* 0x000fe400078ec0ff */
[----:B------:R-:W-:Y:S02]  /*02d0*/  LEA R87, R72, UR6, 0x4 ;  /* 0x0000000648577c11 */ /* 0x000fe4000f8e20ff */
[----:B------:R-:W-:Y:S02]  /*02e0*/  SHF.R.S32.HI R66, RZ, 0x1f, R88 ;  /* 0x0000001fff427819 */ /* 0x000fe40000011458 */
[----:B------:R-:W-:Y:S02]  /*02f0*/  SHF.R.S32.HI R65, RZ, 0x1f, R84 ;  /* 0x0000001fff417819 */ /* 0x000fe40000011454 */
[----:B------:R-:W-:Y:S02]  /*0300*/  SHF.R.S32.HI R64, RZ, 0x1f, R83 ;  /* 0x0000001fff407819 */ /* 0x000fe40000011453 */
[----:B------:R-:W-:-:S02]  /*0310*/  SHF.R.S32.HI R63, RZ, 0x1f, R82 ;  /* 0x0000001fff3f7819 */ /* 0x000fc40000011452 */
[----:B------:R-:W-:Y:S02]  /*0320*/  SHF.R.S32.HI R62, RZ, 0x1f, R81 ;  /* 0x0000001fff3e7819 */ /* 0x000fe40000011451 */
[----:B------:R-:W-:Y:S02]  /*0330*/  SHF.R.S32.HI R61, RZ, 0x1f, R80 ;  /* 0x0000001fff3d7819 */ /* 0x000fe40000011450 */
[----:B------:R-:W-:Y:S02]  /*0340*/  SHF.R.S32.HI R60, RZ, 0x1f, R79 ;  /* 0x0000001fff3c7819 */ /* 0x000fe4000001144f */
[----:B------:R-:W-:Y:S02]  /*0350*/  SHF.R.S32.HI R0, RZ, 0x1f, R78 ;  /* 0x0000001fff007819 */ /* 0x000fe4000001144e */
[----:B-1-3--:R-:W-:-:S07]  /*0360*/  LOP3.LUT R67, R67, 0xffff, RZ, 0xc0, !PT ;  /* 0x0000ffff43437812 */ /* 0x00afce00078ec0ff */
.L_x_1357:
[----:B0-----:R-:W0:Y:S01]  /*0370*/  LDC R8, c[0x0][0x410] ;  /* 0x00010400ff087b82 */ /* 0x001e220000000800 */
[----:B-1----:R-:W1:Y:S01]  /*0380*/  LDCU.128 UR16, c[0x0][0x400] ;  /* 0x00008000ff1077ac */ /* 0x002e620008000c00 */
[----:B------:R-:W-:-:S06]  /*0390*/  ISETP.GE.AND P1, PT, R73, RZ, PT ;  /* 0x000000ff4900720c */ /* 0x000fcc0003f26270 */
[----:B------:R-:W2:Y:S01]  /*03a0*/  LDC.64 R56, c[0x0][0x3a8] ;  /* 0x0000ea00ff387b82 */ /* 0x000ea20000000a00 */
[----:B-1----:R-:W-:-:S04]  /*03b0*/  ISETP.GE.U32.AND P4, PT, R88, UR16, PT ;  /* 0x0000001058007c0c */ /* 0x002fc8000bf86070 */
[----:B------:R-:W-:Y:S02]  /*03c0*/  ISETP.GE.AND.EX P4, PT, R66, UR17, PT, P4 ;  /* 0x0000001142007c0c */ /* 0x000fe4000bf86340 */
[----:B0-----:R-:W-:-:S04]  /*03d0*/  IABS R5, R8 ;  /* 0x0000000800057213 */ /* 0x001fc80000000000 */
[----:B------:R-:W0:Y:S08]  /*03e0*/  I2F.RP R4, R5 ;  /* 0x0000000500047306 */ /* 0x000e300000209400 */
[----:B0-----:R-:W0:Y:S02]  /*03f0*/  MUFU.RCP R4, R4 ;  /* 0x0000000400047308 */ /* 0x001e240000001000 */
[----:B0-----:R-:W-:-:S06]  /*0400*/  IADD3 R2, PT, PT, R4, 0xffffffe, RZ ;  /* 0x0ffffffe04027810 */ /* 0x001fcc0007ffe0ff */
[----:B------:R0:W1:Y:S02]  /*0410*/  F2I.FTZ.U32.TRUNC.NTZ R3, R2 ;  /* 0x0000000200037305 */ /* 0x000064000021f000 */
[----:B0-----:R-:W-:Y:S02]  /*0420*/  MOV R2, RZ ;  /* 0x000000ff00027202 */ /* 0x001fe40000000f00 */
[----:B-1----:R-:W-:-:S05]  /*0430*/  IADD3 R6, PT, PT, RZ, -R3, RZ ;  /* 0x80000003ff067210 */ /* 0x002fca0007ffe0ff */
[----:B------:R-:W-:Y:S01]  /*0440*/  IMAD R7, R6, R5, RZ ;  /* 0x0000000506077224 */ /* 0x000fe200078e02ff */
[----:B------:R-:W-:-:S03]  /*0450*/  IABS R6, R73 ;  /* 0x0000004900067213 */ /* 0x000fc60000000000 */
[----:B------:R-:W-:Y:S01]  /*0460*/  IMAD.HI.U32 R3, R3, R7, R2 ;  /* 0x0000000703037227 */ /* 0x000fe200078e0002 */
[----:B------:R-:W-:-:S04]  /*0470*/  LOP3.LUT R2, R73, R8, RZ, 0x3c, !PT ;  /* 0x0000000849027212 */ /* 0x000fc800078e3cff */
[----:B------:R-:W-:Y:S01]  /*0480*/  ISETP.GE.AND P0, PT, R2, RZ, PT ;  /* 0x000000ff0200720c */ /* 0x000fe20003f06270 */
[----:B------:R-:W-:-:S05]  /*0490*/  IMAD.HI.U32 R3, R3, R6, RZ ;  /* 0x0000000603037227 */ /* 0x000fca00078e00ff */
[----:B------:R-:W-:-:S05]  /*04a0*/  IADD3 R4, PT, PT, -R3, RZ, RZ ;  /* 0x000000ff03047210 */ /* 0x000fca0007ffe1ff */
[----:B------:R-:W-:-:S05]  /*04b0*/  IMAD R4, R5, R4, R6 ;  /* 0x0000000405047224 */ /* 0x000fca00078e0206 */
[----:B------:R-:W-:-:S13]  /*04c0*/  ISETP.GT.U32.AND P3, PT, R5, R4, PT ;  /* 0x000000040500720c */ /* 0x000fda0003f64070 */
[-C--:B------:R-:W-:Y:S02]  /*04d0*/  @!P3 IADD3 R4, PT, PT, R4, -R5.reuse, RZ ;  /* 0x800000050404b210 */ /* 0x080fe40007ffe0ff */
[----:B------:R-:W-:Y:S02]  /*04e0*/  @!P3 IADD3 R3, PT, PT, R3, 0x1, RZ ;  /* 0x000000010303b810 */ /* 0x000fe40007ffe0ff */
[CC--:B------:R-:W-:Y:S02]  /*04f0*/  ISETP.GE.U32.AND P2, PT, R4.reuse, R5.reuse, PT ;  /* 0x000000050400720c */ /* 0x0c0fe40003f46070 */
[----:B------:R-:W-:Y:S02]  /*0500*/  ISETP.GT.U32.AND P5, PT, R5, R4, PT ;  /* 0x000000040500720c */ /* 0x000fe40003fa4070 */
[----:B------:R-:W-:Y:S02]  /*0510*/  IADD3 R5, PT, PT, R4, -R5, RZ ;  /* 0x8000000504057210 */ /* 0x000fe40007ffe0ff */
[----:B------:R-:W-:-:S02]  /*0520*/  ISETP.GE.U32.AND P3, PT, R82, UR16, PT ;  /* 0x0000001052007c0c */ /* 0x000fc4000bf66070 */
[----:B------:R-:W-:Y:S02]  /*0530*/  SEL R4, R5, R4, !P5 ;  /* 0x0000000405047207 */ /* 0x000fe40006800000 */
[----:B------:R-:W-:Y:S02]  /*0540*/  LOP3.LUT R5, RZ, R8, RZ, 0x33, !PT ;  /* 0x00000008ff057212 */ /* 0x000fe400078e33ff */
[----:B------:R-:W-:Y:S02]  /*0550*/  @!P1 IADD3 R4, PT, PT, -R4, RZ, RZ ;  /* 0x000000ff04049210 */ /* 0x000fe40007ffe1ff */
[----:B------:R-:W-:Y:S02]  /*0560*/  @P2 IADD3 R3, PT, PT, R3, 0x1, RZ ;  /* 0x0000000103032810 */ /* 0x000fe40007ffe0ff */
[----:B------:R-:W-:Y:S02]  /*0570*/  ISETP.NE.AND P2, PT, R8, RZ, PT ;  /* 0x000000ff0800720c */ /* 0x000fe40003f45270 */
[----:B------:R-:W-:Y:S01]  /*0580*/  ISETP.GE.U32.AND P5, PT, R84, UR16, PT ;  /* 0x0000001054007c0c */ /* 0x000fe2000bfa6070 */
[----:B------:R-:W0:Y:S01]  /*0590*/  @!P4 LDC.64 R8, c[0x0][0x3a0] ;  /* 0x0000e800ff08cb82 */ /* 0x000e220000000a00 */
[----:B------:R-:W-:-:S02]  /*05a0*/  MOV R6, R3 ;  /* 0x0000000300067202 */ /* 0x000fc40000000f00 */
[----:B------:R-:W-:Y:S02]  /*05b0*/  SEL R89, R5, R4, !P2 ;  /* 0x0000000405597207 */ /* 0x000fe40005000000 */
[----:B------:R-:W-:Y:S02]  /*05c0*/  ISETP.GE.AND.EX P5, PT, R65, UR17, PT, P5 ;  /* 0x0000001141007c0c */ /* 0x000fe4000bfa6350 */
[----:B------:R-:W-:Y:S01]  /*05d0*/  @!P0 IADD3 R6, PT, PT, -R6, RZ, RZ ;  /* 0x000000ff06068210 */ /* 0x000fe20007ffe1ff */
[----:B------:R-:W1:Y:S01]  /*05e0*/  @!P4 LDC.64 R2, c[0x0][0x3f8] ;  /* 0x0000fe00ff02cb82 */ /* 0x000e620000000a00 */
[----:B------:R-:W-:Y:S01]  /*05f0*/  IMAD R48, R89, 0x28, RZ ;  /* 0x0000002859307824 */ /* 0x000fe200078e02ff */
[----:B------:R-:W-:Y:S02]  /*0600*/  ISETP.GE.AND.EX P3, PT, R63, UR17, PT, P3 ;  /* 0x000000113f007c0c */ /* 0x000fe4000bf66330 */
[----:B------:R-:W-:Y:S02]  /*0610*/  SEL R5, R5, R6, !P2 ;  /* 0x0000000605057207 */ /* 0x000fe40005000000 */
[----:B------:R-:W-:-:S02]  /*0620*/  IADD3 R90, P0, PT, R48, R67, RZ ;  /* 0x00000043305a7210 */ /* 0x000fc40007f1e0ff */
[----:B------:R-:W-:Y:S01]  /*0630*/  SHF.R.S32.HI R4, RZ, 0x1f, R5 ;  /* 0x0000001fff047819 */ /* 0x000fe20000011405 */
[----:B---3--:R-:W3:Y:S01]  /*0640*/  @!P4 LDC.64 R6, c[0x0][0x398] ;  /* 0x0000e600ff06cb82 */ /* 0x008ee20000000a00 */
[----:B------:R-:W-:Y:S02]  /*0650*/  LEA.HI.X.SX32 R91, R48, RZ, 0x1, P0 ;  /* 0x000000ff305b7211 */ /* 0x000fe400000f0eff */
[----:B------:R-:W-:Y:S01]  /*0660*/  ISETP.GE.U32.AND P0, PT, R81, UR16, PT ;  /* 0x0000001051007c0c */ /* 0x000fe2000bf06070 */
[----:B------:R-:W-:Y:S01]  /*0670*/  IMAD R4, R4, UR18, RZ ;  /* 0x0000001204047c24 */ /* 0x000fe2000f8e02ff */
[----:B------:R-:W-:Y:S01]  /*0680*/  ISETP.GE.U32.AND P2, PT, R80, UR16, PT ;  /* 0x0000001050007c0c */ /* 0x000fe2000bf46070 */
[----:B------:R-:W-:Y:S01]  /*0690*/  IMAD.WIDE.U32 R90, R5, UR18, R90 ;  /* 0x00000012055a7c25 */ /* 0x000fe2000f8e005a */
[----:B------:R-:W-:Y:S01]  /*06a0*/  ISETP.GE.AND.EX P0, PT, R62, UR17, PT, P0 ;  /* 0x000000113e007c0c */ /* 0x000fe2000bf06300 */
[----:B------:R-:W4:Y:S01]  /*06b0*/  @!P5 LDC.64 R12, c[0x0][0x3f8] ;  /* 0x0000fe00ff0cdb82 */ /* 0x000f220000000a00 */
[----:B------:R-:W-:Y:S01]  /*06c0*/  ISETP.GE.AND.EX P2, PT, R61, UR17, PT, P2 ;  /* 0x000000113d007c0c */ /* 0x000fe2000bf46320 */
[----:B------:R-:W-:Y:S01]  /*06d0*/  IMAD R93, R5, UR19, R4 ;  /* 0x00000013055d7c24 */ /* 0x000fe2000f8e0204 */
[----:B------:R-:W-:Y:S01]  /*06e0*/  @!P4 MOV R92, R90 ;  /* 0x0000005a005cc202 */ /* 0x000fe20000000f00 */
[----:B-1----:R-:W-:-:S03]  /*06f0*/  @!P4 IMAD R10, R66, R2, RZ ;  /* 0x00000002420ac224 */ /* 0x002fc600078e02ff */
[----:B------:R-:W-:Y:S01]  /*0700*/  IADD3 R93, PT, PT, R91, R93, RZ ;  /* 0x0000005d5b5d7210 */ /* 0x000fe20007ffe0ff */
[----:B------:R-:W1:Y:S01]  /*0710*/  @!P5 LDC.64 R20, c[0x0][0x3a0] ;  /* 0x0000e800ff14db82 */ /* 0x000e620000000a00 */
[C---:B------:R-:W-:Y:S02]  /*0720*/  @!P4 IMAD R15, R88.reuse, R3, R10 ;  /* 0x00000003580fc224 */ /* 0x040fe400078e020a */
[----:B------:R-:W-:-:S05]  /*0730*/  @!P4 IMAD.WIDE.U32 R2, R88, R2, R92 ;  /* 0x000000025802c225 */ /* 0x000fca00078e005c */
[----:B------:R-:W2:Y:S01]  /*0740*/  @!P5 LDC.64 R10, c[0x0][0x398] ;  /* 0x0000e600ff0adb82 */ /* 0x000ea20000000a00 */
[----:B------:R-:W-:Y:S02]  /*0750*/  @!P4 IADD3 R3, PT, PT, R3, R15, RZ ;  /* 0x0000000f0303c210 */ /* 0x000fe40007ffe0ff */
[C---:B------:R-:W-:Y:S02]  /*0760*/  @!P4 SHF.L.U32 R15, R2.reuse, 0x2, RZ ;  /* 0x00000002020fc819 */ /* 0x040fe400000006ff */
[----:B------:R-:W-:Y:S01]  /*0770*/  @!P4 SHF.L.U64.HI R18, R2, 0x2, R3 ;  /* 0x000000020212c819 */ /* 0x000fe20000010203 */
[----:B----4-:R-:W-:Y:S02]  /*0780*/  @!P5 IMAD R14, R65, R12, RZ ;  /* 0x0000000c410ed224 */ /* 0x010fe400078e02ff */
[----:B------:R-:W4:Y:S01]  /*0790*/  @!P3 LDC.64 R4, c[0x0][0x3f8] ;  /* 0x0000fe00ff04bb82 */ /* 0x000f220000000a00 */
[----:B------:R-:W-:Y:S02]  /*07a0*/  @!P5 MOV R2, R90 ;  /* 0x0000005a0002d202 */ /* 0x000fe40000000f00 */
[----:B------:R-:W-:Y:S01]  /*07b0*/  @!P5 MOV R3, R93 ;  /* 0x0000005d0003d202 */ /* 0x000fe20000000f00 */
[----:B------:R-:W-:Y:S01]  /*07c0*/  @!P5 IMAD R19, R84, R13, R14 ;  /* 0x0000000d5413d224 */ /* 0x000fe200078e020e */
[----:B0-----:R-:W-:-:S02]  /*07d0*/  @!P4 IADD3 R8, P1, PT, R15, R8, RZ ;  /* 0x000000080f08c210 */ /* 0x001fc40007f3e0ff */
[----:B---3--:R-:W-:Y:S01]  /*07e0*/  @!P4 IADD3 R6, P6, PT, R15, R6, RZ ;  /* 0x000000060f06c210 */ /* 0x008fe20007fde0ff */
[----:B------:R-:W-:Y:S01]  /*07f0*/  @!P5 IMAD.WIDE.U32 R12, R84, R12, R2 ;  /* 0x0000000c540cd225 */ /* 0x000fe200078e0002 */
[C---:B------:R-:W-:Y:S01]  /*0800*/  @!P4 IADD3.X R9, PT, PT, R18.reuse, R9, RZ, P1, !PT ;  /* 0x000000091209c210 */ /* 0x040fe20000ffe4ff */
[----:B------:R-:W0:Y:S01]  /*0810*/  @!P0 LDC.64 R2, c[0x0][0x3f8] ;  /* 0x0000fe00ff028b82 */ /* 0x000e220000000a00 */
[----:B------:R-:W-:Y:S02]  /*0820*/  @!P4 IADD3.X R7, PT, PT, R18, R7, RZ, P6, !PT ;  /* 0x000000071207c210 */ /* 0x000fe400037fe4ff */
[----:B------:R-:W-:Y:S02]  /*0830*/  @!P5 IADD3 R13, PT, PT, R13, R19, RZ ;  /* 0x000000130d0dd210 */ /* 0x000fe40007ffe0ff */
[C---:B------:R-:W-:Y:S02]  /*0840*/  @!P5 SHF.L.U32 R15, R12.reuse, 0x2, RZ ;  /* 0x000000020c0fd819 */ /* 0x040fe400000006ff */
[----:B------:R-:W-:Y:S01]  /*0850*/  @!P5 SHF.L.U64.HI R14, R12, 0x2, R13 ;  /* 0x000000020c0ed819 */ /* 0x000fe2000001020d */
[----:B------:R-:W3:Y:S01]  /*0860*/  @!P3 LDC.64 R16, c[0x0][0x3a0] ;  /* 0x0000e800ff10bb82 */ /* 0x000ee20000000a00 */
[----:B-1----:R-:W-:-:S02]  /*0870*/  @!P5 IADD3 R20, P1, PT, R15, R20, RZ ;  /* 0x000000140f14d210 */ /* 0x002fc40007f3e0ff */
[----:B--2---:R-:W-:Y:S02]  /*0880*/  @!P5 IADD3 R10, P6, PT, R15, R10, RZ ;  /* 0x0000000a0f0ad210 */ /* 0x004fe40007fde0ff */
[C---:B------:R-:W-:Y:S01]  /*0890*/  @!P5 IADD3.X R21, PT, PT, R14.reuse, R21, RZ, P1, !PT ;  /* 0x000000150e15d210 */ /* 0x040fe20000ffe4ff */
[----:B----4-:R-:W-:Y:S01]  /*08a0*/  @!P3 IMAD R19, R63, R4, RZ ;  /* 0x000000043f13b224 */ /* 0x010fe200078e02ff */
[----:B------:R-:W-:Y:S01]  /*08b0*/  @!P5 IADD3.X R11, PT, PT, R14, R11, RZ, P6, !PT ;  /* 0x0000000b0e0bd210 */ /* 0x000fe200037fe4ff */
[----:B------:R-:W1:Y:S01]  /*08c0*/  @!P3 LDC.64 R24, c[0x0][0x398] ;  /* 0x0000e600ff18bb82 */ /* 0x000e620000000a00 */
[----:B------:R-:W-:Y:S01]  /*08d0*/  @!P3 MOV R12, R90 ;  /* 0x0000005a000cb202 */ /* 0x000fe20000000f00 */
[----:B------:R-:W-:Y:S01]  /*08e0*/  @!P3 IMAD R19, R82, R5, R19 ;  /* 0x000000055213b224 */ /* 0x000fe200078e0213 */
[----:B------:R-:W-:-:S05]  /*08f0*/  @!P3 MOV R13, R93 ;  /* 0x0000005d000db202 */ /* 0x000fca0000000f00 */
[----:B------:R-:W2:Y:S01]  /*0900*/  @!P2 LDC.64 R14, c[0x0][0x3f8] ;  /* 0x0000fe00ff0eab82 */ /* 0x000ea20000000a00 */
[----:B------:R-:W-:-:S04]  /*0910*/  @!P3 IMAD.WIDE.U32 R4, R82, R4, R12 ;  /* 0x000000045204b225 */ /* 0x000fc800078e000c */
[----:B0-----:R-:W-:Y:S01]  /*0920*/  @!P0 IMAD R12, R62, R2, RZ ;  /* 0x000000023e0c8224 */ /* 0x001fe200078e02ff */
[----:B------:R-:W-:Y:S02]  /*0930*/  @!P3 IADD3 R13, PT, PT, R5, R19, RZ ;  /* 0x00000013050db210 */ /* 0x000fe40007ffe0ff */
[C---:B------:R-:W-:Y:S01]  /*0940*/  @!P3 SHF.L.U32 R5, R4.reuse, 0x2, RZ ;  /* 0x000000020405b819 */ /* 0x040fe200000006ff */
[----:B------:R-:W-:Y:S01]  /*0950*/  @!P0 IMAD R19, R81, R3, R12 ;  /* 0x0000000351138224 */ /* 0x000fe200078e020c */
[----:B------:R-:W-:Y:S01]  /*0960*/  @!P3 SHF.L.U64.HI R4, R4, 0x2, R13 ;  /* 0x000000020404b819 */ /* 0x000fe2000001020d */
[----:B------:R-:W0:Y:S01]  /*0970*/  @!P0 LDC.64 R44, c[0x0][0x3a0] ;  /* 0x0000e800ff2c8b82 */ /* 0x000e220000000a00 */
[----:B------:R-:W-:Y:S02]  /*0980*/  @!P0 MOV R12, R90 ;  /* 0x0000005a000c8202 */ /* 0x000fe40000000f00 */
[----:B------:R-:W-:Y:S02]  /*0990*/  @!P0 MOV R13, R93 ;  /* 0x0000005d000d8202 */ /* 0x000fe40000000f00 */
[----:B---3--:R-:W-:-:S02]  /*09a0*/  @!P3 IADD3 R16, P1, PT, R5, R16, RZ ;  /* 0x000000100510b210 */ /* 0x008fc40007f3e0ff */
[----:B-1----:R-:W-:Y:S01]  /*09b0*/  @!P3 IADD3 R24, P6, PT, R5, R24, RZ ;  /* 0x000000180518b210 */ /* 0x002fe20007fde0ff */
[----:B------:R-:W-:Y:S01]  /*09c0*/  @!P0 IMAD.WIDE.U32 R12, R81, R2, R12 ;  /* 0x00000002510c8225 */ /* 0x000fe200078e000c */
[C---:B------:R-:W-:Y:S01]  /*09d0*/  @!P3 IADD3.X R17, PT, PT, R4.reuse, R17, RZ, P1, !PT ;  /* 0x000000110411b210 */ /* 0x040fe20000ffe4ff */
[----:B------:R-:W1:Y:S01]  /*09e0*/  @!P0 LDC.64 R42, c[0x0][0x398] ;  /* 0x0000e600ff2a8b82 */ /* 0x000e620000000a00 */
[----:B------:R-:W-:Y:S01]  /*09f0*/  ISETP.GE.U32.AND P1, PT, R79, UR16, PT ;  /* 0x000000104f007c0c */ /* 0x000fe2000bf26070 */
[----:B--2---:R-:W-:Y:S01]  /*0a00*/  @!P2 IMAD R18, R61, R14, RZ ;  /* 0x0000000e3d12a224 */ /* 0x004fe200078e02ff */
[----:B------:R-:W-:Y:S02]  /*0a10*/  @!P0 IADD3 R13, PT, PT, R13, R19, RZ ;  /* 0x000000130d0d8210 */ /* 0x000fe40007ffe0ff */
[----:B------:R-:W-:Y:S01]  /*0a20*/  @!P3 IADD3.X R25, PT, PT, R4, R25, RZ, P6, !PT ;  /* 0x000000190419b210 */ /* 0x000fe200037fe4ff */
[----:B------:R-:W-:Y:S01]  /*0a30*/  @!P2 IMAD R31, R80, R15, R18 ;  /* 0x0000000f501fa224 */ /* 0x000fe200078e0212 */
[----:B------:R-:W-:Y:S01]  /*0a40*/  CS2R R4, SRZ ;  /* 0x0000000000047805 */ /* 0x000fe2000001ff00 */
[----:B------:R-:W2:Y:S01]  /*0a50*/  LDC.64 R18, c[0x0][0x3b8] ;  /* 0x0000ee00ff127b82 */ /* 0x000ea20000000a00 */
[----:B------:R-:W-:-:S02]  /*0a60*/  MOV R3, RZ ;  /* 0x000000ff00037202 */ /* 0x000fc40000000f00 */
[----:B------:R-:W-:Y:S02]  /*0a70*/  MOV R2, RZ ;  /* 0x000000ff00027202 */ /* 0x000fe40000000f00 */
[----:B------:R-:W-:Y:S01]  /*0a80*/  ISETP.GE.AND.EX P1, PT, R60, UR17, PT, P1 ;  /* 0x000000113c007c0c */ /* 0x000fe2000bf26310 */
[----:B------:R3:W5:Y:S02]  /*0a90*/  @!P4 LDG.E.64 R4, desc[UR8][R8.64] ;  /* 0x000000080804c981 */ /* 0x000764000c1e1b00 */
[----:B------:R-:W4:Y:S02]  /*0aa0*/  @!P2 LDC.64 R34, c[0x0][0x3a0] ;  /* 0x0000e800ff22ab82 */ /* 0x000f240000000a00 */
[----:B------:R0:W5:Y:S01]  /*0ab0*/  @!P4 LDG.E.64 R2, desc[UR8][R6.64] ;  /* 0x000000080602c981 */ /* 0x000162000c1e1b00 */
[----:B------:R-:W-:Y:S02]  /*0ac0*/  ISETP.GE.U32.AND P4, PT, R83, UR16, PT ;  /* 0x0000001053007c0c */ /* 0x000fe4000bf86070 */
[----:B------:R-:W-:-:S02]  /*0ad0*/  @!P0 SHF.L.U32 R23, R12, 0x2, RZ ;  /* 0x000000020c178819 */ /* 0x000fc400000006ff */
[----:B------:R-:W-:Y:S02]  /*0ae0*/  ISETP.GE.AND.EX P4, PT, R64, UR17, PT, P4 ;  /* 0x0000001140007c0c */ /* 0x000fe4000bf86340 */
[----:B---3--:R-:W-:Y:S02]  /*0af0*/  CS2R R8, SRZ ;  /* 0x0000000000087805 */ /* 0x008fe4000001ff00 */
[----:B------:R-:W-:Y:S01]  /*0b00*/  @!P0 SHF.L.U64.HI R22, R12, 0x2, R13 ;  /* 0x000000020c168819 */ /* 0x000fe2000001020d */
[----:B------:R-:W3:Y:S01]  /*0b10*/  @!P2 LDC.64 R28, c[0x0][0x398] ;  /* 0x0000e600ff1cab82 */ /* 0x000ee20000000a00 */
[----:B0-----:R-:W-:Y:S02]  /*0b20*/  CS2R R6, SRZ ;  /* 0x0000000000067805 */ /* 0x001fe4000001ff00 */
[----:B------:R0:W5:Y:S01]  /*0b30*/  @!P5 LDG.E.64 R8, desc[UR8][R10.64] ;  /* 0x000000080a08d981 */ /* 0x000162000c1e1b00 */
[----:B--2---:R-:W-:-:S04]  /*0b40*/  IMAD.WIDE R18, R73, 0x8, R18 ;  /* 0x0000000849127825 */ /* 0x004fc800078e0212 */
[----:B------:R-:W2:Y:S01]  /*0b50*/  @!P1 LDC.64 R12, c[0x0][0x3f8] ;  /* 0x0000fe00ff0c9b82 */ /* 0x000ea20000000a00 */
[----:B------:R1:W5:Y:S04]  /*0b60*/  @!P5 LDG.E.64 R6, desc[UR8][R20.64] ;  /* 0x000000081406d981 */ /* 0x000368000c1e1b00 */
[----:B------:R4:W3:Y:S03]  /*0b70*/  LDG.E.64 R36, desc[UR8][R18.64] ;  /* 0x0000000812247981 */ /* 0x0008e6000c1e1b00 */
[----:B0-----:R-:W0:Y:S01]  /*0b80*/  @!P4 LDC.64 R10, c[0x0][0x3f8] ;  /* 0x0000fe00ff0acb82 */ /* 0x001e220000000a00 */
[----:B-1----:R-:W-:Y:S02]  /*0b90*/  @!P2 MOV R20, R90 ;  /* 0x0000005a0014a202 */ /* 0x002fe40000000f00 */
[----:B------:R-:W-:-:S02]  /*0ba0*/  @!P2 MOV R21, R93 ;  /* 0x0000005d0015a202 */ /* 0x000fc40000000f00 */
[----:B------:R-:W-:-:S03]  /*0bb0*/  ISETP.GE.U32.AND P5, PT, R78, UR16, PT ;  /* 0x000000104e007c0c */ /* 0x000fc6000bfa6070 */
[----:B------:R-:W1:Y:S01]  /*0bc0*/  @!P1 LDC.64 R26, c[0x0][0x3a0] ;  /* 0x0000e800ff1a9b82 */ /* 0x000e620000000a00 */
[C---:B------:R-:W-:Y:S01]  /*0bd0*/  @!P0 IADD3 R44, P6, PT, R23.reuse, R44, RZ ;  /* 0x0000002c172c8210 */ /* 0x040fe20007fde0ff */
[----:B------:R-:W-:Y:S01]  /*0be0*/  @!P2 IMAD.WIDE.U32 R14, R80, R14, R20 ;  /* 0x0000000e500ea225 */ /* 0x000fe200078e0014 */
[----:B------:R-:W-:Y:S02]  /*0bf0*/  ISETP.GE.AND.EX P5, PT, R0, UR17, PT, P5 ;  /* 0x0000001100007c0c */ /* 0x000fe4000bfa6350 */
[----:B------:R-:W-:Y:S02]  /*0c00*/  @!P0 IADD3.X R45, PT, PT, R22, R45, RZ, P6, !PT ;  /* 0x0000002d162d8210 */ /* 0x000fe400037fe4ff */
[----:B------:R-:W-:Y:S01]  /*0c10*/  @!P0 IADD3 R42, P6, PT, R23, R42, RZ ;  /* 0x0000002a172a8210 */ /* 0x000fe20007fde0ff */
[----:B----4-:R-:W4:Y:S01]  /*0c20*/  @!P4 LDC.64 R18, c[0x0][0x398] ;  /* 0x0000e600ff12cb82 */ /* 0x010f220000000a00 */
[----:B------:R-:W-:Y:S02]  /*0c30*/  @!P2 IADD3 R15, PT, PT, R15, R31, RZ ;  /* 0x0000001f0f0fa210 */ /* 0x000fe40007ffe0ff */
[----:B------:R-:W-:Y:S01]  /*0c40*/  @!P2 SHF.L.U32 R21, R14, 0x2, RZ ;  /* 0x000000020e15a819 */ /* 0x000fe200000006ff */
[----:B--2---:R-:W-:Y:S01]  /*0c50*/  @!P1 IMAD R20, R60, R12, RZ ;  /* 0x0000000c3c149224 */ /* 0x004fe200078e02ff */
[----:B------:R-:W-:-:S02]  /*0c60*/  @!P0 IADD3.X R43, PT, PT, R22, R43, RZ, P6, !PT ;  /* 0x0000002b162b8210 */ /* 0x000fc400037fe4ff */
[----:B------:R-:W-:Y:S01]  /*0c70*/  @!P2 SHF.L.U64.HI R30, R14, 0x2, R15 ;  /* 0x000000020e1ea819 */ /* 0x000fe2000001020f */
[----:B------:R-:W-:Y:S01]  /*0c80*/  @!P1 IMAD R31, R79, R13, R20 ;  /* 0x0000000d4f1f9224 */ /* 0x000fe200078e0214 */
[C---:B------:R-:W-:Y:S01]  /*0c90*/  @!P2 IADD3 R34, P6, PT, R21.reuse, R34, RZ ;  /* 0x000000221522a210 */ /* 0x040fe20007fde0ff */
[----:B------:R-:W2:Y:S01]  /*0ca0*/  @!P1 LDC.64 R22, c[0x0][0x398] ;  /* 0x0000e600ff169b82 */ /* 0x000ea20000000a00 */
[----:B------:R-:W-:Y:S02]  /*0cb0*/  @!P1 MOV R14, R90 ;  /* 0x0000005a000e9202 */ /* 0x000fe40000000f00 */
[----:B------:R-:W-:Y:S02]  /*0cc0*/  @!P1 MOV R15, R93 ;  /* 0x0000005d000f9202 */ /* 0x000fe40000000f00 */
[----:B------:R-:W-:Y:S02]  /*0cd0*/  @!P2 IADD3.X R35, PT, PT, R30, R35, RZ, P6, !PT ;  /* 0x000000231e23a210 */ /* 0x000fe400037fe4ff */
[----:B---3--:R-:W-:-:S02]  /*0ce0*/  @!P2 IADD3 R28, P6, PT, R21, R28, RZ ;  /* 0x0000001c151ca210 */ /* 0x008fc40007fde0ff */
[----:B------:R-:W3:Y:S01]  /*0cf0*/  @!P5 LDC.64 R20, c[0x0][0x3f8] ;  /* 0x0000fe00ff14db82 */ /* 0x000ee20000000a00 */
[----:B------:R-:W-:Y:S01]  /*0d00*/  @!P1 IMAD.WIDE.U32 R12, R79, R12, R14 ;  /* 0x0000000c4f0c9225 */ /* 0x000fe200078e000e */
[----:B------:R-:W-:-:S03]  /*0d10*/  @!P4 MOV R32, R90 ;  /* 0x0000005a0020c202 */ /* 0x000fc60000000f00 */
[----:B0-----:R-:W-:Y:S01]  /*0d20*/  @!P4 IMAD R14, R64, R10, RZ ;  /* 0x0000000a400ec224 */ /* 0x001fe200078e02ff */
[----:B------:R-:W-:-:S03]  /*0d30*/  @!P4 MOV R33, R93 ;  /* 0x0000005d0021c202 */ /* 0x000fc60000000f00 */
[----:B------:R-:W-:Y:S01]  /*0d40*/  @!P4 IMAD R39, R83, R11, R14 ;  /* 0x0000000b5327c224 */ /* 0x000fe200078e020e */
[----:B------:R-:W-:Y:S01]  /*0d50*/  @!P1 IADD3 R13, PT, PT, R13, R31, RZ ;  /* 0x0000001f0d0d9210 */ /* 0x000fe20007ffe0ff */
[----:B------:R-:W0:Y:S01]  /*0d60*/  @!P4 LDC.64 R14, c[0x0][0x3a0] ;  /* 0x0000e800ff0ecb82 */ /* 0x000e220000000a00 */
[----:B------:R-:W-:Y:S01]  /*0d70*/  @!P4 IMAD.WIDE.U32 R32, R83, R10, R32 ;  /* 0x0000000a5320c225 */ /* 0x000fe200078e0020 */
[----:B------:R-:W-:Y:S02]  /*0d80*/  CS2R R10, SRZ ;  /* 0x00000000000a7805 */ /* 0x000fe4000001ff00 */
[C---:B------:R-:W-:Y:S02]  /*0d90*/  @!P1 SHF.L.U32 R31, R12.reuse, 0x2, RZ ;  /* 0x000000020c1f9819 */ /* 0x040fe400000006ff */
[----:B------:R-:W-:Y:S02]  /*0da0*/  @!P1 SHF.L.U64.HI R38, R12, 0x2, R13 ;  /* 0x000000020c269819 */ /* 0x000fe4000001020d */
[----:B------:R-:W-:-:S02]  /*0db0*/  CS2R R12, SRZ ;  /* 0x00000000000c7805 */ /* 0x000fc4000001ff00 */
[----:B------:R-:W-:Y:S01]  /*0dc0*/  @!P2 IADD3.X R29, PT, PT, R30, R29, RZ, P6, !PT ;  /* 0x0000001d1e1da210 */ /* 0x000fe200037fe4ff */
[----:B------:R4:W5:Y:S01]  /*0dd0*/  @!P3 LDG.E.64 R10, desc[UR8][R16.64] ;  /* 0x00000008100ab981 */ /* 0x000962000c1e1b00 */
[----:B-1----:R-:W-:-:S03]  /*0de0*/  @!P1 IADD3 R26, P6, PT, R31, R26, RZ ;  /* 0x0000001a1f1a9210 */ /* 0x002fc60007fde0ff */
[----:B------:R1:W5:Y:S01]  /*0df0*/  @!P3 LDG.E.64 R12, desc[UR8][R24.64] ;  /* 0x00000008180cb981 */ /* 0x000362000c1e1b00 */
[----:B------:R-:W-:Y:S02]  /*0e00*/  @!P1 IADD3.X R27, PT, PT, R38, R27, RZ, P6, !PT ;  /* 0x0000001b261b9210 */ /* 0x000fe400037fe4ff */
[----:B------:R-:W-:Y:S01]  /*0e10*/  ISETP.NE.AND P3, PT, RZ, UR12, PT ;  /* 0x0000000cff007c0c */ /* 0x000fe2000bf65270 */
[----:B----4-:R-:W4:Y:S01]  /*0e20*/  @!P5 LDC.64 R16, c[0x0][0x3a0] ;  /* 0x0000e800ff10db82 */ /* 0x010f220000000a00 */
[----:B--2---:R-:W-:Y:S01]  /*0e30*/  @!P1 IADD3 R30, P6, PT, R31, R22, RZ ;  /* 0x000000161f1e9210 */ /* 0x004fe20007fde0ff */
[----:B---3--:R-:W-:Y:S01]  /*0e40*/  @!P5 IMAD R22, R0, R20, RZ ;  /* 0x000000140016d224 */ /* 0x008fe200078e02ff */
[----:B------:R-:W-:-:S05]  /*0e50*/  @!P4 IADD3 R33, PT, PT, R33, R39, RZ ;  /* 0x000000272121c210 */ /* 0x000fca0007ffe0ff */
[----:B-1----:R-:W1:Y:S01]  /*0e60*/  @!P5 LDC.64 R24, c[0x0][0x398] ;  /* 0x0000e600ff18db82 */ /* 0x002e620000000a00 */
[----:B------:R-:W-:Y:S01]  /*0e70*/  @!P1 IADD3.X R31, PT, PT, R38, R23, RZ, P6, !PT ;  /* 0x00000017261f9210 */ /* 0x000fe200037fe4ff */
[----:B------:R-:W-:Y:S01]  /*0e80*/  @!P5 IMAD R39, R78, R21, R22 ;  /* 0x000000154e27d224 */ /* 0x000fe200078e0216 */
[C---:B------:R-:W-:Y:S02]  /*0e90*/  @!P4 SHF.L.U32 R47, R32.reuse, 0x2, RZ ;  /* 0x00000002202fc819 */ /* 0x040fe400000006ff */
[----:B------:R-:W-:Y:S02]  /*0ea0*/  @!P5 MOV R22, R90 ;  /* 0x0000005a0016d202 */ /* 0x000fe40000000f00 */
[----:B------:R-:W-:Y:S02]  /*0eb0*/  @!P5 MOV R23, R93 ;  /* 0x0000005d0017d202 */ /* 0x000fe40000000f00 */
[----:B------:R-:W-:Y:S02]  /*0ec0*/  @!P4 SHF.L.U64.HI R38, R32, 0x2, R33 ;  /* 0x000000022026c819 */ /* 0x000fe40000010221 */
[----:B0-----:R-:W-:Y:S01]  /*0ed0*/  @!P4 IADD3 R32, P6, PT, R47, R14, RZ ;  /* 0x0000000e2f20c210 */ /* 0x001fe20007fde0ff */
[----:B------:R-:W-:-:S02]  /*0ee0*/  @!P5 IMAD.WIDE.U32 R22, R78, R20, R22 ;  /* 0x000000144e16d225 */ /* 0x000fc400078e0016 */
[----:B------:R-:W0:Y:S01]  /*0ef0*/  @P3 LDC.64 R20, c[0x0][0x3b0] ;  /* 0x0000ec00ff143b82 */ /* 0x000e220000000a00 */
[----:B------:R-:W-:Y:S02]  /*0f00*/  @!P4 IADD3.X R33, PT, PT, R38, R15, RZ, P6, !PT ;  /* 0x0000000f2621c210 */ /* 0x000fe400037fe4ff */
[----:B------:R-:W-:Y:S02]  /*0f10*/  @!P4 IADD3 R46, P6, PT, R47, R18, RZ ;  /* 0x000000122f2ec210 */ /* 0x000fe40007fde0ff */
[----:B------:R-:W-:Y:S02]  /*0f20*/  @!P5 IADD3 R15, PT, PT, R23, R39, RZ ;  /* 0x00000027170fd210 */ /* 0x000fe40007ffe0ff */
[----:B------:R-:W-:Y:S02]  /*0f30*/  @!P5 SHF.L.U32 R41, R22, 0x2, RZ ;  /* 0x000000021629d819 */ /* 0x000fe400000006ff */
[----:B------:R-:W-:Y:S02]  /*0f40*/  @!P4 IADD3.X R47, PT, PT, R38, R19, RZ, P6, !PT ;  /* 0x00000013262fc210 */ /* 0x000fe400037fe4ff */
[----:B------:R-:W-:-:S02]  /*0f50*/  @!P5 SHF.L.U64.HI R22, R22, 0x2, R15 ;  /* 0x000000021616d819 */ /* 0x000fc4000001020f */
[----:B----4-:R-:W-:-:S04]  /*0f60*/  @!P5 IADD3 R38, P6, PT, R41, R16, RZ ;  /* 0x000000102926d210 */ /* 0x010fc80007fde0ff */
[----:B------:R-:W-:Y:S02]  /*0f70*/  @!P5 IADD3.X R39, PT, PT, R22, R17, RZ, P6, !PT ;  /* 0x000000111627d210 */ /* 0x000fe400037fe4ff */
[----:B-1----:R-:W-:Y:S02]  /*0f80*/  @!P5 IADD3 R40, P6, PT, R41, R24, RZ ;  /* 0x000000182928d210 */ /* 0x002fe40007fde0ff */
[----:B------:R-:W-:Y:S02]  /*0f90*/  IADD3 R49, PT, PT, R48, R67, RZ ;  /* 0x0000004330317210 */ /* 0x000fe40007ffe0ff */
[----:B------:R-:W-:Y:S02]  /*0fa0*/  @!P5 IADD3.X R41, PT, PT, R22, R25, RZ, P6, !PT ;  /* 0x000000191629d210 */ /* 0x000fe400037fe4ff */
[----:B------:R-:W-:Y:S01]  /*0fb0*/  CS2R R22, SRZ ;  /* 0x0000000000167805 */ /* 0x000fe2000001ff00 */
[----:B------:R-:W-:Y:S01]  /*0fc0*/  IMAD.WIDE R56, R49, 0x4, R56 ;  /* 0x0000000431387825 */ /* 0x000fe200078e0238 */
[----:B------:R-:W-:-:S02]  /*0fd0*/  CS2R R18, SRZ ;  /* 0x0000000000127805 */ /* 0x000fc4000001ff00 */
[----:B------:R-:W-:Y:S01]  /*0fe0*/  CS2R R24, SRZ ;  /* 0x0000000000187805 */ /* 0x000fe2000001ff00 */
[----:B0-----:R-:W-:Y:S01]  /*0ff0*/  @P3 IMAD.WIDE R48, R49, 0x4, R20 ;  /* 0x0000000431303825 */ /* 0x001fe200078e0214 */
[----:B------:R0:W5:Y:S01]  /*1000*/  @!P1 LDG.E.64 R22, desc[UR8][R26.64] ;  /* 0x000000081a169981 */ /* 0x000162000c1e1b00 */
[----:B------:R-:W-:-:S03]  /*1010*/  CS2R R20, SRZ ;  /* 0x0000000000147805 */ /* 0x000fc6000001ff00 */
[----:B------:R1:W5:Y:S04]  /*1020*/  @!P2 LDG.E.64 R18, desc[UR8][R34.64] ;  /* 0x000000082212a981 */ /* 0x000368000c1e1b00 */
[----:B------:R2:W5:Y:S01]  /*1030*/  @!P2 LDG.E.64 R20, desc[UR8][R28.64] ;  /* 0x000000081c14a981 */ /* 0x000562000c1e1b00 */
[----:B0-----:R-:W-:-:S03]  /*1040*/  CS2R R26, SRZ ;  /* 0x00000000001a7805 */ /* 0x001fc6000001ff00 */
[----:B------:R0:W5:Y:S01]  /*1050*/  @!P1 LDG.E.64 R24, desc[UR8][R30.64] ;  /* 0x000000081e189981 */ /* 0x000162000c1e1b00 */
[----:B-1----:R-:W-:-:S03]  /*1060*/  CS2R R34, SRZ ;  /* 0x0000000000227805 */ /* 0x002fc6000001ff00 */
[----:B------:R1:W5:Y:S01]  /*1070*/  @!P4 LDG.E.64 R26, desc[UR8][R32.64] ;  /* 0x00000008201ac981 */ /* 0x000362000c1e1b00 */
[----:B--2---:R-:W-:-:S03]  /*1080*/  CS2R R28, SRZ ;  /* 0x00000000001c7805 */ /* 0x004fc6000001ff00 */
[----:B------:R2:W5:Y:S01]  /*1090*/  @P3 LDG.E.64 R34, desc[UR8][R48.64] ;  /* 0x0000000830223981 */ /* 0x000562000c1e1b00 */
[----:B0-----:R-:W-:-:S03]  /*10a0*/  CS2R R30, SRZ ;  /* 0x00000000001e7805 */ /* 0x001fc6000001ff00 */
[----:B------:R2:W5:Y:S01]  /*10b0*/  @!P4 LDG.E.64 R28, desc[UR8][R46.64] ;  /* 0x000000082e1cc981 */ /* 0x000562000c1e1b00 */
[----:B-1----:R-:W-:-:S03]  /*10c0*/  CS2R R32, SRZ ;  /* 0x0000000000207805 */ /* 0x002fc6000001ff00 */
[----:B------:R2:W5:Y:S04]  /*10d0*/  @!P5 LDG.E.64 R30, desc[UR8][R38.64] ;  /* 0x00000008261ed981 */ /* 0x000568000c1e1b00 */
[----:B------:R2:W5:Y:S04]  /*10e0*/  @!P5 LDG.E.64 R32, desc[UR8][R40.64] ;  /* 0x000000082820d981 */ /* 0x000568000c1e1b00 */
[----:B------:R-:W5:Y:S01]  /*10f0*/  LDG.E.64 R56, desc[UR8][R56.64] ;  /* 0x0000000838387981 */ /* 0x000f62000c1e1b00 */
[----:B------:R-:W-:Y:S02]  /*1100*/  CS2R R14, SRZ ;  /* 0x00000000000e7805 */ /* 0x000fe4000001ff00 */
[----:B------:R-:W-:-:S04]  /*1110*/  CS2R R16, SRZ ;  /* 0x0000000000107805 */ /* 0x000fc8000001ff00 */
[----:B------:R2:W5:Y:S04]  /*1120*/  @!P0 LDG.E.64 R14, desc[UR8][R44.64] ;  /* 0x000000082c0e8981 */ /* 0x000568000c1e1b00 */
[----:B------:R2:W5:Y:S01]  /*1130*/  @!P0 LDG.E.64 R16, desc[UR8][R42.64] ;  /* 0x000000082a108981 */ /* 0x000562000c1e1b00 */
[----:B------:R-:W-:Y:S01]  /*1140*/  UISETP.NE.AND UP1, UPT, UR12, URZ, UPT ;  /* 0x000000ff0c00728c */ /* 0x000fe2000bf25270 */
[----:B------:R-:W-:Y:S01]  /*1150*/  UMOV UR10, 0x3f800000 ;  /* 0x3f800000000a7882 */ /* 0x000fe20000000000 */
[----:B------:R-:W-:-:S13]  /*1160*/  R2UR UR13, R36 ;  /* 0x00000000240d72ca */ /* 0x000fda00000e0000 */
[----:B------:R-:W-:-:S05]  /*1170*/  MOV R36, UR13 ;  /* 0x0000000d00247c02 */ /* 0x000fca0008000f00 */
[----:B------:R-:W-:-:S05]  /*1180*/  FFMA.FTZ R37, -R36, UR13, R37 ;  /* 0x0000000d24257c23 */ /* 0x000fca0008010125 */
[----:B------:R-:W-:-:S13]  /*1190*/  FSETP.GTU.FTZ.AND P0, PT, R37, RZ, PT ;  /* 0x000000ff2500720b */ /* 0x000fda0003f1c000 */
[----:B------:R-:W-:-:S05]  /*11a0*/  VOTEU.ANY UP0, P0 ;  /* 0x0000000000ff7886 */ /* 0x000fca0000000100 */
[----:B------:R-:W0:Y:S01]  /*11b0*/  @UP0 LDCU UR6, c[0x0][0x3c0] ;  /* 0x00007800ff0607ac */ /* 0x000e220008000800 */
[----:B------:R-:W-:-:S13]  /*11c0*/  PLOP3.LUT P0, PT, PT, PT, UP0, 0x80, 0x8 ;  /* 0x000000000008781c */ /* 0x000fda0003f0f008 */
[----:B0-----:R-:W-:-:S06]  /*11d0*/  @P0 FADD.FTZ R36, R37, UR6 ;  /* 0x0000000625240e21 */ /* 0x001fcc0008010000 */
[----:B------:R-:W0:Y:S02]  /*11e0*/  @P0 MUFU.RSQ R36, R36 ;  /* 0x0000002400240308 */ /* 0x000e240000001400 */
[----:B0-----:R-:W-:-:S13]  /*11f0*/  @P0 R2UR UR6, R36 ;  /* 0x00000000240602ca */ /* 0x001fda00000e0000 */
[----:B------:R-:W-:Y:S01]  /*1200*/  @UP0 UMOV UR10, UR6 ;  /* 0x00000006000a0c82 */ /* 0x000fe20008000000 */
[----:B--2---:R-:W-:Y:S05]  /*1210*/  BRA.U UP1, `(.L_x_1315) ;  /* 0x0000000501c47547 */ /* 0x004fea000b800000 */
[----:B-----5:R-:W-:Y:S01]  /*1220*/  FADD.FTZ R37, R4, -UR13 ;  /* 0x8000000d04257e21 */ /* 0x020fe20008010000 */
[----:B------:R-:W-:Y:S01]  /*1230*/  FMUL.FTZ R38, R2, R56 ;  /* 0x0000003802267220 */ /* 0x000fe20000410000 */
[----:B------:R-:W-:Y:S01]  /*1240*/  FADD.FTZ R36, R5, -UR13 ;  /* 0x8000000d05247e21 */ /* 0x000fe20008010000 */
[----:B------:R-:W-:Y:S01]  /*1250*/  FMUL.FTZ R39, R3, R57 ;  /* 0x0000003903277220 */ /* 0x000fe20000410000 */
[----:B------:R-:W-:Y:S01]  /*1260*/  FMUL.FTZ R37, R37, UR10 ;  /* 0x0000000a25257c20 */ /* 0x000fe20008410000 */
[----:B------:R-:W-:Y:S01]  /*1270*/  FADD.FTZ R42, R6, -UR13 ;  /* 0x8000000d062a7e21 */ /* 0x000fe20008010000 */
[----:B------:R-:W-:Y:S01]  /*1280*/  FMUL.FTZ R36, R36, UR10 ;  /* 0x0000000a24247c20 */ /* 0x000fe20008410000 */
[----:B------:R-:W-:Y:S01]  /*1290*/  FADD.FTZ R40, RZ, R38 ;  /* 0x00000026ff287221 */ /* 0x000fe20000010000 */
[----:B------:R-:W-:Y:S01]  /*12a0*/  FFMA.FTZ R41, R37, R38, RZ ;  /* 0x0000002625297223 */ /* 0x000fe200000100ff */
[----:B------:R-:W-:Y:S01]  /*12b0*/  FFMA.FTZ R43, R2, R37, RZ ;  /* 0x00000025022b7223 */ /* 0x000fe200000100ff */
[----:B------:R-:W-:Y:S01]  /*12c0*/  FADD.FTZ R37, R7, -UR13 ;  /* 0x8000000d07257e21 */ /* 0x000fe20008010000 */
[----:B------:R-:W-:Y:S01]  /*12d0*/  FMUL.FTZ R45, R8, R56 ;  /* 0x00000038082d7220 */ /* 0x000fe20000410000 */
[----:B------:R-:W-:Y:S01]  /*12e0*/  FMUL.FTZ R42, R42, UR10 ;  /* 0x0000000a2a2a7c20 */ /* 0x000fe20008410000 */
[----:B------:R-:W-:Y:S01]  /*12f0*/  FADD.FTZ R40, R39, R40 ;  /* 0x0000002827287221 */ /* 0x000fe20000010000 */
[----:B------:R-:W-:Y:S01]  /*1300*/  FFMA.FTZ R41, R36, R39, R41 ;  /* 0x0000002724297223 */ /* 0x000fe20000010029 */
[----:B------:R-:W-:Y:S01]  /*1310*/  FMUL.FTZ R38, R37, UR10 ;  /* 0x0000000a25267c20 */ /* 0x000fe20008410000 */
[----:B------:R-:W-:Y:S01]  /*1320*/  FADD.FTZ R39, R26, -UR13 ;  /* 0x8000000d1a277e21 */ /* 0x000fe20008010000 */
[----:B------:R-:W-:Y:S01]  /*1330*/  FADD.FTZ R40, R40, R45 ;  /* 0x0000002d28287221 */ /* 0x000fe20000010000 */
[----:B------:R-:W-:Y:S01]  /*1340*/  FFMA.FTZ R41, R42, R45, R41 ;  /* 0x0000002d2a297223 */ /* 0x000fe20000010029 */
[----:B------:R-:W-:Y:S01]  /*1350*/  FMUL.FTZ R37, R9, R57 ;  /* 0x0000003909257220 */ /* 0x000fe20000410000 */
[----:B------:R-:W-:Y:S01]  /*1360*/  FFMA.FTZ R43, R8, R42, R43 ;  /* 0x0000002a082b7223 */ /* 0x000fe2000001002b */
[----:B------:R-:W-:Y:S01]  /*1370*/  FFMA.FTZ R36, R3, R36, RZ ;  /* 0x0000002403247223 */ /* 0x000fe200000100ff */
[----:B------:R-:W-:Y:S01]  /*1380*/  FMUL.FTZ R45, R28, R56 ;  /* 0x000000381c2d7220 */ /* 0x000fe20000410000 */
[----:B------:R-:W-:Y:S01]  /*1390*/  FMUL.FTZ R42, R39, UR10 ;  /* 0x0000000a272a7c20 */ /* 0x000fe20008410000 */
[----:B------:R-:W-:Y:S01]  /*13a0*/  FADD.FTZ R40, R37, R40 ;  /* 0x0000002825287221 */ /* 0x000fe20000010000 */
[----:B------:R-:W-:Y:S01]  /*13b0*/  FFMA.FTZ R41, R38, R37, R41 ;  /* 0x0000002526297223 */ /* 0x000fe20000010029 */
[----:B------:R-:W-:Y:S01]  /*13c0*/  FADD.FTZ R37, R27, -UR13 ;  /* 0x8000000d1b257e21 */ /* 0x000fe20008010000 */
[----:B------:R-:W-:Y:S01]  /*13d0*/  FFMA.FTZ R36, R9, R38, R36 ;  /* 0x0000002609247223 */ /* 0x000fe20000010024 */
[----:B------:R-:W-:Y:S01]  /*13e0*/  FFMA.FTZ R43, R28, R42, R43 ;  /* 0x0000002a1c2b7223 */ /* 0x000fe2000001002b */
[----:B------:R-:W-:Y:S01]  /*13f0*/  FADD.FTZ R39, R40, R45 ;  /* 0x0000002d28277221 */ /* 0x000fe20000010000 */
[----:B------:R-:W-:Y:S01]  /*1400*/  FMUL.FTZ R38, R29, R57 ;  /* 0x000000391d267220 */ /* 0x000fe20000410000 */
[----:B------:R-:W-:Y:S01]  /*1410*/  FFMA.FTZ R42, R42, R45, R41 ;  /* 0x0000002d2a2a7223 */ /* 0x000fe20000010029 */
[----:B------:R-:W-:Y:S01]  /*1420*/  FMUL.FTZ R37, R37, UR10 ;  /* 0x0000000a25257c20 */ /* 0x000fe20008410000 */
[----:B------:R-:W-:Y:S01]  /*1430*/  FADD.FTZ R40, R10, -UR13 ;  /* 0x8000000d0a287e21 */ /* 0x000fe20008010000 */
[----:B------:R-:W-:Y:S01]  /*1440*/  FMUL.FTZ R44, R12, R56 ;  /* 0x000000380c2c7220 */ /* 0x000fe20000410000 */
[----:B------:R-:W-:Y:S01]  /*1450*/  FADD.FTZ R39, R38, R39 ;  /* 0x0000002726277221 */ /* 0x000fe20000010000 */
[----:B------:R-:W-:Y:S01]  /*1460*/  FFMA.FTZ R36, R29, R37, R36 ;  /* 0x000000251d247223 */ /* 0x000fe20000010024 */
[----:B------:R-:W-:Y:S01]  /*1470*/  FFMA.FTZ R42, R37, R38, R42 ;  /* 0x00000026252a7223 */ /* 0x000fe2000001002a */
[----:B------:R-:W-:Y:S01]  /*1480*/  FMUL.FTZ R41, R40, UR10 ;  /* 0x0000000a28297c20 */ /* 0x000fe20008410000 */
[----:B------:R-:W-:Y:S01]  /*1490*/  FADD.FTZ R37, R11, -UR13 ;  /* 0x8000000d0b257e21 */ /* 0x000fe20008010000 */
        /* <DEDUP_REMOVED lines=9> */
[----:B------:R-:W-:Y:S01]  /*1530*/  FFMA.FTZ R42, R37, R38, R42 ;  /* 0x00000026252a7223 */ /* 0x000fe2000001002a */
[----:B------:R-:W-:Y:S01]  /*1540*/  FMUL.FTZ R41, R40, UR10 ;  /* 0x0000000a28297c20 */ /* 0x000fe20008410000 */
[----:B------:R-:W-:Y:S01]  /*1550*/  FADD.FTZ R37, R15, -UR13 ;  /* 0x8000000d0f257e21 */ /* 0x000fe20008010000 */
[----:B------:R-:W-:Y:S01]  /*1560*/  FADD.FTZ R39, R39, R44 ;  /* 0x0000002c27277221 */ /* 0x000fe20000010000 */
[----:B------:R-:W-:Y:S01]  /*1570*/  FMUL.FTZ R38, R17, R57 ;  /* 0x0000003911267220 */ /* 0x000fe20000410000 */
[----:B------:R-:W-:Y:S01]  /*1580*/  FFMA.FTZ R42, R41, R44, R42 ;  /* 0x0000002c292a7223 */ /* 0x000fe2000001002a */
[----:B------:R-:W-:Y:S01]  /*1590*/  FADD.FTZ R40, R18, -UR13 ;  /* 0x8000000d12287e21 */ /* 0x000fe20008010000 */
[----:B------:R-:W-:Y:S01]  /*15a0*/  FMUL.FTZ R37, R37, UR10 ;  /* 0x0000000a25257c20 */ /* 0x000fe20008410000 */
[----:B------:R-:W-:Y:S01]  /*15b0*/  FMUL.FTZ R44, R20, R56 ;  /* 0x00000038142c7220 */ /* 0x000fe20000410000 */
[----:B------:R-:W-:Y:S01]  /*15c0*/  FADD.FTZ R39, R38, R39 ;  /* 0x0000002726277221 */ /* 0x000fe20000010000 */
[----:B------:R-:W-:Y:S01]  /*15d0*/  FFMA.FTZ R43, R16, R41, R43 ;  /* 0x00000029102b7223 */ /* 0x000fe2000001002b */
[----:B------:R-:W-:Y:S01]  /*15e0*/  FMUL.FTZ R41, R40, UR10 ;  /* 0x0000000a28297c20 */ /* 0x000fe20008410000 */
[----:B------:R-:W-:Y:S01]  /*15f0*/  FFMA.FTZ R36, R17, R37, R36 ;  /* 0x0000002511247223 */ /* 0x000fe20000010024 */
[----:B------:R-:W-:Y:S01]  /*1600*/  FFMA.FTZ R42, R37, R38, R42 ;  /* 0x00000026252a7223 */ /* 0x000fe2000001002a */
        /* <DEDUP_REMOVED lines=11> */
[----:B------:R-:W-:Y:S01]  /*16c0*/  FADD.FTZ R46, R39, R44 ;  /* 0x0000002c272e7221 */ /* 0x000fe20000010000 */
[----:B------:R-:W-:Y:S01]  /*16d0*/  FFMA.FTZ R38, R21, R37, R36 ;  /* 0x0000002515267223 */ /* 0x000fe20000010024 */
[----:B------:R-:W-:Y:S01]  /*16e0*/  FADD.FTZ R40, R23, -UR13 ;  /* 0x8000000d17287e21 */ /* 0x000fe20008010000 */
[----:B------:R-:W-:Y:S01]  /*16f0*/  FADD.FTZ R39, RZ, R2 ;  /* 0x00000002ff277221 */ /* 0x000fe20000010000 */
[----:B------:R-:W-:Y:S01]  /*1700*/  FADD.FTZ R36, RZ, R3 ;  /* 0x00000003ff247221 */ /* 0x000fe20000010000 */
[----:B------:R-:W-:Y:S01]  /*1710*/  FFMA.FTZ R37, R24, R41, R43 ;  /* 0x0000002918257223 */ /* 0x000fe2000001002b */
[----:B------:R-:W-:Y:S01]  /*1720*/  FFMA.FTZ R43, R41, R44, R42 ;  /* 0x0000002c292b7223 */ /* 0x000fe2000001002a */
[----:B------:R-:W-:Y:S01]  /*1730*/  FMUL.FTZ R40, R40, UR10 ;  /* 0x0000000a28287c20 */ /* 0x000fe20008410000 */
[----:B------:R-:W-:Y:S01]  /*1740*/  FMUL.FTZ R41, R25, R57 ;  /* 0x0000003919297220 */ /* 0x000fe20000410000 */
[----:B------:R-:W-:Y:S01]  /*1750*/  FADD.FTZ R39, R8, R39 ;  /* 0x0000002708277221 */ /* 0x000fe20000010000 */
[----:B------:R-:W-:Y:S01]  /*1760*/  FADD.FTZ R36, R9, R36 ;  /* 0x0000002409247221 */ /* 0x000fe20000010000 */
[----:B------:R-:W-:Y:S01]  /*1770*/  FFMA.FTZ R38, R25, R40, R38 ;  /* 0x0000002819267223 */ /* 0x000fe20000010026 */
[----:B------:R-:W-:Y:S01]  /*1780*/  FFMA.FTZ R43, R40, R41, R43 ;  /* 0x00000029282b7223 */ /* 0x000fe2000001002b */
[----:B------:R-:W-:Y:S01]  /*1790*/  FADD.FTZ R39, R28, R39 ;  /* 0x000000271c277221 */ /* 0x000fe20000010000 */
[----:B------:R-:W-:Y:S01]  /*17a0*/  FADD.FTZ R40, R29, R36 ;  /* 0x000000241d287221 */ /* 0x000fe20000010000 */
[----:B------:R-:W-:Y:S01]  /*17b0*/  FADD.FTZ R46, R41, R46 ;  /* 0x0000002e292e7221 */ /* 0x000fe20000010000 */
[----:B------:R-:W-:Y:S01]  /*17c0*/  FADD.FTZ R41, R30, -UR13 ;  /* 0x8000000d1e297e21 */ /* 0x000fe20008010000 */
[----:B------:R-:W-:Y:S01]  /*17d0*/  FADD.FTZ R39, R12, R39 ;  /* 0x000000270c277221 */ /* 0x000fe20000010000 */
[----:B------:R-:W-:Y:S01]  /*17e0*/  FADD.FTZ R40, R13, R40 ;  /* 0x000000280d287221 */ /* 0x000fe20000010000 */
[----:B------:R-:W-:Y:S01]  /*17f0*/  FMUL.FTZ R45, R32, R56 ;  /* 0x00000038202d7220 */ /* 0x000fe20000410000 */
[----:B------:R-:W-:Y:S01]  /*1800*/  FMUL.FTZ R36, R41, UR10 ;  /* 0x0000000a29247c20 */ /* 0x000fe20008410000 */
[----:B------:R-:W-:Y:S01]  /*1810*/  FADD.FTZ R39, R16, R39 ;  /* 0x0000002710277221 */ /* 0x000fe20000010000 */
[----:B------:R-:W-:Y:S01]  /*1820*/  FADD.FTZ R40, R17, R40 ;  /* 0x0000002811287221 */ /* 0x000fe20000010000 */
[----:B------:R-:W-:Y:S01]  /*1830*/  FADD.FTZ R41, R31, -UR13 ;  /* 0x8000000d1f297e21 */ /* 0x000fe20008010000 */
[----:B------:R-:W-:Y:S01]  /*1840*/  FADD.FTZ R47, R46, R45 ;  /* 0x0000002d2e2f7221 */ /* 0x000fe20000010000 */
[----:B------:R-:W-:Y:S01]  /*1850*/  FADD.FTZ R39, R20, R39 ;  /* 0x0000002714277221 */ /* 0x000fe20000010000 */
[----:B------:R-:W-:Y:S01]  /*1860*/  FADD.FTZ R42, R21, R40 ;  /* 0x00000028152a7221 */ /* 0x000fe20000010000 */
[----:B------:R-:W-:Y:S01]  /*1870*/  FFMA.FTZ R46, R36, R45, R43 ;  /* 0x0000002d242e7223 */ /* 0x000fe2000001002b */
[----:B------:R-:W-:Y:S01]  /*1880*/  FMUL.FTZ R43, R41, UR10 ;  /* 0x0000000a292b7c20 */ /* 0x000fe20008410000 */
[----:B------:R-:W-:Y:S01]  /*1890*/  FADD.FTZ R39, R24, R39 ;  /* 0x0000002718277221 */ /* 0x000fe20000010000 */
[----:B------:R-:W-:Y:S01]  /*18a0*/  FMUL.FTZ R44, R33, R57 ;  /* 0x00000039212c7220 */ /* 0x000fe20000410000 */
[----:B------:R-:W-:Y:S01]  /*18b0*/  FADD.FTZ R42, R25, R42 ;  /* 0x0000002a192a7221 */ /* 0x000fe20000010000 */
[C---:B------:R-:W-:Y:S01]  /*18c0*/  FFMA.FTZ R36, R32.reuse, R36, R37 ;  /* 0x0000002420247223 */ /* 0x040fe20000010025 */
[----:B------:R-:W-:Y:S01]  /*18d0*/  FFMA.FTZ R37, R33, R43, R38 ;  /* 0x0000002b21257223 */ /* 0x000fe20000010026 */
[----:B------:R-:W-:Y:S01]  /*18e0*/  FADD.FTZ R38, R32, R39 ;  /* 0x0000002720267221 */ /* 0x000fe20000010000 */
[----:B------:R-:W-:Y:S01]  /*18f0*/  FADD.FTZ R40, R44, R47 ;  /* 0x0000002f2c287221 */ /* 0x000fe20000010000 */
[----:B------:R-:W-:Y:S01]  /*1900*/  FFMA.FTZ R41, R43, R44, R46 ;  /* 0x0000002c2b297223 */ /* 0x000fe2000001002e */
[----:B------:R-:W-:Y:S01]  /*1910*/  FADD.FTZ R39, R33, R42 ;  /* 0x0000002a21277221 */ /* 0x000fe20000010000 */
[----:B------:R-:W-:Y:S06]  /*1920*/  BRA `(.L_x_1316) ;  /* 0x0000001000007947 */ /* 0x000fec0003800000 */
.L_x_1315:
        /* <DEDUP_REMOVED lines=10> */
[----:B------:R-:W-:Y:S01]  /*19d0*/  FFMA.FTZ R39, R56, R45, R34 ;  /* 0x0000002d38277223 */ /* 0x000fe20000010022 */
[----:B------:R-:W-:Y:S01]  /*19e0*/  FADD.FTZ R51, R26, -UR13 ;  /* 0x8000000d1a337e21 */ /* 0x000fe20008010000 */
[----:B------:R-:W-:Y:S01]  /*19f0*/  FMUL.FTZ R38, R42, -1.4426950216293334961 ;  /* 0xbfb8aa3b2a267820 */ /* 0x000fe20000410000 */
[----:B------:R-:W-:Y:S01]  /*1a00*/  FMUL.FTZ R43, R40, -1.4426950216293334961 ;  /* 0xbfb8aa3b282b7820 */ /* 0x000fe20000410000 */
[----:B------:R-:W-:-:S04]  /*1a10*/  FMUL.FTZ R46, R39, -1.4426950216293334961 ;  /* 0xbfb8aa3b272e7820 */ /* 0x000fc80000410000 */
[----:B------:R-:W0:Y:S04]  /*1a20*/  MUFU.EX2 R38, R38 ;  /* 0x0000002600267308 */ /* 0x000e280000000800 */
[----:B------:R-:W1:Y:S04]  /*1a30*/  MUFU.EX2 R43, R43 ;  /* 0x0000002b002b7308 */ /* 0x000e680000000800 */
[----:B------:R-:W2:Y:S01]  /*1a40*/  MUFU.EX2 R46, R46 ;  /* 0x0000002e002e7308 */ /* 0x000ea20000000800 */
[----:B0-----:R-:W-:Y:S01]  /*1a50*/  FADD.FTZ R47, R38, 1 ;  /* 0x3f800000262f7421 */ /* 0x001fe20000010000 */
[----:B------:R-:W-:Y:S01]  /*1a60*/  FFMA.FTZ R38, R57, R48, R35 ;  /* 0x0000003039267223 */ /* 0x000fe20000010023 */
[----:B-1----:R-:W-:-:S03]  /*1a70*/  FADD.FTZ R44, R43, 1 ;  /* 0x3f8000002b2c7421 */ /* 0x002fc60000010000 */
[----:B------:R-:W-:Y:S01]  /*1a80*/  FMUL.FTZ R50, R38, -1.4426950216293334961 ;  /* 0xbfb8aa3b26327820 */ /* 0x000fe20000410000 */
[----:B------:R-:W0:Y:S01]  /*1a90*/  MUFU.RCP R47, R47 ;  /* 0x0000002f002f7308 */ /* 0x000e220000001000 */
[----:B--2---:R-:W-:-:S07]  /*1aa0*/  FADD.FTZ R41, R46, 1 ;  /* 0x3f8000002e297421 */ /* 0x004fce0000010000 */
[----:B------:R-:W1:Y:S08]  /*1ab0*/  MUFU.RCP R44, R44 ;  /* 0x0000002c002c7308 */ /* 0x000e700000001000 */
[----:B------:R-:W2:Y:S01]  /*1ac0*/  MUFU.RCP R41, R41 ;  /* 0x0000002900297308 */ /* 0x000ea20000001000 */
[----:B0-----:R-:W-:Y:S01]  /*1ad0*/  FADD.FTZ R43, -R47, 1 ;  /* 0x3f8000002f2b7421 */ /* 0x001fe20000010100 */
[----:B------:R-:W-:-:S03]  /*1ae0*/  FMUL.FTZ R47, R2, R47 ;  /* 0x0000002f022f7220 */ /* 0x000fc60000410000 */
[----:B------:R-:W-:-:S03]  /*1af0*/  FFMA.FTZ R42, R42, R43, 1 ;  /* 0x3f8000002a2a7423 */ /* 0x000fc6000001002b */
[----:B------:R-:W0:Y:S01]  /*1b00*/  MUFU.EX2 R43, R50 ;  /* 0x00000032002b7308 */ /* 0x000e220000000800 */
[----:B-1----:R-:W-:Y:S01]  /*1b10*/  FADD.FTZ R49, -R44, 1 ;  /* 0x3f8000002c317421 */ /* 0x002fe20000010100 */
[----:B------:R-:W-:Y:S01]  /*1b20*/  FMUL.FTZ R47, R47, R42 ;  /* 0x0000002a2f2f7220 */ /* 0x000fe20000410000 */
[----:B------:R-:W-:Y:S02]  /*1b30*/  FADD.FTZ R42, R27, -UR13 ;  /* 0x8000000d1b2a7e21 */ /* 0x000fe40008010000 */
[----:B------:R-:W-:Y:S01]  /*1b40*/  FFMA.FTZ R46, R40, R49, 1 ;  /* 0x3f800000282e7423 */ /* 0x000fe20000010031 */
[----:B------:R-:W-:Y:S01]  /*1b50*/  FMUL.FTZ R49, R51, UR10 ;  /* 0x0000000a33317c20 */ /* 0x000fe20008410000 */
[----:B------:R-:W-:Y:S01]  /*1b60*/  FMUL.FTZ R51, R3, R44 ;  /* 0x0000002c03337220 */ /* 0x000fe20000410000 */
[----:B------:R-:W-:Y:S01]  /*1b70*/  FMUL.FTZ R42, R42, UR10 ;  /* 0x0000000a2a2a7c20 */ /* 0x000fe20008410000 */
[----:B--2---:R-:W-:Y:S01]  /*1b80*/  FADD.FTZ R44, -R41, 1 ;  /* 0x3f800000292c7421 */ /* 0x004fe20000010100 */
[----:B------:R-:W-:Y:S01]  /*1b90*/  FFMA.FTZ R40, R56, R49, R34 ;  /* 0x0000003138287223 */ /* 0x000fe20000010022 */
[----:B------:R-:W-:Y:S01]  /*1ba0*/  FMUL.FTZ R51, R51, R46 ;  /* 0x0000002e33337220 */ /* 0x000fe20000410000 */
[----:B------:R-:W-:Y:S01]  /*1bb0*/  FMUL.FTZ R41, R8, R41 ;  /* 0x0000002908297220 */ /* 0x000fe20000410000 */
[----:B0-----:R-:W-:Y:S01]  /*1bc0*/  FADD.FTZ R50, R43, 1 ;  /* 0x3f8000002b327421 */ /* 0x001fe20000010000 */
[----:B------:R-:W-:Y:S01]  /*1bd0*/  FMUL.FTZ R46, R40, -1.4426950216293334961 ;  /* 0xbfb8aa3b282e7820 */ /* 0x000fe20000410000 */
[----:B------:R-:W-:Y:S01]  /*1be0*/  FFMA.FTZ R44, R39, R44, 1 ;  /* 0x3f800000272c7423 */ /* 0x000fe2000001002c */
[----:B------:R-:W-:Y:S01]  /*1bf0*/  FFMA.FTZ R43, R57, R42, R35 ;  /* 0x0000002a392b7223 */ /* 0x000fe20000010023 */
[----:B------:R-:W-:-:S02]  /*1c00*/  FADD.FTZ R39, R10, -UR13 ;  /* 0x8000000d0a277e21 */ /* 0x000fc40008010000 */
[----:B------:R-:W0:Y:S01]  /*1c10*/  MUFU.RCP R50, R50 ;  /* 0x0000003200327308 */ /* 0x000e220000001000 */
[----:B------:R-:W-:Y:S01]  /*1c20*/  FMUL.FTZ R41, R41, R44 ;  /* 0x0000002c29297220 */ /* 0x000fe20000410000 */
[----:B------:R-:W-:Y:S01]  /*1c30*/  FMUL.FTZ R44, R43, -1.4426950216293334961 ;  /* 0xbfb8aa3b2b2c7820 */ /* 0x000fe20000410000 */
[----:B------:R-:W-:-:S04]  /*1c40*/  FMUL.FTZ R39, R39, UR10 ;  /* 0x0000000a27277c20 */ /* 0x000fc80008410000 */
[----:B------:R-:W-:Y:S01]  /*1c50*/  FFMA.FTZ R52, R56, R39, R34 ;  /* 0x0000002738347223 */ /* 0x000fe20000010022 */
[----:B------:R-:W1:Y:S04]  /*1c60*/  MUFU.EX2 R46, R46 ;  /* 0x0000002e002e7308 */ /* 0x000e680000000800 */
[----:B------:R-:W2:Y:S01]  /*1c70*/  MUFU.EX2 R44, R44 ;  /* 0x0000002c002c7308 */ /* 0x000ea20000000800 */
[----:B0-----:R-:W-:Y:S01]  /*1c80*/  FADD.FTZ R55, -R50, 1 ;  /* 0x3f80000032377421 */ /* 0x001fe20000010100 */
[----:B------:R-:W-:Y:S01]  /*1c90*/  FMUL.FTZ R50, R9, R50 ;  /* 0x0000003209327220 */ /* 0x000fe20000410000 */
[----:B-1----:R-:W-:Y:S01]  /*1ca0*/  FADD.FTZ R53, R46, 1 ;  /* 0x3f8000002e357421 */ /* 0x002fe20000010000 */
[----:B------:R-:W-:Y:S01]  /*1cb0*/  FMUL.FTZ R46, R52, -1.4426950216293334961 ;  /* 0xbfb8aa3b342e7820 */ /* 0x000fe20000410000 */
[----:B------:R-:W-:Y:S01]  /*1cc0*/  FFMA.FTZ R55, R38, R55, 1 ;  /* 0x3f80000026377423 */ /* 0x000fe20000010037 */
[----:B------:R-:W-:Y:S01]  /*1cd0*/  FADD.FTZ R38, R11, -UR13 ;  /* 0x8000000d0b267e21 */ /* 0x000fe20008010000 */
[----:B--2---:R-:W-:-:S02]  /*1ce0*/  FADD.FTZ R54, R44, 1 ;  /* 0x3f8000002c367421 */ /* 0x004fc40000010000 */
[----:B------:R-:W0:Y:S01]  /*1cf0*/  MUFU.RCP R53, R53 ;  /* 0x0000003500357308 */ /* 0x000e220000001000 */
[----:B------:R-:W-:Y:S01]  /*1d00*/  FMUL.FTZ R38, R38, UR10 ;  /* 0x0000000a26267c20 */ /* 0x000fe20008410000 */
[----:B------:R-:W-:-:S03]  /*1d10*/  FMUL.FTZ R44, R50, R55 ;  /* 0x00000037322c7220 */ /* 0x000fc60000410000 */
[----:B------:R-:W-:-:S03]  /*1d20*/  FFMA.FTZ R50, R57, R38, R35 ;  /* 0x0000002639327223 */ /* 0x000fc60000010023 */
[----:B------:R-:W1:Y:S01]  /*1d30*/  MUFU.EX2 R46, R46 ;  /* 0x0000002e002e7308 */ /* 0x000e620000000800 */
[----:B------:R-:W-:-:S03]  /*1d40*/  FMUL.FTZ R59, R50, -1.4426950216293334961 ;  /* 0xbfb8aa3b323b7820 */ /* 0x000fc60000410000 */
[----:B------:R-:W2:Y:S01]  /*1d50*/  MUFU.RCP R54, R54 ;  /* 0x0000003600367308 */ /* 0x000ea20000001000 */
[----:B0-----:R-:W-:Y:S01]  /*1d60*/  FADD.FTZ R55, -R53, 1 ;  /* 0x3f80000035377421 */ /* 0x001fe20000010100 */
[----:B------:R-:W-:-:S03]  /*1d70*/  FMUL.FTZ R53, R28, R53 ;  /* 0x000000351c357220 */ /* 0x000fc60000410000 */
[----:B------:R-:W-:Y:S01]  /*1d80*/  FFMA.FTZ R58, R40, R55, 1 ;  /* 0x3f800000283a7423 */ /* 0x000fe20000010037 */
[----:B-1----:R-:W-:Y:S02]  /*1d90*/  FADD.FTZ R55, R46, 1 ;  /* 0x3f8000002e377421 */ /* 0x002fe40000010000 */
[----:B------:R-:W0:Y:S01]  /*1da0*/  MUFU.EX2 R40, R59 ;  /* 0x0000003b00287308 */ /* 0x000e220000000800 */
[----:B------:R-:W-:-:S03]  /*1db0*/  FMUL.FTZ R46, R53, R58 ;  /* 0x0000003a352e7220 */ /* 0x000fc60000410000 */
[----:B------:R-:W1:Y:S01]  /*1dc0*/  MUFU.RCP R55, R55 ;  /* 0x0000003700377308 */ /* 0x000e620000001000 */
[----:B--2---:R-:W-:Y:S01]  /*1dd0*/  FADD.FTZ R58, -R54, 1 ;  /* 0x3f800000363a7421 */ /* 0x004fe20000010100 */
[----:B------:R-:W-:-:S03]  /*1de0*/  FMUL.FTZ R54, R29, R54 ;  /* 0x000000361d367220 */ /* 0x000fc60000410000 */
[----:B------:R-:W-:Y:S01]  /*1df0*/  FFMA.FTZ R43, R43, R58, 1 ;  /* 0x3f8000002b2b7423 */ /* 0x000fe2000001003a */
[----:B0-----:R-:W-:-:S03]  /*1e00*/  FADD.FTZ R58, R40, 1 ;  /* 0x3f800000283a7421 */ /* 0x001fc60000010000 */
[----:B------:R-:W-:-:S03]  /*1e10*/  FMUL.FTZ R43, R54, R43 ;  /* 0x0000002b362b7220 */ /* 0x000fc60000410000 */
[----:B------:R-:W0:Y:S01]  /*1e20*/  MUFU.RCP R58, R58 ;  /* 0x0000003a003a7308 */ /* 0x000e220000001000 */
[----:B-1----:R-:W-:Y:S01]  /*1e30*/  FADD.FTZ R53, -R55, 1 ;  /* 0x3f80000037357421 */ /* 0x002fe20000010100 */
[----:B------:R-:W-:-:S03]  /*1e40*/  FMUL.FTZ R55, R12, R55 ;  /* 0x000000370c377220 */ /* 0x000fc60000410000 */
[----:B------:R-:W-:Y:S01]  /*1e50*/  FFMA.FTZ R40, R52, R53, 1 ;  /* 0x3f80000034287423 */ /* 0x000fe20000010035 */
[----:B------:R-:W-:Y:S01]  /*1e60*/  FMUL.FTZ R52, R56, R47 ;  /* 0x0000002f38347220 */ /* 0x000fe20000410000 */
[----:B------:R-:W-:Y:S02]  /*1e70*/  FMUL.FTZ R53, R57, R51 ;  /* 0x0000003339357220 */ /* 0x000fe40000410000 */
[----:B------:R-:W-:Y:S01]  /*1e80*/  FMUL.FTZ R40, R55, R40 ;  /* 0x0000002837287220 */ /* 0x000fe20000410000 */
[----:B------:R-:W-:Y:S01]  /*1e90*/  FFMA.FTZ R55, R37, R52, RZ ;  /* 0x0000003425377223 */ /* 0x000fe200000100ff */
[----:B------:R-:W-:-:S03]  /*1ea0*/  FADD.FTZ R54, RZ, R52 ;  /* 0x00000034ff367221 */ /* 0x000fc60000010000 */
[----:B------:R-:W-:Y:S01]  /*1eb0*/  FFMA.FTZ R52, R36, R53, R55 ;  /* 0x0000003524347223 */ /* 0x000fe20000010037 */
[----:B------:R-:W-:Y:S01]  /*1ec0*/  FADD.FTZ R53, R53, R54 ;  /* 0x0000003635357221 */ /* 0x000fe20000010000 */
[----:B0-----:R-:W-:Y:S01]  /*1ed0*/  FADD.FTZ R55, -R58, 1 ;  /* 0x3f8000003a377421 */ /* 0x001fe20000010100 */
[----:B------:R-:W-:Y:S01]  /*1ee0*/  FADD.FTZ R54, RZ, R47 ;  /* 0x0000002fff367221 */ /* 0x000fe20000010000 */
[----:B------:R-:W-:Y:S02]  /*1ef0*/  FMUL.FTZ R58, R13, R58 ;  /* 0x0000003a0d3a7220 */ /* 0x000fe40000410000 */
[----:B------:R-:W-:Y:S01]  /*1f00*/  FFMA.FTZ R55, R50, R55, 1 ;  /* 0x3f80000032377423 */ /* 0x000fe20000010037 */
[----:B------:R-:W-:Y:S01]  /*1f10*/  FFMA.FTZ R50, R37, R47, RZ ;  /* 0x0000002f25327223 */ /* 0x000fe200000100ff */
[----:B------:R-:W-:Y:S01]  /*1f20*/  FADD.FTZ R47, R54, R41 ;  /* 0x00000029362f7221 */ /* 0x000fe20000010000 */
[----:B------:R-:W-:Y:S01]  /*1f30*/  FADD.FTZ R54, R14, -UR13 ;  /* 0x8000000d0e367e21 */ /* 0x000fe20008010000 */
[----:B------:R-:W-:Y:S01]  /*1f40*/  FMUL.FTZ R37, R58, R55 ;  /* 0x000000373a257220 */ /* 0x000fe20000410000 */
[-C--:B------:R-:W-:Y:S01]  /*1f50*/  FFMA.FTZ R50, R45, R41.reuse, R50 ;  /* 0x000000292d327223 */ /* 0x080fe20000010032 */
        /* <DEDUP_REMOVED lines=8> */
[----:B------:R-:W-:-:S05]  /*1fe0*/  FADD.FTZ R58, R15, -UR13 ;  /* 0x8000000d0f3a7e21 */ /* 0x000fca0008010000 */
[----:B------:R-:W0:Y:S02]  /*1ff0*/  MUFU.RCP R59, R59 ;  /* 0x0000003b003b7308 */ /* 0x000e240000001000 */
[----:B0-----:R-:W-:-:S04]  /*2000*/  FADD.FTZ R55, -R59, 1 ;  /* 0x3f8000003b377421 */ /* 0x001fc80000010100 */
[----:B------:R-:W-:Y:S01]  /*2010*/  FFMA.FTZ R54, R52, R55, 1 ;  /* 0x3f80000034367423 */ /* 0x000fe20000010037 */
[----:B------:R-:W-:Y:S01]  /*2020*/  FMUL.FTZ R52, R16, R59 ;  /* 0x0000003b10347220 */ /* 0x000fe20000410000 */
[----:B------:R-:W-:Y:S01]  /*2030*/  FFMA.FTZ R55, R36, R51, RZ ;  /* 0x0000003324377223 */ /* 0x000fe200000100ff */
[----:B------:R-:W-:Y:S02]  /*2040*/  FADD.FTZ R51, RZ, R51 ;  /* 0x00000033ff337221 */ /* 0x000fe40000010000 */
[----:B------:R-:W-:Y:S01]  /*2050*/  FMUL.FTZ R36, R52, R54 ;  /* 0x0000003634247220 */ /* 0x000fe20000410000 */
[-C--:B------:R-:W-:Y:S01]  /*2060*/  FMUL.FTZ R52, R57, R44.reuse ;  /* 0x0000002c39347220 */ /* 0x080fe20000410000 */
[----:B------:R-:W-:Y:S01]  /*2070*/  FADD.FTZ R54, R51, R44 ;  /* 0x0000002c33367221 */ /* 0x000fe20000010000 */
[----:B------:R-:W-:Y:S01]  /*2080*/  FFMA.FTZ R51, R48, R44, R55 ;  /* 0x0000002c30337223 */ /* 0x000fe20000010037 */
[----:B------:R-:W-:Y:S01]  /*2090*/  FMUL.FTZ R44, R58, UR10 ;  /* 0x0000000a3a2c7c20 */ /* 0x000fe20008410000 */
[----:B------:R-:W-:Y:S01]  /*20a0*/  FFMA.FTZ R48, R48, R52, R45 ;  /* 0x0000003430307223 */ /* 0x000fe2000001002d */
[----:B------:R-:W-:Y:S01]  /*20b0*/  FADD.FTZ R55, R52, R53 ;  /* 0x0000003534377221 */ /* 0x000fe20000010000 */
[----:B------:R-:W-:Y:S01]  /*20c0*/  FADD.FTZ R53, R47, R46 ;  /* 0x0000002e2f357221 */ /* 0x000fe20000010000 */
[----:B------:R-:W-:Y:S01]  /*20d0*/  FFMA.FTZ R45, R57, R44, R35 ;  /* 0x0000002c392d7223 */ /* 0x000fe20000010023 */
[----:B------:R-:W-:-:S03]  /*20e0*/  FADD.FTZ R47, R18, -UR13 ;  /* 0x8000000d122f7e21 */ /* 0x000fc60008010000 */
[----:B------:R-:W-:Y:S01]  /*20f0*/  FMUL.FTZ R59, R45, -1.4426950216293334961 ;  /* 0xbfb8aa3b2d3b7820 */ /* 0x000fe20000410000 */
[----:B------:R-:W-:-:S05]  /*2100*/  FMUL.FTZ R47, R47, UR10 ;  /* 0x0000000a2f2f7c20 */ /* 0x000fca0008410000 */
[----:B------:R-:W0:Y:S02]  /*2110*/  MUFU.EX2 R59, R59 ;  /* 0x0000003b003b7308 */ /* 0x000e240000000800 */
[----:B0-----:R-:W-:-:S06]  /*2120*/  FADD.FTZ R58, R59, 1 ;  /* 0x3f8000003b3a7421 */ /* 0x001fcc0000010000 */
[----:B------:R-:W0:Y:S02]  /*2130*/  MUFU.RCP R58, R58 ;  /* 0x0000003a003a7308 */ /* 0x000e240000001000 */
[----:B0-----:R-:W-:-:S04]  /*2140*/  FADD.FTZ R52, -R58, 1 ;  /* 0x3f8000003a347421 */ /* 0x001fc80000010100 */
[----:B------:R-:W-:Y:S01]  /*2150*/  FFMA.FTZ R52, R45, R52, 1 ;  /* 0x3f8000002d347423 */ /* 0x000fe20000010034 */
[----:B------:R-:W-:Y:S01]  /*2160*/  FMUL.FTZ R45, R17, R58 ;  /* 0x0000003a112d7220 */ /* 0x000fe20000410000 */
[----:B------:R-:W-:-:S03]  /*2170*/  FMUL.FTZ R58, R57, R43 ;  /* 0x0000002b393a7220 */ /* 0x000fc60000410000 */
[----:B------:R-:W-:Y:S01]  /*2180*/  FMUL.FTZ R45, R45, R52 ;  /* 0x000000342d2d7220 */ /* 0x000fe20000410000 */
[-C--:B------:R-:W-:Y:S01]  /*2190*/  FFMA.FTZ R52, R49, R46.reuse, R50 ;  /* 0x0000002e31347223 */ /* 0x080fe20000010032 */
[----:B------:R-:W-:-:S03]  /*21a0*/  FMUL.FTZ R46, R56, R46 ;  /* 0x0000002e382e7220 */ /* 0x000fc60000410000 */
[----:B------:R-:W-:Y:S01]  /*21b0*/  FFMA.FTZ R52, R39, R40, R52 ;  /* 0x0000002827347223 */ /* 0x000fe20000010034 */
[----:B------:R-:W-:Y:S01]  /*21c0*/  FFMA.FTZ R59, R49, R46, R48 ;  /* 0x0000002e313b7223 */ /* 0x000fe20000010030 */
[----:B------:R-:W-:Y:S01]  /*21d0*/  FFMA.FTZ R48, R56, R47, R34 ;  /* 0x0000002f38307223 */ /* 0x000fe20000010022 */
[----:B------:R-:W-:Y:S01]  /*21e0*/  FADD.FTZ R55, R55, R46 ;  /* 0x0000002e37377221 */ /* 0x000fe20000010000 */
[----:B------:R-:W-:Y:S02]  /*21f0*/  FFMA.FTZ R52, R41, R36, R52 ;  /* 0x0000002429347223 */ /* 0x000fe40000010034 */
[----:B------:R-:W-:Y:S01]  /*2200*/  FMUL.FTZ R50, R48, -1.4426950216293334961 ;  /* 0xbfb8aa3b30327820 */ /* 0x000fe20000410000 */
[----:B------:R-:W-:-:S05]  /*2210*/  FADD.FTZ R55, R58, R55 ;  /* 0x000000373a377221 */ /* 0x000fca0000010000 */
[----:B------:R-:W0:Y:S02]  /*2220*/  MUFU.EX2 R50, R50 ;  /* 0x0000003200327308 */ /* 0x000e240000000800 */
[----:B0-----:R-:W-:-:S06]  /*2230*/  FADD.FTZ R49, R50, 1 ;  /* 0x3f80000032317421 */ /* 0x001fcc0000010000 */
[----:B------:R-:W0:Y:S02]  /*2240*/  MUFU.RCP R49, R49 ;  /* 0x0000003100317308 */ /* 0x000e240000001000 */
[----:B0-----:R-:W-:-:S04]  /*2250*/  FADD.FTZ R46, -R49, 1 ;  /* 0x3f800000312e7421 */ /* 0x001fc80000010100 */
[----:B------:R-:W-:Y:S01]  /*2260*/  FFMA.FTZ R48, R48, R46, 1 ;  /* 0x3f80000030307423 */ /* 0x000fe2000001002e */
[----:B------:R-:W-:Y:S01]  /*2270*/  FMUL.FTZ R46, R20, R49 ;  /* 0x00000031142e7220 */ /* 0x000fe20000410000 */
[----:B------:R-:W-:-:S03]  /*2280*/  FFMA.FTZ R49, R42, R43, R51 ;  /* 0x0000002b2a317223 */ /* 0x000fc60000010033 */
[----:B------:R-:W-:Y:S01]  /*2290*/  FMUL.FTZ R46, R46, R48 ;  /* 0x000000302e2e7220 */ /* 0x000fe20000410000 */
[----:B------:R-:W-:Y:S01]  /*22a0*/  FADD.FTZ R48, R54, R43 ;  /* 0x0000002b36307221 */ /* 0x000fe20000010000 */
[----:B------:R-:W-:Y:S01]  /*22b0*/  FADD.FTZ R54, R19, -UR13 ;  /* 0x8000000d13367e21 */ /* 0x000fe20008010000 */
[----:B------:R-:W-:Y:S01]  /*22c0*/  FFMA.FTZ R49, R38, R37, R49 ;  /* 0x0000002526317223 */ /* 0x000fe20000010031 */
[----:B------:R-:W-:Y:S01]  /*22d0*/  FFMA.FTZ R52, R47, R46, R52 ;  /* 0x0000002e2f347223 */ /* 0x000fe20000010034 */
[----:B------:R-:W-:Y:S01]  /*22e0*/  FADD.FTZ R48, R48, R37 ;  /* 0x0000002530307221 */ /* 0x000fe20000010000 */
[----:B------:R-:W-:Y:S01]  /*22f0*/  FMUL.FTZ R50, R54, UR10 ;  /* 0x0000000a36327c20 */ /* 0x000fe20008410000 */
[----:B------:R-:W-:Y:S01]  /*2300*/  FFMA.FTZ R54, R42, R58, R59 ;  /* 0x0000003a2a367223 */ /* 0x000fe2000001003b */
[----:B------:R-:W-:Y:S02]  /*2310*/  FFMA.FTZ R49, R44, R45, R49 ;  /* 0x0000002d2c317223 */ /* 0x000fe40000010031 */
[----:B------:R-:W-:-:S04]  /*2320*/  FFMA.FTZ R42, R57, R50, R35 ;  /* 0x00000032392a7223 */ /* 0x000fc80000010023 */
[----:B------:R-:W-:-:S06]  /*2330*/  FMUL.FTZ R51, R42, -1.4426950216293334961 ;  /* 0xbfb8aa3b2a337820 */ /* 0x000fcc0000410000 */
[----:B------:R-:W0:Y:S02]  /*2340*/  MUFU.EX2 R51, R51 ;  /* 0x0000003300337308 */ /* 0x000e240000000800 */
[----:B0-----:R-:W-:-:S06]  /*2350*/  FADD.FTZ R43, R51, 1 ;  /* 0x3f800000332b7421 */ /* 0x001fcc0000010000 */
[----:B------:R-:W0:Y:S02]  /*2360*/  MUFU.RCP R43, R43 ;  /* 0x0000002b002b7308 */ /* 0x000e240000001000 */
[----:B0-----:R-:W-:-:S04]  /*2370*/  FADD.FTZ R59, -R43, 1 ;  /* 0x3f8000002b3b7421 */ /* 0x001fc80000010100 */
[----:B------:R-:W-:Y:S01]  /*2380*/  FFMA.FTZ R59, R42, R59, 1 ;  /* 0x3f8000002a3b7423 */ /* 0x000fe2000001003b */
[----:B------:R-:W-:Y:S01]  /*2390*/  FMUL.FTZ R42, R21, R43 ;  /* 0x0000002b152a7220 */ /* 0x000fe20000410000 */
[----:B------:R-:W-:Y:S01]  /*23a0*/  FADD.FTZ R43, R53, R40 ;  /* 0x00000028352b7221 */ /* 0x000fe20000010000 */
[----:B------:R-:W-:Y:S02]  /*23b0*/  FADD.FTZ R53, R22, -UR13 ;  /* 0x8000000d16357e21 */ /* 0x000fe40008010000 */
[----:B------:R-:W-:Y:S01]  /*23c0*/  FMUL.FTZ R42, R42, R59 ;  /* 0x0000003b2a2a7220 */ /* 0x000fe20000410000 */
[C---:B------:R-:W-:Y:S01]  /*23d0*/  FMUL.FTZ R59, R56.reuse, R40 ;  /* 0x00000028383b7220 */ /* 0x040fe20000410000 */
[----:B------:R-:W-:Y:S01]  /*23e0*/  FMUL.FTZ R51, R53, UR10 ;  /* 0x0000000a35337c20 */ /* 0x000fe20008410000 */
[----:B------:R-:W-:Y:S01]  /*23f0*/  FADD.FTZ R43, R43, R36 ;  /* 0x000000242b2b7221 */ /* 0x000fe20000010000 */
[C---:B------:R-:W-:Y:S01]  /*2400*/  FMUL.FTZ R36, R56.reuse, R36 ;  /* 0x0000002438247220 */ /* 0x040fe20000410000 */
[----:B------:R-:W-:Y:S01]  /*2410*/  FFMA.FTZ R53, R39, R59, R54 ;  /* 0x0000003b27357223 */ /* 0x000fe20000010036 */
[----:B------:R-:W-:Y:S01]  /*2420*/  FFMA.FTZ R39, R56, R51, R34 ;  /* 0x0000003338277223 */ /* 0x000fe20000010022 */
[----:B------:R-:W-:Y:S01]  /*2430*/  FADD.FTZ R55, R55, R59 ;  /* 0x0000003b37377221 */ /* 0x000fe20000010000 */
[----:B------:R-:W-:-:S02]  /*2440*/  FFMA.FTZ R49, R50, R42, R49 ;  /* 0x0000002a32317223 */ /* 0x000fc40000010031 */
[----:B------:R-:W-:-:S06]  /*2450*/  FMUL.FTZ R54, R39, -1.4426950216293334961 ;  /* 0xbfb8aa3b27367820 */ /* 0x000fcc0000410000 */
[----:B------:R-:W0:Y:S02]  /*2460*/  MUFU.EX2 R54, R54 ;  /* 0x0000003600367308 */ /* 0x000e240000000800 */
[----:B0-----:R-:W-:Y:S01]  /*2470*/  FADD.FTZ R58, R54, 1 ;  /* 0x3f800000363a7421 */ /* 0x001fe20000010000 */
[----:B------:R-:W-:-:S03]  /*2480*/  FMUL.FTZ R54, R57, R37 ;  /* 0x0000002539367220 */ /* 0x000fc60000410000 */
[----:B------:R-:W0:Y:S01]  /*2490*/  MUFU.RCP R40, R58 ;  /* 0x0000003a00287308 */ /* 0x000e220000001000 */
[----:B------:R-:W-:Y:S01]  /*24a0*/  FFMA.FTZ R38, R38, R54, R53 ;  /* 0x0000003626267223 */ /* 0x000fe20000010035 */
[----:B------:R-:W-:-:S04]  /*24b0*/  FADD.FTZ R55, R54, R55 ;  /* 0x0000003736377221 */ /* 0x000fc80000010000 */
[----:B------:R-:W-:Y:S01]  /*24c0*/  FADD.FTZ R55, R55, R36 ;  /* 0x0000002437377221 */ /* 0x000fe20000010000 */
[----:B0-----:R-:W-:-:S04]  /*24d0*/  FADD.FTZ R59, -R40, 1 ;  /* 0x3f800000283b7421 */ /* 0x001fc80000010100 */
[----:B------:R-:W-:Y:S01]  /*24e0*/  FFMA.FTZ R59, R39, R59, 1 ;  /* 0x3f800000273b7423 */ /* 0x000fe2000001003b */
[----:B------:R-:W-:Y:S01]  /*24f0*/  FMUL.FTZ R39, R24, R40 ;  /* 0x0000002818277220 */ /* 0x000fe20000410000 */
[----:B------:R-:W-:-:S03]  /*2500*/  FADD.FTZ R40, R23, -UR13 ;  /* 0x8000000d17287e21 */ /* 0x000fc60008010000 */
[----:B------:R-:W-:Y:S01]  /*2510*/  FMUL.FTZ R39, R39, R59 ;  /* 0x0000003b27277220 */ /* 0x000fe20000410000 */
[----:B------:R-:W-:Y:S01]  /*2520*/  FMUL.FTZ R40, R40, UR10 ;  /* 0x0000000a28287c20 */ /* 0x000fe20008410000 */
[----:B------:R-:W-:Y:S02]  /*2530*/  FFMA.FTZ R59, R41, R36, R38 ;  /* 0x00000024293b7223 */ /* 0x000fe40000010026 */
[----:B------:R-:W-:Y:S01]  /*2540*/  FFMA.FTZ R52, R51, R39, R52 ;  /* 0x0000002733347223 */ /* 0x000fe20000010034 */
[----:B------:R-:W-:-:S04]  /*2550*/  FFMA.FTZ R37, R57, R40, R35 ;  /* 0x0000002839257223 */ /* 0x000fc80000010023 */
[----:B------:R-:W-:-:S06]  /*2560*/  FMUL.FTZ R53, R37, -1.4426950216293334961 ;  /* 0xbfb8aa3b25357820 */ /* 0x000fcc0000410000 */
[----:B------:R-:W0:Y:S02]  /*2570*/  MUFU.EX2 R53, R53 ;  /* 0x0000003500357308 */ /* 0x000e240000000800 */
[----:B0-----:R-:W-:-:S06]  /*2580*/  FADD.FTZ R58, R53, 1 ;  /* 0x3f800000353a7421 */ /* 0x001fcc0000010000 */
[----:B------:R-:W0:Y:S02]  /*2590*/  MUFU.RCP R58, R58 ;  /* 0x0000003a003a7308 */ /* 0x000e240000001000 */
[----:B0-----:R-:W-:-:S04]  /*25a0*/  FADD.FTZ R54, -R58, 1 ;  /* 0x3f8000003a367421 */ /* 0x001fc80000010100 */
[----:B------:R-:W-:Y:S01]  /*25b0*/  FFMA.FTZ R54, R37, R54, 1 ;  /* 0x3f80000025367423 */ /* 0x000fe20000010036 */
[----:B------:R-:W-:-:S04]  /*25c0*/  FMUL.FTZ R37, R25, R58 ;  /* 0x0000003a19257220 */ /* 0x000fc80000410000 */
[----:B------:R-:W-:Y:S01]  /*25d0*/  FMUL.FTZ R37, R37, R54 ;  /* 0x0000003625257220 */ /* 0x000fe20000410000 */
[----:B------:R-:W-:-:S03]  /*25e0*/  FADD.FTZ R54, R30, -UR13 ;  /* 0x8000000d1e367e21 */ /* 0x000fc60008010000 */
[----:B------:R-:W-:Y:S01]  /*25f0*/  FFMA.FTZ R49, R40, R37, R49 ;  /* 0x0000002528317223 */ /* 0x000fe20000010031 */
[----:B------:R-:W-:-:S04]  /*2600*/  FMUL.FTZ R53, R54, UR10 ;  /* 0x0000000a36357c20 */ /* 0x000fc80008410000 */
[----:B------:R-:W-:-:S04]  /*2610*/  FFMA.FTZ R38, R56, R53, R34 ;  /* 0x0000003538267223 */ /* 0x000fc80000010022 */
[----:B------:R-:W-:-:S06]  /*2620*/  FMUL.FTZ R54, R38, -1.4426950216293334961 ;  /* 0xbfb8aa3b26367820 */ /* 0x000fcc0000410000 */
[----:B------:R-:W0:Y:S02]  /*2630*/  MUFU.EX2 R54, R54 ;  /* 0x0000003600367308 */ /* 0x000e240000000800 */
[----:B0-----:R-:W-:-:S04]  /*2640*/  FADD.FTZ R58, R54, 1 ;  /* 0x3f800000363a7421 */ /* 0x001fc80000010000 */
[----:B------:R-:W0:Y:S02]  /*2650*/  MUFU.RCP R41, R58 ;  /* 0x0000003a00297308 */ /* 0x000e240000001000 */
[----:B0-----:R-:W-:-:S04]  /*2660*/  FADD.FTZ R36, -R41, 1 ;  /* 0x3f80000029247421 */ /* 0x001fc80000010100 */
[----:B------:R-:W-:Y:S01]  /*2670*/  FFMA.FTZ R36, R38, R36, 1 ;  /* 0x3f80000026247423 */ /* 0x000fe20000010024 */
[----:B------:R-:W-:Y:S01]  /*2680*/  FMUL.FTZ R38, R32, R41 ;  /* 0x0000002920267220 */ /* 0x000fe20000410000 */
[----:B------:R-:W-:Y:S01]  /*2690*/  FADD.FTZ R41, R48, R45 ;  /* 0x0000002d30297221 */ /* 0x000fe20000010000 */
[----:B------:R-:W-:Y:S02]  /*26a0*/  FADD.FTZ R48, R31, -UR13 ;  /* 0x8000000d1f307e21 */ /* 0x000fe40008010000 */
[----:B------:R-:W-:Y:S01]  /*26b0*/  FMUL.FTZ R38, R38, R36 ;  /* 0x0000002426267220 */ /* 0x000fe20000410000 */
[----:B------:R-:W-:Y:S01]  /*26c0*/  FMUL.FTZ R36, R57, R45 ;  /* 0x0000002d39247220 */ /* 0x000fe20000410000 */
[----:B------:R-:W-:-:S03]  /*26d0*/  FMUL.FTZ R48, R48, UR10 ;  /* 0x0000000a30307c20 */ /* 0x000fc60008410000 */
[----:B------:R-:W-:Y:S01]  /*26e0*/  FFMA.FTZ R44, R44, R36, R59 ;  /* 0x000000242c2c7223 */ /* 0x000fe2000001003b */
[----:B------:R-:W-:Y:S01]  /*26f0*/  FFMA.FTZ R45, R57, R48, R35 ;  /* 0x00000030392d7223 */ /* 0x000fe20000010023 */
[----:B------:R-:W-:Y:S01]  /*2700*/  FADD.FTZ R55, R36, R55 ;  /* 0x0000003724377221 */ /* 0x000fe20000010000 */
[----:B------:R-:W-:Y:S02]  /*2710*/  FMUL.FTZ R59, R56, R46 ;  /* 0x0000002e383b7220 */ /* 0x000fe40000410000 */
        /* <DEDUP_REMOVED lines=8> */
[----:B------:R-:W-:Y:S01]  /*27a0*/  FFMA.FTZ R46, R47, R59, R44 ;  /* 0x0000003b2f2e7223 */ /* 0x000fe2000001002c */
[----:B------:R-:W-:Y:S01]  /*27b0*/  FADD.FTZ R44, R41, R42 ;  /* 0x0000002a292c7221 */ /* 0x000fe20000010000 */
[----:B------:R-:W-:Y:S01]  /*27c0*/  FMUL.FTZ R43, R54, R45 ;  /* 0x0000002d362b7220 */ /* 0x000fe20000410000 */
[----:B------:R-:W-:Y:S01]  /*27d0*/  FADD.FTZ R54, R55, R59 ;  /* 0x0000003b37367221 */ /* 0x000fe20000010000 */
[----:B------:R-:W-:Y:S01]  /*27e0*/  FMUL.FTZ R45, R57, R42 ;  /* 0x0000002a392d7220 */ /* 0x000fe20000410000 */
[----:B------:R-:W-:Y:S01]  /*27f0*/  FMUL.FTZ R41, R56, R39 ;  /* 0x0000002738297220 */ /* 0x000fe20000410000 */
[----:B------:R-:W-:Y:S01]  /*2800*/  FADD.FTZ R39, R36, R39 ;  /* 0x0000002724277221 */ /* 0x000fe20000010000 */
[----:B------:R-:W-:Y:S01]  /*2810*/  FADD.FTZ R44, R44, R37 ;  /* 0x000000252c2c7221 */ /* 0x000fe20000010000 */
[----:B------:R-:W-:Y:S01]  /*2820*/  FFMA.FTZ R46, R50, R45, R46 ;  /* 0x0000002d322e7223 */ /* 0x000fe2000001002e */
[----:B------:R-:W-:Y:S01]  /*2830*/  FADD.FTZ R54, R45, R54 ;  /* 0x000000362d367221 */ /* 0x000fe20000010000 */
[----:B------:R-:W-:-:S02]  /*2840*/  FFMA.FTZ R36, R53, R38, R52 ;  /* 0x0000002635247223 */ /* 0x000fc40000010034 */
[----:B------:R-:W-:Y:S01]  /*2850*/  FFMA.FTZ R45, R51, R41, R46 ;  /* 0x00000029332d7223 */ /* 0x000fe2000001002e */
[----:B------:R-:W-:Y:S01]  /*2860*/  FADD.FTZ R54, R54, R41 ;  /* 0x0000002936367221 */ /* 0x000fe20000010000 */
[----:B------:R-:W-:Y:S01]  /*2870*/  FMUL.FTZ R41, R57, R37 ;  /* 0x0000002539297220 */ /* 0x000fe20000410000 */
[----:B------:R-:W-:-:S03]  /*2880*/  FFMA.FTZ R37, R48, R43, R49 ;  /* 0x0000002b30257223 */ /* 0x000fc60000010031 */
[----:B------:R-:W-:Y:S01]  /*2890*/  FFMA.FTZ R42, R40, R41, R45 ;  /* 0x00000029282a7223 */ /* 0x000fe2000001002d */
[----:B------:R-:W-:Y:S01]  /*28a0*/  FADD.FTZ R54, R41, R54 ;  /* 0x0000003629367221 */ /* 0x000fe20000010000 */
[----:B------:R-:W-:Y:S01]  /*28b0*/  FMUL.FTZ R41, R56, R38 ;  /* 0x0000002638297220 */ /* 0x000fe20000410000 */
[----:B------:R-:W-:Y:S01]  /*28c0*/  FMUL.FTZ R45, R57, R43 ;  /* 0x0000002b392d7220 */ /* 0x000fe20000410000 */
[----:B------:R-:W-:Y:S01]  /*28d0*/  FADD.FTZ R38, R39, R38 ;  /* 0x0000002627267221 */ /* 0x000fe20000010000 */
[----:B------:R-:W-:Y:S01]  /*28e0*/  FADD.FTZ R39, R44, R43 ;  /* 0x0000002b2c277221 */ /* 0x000fe20000010000 */
[----:B------:R-:W-:Y:S01]  /*28f0*/  FFMA.FTZ R47, R53, R41, R42 ;  /* 0x00000029352f7223 */ /* 0x000fe2000001002a */
[----:B------:R-:W-:-:S03]  /*2900*/  FADD.FTZ R54, R54, R41 ;  /* 0x0000002936367221 */ /* 0x000fc60000010000 */
[----:B------:R-:W-:Y:S01]  /*2910*/  FFMA.FTZ R41, R48, R45, R47 ;  /* 0x0000002d30297223 */ /* 0x000fe2000001002f */
[----:B------:R-:W-:-:S07]  /*2920*/  FADD.FTZ R40, R45, R54 ;  /* 0x000000362d287221 */ /* 0x000fce0000010000 */
.L_x_1316:
[----:B------:R-:W-:Y:S01]  /*2930*/  MOV R43, R41 ;  /* 0x00000029002b7202 */ /* 0x000fe20000000f00 */
[----:B------:R-:W-:Y:S01]  /*2940*/  STS.128 [R87], R36 ;  /* 0x0000002457007388 */ /* 0x000fe20000000c00 */
[----:B------:R-:W-:Y:S01]  /*2950*/  MOV R42, R40 ;  /* 0x00000028002a7202 */ /* 0x000fe20000000f00 */
[----:B------:R-:W-:Y:S01]  /*2960*/  BSSY.RECONVERGENT B0, `(.L_x_1317) ;  /* 0x0000022000007945 */ /* 0x000fe20003800200 */
[C---:B------:R-:W-:Y:S01]  /*2970*/  ISETP.GT.AND P0, PT, R69.reuse, 0x1e, PT ;  /* 0x0000001e4500780c */ /* 0x040fe20003f04270 */
[----:B------:R-:W0:Y:S01]  /*2980*/  SHFL.DOWN PT, R40, R43, 0x1, 0x1f ;  /* 0x08201f002b287f89 */ /* 0x000e2200000e0000 */
[C---:B------:R-:W-:Y:S02]  /*2990*/  ISETP.GT.AND P6, PT, R69.reuse, 0xf, PT ;  /* 0x0000000f4500780c */ /* 0x040fe40003fc4270 */
[----:B------:R-:W-:Y:S01]  /*29a0*/  ISETP.GT.AND P5, PT, R69, 0x17, PT ;  /* 0x000000174500780c */ /* 0x000fe20003fa4270 */
[----:B------:R-:W1:Y:S01]  /*29b0*/  SHFL.DOWN PT, R41, R42, 0x1, 0x1f ;  /* 0x08201f002a297f89 */ /* 0x000e6200000e0000 */
[----:B------:R-:W-:-:S02]  /*29c0*/  ISETP.NE.AND P1, PT, R72, RZ, PT ;  /* 0x000000ff4800720c */ /* 0x000fc40003f25270 */
        /* <DEDUP_REMOVED lines=27> */
.L_x_1318:
[----:B------:R-:W-:Y:S05]  /*2b80*/  BSYNC.RECONVERGENT B0 ;  /* 0x0000000000007941 */ /* 0x000fea0003800200 */
.L_x_1317:
[----:B------:R-:W-:Y:S06]  /*2b90*/  BAR.SYNC.DEFER_BLOCKING 0x0 ;  /* 0x0000000000007b1d */ /* 0x000fec0000010000 */
[----:B------:R-:W-:Y:S04]  /*2ba0*/  BSSY.RECONVERGENT B0, `(.L_x_1319) ;  /* 0x0000035000007945 */ /* 0x000fe80003800200 */
[----:B------:R-:W-:Y:S05]  /*2bb0*/  @P1 BRA `(.L_x_1320) ;  /* 0x0000000000cc1947 */ /* 0x000fea0003800000 */
[----:B------:R-:W4:Y:S01]  /*2bc0*/  S2UR UR7, SR_CgaCtaId ;  /* 0x00000000000779c3 */ /* 0x000f220000008800 */
[----:B------:R-:W-:Y:S02]  /*2bd0*/  UMOV UR6, 0x400 ;  /* 0x0000040000067882 */ /* 0x000fe40000000000 */
[----:B----4-:R-:W-:-:S09]  /*2be0*/  ULEA UR6, UR7, UR6, 0x18 ;  /* 0x0000000607067291 */ /* 0x010fd2000f8ec0ff */
[----:B------:R-:W4:Y:S04]  /*2bf0*/  LDS.128 R44, [UR6+0x20] ;  /* 0x00002006ff2c7984 */ /* 0x000f280008000c00 */
[----:B------:R-:W5:Y:S04]  /*2c00*/  LDS.128 R48, [UR6+0x30] ;  /* 0x00003006ff307984 */ /* 0x000f680008000c00 */
[----:B-12---:R-:W0:Y:S01]  /*2c10*/  LDS.128 R40, [UR6+0x40] ;  /* 0x00004006ff287984 */ /* 0x006e220008000c00 */
[----:B----4-:R-:W-:Y:S01]  /*2c20*/  FADD.FTZ R53, R58, R44 ;  /* 0x0000002c3a357221 */ /* 0x010fe20000010000 */
[----:B------:R-:W-:-:S03]  /*2c30*/  FADD.FTZ R44, R59, R45 ;  /* 0x0000002d3b2c7221 */ /* 0x000fc60000010000 */
[----:B------:R-:W-:Y:S01]  /*2c40*/  FADD.FTZ R53, R53, R46 ;  /* 0x0000002e35357221 */ /* 0x000fe20000010000 */
[----:B------:R-:W-:-:S03]  /*2c50*/  FADD.FTZ R44, R44, R47 ;  /* 0x0000002f2c2c7221 */ /* 0x000fc60000010000 */
[----:B-----5:R-:W-:Y:S01]  /*2c60*/  FADD.FTZ R53, R53, R48 ;  /* 0x0000003035357221 */ /* 0x020fe20000010000 */
[----:B------:R-:W-:Y:S02]  /*2c70*/  FADD.FTZ R48, R44, R49 ;  /* 0x000000312c307221 */ /* 0x000fe40000010000 */
[----:B------:R-:W1:Y:S01]  /*2c80*/  LDS.128 R44, [UR6+0x50] ;  /* 0x00005006ff2c7984 */ /* 0x000e620008000c00 */
[----:B------:R-:W-:Y:S01]  /*2c90*/  FADD.FTZ R53, R53, R50 ;  /* 0x0000003235357221 */ /* 0x000fe20000010000 */
[----:B------:R-:W-:Y:S02]  /*2ca0*/  FADD.FTZ R52, R48, R51 ;  /* 0x0000003330347221 */ /* 0x000fe40000010000 */
[----:B------:R-:W2:Y:S01]  /*2cb0*/  LDS.128 R48, [UR6+0x60] ;  /* 0x00006006ff307984 */ /* 0x000ea20008000c00 */
[----:B0--3--:R-:W-:Y:S01]  /*2cc0*/  FADD.FTZ R59, R53, R40 ;  /* 0x00000028353b7221 */ /* 0x009fe20000010000 */
[----:B------:R-:W-:Y:S02]  /*2cd0*/  FADD.FTZ R40, R52, R41 ;  /* 0x0000002934287221 */ /* 0x000fe40000010000 */
[----:B------:R-:W0:Y:S01]  /*2ce0*/  LDS.128 R52, [UR6+0x70] ;  /* 0x00007006ff347984 */ /* 0x000e220008000c00 */
[----:B------:R-:W-:Y:S01]  /*2cf0*/  FADD.FTZ R59, R59, R42 ;  /* 0x0000002a3b3b7221 */ /* 0x000fe20000010000 */
[----:B------:R-:W-:-:S04]  /*2d00*/  FADD.FTZ R40, R40, R43 ;  /* 0x0000002b28287221 */ /* 0x000fc80000010000 */
[----:B-1----:R-:W-:Y:S01]  /*2d10*/  FADD.FTZ R40, R40, R45 ;  /* 0x0000002d28287221 */ /* 0x002fe20000010000 */
[----:B------:R-:W-:-:S03]  /*2d20*/  FADD.FTZ R59, R59, R44 ;  /* 0x0000002c3b3b7221 */ /* 0x000fc60000010000 */
[----:B------:R-:W-:Y:S01]  /*2d30*/  FADD.FTZ R40, R40, R47 ;  /* 0x0000002f28287221 */ /* 0x000fe20000010000 */
[----:B------:R-:W-:-:S03]  /*2d40*/  FADD.FTZ R59, R59, R46 ;  /* 0x0000002e3b3b7221 */ /* 0x000fc60000010000 */
[----:B--2---:R-:W-:Y:S01]  /*2d50*/  FADD.FTZ R44, R40, R49 ;  /* 0x00000031282c7221 */ /* 0x004fe20000010000 */
[----:B------:R-:W-:Y:S01]  /*2d60*/  FADD.FTZ R59, R59, R48 ;  /* 0x000000303b3b7221 */ /* 0x000fe20000010000 */
[----:B------:R-:W1:Y:S02]  /*2d70*/  LDS.128 R40, [UR6+0x80] ;  /* 0x00008006ff287984 */ /* 0x000e640008000c00 */
[----:B------:R-:W-:Y:S01]  /*2d80*/  FADD.FTZ R44, R44, R51 ;  /* 0x000000332c2c7221 */ /* 0x000fe20000010000 */
[----:B------:R-:W-:-:S03]  /*2d90*/  FADD.FTZ R59, R59, R50 ;  /* 0x000000323b3b7221 */ /* 0x000fc60000010000 */
[----:B0-----:R-:W-:Y:S01]  /*2da0*/  FADD.FTZ R48, R44, R53 ;  /* 0x000000352c307221 */ /* 0x001fe20000010000 */
[----:B------:R-:W-:Y:S01]  /*2db0*/  FADD.FTZ R59, R59, R52 ;  /* 0x000000343b3b7221 */ /* 0x000fe20000010000 */
[----:B------:R-:W0:Y:S02]  /*2dc0*/  LDS.128 R44, [UR6+0x90] ;  /* 0x00009006ff2c7984 */ /* 0x000e240008000c00 */
[----:B------:R-:W-:Y:S01]  /*2dd0*/  FADD.FTZ R52, R48, R55 ;  /* 0x0000003730347221 */ /* 0x000fe20000010000 */
[----:B------:R-:W-:Y:S01]  /*2de0*/  FADD.FTZ R53, R59, R54 ;  /* 0x000000363b357221 */ /* 0x000fe20000010000 */
[----:B------:R-:W2:Y:S04]  /*2df0*/  LDS.128 R48, [UR6+0xa0] ;  /* 0x0000a006ff307984 */ /* 0x000ea80008000c00 */
[----:B------:R-:W3:Y:S01]  /*2e00*/  LDS.64 R58, [UR6+0xb0] ;  /* 0x0000b006ff3a7984 */ /* 0x000ee20008000a00 */
        /* <DEDUP_REMOVED lines=12> */
[----:B---3--:R-:W-:Y:S01]  /*2ed0*/  FADD.FTZ R58, R53, R58 ;  /* 0x0000003a353a7221 */ /* 0x008fe20000010000 */
[----:B------:R-:W-:-:S07]  /*2ee0*/  FADD.FTZ R59, R52, R59 ;  /* 0x0000003b343b7221 */ /* 0x000fce0000010000 */
.L_x_1320:
[----:B------:R-:W-:Y:S05]  /*2ef0*/  BSYNC.RECONVERGENT B0 ;  /* 0x0000000000007941 */ /* 0x000fea0003800200 */
.L_x_1319:
[----:B------:R-:W-:Y:S06]  /*2f00*/  BAR.SYNC.DEFER_BLOCKING 0x0 ;  /* 0x0000000000007b1d */ /* 0x000fec0000010000 */
[----:B------:R-:W-:Y:S04]  /*2f10*/  BSSY.RECONVERGENT B0, `(.L_x_1321) ;  /* 0x000009d000007945 */ /* 0x000fe80003800200 */
[----:B------:R-:W-:Y:S05]  /*2f20*/  @P0 BRA `(.L_x_1322) ;  /* 0x00000008006c0947 */ /* 0x000fea0003800000 */
[----:B-12---:R-:W1:Y:S04]  /*2f30*/  LDS.128 R40, [R87+0x140] ;  /* 0x0001400057287984 */ /* 0x006e680000000c00 */
[----:B------:R-:W2:Y:S04]  /*2f40*/  LDS.128 R44, [R87+0x280] ;  /* 0x00028000572c7984 */ /* 0x000ea80000000c00 */
[----:B------:R-:W4:Y:S04]  /*2f50*/  LDS.128 R48, [R87+0x3c0] ;  /* 0x0003c00057307984 */ /* 0x000f280000000c00 */
[----:B------:R-:W5:Y:S01]  /*2f60*/  LDS.128 R52, [R87+0x500] ;  /* 0x0005000057347984 */ /* 0x000f620000000c00 */
        /* <DEDUP_REMOVED lines=9> */
[----:B----4-:R-:W-:Y:S01]  /*3000*/  FADD.FTZ R39, R39, R48 ;  /* 0x0000003027277221 */ /* 0x010fe20000010000 */
[----:B------:R-:W-:Y:S01]  /*3010*/  FADD.FTZ R36, R36, R49 ;  /* 0x0000003124247221 */ /* 0x000fe20000010000 */
[----:B------:R-:W2:Y:S01]  /*3020*/  LDS.128 R44, [R87+0x780] ;  /* 0x00078000572c7984 */ /* 0x000ea20000000c00 */
[----:B------:R-:W-:Y:S01]  /*3030*/  FADD.FTZ R49, R37, R50 ;  /* 0x0000003225317221 */ /* 0x000fe20000010000 */
[----:B------:R-:W-:Y:S01]  /*3040*/  FADD.FTZ R48, R38, R51 ;  /* 0x0000003326307221 */ /* 0x000fe20000010000 */
[----:B-----5:R-:W-:Y:S01]  /*3050*/  FADD.FTZ R51, R39, R52 ;  /* 0x0000003427337221 */ /* 0x020fe20000010000 */
[----:B------:R-:W-:Y:S01]  /*3060*/  FADD.FTZ R50, R36, R53 ;  /* 0x0000003524327221 */ /* 0x000fe20000010000 */
[----:B------:R-:W-:Y:S01]  /*3070*/  FADD.FTZ R49, R49, R54 ;  /* 0x0000003631317221 */ /* 0x000fe20000010000 */
[----:B------:R-:W4:Y:S01]  /*3080*/  LDS.128 R36, [R87+0x8c0] ;  /* 0x0008c00057247984 */ /* 0x000f220000000c00 */
        /* <DEDUP_REMOVED lines=9> */
[----:B------:R-:W-:Y:S01]  /*3120*/  LDS.128 R40, [R87+0xc80] ;  /* 0x000c800057287984 */ /* 0x000fe20000000c00 */
[----:B----4-:R-:W-:Y:S01]  /*3130*/  FADD.FTZ R55, R51, R36 ;  /* 0x0000002433377221 */ /* 0x010fe20000010000 */
[----:B------:R-:W-:-:S02]  /*3140*/  FADD.FTZ R36, R50, R37 ;  /* 0x0000002532247221 */ /* 0x000fc40000010000 */
[----:B------:R-:W1:Y:S01]  /*3150*/  LDS.128 R44, [R87+0xa00] ;  /* 0x000a0000572c7984 */ /* 0x000e620000000c00 */
        /* <DEDUP_REMOVED lines=12> */
[----:B------:R-:W-:Y:S01]  /*3220*/  FADD.FTZ R55, R55, R40 ;  /* 0x0000002837377221 */ /* 0x000fe20000010000 */
[----:B------:R-:W2:Y:S01]  /*3230*/  LDS.128 R48, [R87+0xf00] ;  /* 0x000f000057307984 */ /* 0x000ea20000000c00 */
[----:B------:R-:W-:Y:S01]  /*3240*/  FADD.FTZ R40, R36, R41 ;  /* 0x0000002924287221 */ /* 0x000fe20000010000 */
[----:B------:R-:W-:Y:S01]  /*3250*/  FADD.FTZ R53, R53, R42 ;  /* 0x0000002a35357221 */ /* 0x000fe20000010000 */
[----:B------:R-:W-:Y:S01]  /*3260*/  FADD.FTZ R52, R52, R43 ;  /* 0x0000002b34347221 */ /* 0x000fe20000010000 */
[----:B------:R-:W4:Y:S01]  /*3270*/  LDS.128 R36, [R87+0x1040] ;  /* 0x0010400057247984 */ /* 0x000f220000000c00 */
        /* <DEDUP_REMOVED lines=9> */
[----:B----4-:R-:W-:Y:S01]  /*3310*/  FADD.FTZ R55, R55, R36 ;  /* 0x0000002437377221 */ /* 0x010fe20000010000 */
        /* <DEDUP_REMOVED lines=73> */
[----:B----4-:R-:W-:Y:S01]  /*37b0*/  FADD.FTZ R55, R55, R40 ;  /* 0x0000002837377221 */ /* 0x010fe20000010000 */
[----:B------:R-:W-:Y:S01]  /*37c0*/  FADD.FTZ R40, R44, R41 ;  /* 0x000000292c287221 */ /* 0x000fe20000010000 */
[----:B------:R-:W-:Y:S01]  /*37d0*/  FADD.FTZ R52, R52, R51 ;  /* 0x0000003334347221 */ /* 0x000fe20000010000 */
[----:B------:R-:W2:Y:S01]  /*37e0*/  LDS.128 R44, [R87+0x2580] ;  /* 0x00258000572c7984 */ /* 0x000ea20000000c00 */
[----:B------:R-:W-:-:S02]  /*37f0*/  FADD.FTZ R53, R53, R42 ;  /* 0x0000002a35357221 */ /* 0x000fc40000010000 */
        /* <DEDUP_REMOVED lines=10> */
[----:B----4-:R-:W-:Y:S01]  /*38a0*/  FADD.FTZ R36, R55, R48 ;  /* 0x0000003037247221 */ /* 0x010fe20000010000 */
[----:B------:R-:W-:Y:S01]  /*38b0*/  FADD.FTZ R37, R40, R49 ;  /* 0x0000003128257221 */ /* 0x000fe20000010000 */
[----:B------:R-:W-:Y:S01]  /*38c0*/  FADD.FTZ R38, R53, R50 ;  /* 0x0000003235267221 */ /* 0x000fe20000010000 */
[----:B------:R-:W-:-:S07]  /*38d0*/  FADD.FTZ R39, R52, R51 ;  /* 0x0000003334277221 */ /* 0x000fce0000010000 */
.L_x_1322:
[----:B------:R-:W-:Y:S05]  /*38e0*/  BSYNC.RECONVERGENT B0 ;  /* 0x0000000000007941 */ /* 0x000fea0003800200 */
.L_x_1321:
[----:B------:R-:W-:Y:S04]  /*38f0*/  BSSY.RECONVERGENT B0, `(.L_x_1323) ;  /* 0x000001d000007945 */ /* 0x000fe80003800200 */
[----:B------:R-:W-:Y:S05]  /*3900*/  @P0 BRA `(.L_x_1324) ;  /* 0x00000000006c0947 */ /* 0x000fea0003800000 */
[----:B------:R-:W4:Y:S01]  /*3910*/  LDC.64 R40, c[0x0][0x3f8] ;  /* 0x0000fe00ff287b82 */ /* 0x000f220000000a00 */
[----:B------:R-:W-:-:S07]  /*3920*/  IMAD R89, R89, 0x14, R72 ;  /* 0x0000001459597824 */ /* 0x000fce00078e0248 */
[----:B-12---:R-:W1:Y:S01]  /*3930*/  LDC.64 R42, c[0x0][0x3d8] ;  /* 0x0000f600ff2a7b82 */ /* 0x006e620000000a00 */
[----:B----4-:R-:W-:Y:S01]  /*3940*/  IMAD.WIDE.U32 R44, R40, 0x3, RZ ;  /* 0x00000003282c7825 */ /* 0x010fe200078e00ff */
        /* <DEDUP_REMOVED lines=23> */
.L_x_1324:
[----:B------:R-:W-:Y:S05]  /*3ac0*/  BSYNC.RECONVERGENT B0 ;  /* 0x0000000000007941 */ /* 0x000fea0003800200 */
.L_x_1323:
        /* <DEDUP_REMOVED lines=11> */
[----:B------:R-:W-:Y:S01]  /*3b80*/  IMAD R41, R70, UR11, R71 ;  /* 0x0000000b46297c24 */ /* 0x000fe2000f8e0247 */
[----:B------:R-:W-:Y:S02]  /*3b90*/  IADD3 R39, PT, PT, R39, R71, RZ ;  /* 0x0000004727277210 */ /* 0x000fe40007ffe0ff */
[----:B-1----:R-:W-:-:S04]  /*3ba0*/  SEL R43, R68, RZ, !P0 ;  /* 0x000000ff442b7207 */ /* 0x002fc80004000000 */
        /* <DEDUP_REMOVED lines=10> */
.L_x_1327:
[----:B----4-:R-:W4:Y:S04]  /*3c50*/  LDG.E.STRONG.GPU R38, desc[UR8][R36.64] ;  /* 0x0000000824267981 */ /* 0x010f28000c1ef900 */
[----:B----4-:R-:W-:Y:S01]  /*3c60*/  CCTL.IVALL ;  /* 0x00000000ff00798f */ /* 0x010fe20002000000 */
[----:B------:R-:W-:Y:S05]  /*3c70*/  YIELD ;  /* 0x0000000000007946 */ /* 0x000fea0003800000 */
[----:B------:R-:W-:-:S13]  /*3c80*/  ISETP.NE.AND P0, PT, R38, R43, PT ;  /* 0x0000002b2600720c */ /* 0x000fda0003f05270 */
[----:B------:R-:W-:Y:S05]  /*3c90*/  @P0 BRA `(.L_x_1327) ;  /* 0xfffffffc00ec0947 */ /* 0x000fea000383ffff */
.L_x_1326:
[----:B------:R-:W-:Y:S05]  /*3ca0*/  WARPSYNC.ALL ;  /* 0x0000000000007948 */ /* 0x000fea0003800000 */
[----:B------:R-:W-:Y:S01]  /*3cb0*/  BAR.SYNC.DEFER_BLOCKING 0x0 ;  /* 0x0000000000007b1d */ /* 0x000fe20000010000 */
[----:B--2---:R-:W-:-:S05]  /*3cc0*/  HFMA2 R42, -RZ, RZ, 0, 0 ;  /* 0x00000000ff2a7431 */ /* 0x004fca00000001ff */
[----:B------:R-:W-:Y:S05]  /*3cd0*/  @!P2 BRA `(.L_x_1328) ;  /* 0x000000040018a947 */ /* 0x000fea0003800000 */
[CC--:B------:R-:W-:Y:S01]  /*3ce0*/  LEA R52, R70.reuse, R71.reuse, 0x2 ;  /* 0x0000004746347211 */ /* 0x0c0fe200078e10ff */
[C-C-:B------:R-:W-:Y:S01]  /*3cf0*/  IMAD R51, R70.reuse, 0x6, R71.reuse ;  /* 0x0000000646337824 */ /* 0x140fe200078e0247 */
[----:B------:R-:W-:Y:S01]  /*3d00*/  IADD3 R44, PT, PT, R71, R70, RZ ;  /* 0x00000046472c7210 */ /* 0x000fe20007ffe0ff */
[C-C-:B------:R-:W-:Y:S01]  /*3d10*/  IMAD R50, R70.reuse, 0x5, R71.reuse ;  /* 0x0000000546327824 */ /* 0x140fe200078e0247 */
[----:B------:R-:W-:Y:S01]  /*3d20*/  MOV R45, RZ ;  /* 0x000000ff002d7202 */ /* 0x000fe20000000f00 */
[----:B------:R-:W-:Y:S01]  /*3d30*/  IMAD R49, R70, 0x3, R71 ;  /* 0x0000000346317824 */ /* 0x000fe200078e0247 */
[----:B------:R-:W-:Y:S01]  /*3d40*/  MOV R46, R71 ;  /* 0x00000047002e7202 */ /* 0x000fe20000000f00 */
[----:B------:R-:W-:Y:S01]  /*3d50*/  UIADD3 UR6, UPT, UPT, -UR11, URZ, URZ ;  /* 0x000000ff0b067290 */ /* 0x000fe2000fffe1ff */
[----:B------:R-:W-:Y:S02]  /*3d60*/  MOV R47, R75 ;  /* 0x0000004b002f7202 */ /* 0x000fe40000000f00 */
[----:B------:R-:W-:-:S09]  /*3d70*/  MOV R48, R76 ;  /* 0x0000004c00307202 */ /* 0x000fd20000000f00 */
.L_x_1329:
[----:B------:R-:W-:Y:S02]  /*3d80*/  ISETP.EQ.OR P0, PT, RZ, UR6, P1 ;  /* 0x00000006ff007c0c */ /* 0x000fe40008f02670 */
[C---:B----4-:R-:W-:Y:S02]  /*3d90*/  IADD3 R36, PT, PT, R45.reuse, 0x1, RZ ;  /* 0x000000012d247810 */ /* 0x050fe40007ffe0ff */
[C---:B------:R-:W-:Y:S02]  /*3da0*/  IADD3 R38, PT, PT, R45.reuse, 0x3, RZ ;  /* 0x000000032d267810 */ /* 0x040fe40007ffe0ff */
[----:B------:R-:W-:Y:S02]  /*3db0*/  ISETP.EQ.OR P2, PT, R36, UR11, P1 ;  /* 0x0000000b24007c0c */ /* 0x000fe40008f42670 */
[----:B------:R-:W-:Y:S02]  /*3dc0*/  IADD3 R36, PT, PT, R45, 0x2, RZ ;  /* 0x000000022d247810 */ /* 0x000fe40007ffe0ff */
[----:B------:R-:W-:-:S02]  /*3dd0*/  ISETP.EQ.OR P5, PT, R38, UR11, P1 ;  /* 0x0000000b26007c0c */ /* 0x000fc40008fa2670 */
[----:B------:R-:W-:Y:S01]  /*3de0*/  ISETP.EQ.OR P6, PT, R36, UR11, P1 ;  /* 0x0000000b24007c0c */ /* 0x000fe20008fc2670 */
[----:B------:R-:W-:-:S06]  /*3df0*/  @!P0 IMAD.WIDE.U32 R36, R46, 0x8, R54 ;  /* 0x000000082e248825 */ /* 0x000fcc00078e0036 */
[----:B------:R-:W0:Y:S01]  /*3e00*/  @!P0 LDG.E.64 R36, desc[UR8][R36.64] ;  /* 0x0000000824248981 */ /* 0x000e22000c1e1b00 */
[----:B------:R-:W-:-:S05]  /*3e10*/  @!P2 IMAD.WIDE.U32 R38, R44, 0x8, R54 ;  /* 0x000000082c26a825 */ /* 0x000fca00078e0036 */
[--C-:B------:R-:W-:Y:S01]  /*3e20*/  @!P6 IMAD.WIDE.U32 R40, R47, 0x8, R54.reuse ;  /* 0x000000082f28e825 */ /* 0x100fe200078e0036 */
[----:B------:R-:W2:Y:S03]  /*3e30*/  @!P2 LDG.E.64 R38, desc[UR8][R38.64] ;  /* 0x000000082626a981 */ /* 0x000ea6000c1e1b00 */
[----:B-1----:R-:W-:Y:S02]  /*3e40*/  @!P5 IMAD.WIDE.U32 R42, R49, 0x8, R54 ;  /* 0x00000008312ad825 */ /* 0x002fe400078e0036 */
[----:B------:R-:W4:Y:S04]  /*3e50*/  @!P6 LDG.E.64 R40, desc[UR8][R40.64] ;  /* 0x000000082828e981 */ /* 0x000f28000c1e1b00 */
[----:B------:R-:W5:Y:S01]  /*3e60*/  @!P5 LDG.E.64 R42, desc[UR8][R42.64] ;  /* 0x000000082a2ad981 */ /* 0x000f62000c1e1b00 */
[----:B0--3--:R-:W-:Y:S01]  /*3e70*/  @!P0 FADD.FTZ R58, R58, R36 ;  /* 0x000000243a3a8221 */ /* 0x009fe20000010000 */
[----:B------:R-:W-:Y:S01]  /*3e80*/  IADD3 R36, PT, PT, R45, 0x4, RZ ;  /* 0x000000042d247810 */ /* 0x000fe20007ffe0ff */
[----:B------:R-:W-:-:S03]  /*3e90*/  @!P0 FADD.FTZ R59, R59, R37 ;  /* 0x000000253b3b8221 */ /* 0x000fc60000010000 */
[----:B------:R-:W-:Y:S02]  /*3ea0*/  ISETP.EQ.OR P0, PT, R36, UR11, P1 ;  /* 0x0000000b24007c0c */ /* 0x000fe40008f02670 */
[----:B------:R-:W-:Y:S01]  /*3eb0*/  IADD3 R36, PT, PT, R45, 0x5, RZ ;  /* 0x000000052d247810 */ /* 0x000fe20007ffe0ff */
[----:B--2---:R-:W-:Y:S01]  /*3ec0*/  @!P2 FADD.FTZ R58, R58, R38 ;  /* 0x000000263a3aa221 */ /* 0x004fe20000010000 */
[----:B------:R-:W-:Y:S02]  /*3ed0*/  @!P2 FADD.FTZ R59, R59, R39 ;  /* 0x000000273b3ba221 */ /* 0x000fe40000010000 */
[----:B------:R-:W-:Y:S02]  /*3ee0*/  ISETP.EQ.OR P2, PT, R36, UR11, P1 ;  /* 0x0000000b24007c0c */ /* 0x000fe40008f42670 */
[----:B------:R-:W-:Y:S01]  /*3ef0*/  IADD3 R36, PT, PT, R45, 0x6, RZ ;  /* 0x000000062d247810 */ /* 0x000fe20007ffe0ff */
[----:B----4-:R-:W-:Y:S01]  /*3f00*/  @!P6 FADD.FTZ R58, R58, R40 ;  /* 0x000000283a3ae221 */ /* 0x010fe20000010000 */
[----:B------:R-:W-:-:S02]  /*3f10*/  @!P6 FADD.FTZ R59, R59, R41 ;  /* 0x000000293b3be221 */ /* 0x000fc40000010000 */
[----:B------:R-:W-:Y:S02]  /*3f20*/  ISETP.EQ.OR P6, PT, R36, UR11, P1 ;  /* 0x0000000b24007c0c */ /* 0x000fe40008fc2670 */
[----:B------:R-:W-:Y:S01]  /*3f30*/  IADD3 R36, PT, PT, R45, 0x7, RZ ;  /* 0x000000072d247810 */ /* 0x000fe20007ffe0ff */
[----:B-----5:R-:W-:Y:S01]  /*3f40*/  @!P5 FADD.FTZ R58, R58, R42 ;  /* 0x0000002a3a3ad221 */ /* 0x020fe20000010000 */
[----:B------:R-:W-:Y:S02]  /*3f50*/  @!P5 FADD.FTZ R59, R59, R43 ;  /* 0x0000002b3b3bd221 */ /* 0x000fe40000010000 */
[----:B------:R-:W-:Y:S01]  /*3f60*/  ISETP.EQ.OR P5, PT, R36, UR11, P1 ;  /* 0x0000000b24007c0c */ /* 0x000fe20008fa2670 */
[----:B------:R-:W-:-:S04]  /*3f70*/  @!P0 IMAD.WIDE.U32 R36, R52, 0x8, R54 ;  /* 0x0000000834248825 */ /* 0x000fc800078e0036 */
[--C-:B------:R-:W-:Y:S02]  /*3f80*/  @!P2 IMAD.WIDE.U32 R38, R50, 0x8, R54.reuse ;  /* 0x000000083226a825 */ /* 0x100fe400078e0036 */
[----:B------:R-:W2:Y:S02]  /*3f90*/  @!P0 LDG.E.64 R36, desc[UR8][R36.64] ;  /* 0x0000000824248981 */ /* 0x000ea4000c1e1b00 */
[--C-:B------:R-:W-:Y:S02]  /*3fa0*/  @!P6 IMAD.WIDE.U32 R40, R51, 0x8, R54.reuse ;  /* 0x000000083328e825 */ /* 0x100fe400078e0036 */
[----:B------:R-:W3:Y:S02]  /*3fb0*/  @!P2 LDG.E.64 R38, desc[UR8][R38.64] ;  /* 0x000000082626a981 */ /* 0x000ee4000c1e1b00 */
[----:B------:R-:W-:Y:S02]  /*3fc0*/  @!P5 IMAD.WIDE.U32 R42, R48, 0x8, R54 ;  /* 0x00000008302ad825 */ /* 0x000fe400078e0036 */
[----:B------:R-:W4:Y:S04]  /*3fd0*/  @!P6 LDG.E.64 R40, desc[UR8][R40.64] ;  /* 0x000000082828e981 */ /* 0x000f28000c1e1b00 */
        /* <DEDUP_REMOVED lines=12> */
[----:B------:R-:W-:Y:S01]  /*40a0*/  @!P0 FADD.FTZ R59, R59, R37 ;  /* 0x000000253b3b8221 */ /* 0x000fe20000010000 */
[----:B------:R-:W-:Y:S02]  /*40b0*/  ISETP.NE.AND P0, PT, R45, R77, PT ;  /* 0x0000004d2d00720c */ /* 0x000fe40003f05270 */
[----:B---3--:R-:W-:Y:S01]  /*40c0*/  @!P2 FADD.FTZ R58, R58, R38 ;  /* 0x000000263a3aa221 */ /* 0x008fe20000010000 */
[----:B------:R-:W-:-:S03]  /*40d0*/  @!P2 FADD.FTZ R59, R59, R39 ;  /* 0x000000273b3ba221 */ /* 0x000fc60000010000 */
[----:B----4-:R-:W-:Y:S01]  /*40e0*/  @!P6 FADD.FTZ R58, R58, R40 ;  /* 0x000000283a3ae221 */ /* 0x010fe20000010000 */
[----:B------:R-:W-:-:S03]  /*40f0*/  @!P6 FADD.FTZ R59, R59, R41 ;  /* 0x000000293b3be221 */ /* 0x000fc60000010000 */
[----:B-----5:R-:W-:Y:S01]  /*4100*/  @!P5 FADD.FTZ R58, R58, R42 ;  /* 0x0000002a3a3ad221 */ /* 0x020fe20000010000 */
[----:B------:R-:W-:Y:S02]  /*4110*/  @!P5 FADD.FTZ R59, R59, R43 ;  /* 0x0000002b3b3bd221 */ /* 0x000fe40000010000 */
[----:B------:R-:W-:Y:S05]  /*4120*/  @P0 BRA `(.L_x_1329) ;  /* 0xfffffffc00140947 */ /* 0x000fea000383ffff */
[----:B------:R-:W-:-:S07]  /*4130*/  MOV R42, R77 ;  /* 0x0000004d002a7202 */ /* 0x000fce0000000f00 */
.L_x_1328:
[----:B------:R-:W-:-:S13]  /*4140*/  ISETP.NE.AND P0, PT, R85, RZ, PT ;  /* 0x000000ff5500720c */ /* 0x000fda0003f05270 */
[----:B------:R-:W-:Y:S05]  /*4150*/  @!P0 BRA `(.L_x_1325) ;  /* 0x0000000000f08947 */ /* 0x000fea0003800000 */
[----:B----4-:R-:W-:Y:S02]  /*4160*/  IADD3 R36, PT, PT, R85, -0x1, RZ ;  /* 0xffffffff55247810 */ /* 0x010fe40007ffe0ff */
[----:B-1----:R-:W-:Y:S02]  /*4170*/  LOP3.LUT P0, R43, R68, 0x3, RZ, 0xc0, !PT ;  /* 0x00000003442b7812 */ /* 0x002fe4000780c0ff */
[----:B------:R-:W-:-:S13]  /*4180*/  ISETP.GE.U32.AND P2, PT, R36, 0x3, PT ;  /* 0x000000032400780c */ /* 0x000fda0003f46070 */
[----:B------:R-:W-:Y:S05]  /*4190*/  @!P2 BRA `(.L_x_1330) ;  /* 0x000000000070a947 */ /* 0x000fea0003800000 */
[----:B------:R-:W-:-:S13]  /*41a0*/  ISETP.EQ.OR P6, PT, R42, UR11, P1 ;  /* 0x0000000b2a007c0c */ /* 0x000fda0008fc2670 */
[----:B------:R-:W-:-:S04]  /*41b0*/  @!P6 IMAD R37, R42, R70, R71 ;  /* 0x000000462a25e224 */ /* 0x000fc800078e0247 */
[----:B------:R-:W-:-:S06]  /*41c0*/  @!P6 IMAD.WIDE.U32 R36, R37, 0x8, R54 ;  /* 0x000000082524e825 */ /* 0x000fcc00078e0036 */
[----:B------:R-:W0:Y:S01]  /*41d0*/  @!P6 LDG.E.64 R36, desc[UR8][R36.64] ;  /* 0x000000082424e981 */ /* 0x000e22000c1e1b00 */
[C---:B------:R-:W-:Y:S02]  /*41e0*/  IADD3 R39, PT, PT, R42.reuse, 0x1, RZ ;  /* 0x000000012a277810 */ /* 0x040fe40007ffe0ff */
[C---:B------:R-:W-:Y:S02]  /*41f0*/  IADD3 R41, PT, PT, R42.reuse, 0x2, RZ ;  /* 0x000000022a297810 */ /* 0x040fe40007ffe0ff */
[----:B------:R-:W-:Y:S02]  /*4200*/  ISETP.EQ.OR P5, PT, R39, UR11, P1 ;  /* 0x0000000b27007c0c */ /* 0x000fe40008fa2670 */
[----:B------:R-:W-:Y:S02]  /*4210*/  IADD3 R45, PT, PT, R42, 0x3, RZ ;  /* 0x000000032a2d7810 */ /* 0x000fe40007ffe0ff */
[----:B------:R-:W-:-:S09]  /*4220*/  ISETP.EQ.OR P2, PT, R41, UR11, P1 ;  /* 0x0000000b29007c0c */ /* 0x000fd20008f42670 */
[----:B------:R-:W-:-:S04]  /*4230*/  @!P5 IMAD R39, R39, R70, R71 ;  /* 0x000000462727d224 */ /* 0x000fc800078e0247 */
[----:B------:R-:W-:Y:S02]  /*4240*/  @!P2 IMAD R41, R41, R70, R71 ;  /* 0x000000462929a224 */ /* 0x000fe400078e0247 */
[----:B0--3--:R-:W-:Y:S01]  /*4250*/  @!P6 FADD.FTZ R58, R58, R36 ;  /* 0x000000243a3ae221 */ /* 0x009fe20000010000 */
[----:B------:R-:W-:Y:S01]  /*4260*/  @!P6 FADD.FTZ R59, R59, R37 ;  /* 0x000000253b3be221 */ /* 0x000fe20000010000 */
[----:B------:R-:W-:Y:S01]  /*4270*/  ISETP.EQ.OR P6, PT, R45, UR11, P1 ;  /* 0x0000000b2d007c0c */ /* 0x000fe20008fc2670 */
[----:B------:R-:W-:-:S04]  /*4280*/  @!P5 IMAD.WIDE.U32 R36, R39, 0x8, R54 ;  /* 0x000000082724d825 */ /* 0x000fc800078e0036 */
[----:B------:R-:W-:Y:S02]  /*4290*/  @!P2 IMAD.WIDE.U32 R38, R41, 0x8, R54 ;  /* 0x000000082926a825 */ /* 0x000fe400078e0036 */
[----:B------:R-:W2:Y:S04]  /*42a0*/  @!P5 LDG.E.64 R36, desc[UR8][R36.64] ;  /* 0x000000082424d981 */ /* 0x000ea8000c1e1b00 */
[----:B------:R-:W3:Y:S02]  /*42b0*/  @!P2 LDG.E.64 R38, desc[UR8][R38.64] ;  /* 0x000000082626a981 */ /* 0x000ee4000c1e1b00 */
[----:B------:R-:W-:-:S04]  /*42c0*/  @!P6 IMAD R45, R45, R70, R71 ;  /* 0x000000462d2de224 */ /* 0x000fc800078e0247 */
[----:B------:R-:W-:-:S06]  /*42d0*/  @!P6 IMAD.WIDE.U32 R40, R45, 0x8, R54 ;  /* 0x000000082d28e825 */ /* 0x000fcc00078e0036 */
[----:B------:R-:W4:Y:S01]  /*42e0*/  @!P6 LDG.E.64 R40, desc[UR8][R40.64] ;  /* 0x000000082828e981 */ /* 0x000f22000c1e1b00 */
[----:B------:R-:W-:Y:S01]  /*42f0*/  IADD3 R42, PT, PT, R42, 0x4, RZ ;  /* 0x000000042a2a7810 */ /* 0x000fe20007ffe0ff */
[----:B--2---:R-:W-:Y:S01]  /*4300*/  @!P5 FADD.FTZ R58, R58, R36 ;  /* 0x000000243a3ad221 */ /* 0x004fe20000010000 */
[----:B------:R-:W-:-:S03]  /*4310*/  @!P5 FADD.FTZ R59, R59, R37 ;  /* 0x000000253b3bd221 */ /* 0x000fc60000010000 */
[----:B---3--:R-:W-:Y:S01]  /*4320*/  @!P2 FADD.FTZ R58, R58, R38 ;  /* 0x000000263a3aa221 */ /* 0x008fe20000010000 */
[----:B------:R-:W-:-:S03]  /*4330*/  @!P2 FADD.FTZ R59, R59, R39 ;  /* 0x000000273b3ba221 */ /* 0x000fc60000010000 */
[----:B----4-:R-:W-:Y:S01]  /*4340*/  @!P6 FADD.FTZ R58, R58, R40 ;  /* 0x000000283a3ae221 */ /* 0x010fe20000010000 */
[----:B------:R-:W-:-:S07]  /*4350*/  @!P6 FADD.FTZ R59, R59, R41 ;  /* 0x000000293b3be221 */ /* 0x000fce0000010000 */
.L_x_1330:
[----:B------:R-:W-:Y:S05]  /*4360*/  @!P0 BRA `(.L_x_1325) ;  /* 0x00000000006c8947 */ /* 0x000fea0003800000 */
[----:B------:R-:W-:Y:S02]  /*4370*/  ISETP.NE.AND P0, PT, R43, 0x1, PT ;  /* 0x000000012b00780c */ /* 0x000fe40003f05270 */
[----:B------:R-:W-:-:S11]  /*4380*/  LOP3.LUT R40, R68, 0x1, RZ, 0xc0, !PT ;  /* 0x0000000144287812 */ /* 0x000fd600078ec0ff */
[----:B------:R-:W-:Y:S05]  /*4390*/  @!P0 BRA `(.L_x_1331) ;  /* 0x0000000000388947 */ /* 0x000fea0003800000 */
[C---:B------:R-:W-:Y:S02]  /*43a0*/  IADD3 R39, PT, PT, R42.reuse, 0x1, RZ ;  /* 0x000000012a277810 */ /* 0x040fe40007ffe0ff */
[----:B------:R-:W-:Y:S02]  /*43b0*/  ISETP.EQ.OR P2, PT, R42, UR11, P1 ;  /* 0x0000000b2a007c0c */ /* 0x000fe40008f42670 */
[----:B------:R-:W-:-:S11]  /*43c0*/  ISETP.EQ.OR P0, PT, R39, UR11, P1 ;  /* 0x0000000b27007c0c */ /* 0x000fd60008f02670 */
        /* <DEDUP_REMOVED lines=11> */
.L_x_1331:
        /* <DEDUP_REMOVED lines=9> */
.L_x_1332:
[----:B------:R-:W-:Y:S05]  /*4510*/  BSYNC.RECONVERGENT B0 ;  /* 0x0000000000007941 */ /* 0x000fea0003800200 */
.L_x_1325:
[----:B------:R-:W5:Y:S01]  /*4520*/  S2UR UR7, SR_CgaCtaId ;  /* 0x00000000000779c3 */ /* 0x000f620000008800 */
[----:B------:R-:W-:Y:S01]  /*4530*/  UMOV UR6, 0x400 ;  /* 0x0000040000067882 */ /* 0x000fe20000000000 */
[----:B------:R-:W0:Y:S01]  /*4540*/  LDCU.64 UR14, c[0x0][0x400] ;  /* 0x00008000ff0e77ac */ /* 0x000e220008000a00 */
[----:B------:R-:W-:Y:S01]  /*4550*/  FADD.FTZ R4, R4, -UR13 ;  /* 0x8000000d04047e21 */ /* 0x000fe20008010000 */
[----:B------:R-:W-:-:S03]  /*4560*/  FADD.FTZ R5, R5, -UR13 ;  /* 0x8000000d05057e21 */ /* 0x000fc60008010000 */
[----:B----4-:R-:W-:Y:S01]  /*4570*/  FMUL.FTZ R39, R4, UR10 ;  /* 0x0000000a04277c20 */ /* 0x010fe20008410000 */
[----:B------:R-:W-:Y:S01]  /*4580*/  FMUL.FTZ R46, R5, UR10 ;  /* 0x0000000a052e7c20 */ /* 0x000fe20008410000 */
[----:B0-----:R-:W-:Y:S01]  /*4590*/  ISETP.GE.U32.AND P0, PT, R88, UR14, PT ;  /* 0x0000000e58007c0c */ /* 0x001fe2000bf06070 */
[----:B-----5:R-:W-:-:S03]  /*45a0*/  ULEA UR6, UR7, UR6, 0x18 ;  /* 0x0000000607067291 */ /* 0x020fc6000f8ec0ff */
[----:B------:R-:W-:-:S06]  /*45b0*/  ISETP.GE.AND.EX P0, PT, R66, UR15, PT, P0 ;  /* 0x0000000f42007c0c */ /* 0x000fcc000bf06300 */
[----:B------:R-:W-:Y:S01]  /*45c0*/  @!P1 STS.64 [UR6+0xc0], R58 ;  /* 0x0000c03aff009988 */ /* 0x000fe20008000a06 */
[----:B------:R-:W-:Y:S01]  /*45d0*/  BAR.SYNC.DEFER_BLOCKING 0x0 ;  /* 0x0000000000007b1d */ /* 0x000fe20000010000 */
[----:B------:R-:W-:-:S04]  /*45e0*/  ISETP.GE.U32.AND P1, PT, R84, UR14, PT ;  /* 0x0000000e54007c0c */ /* 0x000fc8000bf26070 */
[----:B------:R-:W-:Y:S01]  /*45f0*/  ISETP.GE.AND.EX P1, PT, R65, UR15, PT, P1 ;  /* 0x0000000f41007c0c */ /* 0x000fe2000bf26310 */
[----:B------:R-:W0:Y:S01]  /*4600*/  LDS.64 R36, [UR6+0xc0] ;  /* 0x0000c006ff247984 */ /* 0x000e220008000a00 */
[----:B------:R-:W0:Y:S02]  /*4610*/  LDCU UR6, c[0x0][0x42c] ;  /* 0x00008580ff0677ac */ /* 0x000e240008000800 */
[----:B0-----:R-:W-:Y:S01]  /*4620*/  FMUL.FTZ R36, R36, UR6 ;  /* 0x0000000624247c20 */ /* 0x001fe20008410000 */
[----:B------:R-:W-:-:S04]  /*4630*/  FMUL.FTZ R37, R37, UR6 ;  /* 0x0000000625257c20 */ /* 0x000fc80008410000 */
[----:B------:R-:W-:Y:S01]  /*4640*/  FFMA.FTZ R45, R36, R39, R37 ;  /* 0x00000027242d7223 */ /* 0x000fe20000010025 */
[----:B------:R-:W-:Y:S06]  /*4650*/  @!P3 BRA `(.L_x_1333) ;  /* 0x000000000048b947 */ /* 0x000fec0003800000 */
[----:B------:R-:W-:Y:S01]  /*4660*/  FFMA.FTZ R4, R56, R39, R34 ;  /* 0x0000002738047223 */ /* 0x000fe20000010022 */
[----:B------:R-:W-:-:S03]  /*4670*/  FFMA.FTZ R5, R57, R46, R35 ;  /* 0x0000002e39057223 */ /* 0x000fc60000010023 */
[----:B------:R-:W-:Y:S01]  /*4680*/  FMUL.FTZ R38, R4, -1.4426950216293334961 ;  /* 0xbfb8aa3b04267820 */ /* 0x000fe20000410000 */
[----:B------:R-:W-:-:S05]  /*4690*/  FMUL.FTZ R40, R5, -1.4426950216293334961 ;  /* 0xbfb8aa3b05287820 */ /* 0x000fca0000410000 */
[----:B------:R-:W0:Y:S04]  /*46a0*/  MUFU.EX2 R38, R38 ;  /* 0x0000002600267308 */ /* 0x000e280000000800 */
[----:B------:R-:W4:Y:S01]  /*46b0*/  MUFU.EX2 R40, R40 ;  /* 0x0000002800287308 */ /* 0x000f220000000800 */
[----:B0-----:R-:W-:Y:S01]  /*46c0*/  FADD.FTZ R39, R38, 1 ;  /* 0x3f80000026277421 */ /* 0x001fe20000010000 */
[----:B----4-:R-:W-:-:S05]  /*46d0*/  FADD.FTZ R41, R40, 1 ;  /* 0x3f80000028297421 */ /* 0x010fca0000010000 */
[----:B------:R-:W1:Y:S08]  /*46e0*/  MUFU.RCP R39, R39 ;  /* 0x0000002700277308 */ /* 0x000e700000001000 */
[----:B--2---:R-:W0:Y:S01]  /*46f0*/  MUFU.RCP R42, R41 ;  /* 0x00000029002a7308 */ /* 0x004e220000001000 */
        /* <DEDUP_REMOVED lines=8> */
.L_x_1333:
[----:B------:R-:W-:Y:S01]  /*4780*/  FADD.FTZ R6, R6, -UR13 ;  /* 0x8000000d06067e21 */ /* 0x000fe20008010000 */
[----:B------:R-:W-:Y:S01]  /*4790*/  FFMA.FTZ R4, R36, R46, R37 ;  /* 0x0000002e24047223 */ /* 0x000fe20000010025 */
[----:B------:R-:W-:Y:S01]  /*47a0*/  BSSY.RECONVERGENT B0, `(.L_x_1334) ;  /* 0x0000013000007945 */ /* 0x000fe20003800200 */
[----:B------:R-:W-:Y:S01]  /*47b0*/  FFMA.FTZ R2, R56, R2, -R45 ;  /* 0x0000000238027223 */ /* 0x000fe2000001082d */
[----:B------:R-:W-:Y:S01]  /*47c0*/  FADD.FTZ R38, R7, -UR13 ;  /* 0x8000000d07267e21 */ /* 0x000fe20008010000 */
[----:B------:R-:W-:Y:S01]  /*47d0*/  FMUL.FTZ R39, R6, UR10 ;  /* 0x0000000a06277c20 */ /* 0x000fe20008410000 */
[----:B------:R-:W-:Y:S01]  /*47e0*/  FFMA.FTZ R3, R57, R3, -R4 ;  /* 0x0000000339037223 */ /* 0x000fe20000010804 */
[----:B------:R-:W-:Y:S06]  /*47f0*/  @P0 BRA `(.L_x_1335) ;  /* 0x0000000000340947 */ /* 0x000fec0003800000 */
[----:B------:R-:W0:Y:S01]  /*4800*/  LDCU.64 UR16, c[0x0][0x3f8] ;  /* 0x00007f00ff1077ac */ /* 0x000e220008000a00 */
[----:B------:R-:W-:Y:S01]  /*4810*/  MOV R4, R90 ;  /* 0x0000005a00047202 */ /* 0x000fe20000000f00 */
[----:B------:R-:W-:Y:S01]  /*4820*/  FMUL.FTZ R2, R2, UR10 ;  /* 0x0000000a02027c20 */ /* 0x000fe20008410000 */
[----:B------:R-:W-:Y:S01]  /*4830*/  MOV R5, R93 ;  /* 0x0000005d00057202 */ /* 0x000fe20000000f00 */
[----:B------:R-:W4:Y:S01]  /*4840*/  LDCU.64 UR6, c[0x0][0x380] ;  /* 0x00007000ff0677ac */ /* 0x000f220008000a00 */
[----:B------:R-:W-:Y:S01]  /*4850*/  FMUL.FTZ R3, R3, UR10 ;  /* 0x0000000a03037c20 */ /* 0x000fe20008410000 */
[----:B0-----:R-:W-:Y:S02]  /*4860*/  IMAD R7, R66, UR16, RZ ;  /* 0x0000001042077c24 */ /* 0x001fe4000f8e02ff */
[----:B------:R-:W-:-:S04]  /*4870*/  IMAD.WIDE.U32 R4, R88, UR16, R4 ;  /* 0x0000001058047c25 */ /* 0x000fc8000f8e0004 */
[----:B------:R-:W-:Y:S01]  /*4880*/  IMAD R7, R88, UR17, R7 ;  /* 0x0000001158077c24 */ /* 0x000fe2000f8e0207 */
[----:B----4-:R-:W-:-:S04]  /*4890*/  LEA R6, P0, R4, UR6, 0x2 ;  /* 0x0000000604067c11 */ /* 0x010fc8000f8010ff */
[----:B------:R-:W-:-:S04]  /*48a0*/  IADD3 R7, PT, PT, R5, R7, RZ ;  /* 0x0000000705077210 */ /* 0x000fc80007ffe0ff */
[----:B------:R-:W-:-:S05]  /*48b0*/  LEA.HI.X R7, R4, UR7, R7, 0x2, P0 ;  /* 0x0000000704077c11 */ /* 0x000fca00080f1407 */
[----:B------:R0:W-:Y:S02]  /*48c0*/  STG.E.64 desc[UR8][R6.64], R2 ;  /* 0x0000000206007986 */ /* 0x0001e4000c101b08 */
.L_x_1335:
[----:B------:R-:W-:Y:S05]  /*48d0*/  BSYNC.RECONVERGENT B0 ;  /* 0x0000000000007941 */ /* 0x000fea0003800200 */
.L_x_1334:
[----:B------:R-:W-:Y:S01]  /*48e0*/  FFMA.FTZ R41, R36, R39, R37 ;  /* 0x0000002724297223 */ /* 0x000fe20000010025 */
[----:B--2---:R-:W-:Y:S01]  /*48f0*/  FMUL.FTZ R42, R38, UR10 ;  /* 0x0000000a262a7c20 */ /* 0x004fe20008410000 */
[----:B------:R-:W-:Y:S06]  /*4900*/  @!P3 BRA `(.L_x_1336) ;  /* 0x000000000048b947 */ /* 0x000fec0003800000 */
[----:B0-----:R-:W-:Y:S01]  /*4910*/  FFMA.FTZ R2, R56, R39, R34 ;  /* 0x0000002738027223 */ /* 0x001fe20000010022 */
        /* <DEDUP_REMOVED lines=17> */
.L_x_1336:
[----:B------:R-:W-:Y:S01]  /*4a30*/  FFMA.FTZ R4, R36, R42, R37 ;  /* 0x0000002a24047223 */ /* 0x000fe20000010025 */
[----:B------:R-:W-:Y:S01]  /*4a40*/  BSSY.RECONVERGENT B0, `(.L_x_1337) ;  /* 0x0000013000007945 */ /* 0x000fe20003800200 */
[----:B0-----:R-:W-:Y:S01]  /*4a50*/  FFMA.FTZ R2, R56, R8, -R41 ;  /* 0x0000000838027223 */ /* 0x001fe20000010829 */
[----:B------:R-:W-:Y:S01]  /*4a60*/  FADD.FTZ R26, R26, -UR13 ;  /* 0x8000000d1a1a7e21 */ /* 0x000fe20008010000 */
[----:B------:R-:W-:Y:S01]  /*4a70*/  FADD.FTZ R27, R27, -UR13 ;  /* 0x8000000d1b1b7e21 */ /* 0x000fe20008010000 */
[----:B------:R-:W-:Y:S01]  /*4a80*/  FFMA.FTZ R3, R57, R9, -R4 ;  /* 0x0000000939037223 */ /* 0x000fe20000010804 */
[----:B------:R-:W-:Y:S06]  /*4a90*/  @P1 BRA `(.L_x_1338) ;  /* 0x0000000000341947 */ /* 0x000fec0003800000 */
[----:B------:R-:W0:Y:S01]  /*4aa0*/  LDCU.64 UR6, c[0x0][0x3f8] ;  /* 0x00007f00ff0677ac */ /* 0x000e220008000a00 */
[----:B------:R-:W-:Y:S01]  /*4ab0*/  MOV R4, R90 ;  /* 0x0000005a00047202 */ /* 0x000fe20000000f00 */
[----:B------:R-:W-:Y:S01]  /*4ac0*/  FMUL.FTZ R2, R2, UR10 ;  /* 0x0000000a02027c20 */ /* 0x000fe20008410000 */
[----:B------:R-:W-:Y:S01]  /*4ad0*/  MOV R5, R93 ;  /* 0x0000005d00057202 */ /* 0x000fe20000000f00 */
[----:B------:R-:W2:Y:S01]  /*4ae0*/  LDCU.64 UR16, c[0x0][0x380] ;  /* 0x00007000ff1077ac */ /* 0x000ea20008000a00 */
[----:B------:R-:W-:Y:S01]  /*4af0*/  FMUL.FTZ R3, R3, UR10 ;  /* 0x0000000a03037c20 */ /* 0x000fe20008410000 */
[----:B0-----:R-:W-:Y:S02]  /*4b00*/  IMAD R7, R65, UR6, RZ ;  /* 0x0000000641077c24 */ /* 0x001fe4000f8e02ff */
[----:B------:R-:W-:-:S04]  /*4b10*/  IMAD.WIDE.U32 R4, R84, UR6, R4 ;  /* 0x0000000654047c25 */ /* 0x000fc8000f8e0004 */
[----:B------:R-:W-:Y:S01]  /*4b20*/  IMAD R7, R84, UR7, R7 ;  /* 0x0000000754077c24 */ /* 0x000fe2000f8e0207 */
[----:B--2---:R-:W-:-:S04]  /*4b30*/  LEA R6, P0, R4, UR16, 0x2 ;  /* 0x0000001004067c11 */ /* 0x004fc8000f8010ff */
[----:B------:R-:W-:-:S04]  /*4b40*/  IADD3 R7, PT, PT, R5, R7, RZ ;  /* 0x0000000705077210 */ /* 0x000fc80007ffe0ff */
[----:B------:R-:W-:-:S05]  /*4b50*/  LEA.HI.X R7, R4, UR17, R7, 0x2, P0 ;  /* 0x0000001104077c11 */ /* 0x000fca00080f1407 */
[----:B------:R0:W-:Y:S02]  /*4b60*/  STG.E.64 desc[UR8][R6.64], R2 ;  /* 0x0000000206007986 */ /* 0x0001e4000c101b08 */
.L_x_1338:
[----:B------:R-:W-:Y:S05]  /*4b70*/  BSYNC.RECONVERGENT B0 ;  /* 0x0000000000007941 */ /* 0x000fea0003800200 */
.L_x_1337:
[----:B------:R-:W-:Y:S01]  /*4b80*/  FADD.FTZ R10, R10, -UR13 ;  /* 0x8000000d0a0a7e21 */ /* 0x000fe20008010000 */
[----:B------:R-:W-:Y:S01]  /*4b90*/  FADD.FTZ R11, R11, -UR13 ;  /* 0x8000000d0b0b7e21 */ /* 0x000fe20008010000 */
[----:B------:R-:W-:Y:S01]  /*4ba0*/  FMUL.FTZ R39, R26, UR10 ;  /* 0x0000000a1a277c20 */ /* 0x000fe20008410000 */
[----:B------:R-:W-:Y:S01]  /*4bb0*/  FMUL.FTZ R38, R27, UR10 ;  /* 0x0000000a1b267c20 */ /* 0x000fe20008410000 */
        /* <DEDUP_REMOVED lines=19> */
.L_x_1339:
[----:B------:R-:W-:Y:S04]  /*4cf0*/  BSSY.RECONVERGENT B0, `(.L_x_1340) ;  /* 0x0000013000007945 */ /* 0x000fe80003800200 */
[----:B------:R-:W-:Y:S05]  /*4d00*/  @P4 BRA `(.L_x_1341) ;  /* 0x0000000000444947 */ /* 0x000fea0003800000 */
[----:B------:R-:W2:Y:S01]  /*4d10*/  LDCU.64 UR6, c[0x0][0x3f8] ;  /* 0x00007f00ff0677ac */ /* 0x000ea20008000a00 */
[----:B------:R-:W-:Y:S01]  /*4d20*/  MOV R4, R90 ;  /* 0x0000005a00047202 */ /* 0x000fe20000000f00 */
[C-C-:B0-----:R-:W-:Y:S01]  /*4d30*/  FFMA.FTZ R3, R36.reuse, R39, R37.reuse ;  /* 0x0000002724037223 */ /* 0x141fe20000010025 */
[----:B------:R-:W-:Y:S01]  /*4d40*/  MOV R5, R93 ;  /* 0x0000005d00057202 */ /* 0x000fe20000000f00 */
[----:B------:R-:W0:Y:S01]  /*4d50*/  LDCU.64 UR16, c[0x0][0x380] ;  /* 0x00007000ff1077ac */ /* 0x000e220008000a00 */
[----:B------:R-:W-:Y:S01]  /*4d60*/  FFMA.FTZ R6, R36, R38, R37 ;  /* 0x0000002624067223 */ /* 0x000fe20000010025 */
[----:B------:R-:W-:Y:S01]  /*4d70*/  FFMA.FTZ R3, R56, R28, -R3 ;  /* 0x0000001c38037223 */ /* 0x000fe20000010803 */
[----:B--2---:R-:W-:Y:S02]  /*4d80*/  IMAD R2, R64, UR6, RZ ;  /* 0x0000000640027c24 */ /* 0x004fe4000f8e02ff */
[----:B------:R-:W-:-:S04]  /*4d90*/  IMAD.WIDE.U32 R4, R83, UR6, R4 ;  /* 0x0000000653047c25 */ /* 0x000fc8000f8e0004 */
[----:B------:R-:W-:Y:S01]  /*4da0*/  IMAD R7, R83, UR7, R2 ;  /* 0x0000000753077c24 */ /* 0x000fe2000f8e0202 */
[----:B0-----:R-:W-:-:S04]  /*4db0*/  LEA R2, P0, R4, UR16, 0x2 ;  /* 0x0000001004027c11 */ /* 0x001fc8000f8010ff */
[----:B------:R-:W-:Y:S01]  /*4dc0*/  IADD3 R5, PT, PT, R5, R7, RZ ;  /* 0x0000000705057210 */ /* 0x000fe20007ffe0ff */
[----:B------:R-:W-:Y:S01]  /*4dd0*/  FFMA.FTZ R7, R57, R29, -R6 ;  /* 0x0000001d39077223 */ /* 0x000fe20000010806 */
[----:B------:R-:W-:Y:S02]  /*4de0*/  FMUL.FTZ R6, R3, UR10 ;  /* 0x0000000a03067c20 */ /* 0x000fe40008410000 */
[----:B------:R-:W-:Y:S01]  /*4df0*/  LEA.HI.X R3, R4, UR17, R5, 0x2, P0 ;  /* 0x0000001104037c11 */ /* 0x000fe200080f1405 */
[----:B------:R-:W-:-:S05]  /*4e00*/  FMUL.FTZ R7, R7, UR10 ;  /* 0x0000000a07077c20 */ /* 0x000fca0008410000 */
[----:B------:R2:W-:Y:S02]  /*4e10*/  STG.E.64 desc[UR8][R2.64], R6 ;  /* 0x0000000602007986 */ /* 0x0005e4000c101b08 */
.L_x_1341:
[----:B------:R-:W-:Y:S05]  /*4e20*/  BSYNC.RECONVERGENT B0 ;  /* 0x0000000000007941 */ /* 0x000fea0003800200 */
.L_x_1340:
[----:B------:R-:W-:Y:S01]  /*4e30*/  UISETP.NE.AND UP0, UPT, UR12, URZ, UPT ;  /* 0x000000ff0c00728c */ /* 0x000fe2000bf05270 */
[----:B------:R-:W-:Y:S01]  /*4e40*/  FADD.FTZ R29, R14, -UR13 ;  /* 0x8000000d0e1d7e21 */ /* 0x000fe20008010000 */
[----:B------:R-:W-:Y:S01]  /*4e50*/  FADD.FTZ R15, R15, -UR13 ;  /* 0x8000000d0f0f7e21 */ /* 0x000fe20008010000 */
[----:B------:R-:W-:Y:S01]  /*4e60*/  FADD.FTZ R18, R18, -UR13 ;  /* 0x8000000d12127e21 */ /* 0x000fe20008010000 */
[----:B0-2---:R-:W-:Y:S01]  /*4e70*/  FADD.FTZ R2, R19, -UR13 ;  /* 0x8000000d13027e21 */ /* 0x005fe20008010000 */
[----:B------:R-:W-:Y:S01]  /*4e80*/  FADD.FTZ R4, R22, -UR13 ;  /* 0x8000000d16047e21 */ /* 0x000fe20008010000 */
[----:B------:R-:W-:Y:S01]  /*4e90*/  FADD.FTZ R14, R23, -UR13 ;  /* 0x8000000d170e7e21 */ /* 0x000fe20008010000 */
        /* <DEDUP_REMOVED lines=11> */
[----:B------:R-:W-:Y:S01]  /*4f50*/  ISETP.GE.U32.AND P1, PT, R82, UR14, PT ;  /* 0x0000000e52007c0c */ /* 0x000fe2000bf26070 */
[----:B------:R-:W-:Y:S01]  /*4f60*/  FMUL.FTZ R10, R31, UR10 ;  /* 0x0000000a1f0a7c20 */ /* 0x000fe20008410000 */
[----:B------:R-:W-:Y:S01]  /*4f70*/  ISETP.GE.U32.AND P3, PT, R81, UR14, PT ;  /* 0x0000000e51007c0c */ /* 0x000fe2000bf66070 */
[--C-:B------:R-:W-:Y:S01]  /*4f80*/  FFMA.FTZ R39, R36, R3, R37.reuse ;  /* 0x0000000324277223 */ /* 0x100fe20000010025 */
[----:B------:R-:W-:Y:S01]  /*4f90*/  ISETP.GE.U32.AND P4, PT, R80, UR14, PT ;  /* 0x0000000e50007c0c */ /* 0x000fe2000bf86070 */
[C-C-:B------:R-:W-:Y:S01]  /*4fa0*/  FFMA.FTZ R42, R36.reuse, R6, R37.reuse ;  /* 0x00000006242a7223 */ /* 0x140fe20000010025 */
[----:B------:R-:W-:Y:S01]  /*4fb0*/  ISETP.GE.U32.AND P2, PT, R79, UR14, PT ;  /* 0x0000000e4f007c0c */ /* 0x000fe2000bf46070 */
[C-C-:B------:R-:W-:Y:S01]  /*4fc0*/  FFMA.FTZ R27, R36.reuse, R29, R37.reuse ;  /* 0x0000001d241b7223 */ /* 0x140fe20000010025 */
[C-C-:B------:R-:W-:Y:S01]  /*4fd0*/  FFMA.FTZ R28, R36.reuse, R30, R37.reuse ;  /* 0x0000001e241c7223 */ /* 0x140fe20000010025 */
        /* <DEDUP_REMOVED lines=30> */
.L_x_1342:
        /* <DEDUP_REMOVED lines=17> */
.L_x_1344:
[----:B------:R-:W-:Y:S05]  /*52d0*/  BSYNC.RECONVERGENT B0 ;  /* 0x0000000000007941 */ /* 0x000fea0003800200 */
.L_x_1343:
[----:B------:R-:W-:Y:S05]  /*52e0*/  BRA.U !UP0, `(.L_x_1345) ;  /* 0x0000000108487547 */ /* 0x000fea000b800000 */
[----:B------:R-:W-:Y:S01]  /*52f0*/  FFMA.FTZ R29, R56, R29, R34 ;  /* 0x0000001d381d7223 */ /* 0x000fe20000010022 */
[----:B------:R-:W-:-:S03]  /*5300*/  FFMA.FTZ R30, R57, R30, R35 ;  /* 0x0000001e391e7223 */ /* 0x000fc60000010023 */
[----:B------:R-:W-:Y:S01]  /*5310*/  FMUL.FTZ R2, R29, -1.4426950216293334961 ;  /* 0xbfb8aa3b1d027820 */ /* 0x000fe20000410000 */
[----:B0-----:R-:W-:-:S05]  /*5320*/  FMUL.FTZ R4, R30, -1.4426950216293334961 ;  /* 0xbfb8aa3b1e047820 */ /* 0x001fca0000410000 */
        /* <DEDUP_REMOVED lines=14> */
.L_x_1345:
[----:B------:R-:W-:Y:S01]  /*5410*/  BSSY.RECONVERGENT B0, `(.L_x_1346) ;  /* 0x0000011000007945 */ /* 0x000fe20003800200 */
[----:B0-----:R-:W-:Y:S01]  /*5420*/  FFMA.FTZ R6, R56, R16, -R27 ;  /* 0x0000001038067223 */ /* 0x001fe2000001081b */
        /* <DEDUP_REMOVED lines=15> */
.L_x_1347:
[----:B------:R-:W-:Y:S05]  /*5520*/  BSYNC.RECONVERGENT B0 ;  /* 0x0000000000007941 */ /* 0x000fea0003800200 */
.L_x_1346:
        /* <DEDUP_REMOVED lines=19> */
.L_x_1348:
        /* <DEDUP_REMOVED lines=17> */
.L_x_1350:
[----:B------:R-:W-:Y:S05]  /*5770*/  BSYNC.RECONVERGENT B0 ;  /* 0x0000000000007941 */ /* 0x000fea0003800200 */
.L_x_1349:
        /* <DEDUP_REMOVED lines=19> */
.L_x_1351:
[----:B------:R-:W-:Y:S01]  /*58b0*/  BSSY.RECONVERGENT B0, `(.L_x_1352) ;  /* 0x0000011000007945 */ /* 0x000fe20003800200 */
[----:B------:R-:W-:Y:S01]  /*58c0*/  FFMA.FTZ R15, R56, R24, -R15 ;  /* 0x00000018380f7223 */ /* 0x000fe2000001080f */
[----:B0-----:R-:W-:Y:S02]  /*58d0*/  FFMA.FTZ R7, R57, R25, -R18 ;  /* 0x0000001939077223 */ /* 0x001fe40000010812 */
        /* <DEDUP_REMOVED lines=14> */
.L_x_1353:
[----:B------:R-:W-:Y:S05]  /*59c0*/  BSYNC.RECONVERGENT B0 ;  /* 0x0000000000007941 */ /* 0x000fea0003800200 */
.L_x_1352:
        /* <DEDUP_REMOVED lines=19> */
.L_x_1354:
[----:B------:R-:W-:Y:S01]  /*5b00*/  ISETP.GE.AND.EX P0, PT, R0, UR15, PT, P0 ;  /* 0x0000000f00007c0c */ /* 0x000fe2000bf06300 */
[----:B------:R-:W-:Y:S01]  /*5b10*/  FFMA.FTZ R9, R56, R32, -R9 ;  /* 0x0000002038097223 */ /* 0x000fe20000010809 */
[----:B------:R-:W-:Y:S01]  /*5b20*/  FFMA.FTZ R36, R57, R33, -R36 ;  /* 0x0000002139247223 */ /* 0x000fe20000010824 */
[----:B------:R-:W-:Y:S02]  /*5b30*/  BSSY.RECONVERGENT B0, `(.L_x_1355) ;  /* 0x000000e000007945 */ /* 0x000fe40003800200 */
[----:B0-----:R-:W-:Y:S01]  /*5b40*/  FMUL.FTZ R4, R9, UR10 ;  /* 0x0000000a09047c20 */ /* 0x001fe20008410000 */
[----:B------:R-:W-:-:S07]  /*5b50*/  FMUL.FTZ R5, R36, UR10 ;  /* 0x0000000a24057c20 */ /* 0x000fce0008410000 */
[----:B------:R-:W-:Y:S05]  /*5b60*/  @P0 BRA `(.L_x_1356) ;  /* 0x0000000000280947 */ /* 0x000fea0003800000 */
[----:B------:R-:W0:Y:S01]  /*5b70*/  LDCU.64 UR6, c[0x0][0x3f8] ;  /* 0x00007f00ff0677ac */ /* 0x000e220008000a00 */
[----:B------:R-:W-:Y:S01]  /*5b80*/  MOV R91, R93 ;  /* 0x0000005d005b7202 */ /* 0x000fe20000000f00 */
[----:B------:R-:W2:Y:S01]  /*5b90*/  LDCU.64 UR14, c[0x0][0x380] ;  /* 0x00007000ff0e77ac */ /* 0x000ea20008000a00 */
[----:B0-----:R-:W-:Y:S02]  /*5ba0*/  IMAD R3, R0, UR6, RZ ;  /* 0x0000000600037c24 */ /* 0x001fe4000f8e02ff */
[----:B------:R-:W-:-:S04]  /*5bb0*/  IMAD.WIDE.U32 R90, R78, UR6, R90 ;  /* 0x000000064e5a7c25 */ /* 0x000fc8000f8e005a */
[----:B------:R-:W-:Y:S01]  /*5bc0*/  IMAD R3, R78, UR7, R3 ;  /* 0x000000074e037c24 */ /* 0x000fe2000f8e0203 */
[----:B--2---:R-:W-:-:S04]  /*5bd0*/  LEA R2, P0, R90, UR14, 0x2 ;  /* 0x0000000e5a027c11 */ /* 0x004fc8000f8010ff */
[----:B------:R-:W-:-:S04]  /*5be0*/  IADD3 R3, PT, PT, R91, R3, RZ ;  /* 0x000000035b037210 */ /* 0x000fc80007ffe0ff */
[----:B------:R-:W-:-:S05]  /*5bf0*/  LEA.HI.X R3, R90, UR15, R3, 0x2, P0 ;  /* 0x0000000f5a037c11 */ /* 0x000fca00080f1403 */
[----:B------:R0:W-:Y:S02]  /*5c00*/  STG.E.64 desc[UR8][R2.64], R4 ;  /* 0x0000000402007986 */ /* 0x0001e4000c101b08 */
.L_x_1356:
[----:B------:R-:W-:Y:S05]  /*5c10*/  BSYNC.RECONVERGENT B0 ;  /* 0x0000000000007941 */ /* 0x000fea0003800200 */
.L_x_1355:
[----:B------:R-:W-:Y:S02]  /*5c20*/  IADD3 R73, PT, PT, R70, R73, RZ ;  /* 0x0000004946497210 */ /* 0x000fe40007ffe0ff */
[----:B------:R-:W-:Y:S02]  /*5c30*/  IADD3 R74, PT, PT, R74, 0x1, RZ ;  /* 0x000000014a4a7810 */ /* 0x000fe40007ffe0ff */
[----:B------:R-:W-:-:S13]  /*5c40*/  ISETP.GE.AND P0, PT, R73, UR4, PT ;  /* 0x0000000449007c0c */ /* 0x000fda000bf06270 */
[----:B------:R-:W-:Y:S05]  /*5c50*/  @!P0 BRA `(.L_x_1357) ;  /* 0xffffffa400c48947 */ /* 0x000fea000383ffff */
.L_x_1314:
[----:B0-----:R-:W0:Y:S01]  /*5c60*/  LDC R4, c[0x0][0x370] ;  /* 0x0000dc00ff047b82 */ /* 0x001e220000000800 */
[----:B------:R-:W-:Y:S01]  /*5c70*/  ISETP.NE.AND P2, PT, R72, RZ, PT ;  /* 0x000000ff4800720c */ /* 0x000fe20003f45270 */
[----:B------:R-:W-:Y:S06]  /*5c80*/  BSSY.RECONVERGENT B0, `(.L_x_1358) ;  /* 0x0000011000007945 */ /* 0x000fec0003800200 */
[----:B------:R-:W2:Y:S08]  /*5c90*/  LDC R7, c[0x0][0x374] ;  /* 0x0000dd00ff077b82 */ /* 0x000eb00000000800 */
[----:B------:R-:W4:Y:S01]  /*5ca0*/  LDC.64 R2, c[0x0][0x3c8] ;  /* 0x0000f200ff027b82 */ /* 0x000f220000000a00 */
[----:B0-----:R-:W-:-:S02]  /*5cb0*/  IADD3 R5, PT, PT, R4, -0x1, RZ ;  /* 0xffffffff04057810 */ /* 0x001fc40007ffe0ff */
[----:B------:R-:W-:Y:S02]  /*5cc0*/  ISETP.NE.AND P1, PT, R4, 0x1, PT ;  /* 0x000000010400780c */ /* 0x000fe40003f25270 */
[----:B--2---:R-:W-:-:S04]  /*5cd0*/  IADD3 R0, PT, PT, R7, -0x1, RZ ;  /* 0xffffffff07007810 */ /* 0x004fc80007ffe0ff */
        /* <DEDUP_REMOVED lines=11> */
.L_x_1359:
[----:B------:R-:W-:Y:S05]  /*5d90*/  BSYNC.RECONVERGENT B0 ;  /* 0x0000000000007941 */ /* 0x000fea0003800200 */
.L_x_1358:
[----:B------:R-:W-:Y:S05]  /*5da0*/  @P0 EXIT ;  /* 0x000000000000094d */ /* 0x000fea0003800000 */
[----:B------:R-:W-:Y:S05]  /*5db0*/  @P2 BRA `(.L_x_1360) ;  /* 0x0000000000202947 */ /* 0x000fea0003800000 */
[----:B------:R-:W-:-:S05]  /*5dc0*/  IMAD R0, R4, R7, RZ ;  /* 0x0000000704007224 */ /* 0x000fca00078e02ff */
[----:B------:R-:W-:-:S13]  /*5dd0*/  ISETP.NE.AND P0, PT, R0, -0x1, PT ;  /* 0xffffffff0000780c */ /* 0x000fda0003f05270 */
[----:B------:R-:W-:Y:S05]  /*5de0*/  @!P0 BRA `(.L_x_1360) ;  /* 0x0000000000148947 */ /* 0x000fea0003800000 */
.L_x_1361:
[----:B0-----:R-:W2:Y:S04]  /*5df0*/  LDG.E.STRONG.GPU R5, desc[UR8][R2.64] ;  /* 0x0000000802057981 */ /* 0x001ea8000c1ef900 */
[----:B--2---:R-:W-:Y:S01]  /*5e00*/  CCTL.IVALL ;  /* 0x00000000ff00798f */ /* 0x004fe20002000000 */
[----:B------:R-:W-:Y:S05]  /*5e10*/  YIELD ;  /* 0x0000000000007946 */ /* 0x000fea0003800000 */
[----:B------:R-:W-:-:S13]  /*5e20*/  ISETP.NE.AND P0, PT, R5, R0, PT ;  /* 0x000000000500720c */ /* 0x000fda0003f05270 */
[----:B------:R-:W-:Y:S05]  /*5e30*/  @P0 BRA `(.L_x_1361) ;  /* 0xfffffffc00ec0947 */ /* 0x000fea000383ffff */
.L_x_1360:
        /* <DEDUP_REMOVED lines=51> */
[----:B------:R-:W2:Y:S01]  /*6170*/  LDCU.64 UR6, c[0x0][0x390] ;  /* 0x00007200ff0677ac */ /* 0x000ea20008000a00 */
[----:B------:R-:W-:Y:S02]  /*6180*/  LOP3.LUT R9, R9, 0x3, RZ, 0xc0, !PT ;  /* 0x0000000309097812 */ /* 0x000fe400078ec0ff */
[--C-:B------:R-:W-:Y:S01]  /*6190*/  SHF.L.U64.HI R22, R72, 0x3, R73.reuse ;  /* 0x0000000348167819 */ /* 0x100fe20000010249 */
[----:B------:R-:W4:Y:S01]  /*61a0*/  LDCU.64 UR10, c[0x0][0x388] ;  /* 0x00007100ff0a77ac */ /* 0x000f220008000a00 */
[----:B------:R-:W-:Y:S01]  /*61b0*/  SHF.L.U32 R29, R5, 0x2, RZ ;  /* 0x00000002051d7819 */ /* 0x000fe200000006ff */
[----:B------:R-:W-:Y:S01]  /*61c0*/  IMAD.WIDE.U32 R6, R9, 0x280, R72 ;  /* 0x0000028009067825 */ /* 0x000fe200078e0048 */
[----:B------:R-:W-:-:S02]  /*61d0*/  SHF.L.U64.HI R31, R3, 0x2, R0 ;  /* 0x00000002031f7819 */ /* 0x000fc40000010200 */
[----:B------:R-:W-:Y:S02]  /*61e0*/  SHF.L.U64.HI R27, R28, 0x2, R33 ;  /* 0x000000021c1b7819 */ /* 0x000fe40000010221 */
[C---:B0-----:R-:W-:Y:S01]  /*61f0*/  LEA R25, P1, R72.reuse, UR4, 0x2 ;  /* 0x0000000448197c11 */ /* 0x041fe2000f8210ff */
[----:B------:R-:W-:Y:S01]  /*6200*/  UMOV UR4, URZ ;  /* 0x000000ff00047c82 */ /* 0x000fe20008000000 */
[----:B--2---:R-:W-:Y:S02]  /*6210*/  IADD3 R23, P2, PT, R21, UR6, RZ ;  /* 0x0000000615177c10 */ /* 0x004fe4000ff5e0ff */
[----:B------:R-:W-:Y:S02]  /*6220*/  LEA.HI.X R26, R72, UR5, R73, 0x2, P1 ;  /* 0x00000005481a7c11 */ /* 0x000fe400088f1449 */
[----:B------:R-:W-:Y:S02]  /*6230*/  IADD3 R73, PT, PT, R7, UR4, RZ ;  /* 0x0000000407497c10 */ /* 0x000fe4000fffe0ff */
[----:B------:R-:W-:Y:S01]  /*6240*/  MOV R72, R6 ;  /* 0x0000000600487202 */ /* 0x000fe20000000f00 */
[----:B------:R-:W-:Y:S01]  /*6250*/  IMAD.WIDE.U32 R6, R4, 0x4, RZ ;  /* 0x0000000404067825 */ /* 0x000fe200078e00ff */
[----:B------:R-:W-:-:S02]  /*6260*/  IADD3.X R24, PT, PT, R22, UR7, RZ, P2, !PT ;  /* 0x0000000716187c10 */ /* 0x000fc400097fe4ff */
[----:B----4-:R-:W-:Y:S02]  /*6270*/  IADD3 R21, P1, PT, R21, UR10, RZ ;  /* 0x0000000a15157c10 */ /* 0x010fe4000ff3e0ff */
[----:B------:R-:W-:Y:S02]  /*6280*/  IADD3 R2, P2, PT, RZ, -R9, RZ ;  /* 0x80000009ff027210 */ /* 0x000fe40007f5e0ff */
[----:B------:R-:W-:Y:S02]  /*6290*/  IADD3.X R22, PT, PT, R22, UR11, RZ, P1, !PT ;  /* 0x0000000b16167c10 */ /* 0x000fe40008ffe4ff */
[----:B------:R-:W-:Y:S02]  /*62a0*/  IADD3 R29, PT, PT, R7, R29, RZ ;  /* 0x0000001d071d7210 */ /* 0x000fe40007ffe0ff */
[----:B------:R-:W-:-:S07]  /*62b0*/  IADD3.X R20, PT, PT, RZ, -0x1, RZ, P2, !PT ;  /* 0xffffffffff147810 */ /* 0x000fce00017fe4ff */
.L_x_1364:
        /* <DEDUP_REMOVED lines=10> */
[----:B------:R-:W5:Y:S04]  /*6360*/  LDG.E R18, desc[UR8][R12.64] ;  /* 0x000000080c127981 */ /* 0x000f68000c1e1900 */
[----:B------:R-:W5:Y:S01]  /*6370*/  LDG.E R19, desc[UR8][R14.64] ;  /* 0x000000080e137981 */ /* 0x000f62000c1e1900 */
[----:B0-----:R-:W-:-:S02]  /*6380*/  MOV R10, R23 ;  /* 0x00000017000a7202 */ /* 0x001fc40000000f00 */
[----:B----4-:R-:W-:Y:S02]  /*6390*/  MOV R8, R21 ;  /* 0x0000001500087202 */ /* 0x010fe40000000f00 */
        /* <DEDUP_REMOVED lines=13> */
[----:B-----5:R0:W-:Y:S01]  /*6470*/  STG.E.64 desc[UR8][R10.64], R18 ;  /* 0x000000120a007986 */ /* 0x0201e2000c101b08 */
[----:B------:R-:W-:Y:S05]  /*6480*/  @P1 BRA `(.L_x_1364) ;  /* 0xfffffffc008c1947 */ /* 0x000fea000383ffff */
.L_x_1363:
[----:B------:R-:W-:Y:S05]  /*6490*/  BSYNC.RECONVERGENT B0 ;  /* 0x0000000000007941 */ /* 0x000fea0003800200 */
.L_x_1362:
[----:B------:R-:W-:Y:S05]  /*64a0*/  @!P0 EXIT ;  /* 0x000000000000894d */ /* 0x000fea0003800000 */
[----:B------:R-:W-:Y:S01]  /*64b0*/  SHF.L.U64.HI R37, R28, 0x2, R33 ;  /* 0x000000021c257819 */ /* 0x000fe20000010221 */
[----:B------:R-:W2:Y:S01]  /*64c0*/  LDCU.64 UR4, c[0x0][0x3d8] ;  /* 0x00007b00ff0477ac */ /* 0x000ea20008000a00 */
[C---:B------:R-:W-:Y:S02]  /*64d0*/  SHF.L.U64.HI R31, R4.reuse, 0x2, R5 ;  /* 0x00000002041f7819 */ /* 0x040fe40000010205 */
[----:B------:R-:W-:Y:S01]  /*64e0*/  SHF.L.U32 R29, R4, 0x2, RZ ;  /* 0x00000002041d7819 */ /* 0x000fe200000006ff */
[----:B------:R-:W4:Y:S01]  /*64f0*/  LDCU.64 UR6, c[0x0][0x388] ;  /* 0x00007100ff0677ac */ /* 0x000f220008000a00 */
[----:B------:R-:W-:Y:S02]  /*6500*/  SHF.L.U32 R39, R28, 0x2, RZ ;  /* 0x000000021c277819 */ /* 0x000fe400000006ff */
[C---:B------:R-:W-:Y:S01]  /*6510*/  SHF.L.U64.HI R33, R3.reuse, 0x2, R0 ;  /* 0x0000000203217819 */ /* 0x040fe20000010200 */
[----:B------:R-:W0:Y:S01]  /*6520*/  LDCU.64 UR10, c[0x0][0x390] ;  /* 0x00007200ff0a77ac */ /* 0x000e220008000a00 */
[----:B------:R-:W-:-:S07]  /*6530*/  SHF.L.U32 R35, R3, 0x2, RZ ;  /* 0x0000000203237819 */ /* 0x000fce00000006ff */
.L_x_1365:
[C---:B0-----:R-:W-:Y:S02]  /*6540*/  SHF.L.U32 R16, R72.reuse, 0x2, RZ ;  /* 0x0000000248107819 */ /* 0x041fe400000006ff */
[----:B------:R-:W-:Y:S02]  /*6550*/  SHF.L.U64.HI R2, R72, 0x2, R73 ;  /* 0x0000000248027819 */ /* 0x000fe40000010249 */
[----:B--2---:R-:W-:-:S04]  /*6560*/  IADD3 R4, P0, PT, R16, UR4, RZ ;  /* 0x0000000410047c10 */ /* 0x004fc8000ff1e0ff */
[----:B------:R-:W-:Y:S02]  /*6570*/  IADD3.X R5, PT, PT, R2, UR5, RZ, P0, !PT ;  /* 0x0000000502057c10 */ /* 0x000fe400087fe4ff */
[C---:B------:R-:W-:Y:S02]  /*6580*/  IADD3 R6, P0, PT, R4.reuse, R35, RZ ;  /* 0x0000002304067210 */ /* 0x040fe40007f1e0ff */
[C---:B-1----:R-:W-:Y:S01]  /*6590*/  IADD3 R10, P1, PT, R4.reuse, R39, RZ ;  /* 0x00000027040a7210 */ /* 0x042fe20007f3e0ff */
[----:B------:R0:W2:Y:S01]  /*65a0*/  LDG.E R18, desc[UR8][R4.64] ;  /* 0x0000000804127981 */ /* 0x0000a2000c1e1900 */
[C---:B------:R-:W-:Y:S02]  /*65b0*/  IADD3.X R7, PT, PT, R5.reuse, R33, RZ, P0, !PT ;  /* 0x0000002105077210 */ /* 0x040fe400007fe4ff */
[----:B------:R-:W-:Y:S02]  /*65c0*/  IADD3 R8, P0, PT, R4, R29, RZ ;  /* 0x0000001d04087210 */ /* 0x000fe40007f1e0ff */
[C---:B------:R-:W-:Y:S01]  /*65d0*/  IADD3.X R11, PT, PT, R5.reuse, R37, RZ, P1, !PT ;  /* 0x00000025050b7210 */ /* 0x040fe20000ffe4ff */
[----:B------:R5:W2:Y:S01]  /*65e0*/  LDG.E R19, desc[UR8][R6.64] ;  /* 0x0000000806137981 */ /* 0x000aa2000c1e1900 */
[----:B------:R-:W-:-:S03]  /*65f0*/  IADD3.X R9, PT, PT, R5, R31, RZ, P0, !PT ;  /* 0x0000001f05097210 */ /* 0x000fc600007fe4ff */
[----:B------:R-:W3:Y:S04]  /*6600*/  LDG.E R21, desc[UR8][R10.64] ;  /* 0x000000080a157981 */ /* 0x000ee8000c1e1900 */
[----:B------:R1:W3:Y:S01]  /*6610*/  LDG.E R20, desc[UR8][R8.64] ;  /* 0x0000000808147981 */ /* 0x0002e2000c1e1900 */
[C---:B------:R-:W-:Y:S02]  /*6620*/  SHF.L.U32 R27, R72.reuse, 0x3, RZ ;  /* 0x00000003481b7819 */ /* 0x040fe400000006ff */
[----:B------:R-:W-:Y:S02]  /*6630*/  SHF.L.U64.HI R73, R72, 0x3, R73 ;  /* 0x0000000348497819 */ /* 0x000fe40000010249 */
[----:B------:R-:W-:Y:S02]  /*6640*/  LOP3.LUT R14, R27, 0xfffffff8, RZ, 0xc0, !PT ;  /* 0xfffffff81b0e7812 */ /* 0x000fe400078ec0ff */
[----:B------:R-:W-:-:S02]  /*6650*/  LOP3.LUT R16, R16, 0xfffffffc, RZ, 0xc0, !PT ;  /* 0xfffffffc10107812 */ /* 0x000fc400078ec0ff */
[C---:B----4-:R-:W-:Y:S02]  /*6660*/  IADD3 R12, P0, PT, R14.reuse, UR6, RZ ;  /* 0x000000060e0c7c10 */ /* 0x050fe4000ff1e0ff */
[----:B0-----:R-:W-:Y:S02]  /*6670*/  LOP3.LUT R4, R73, 0x3, RZ, 0xc0, !PT ;  /* 0x0000000349047812 */ /* 0x001fe400078ec0ff */
[----:B------:R-:W-:Y:S02]  /*6680*/  IADD3 R14, P1, PT, R14, UR10, RZ ;  /* 0x0000000a0e0e7c10 */ /* 0x000fe4000ff3e0ff */
[----:B------:R-:W-:Y:S02]  /*6690*/  LOP3.LUT R2, R2, 0x3, RZ, 0xc0, !PT ;  /* 0x0000000302027812 */ /* 0x000fe400078ec0ff */
[----:B------:R-:W-:Y:S02]  /*66a0*/  IADD3 R16, P2, PT, R16, UR4, RZ ;  /* 0x0000000410107c10 */ /* 0x000fe4000ff5e0ff */
[----:B------:R-:W-:-:S02]  /*66b0*/  IADD3.X R13, PT, PT, R4, UR7, RZ, P0, !PT ;  /* 0x00000007040d7c10 */ /* 0x000fc400087fe4ff */
[----:B------:R-:W-:Y:S02]  /*66c0*/  IADD3.X R15, PT, PT, R4, UR11, RZ, P1, !PT ;  /* 0x0000000b040f7c10 */ /* 0x000fe40008ffe4ff */
[----:B------:R-:W-:Y:S02]  /*66d0*/  IADD3.X R17, PT, PT, R2, UR5, RZ, P2, !PT ;  /* 0x0000000502117c10 */ /* 0x000fe400097fe4ff */
[C---:B------:R-:W-:Y:S02]  /*66e0*/  IADD3 R4, P0, PT, R16.reuse, R35, RZ ;  /* 0x0000002310047210 */ /* 0x040fe40007f1e0ff */
[C---:B-----5:R-:W-:Y:S02]  /*66f0*/  IADD3 R6, P1, PT, R16.reuse, R29, RZ ;  /* 0x0000001d10067210 */ /* 0x060fe40007f3e0ff */
[----:B-1----:R-:W-:Y:S02]  /*6700*/  IADD3 R8, P2, PT, R16, R39, RZ ;  /* 0x0000002710087210 */ /* 0x002fe40007f5e0ff */
[----:B------:R-:W-:-:S02]  /*6710*/  IADD3.X R5, PT, PT, R17, R33, RZ, P0, !PT ;  /* 0x0000002111057210 */ /* 0x000fc400007fe4ff */
[C---:B------:R-:W-:Y:S02]  /*6720*/  IADD3.X R7, PT, PT, R17.reuse, R31, RZ, P1, !PT ;  /* 0x0000001f11077210 */ /* 0x040fe40000ffe4ff */
[----:B------:R-:W-:Y:S01]  /*6730*/  IADD3.X R9, PT, PT, R17, R37, RZ, P2, !PT ;  /* 0x0000002511097210 */ /* 0x000fe200017fe4ff */
[----:B--2---:R0:W-:Y:S04]  /*6740*/  STG.E.64 desc[UR8][R12.64], R18 ;  /* 0x000000120c007986 */ /* 0x0041e8000c101b08 */
[----:B---3--:R1:W-:Y:S04]  /*6750*/  STG.E.64 desc[UR8][R14.64], R20 ;  /* 0x000000140e007986 */ /* 0x0083e8000c101b08 */
        /* <DEDUP_REMOVED lines=48> */
.L_x_1366:
        /* <DEDUP_REMOVED lines=10> */
.L_x_3433:


//--------------------- .text._Z35group_norm_nhwc_bwd_one_pass_kernelI11Fp32IOFp32WLi512ELi40ELi640EEv26Group_norm_nhwc_bwd_params --------------------------
	.section	.text._Z35group_norm_nhwc_bwd_one_pass_kernelI11Fp32IOFp32WLi512ELi40ELi640EEv26Group_norm_nhwc_bwd_params,"ax",@progbits
	.align	128
        .global         _Z35group_norm_nhwc_bwd_one_pass_kernelI11Fp32IOFp32WLi512ELi40ELi640EEv26Group_norm_nhwc_bwd_params
        .type           _Z35group_norm_nhwc_bwd_one_pass_kernelI11Fp32IOFp32WLi512ELi40ELi640EEv26Group_norm_nhwc_bwd_params,@function
        .size           _Z35group_norm_nhwc_bwd_one_pass_kernelI11Fp32IOFp32WLi512ELi40ELi640EEv26Group_norm_nhwc_bwd_params,(.L_x_3434 - _Z35group_norm_nhwc_bwd_one_pass_kernelI11Fp32IOFp32WLi512ELi40ELi640EEv26Group_norm_nhwc_bwd_params)
        .other          _Z35group_norm_nhwc_bwd_one_pass_kernelI11Fp32IOFp32WLi512ELi40ELi640EEv26Group_norm_nhwc_bwd_params,@"STO_CUDA_ENTRY STV_DEFAULT"
_Z35group_norm_nhwc_bwd_one_pass_kernelI11Fp32IOFp32WLi512ELi40ELi640EEv26Group_norm_nhwc_bwd_params:
.text._Z35group_norm_nhwc_bwd_one_pass_kernelI11Fp32IOFp32WLi512ELi40ELi640EEv26Group_norm_nhwc_bwd_params:
        /* <DEDUP_REMOVED lines=10> */
[----:B------:R-:W-:-:S04]  /*00a0*/  UMOV UR4, URZ ;  /* 0x000000ff00047c82 */ /* 0x000fc80008000000 */
        /* <DEDUP_REMOVED lines=8> */
[----:B------:R-:W-:-:S07]  /*0130*/  LOP3.LUT R85, R84, 0xffff, RZ, 0xc0, !PT ;  /* 0x0000ffff54557812 */ /* 0x000fce00078ec0ff */
.L_x_1434:
[----:B0-----:R-:W0:Y:S01]  /*0140*/  LDC R6, c[0x0][0x410] ;  /* 0x00010400ff067b82 */ /* 0x001e220000000800 */
[----:B------:R-:W1:Y:S01]  /*0150*/  LDCU.128 UR16, c[0x0][0x400] ;  /* 0x00008000ff1077ac */ /* 0x000e620008000c00 */
[----:B------:R-:W-:Y:S01]  /*0160*/  ISETP.LE.AND P3, PT, RZ, UR5, PT ;  /* 0x00000005ff007c0c */ /* 0x000fe2000bf63270 */
[----:B------:R-:W2:Y:S05]  /*0170*/  LDCU.U8 UR9, c[0x0][0x414] ;  /* 0x00008280ff0977ac */ /* 0x000eaa0008000000 */
[----:B------:R-:W3:Y:S08]  /*0180*/  S2UR UR8, SR_CTAID.X ;  /* 0x00000000000879c3 */ /* 0x000ef00000002500 */
[----:B------:R-:W3:Y:S01]  /*0190*/  LDC R21, c[0x0][0x41c] ;  /* 0x00010700ff157b82 */ /* 0x000ee20000000800 */
[----:B------:R-:W-:-:S02]  /*01a0*/  CS2R R80, SRZ ;  /* 0x0000000000507805 */ /* 0x000fc4000001ff00 */
[----:B------:R-:W-:Y:S02]  /*01b0*/  CS2R R78, SRZ ;  /* 0x00000000004e7805 */ /* 0x000fe4000001ff00 */
[----:B------:R-:W-:Y:S02]  /*01c0*/  CS2R R76, SRZ ;  /* 0x00000000004c7805 */ /* 0x000fe4000001ff00 */
[----:B------:R-:W-:Y:S02]  /*01d0*/  CS2R R74, SRZ ;  /* 0x00000000004a7805 */ /* 0x000fe4000001ff00 */
[----:B------:R-:W-:Y:S02]  /*01e0*/  CS2R R70, SRZ ;  /* 0x0000000000467805 */ /* 0x000fe4000001ff00 */
[----:B------:R-:W-:Y:S02]  /*01f0*/  CS2R R72, SRZ ;  /* 0x0000000000487805 */ /* 0x000fe4000001ff00 */
[----:B------:R-:W-:-:S02]  /*0200*/  CS2R R68, SRZ ;  /* 0x0000000000447805 */ /* 0x000fc4000001ff00 */
[----:B0-----:R-:W-:Y:S02]  /*0210*/  IABS R5, R6 ;  /* 0x0000000600057213 */ /* 0x001fe40000000000 */
[----:B------:R-:W-:Y:S02]  /*0220*/  CS2R R66, SRZ ;  /* 0x0000000000427805 */ /* 0x000fe4000001ff00 */
[----:B------:R-:W-:Y:S02]  /*0230*/  CS2R R64, SRZ ;  /* 0x0000000000407805 */ /* 0x000fe4000001ff00 */
[----:B------:R-:W-:Y:S01]  /*0240*/  CS2R R62, SRZ ;  /* 0x00000000003e7805 */ /* 0x000fe2000001ff00 */
[----:B------:R-:W0:Y:S01]  /*0250*/  I2F.RP R0, R5 ;  /* 0x0000000500007306 */ /* 0x000e220000209400 */
[----:B------:R-:W-:Y:S02]  /*0260*/  CS2R R60, SRZ ;  /* 0x00000000003c7805 */ /* 0x000fe4000001ff00 */
[----:B------:R-:W-:-:S02]  /*0270*/  CS2R R58, SRZ ;  /* 0x00000000003a7805 */ /* 0x000fc4000001ff00 */
[----:B------:R-:W-:Y:S02]  /*0280*/  CS2R R56, SRZ ;  /* 0x0000000000387805 */ /* 0x000fe4000001ff00 */
[----:B------:R-:W-:Y:S01]  /*0290*/  CS2R R54, SRZ ;  /* 0x0000000000367805 */ /* 0x000fe2000001ff00 */
[----:B------:R-:W4:Y:S01]  /*02a0*/  LDCU.64 UR6, c[0x0][0x3b8] ;  /* 0x00007700ff0677ac */ /* 0x000f220008000a00 */
[----:B------:R-:W4:Y:S01]  /*02b0*/  LDC.64 R52, c[0x0][0x3a8] ;  /* 0x0000ea00ff347b82 */ /* 0x000f220000000a00 */
[----:B---3--:R-:W-:Y:S01]  /*02c0*/  IMAD R21, R21, UR8, R86 ;  /* 0x0000000815157c24 */ /* 0x008fe2000f8e0256 */
[----:B0-----:R-:W0:Y:S04]  /*02d0*/  MUFU.RCP R0, R0 ;  /* 0x0000000000007308 */ /* 0x001e280000001000 */
[----:B-1----:R-:W-:-:S02]  /*02e0*/  ISETP.GE.U32.AND P1, PT, R21, UR16, PT ;  /* 0x0000001015007c0c */ /* 0x002fc4000bf26070 */
[----:B------:R-:W-:Y:S02]  /*02f0*/  SHF.R.S32.HI R9, RZ, 0x1f, R21 ;  /* 0x0000001fff097819 */ /* 0x000fe40000011415 */
[----:B------:R-:W-:Y:S02]  /*0300*/  IADD3 R29, PT, PT, R21, 0x80, RZ ;  /* 0x00000080151d7810 */ /* 0x000fe40007ffe0ff */
[----:B------:R-:W-:Y:S02]  /*0310*/  ISETP.GE.AND.EX P1, PT, R9, UR17, PT, P1 ;  /* 0x0000001109007c0c */ /* 0x000fe4000bf26310 */
[----:B------:R-:W-:Y:S02]  /*0320*/  IADD3 R39, PT, PT, R21, 0xa0, RZ ;  /* 0x000000a015277810 */ /* 0x000fe40007ffe0ff */
[----:B0-----:R-:W-:-:S09]  /*0330*/  IADD3 R2, PT, PT, R0, 0xffffffe, RZ ;  /* 0x0ffffffe00027810 */ /* 0x001fd20007ffe0ff */
[----:B------:R-:W0:Y:S01]  /*0340*/  @!P1 LDC.64 R12, c[0x0][0x3f8] ;  /* 0x0000fe00ff0c9b82 */ /* 0x000e220000000a00 */
[----:B------:R1:W3:Y:S07]  /*0350*/  F2I.FTZ.U32.TRUNC.NTZ R3, R2 ;  /* 0x0000000200037305 */ /* 0x0002ee000021f000 */
[----:B------:R-:W2:Y:S01]  /*0360*/  @!P1 LDC.64 R22, c[0x0][0x3a0] ;  /* 0x0000e800ff169b82 */ /* 0x000ea20000000a00 */
[----:B-1----:R-:W-:Y:S01]  /*0370*/  HFMA2 R2, -RZ, RZ, 0, 0 ;  /* 0x00000000ff027431 */ /* 0x002fe200000001ff */
[----:B---3--:R-:W-:-:S06]  /*0380*/  IADD3 R4, PT, PT, RZ, -R3, RZ ;  /* 0x80000003ff047210 */ /* 0x008fcc0007ffe0ff */
[----:B------:R-:W1:Y:S01]  /*0390*/  @!P1 LDC.64 R24, c[0x0][0x398] ;  /* 0x0000e600ff189b82 */ /* 0x000e620000000a00 */
[----:B------:R-:W-:Y:S01]  /*03a0*/  IMAD R7, R4, R5, RZ ;  /* 0x0000000504077224 */ /* 0x000fe200078e02ff */
[----:B------:R-:W-:-:S03]  /*03b0*/  IABS R4, UR5 ;  /* 0x0000000500047c13 */ /* 0x000fc60008000000 */
[----:B------:R-:W-:Y:S01]  /*03c0*/  IMAD.HI.U32 R3, R3, R7, R2 ;  /* 0x0000000703037227 */ /* 0x000fe200078e0002 */
[----:B------:R-:W-:Y:S02]  /*03d0*/  LOP3.LUT R2, R6, UR5, RZ, 0x3c, !PT ;  /* 0x0000000506027c12 */ /* 0x000fe4000f8e3cff */
[----:B------:R-:W-:Y:S02]  /*03e0*/  IADD3 R7, PT, PT, R21, 0x20, RZ ;  /* 0x0000002015077810 */ /* 0x000fe40007ffe0ff */
[----:B------:R-:W-:Y:S01]  /*03f0*/  ISETP.GE.AND P0, PT, R2, RZ, PT ;  /* 0x000000ff0200720c */ /* 0x000fe20003f06270 */
[----:B------:R-:W-:Y:S01]  /*0400*/  IMAD.HI.U32 R3, R3, R4, RZ ;  /* 0x0000000403037227 */ /* 0x000fe200078e00ff */
[----:B------:R-:W-:-:S04]  /*0410*/  SHF.R.S32.HI R11, RZ, 0x1f, R7 ;  /* 0x0000001fff0b7819 */ /* 0x000fc80000011407 */
        /* <DEDUP_REMOVED lines=8> */
[----:B------:R-:W-:-:S02]  /*04a0*/  ISETP.NE.AND P4, PT, R6, RZ, PT ;  /* 0x000000ff0600720c */ /* 0x000fc40003f85270 */
[----:B------:R-:W-:Y:S02]  /*04b0*/  SEL R0, R5, R0, !P5 ;  /* 0x0000000005007207 */ /* 0x000fe40006800000 */
[----:B------:R-:W-:Y:S02]  /*04c0*/  LOP3.LUT R5, RZ, R6, RZ, 0x33, !PT ;  /* 0x00000006ff057212 */ /* 0x000fe400078e33ff */
[----:B------:R-:W-:Y:S02]  /*04d0*/  @!P3 IADD3 R0, PT, PT, -R0, RZ, RZ ;  /* 0x000000ff0000b210 */ /* 0x000fe40007ffe1ff */
[----:B------:R-:W-:Y:S02]  /*04e0*/  @P2 IADD3 R3, PT, PT, R3, 0x1, RZ ;  /* 0x0000000103032810 */ /* 0x000fe40007ffe0ff */
[----:B------:R-:W-:Y:S02]  /*04f0*/  SEL R0, R5, R0, !P4 ;  /* 0x0000000005007207 */ /* 0x000fe40006000000 */
[----:B------:R-:W-:-:S02]  /*0500*/  ISETP.GE.U32.AND P2, PT, R7, UR16, PT ;  /* 0x0000001007007c0c */ /* 0x000fc4000bf46070 */
[----:B------:R-:W-:Y:S01]  /*0510*/  @!P0 IADD3 R3, PT, PT, -R3, RZ, RZ ;  /* 0x000000ff03038210 */ /* 0x000fe20007ffe1ff */
[----:B------:R-:W-:Y:S01]  /*0520*/  IMAD R2, R0, 0x28, RZ ;  /* 0x0000002800027824 */ /* 0x000fe200078e02ff */
[----:B------:R-:W-:Y:S02]  /*0530*/  ISETP.GE.AND.EX P2, PT, R11, UR17, PT, P2 ;  /* 0x000000110b007c0c */ /* 0x000fe4000bf46320 */
[----:B------:R-:W-:Y:S02]  /*0540*/  SEL R3, R5, R3, !P4 ;  /* 0x0000000305037207 */ /* 0x000fe40006000000 */
[----:B------:R-:W-:Y:S02]  /*0550*/  IADD3 R5, PT, PT, R21, 0x40, RZ ;  /* 0x0000004015057810 */ /* 0x000fe40007ffe0ff */
[----:B------:R-:W-:Y:S02]  /*0560*/  IADD3 R90, P0, PT, R2, R85, RZ ;  /* 0x00000055025a7210 */ /* 0x000fe40007f1e0ff */
[----:B------:R-:W-:-:S02]  /*0570*/  SHF.R.S32.HI R4, RZ, 0x1f, R3 ;  /* 0x0000001fff047819 */ /* 0x000fc40000011403 */
[----:B------:R-:W-:Y:S02]  /*0580*/  ISETP.GE.U32.AND P3, PT, R5, UR16, PT ;  /* 0x0000001005007c0c */ /* 0x000fe4000bf66070 */
[----:B------:R-:W-:Y:S01]  /*0590*/  SHF.R.S32.HI R15, RZ, 0x1f, R5 ;  /* 0x0000001fff0f7819 */ /* 0x000fe20000011405 */
[----:B------:R-:W-:Y:S01]  /*05a0*/  IMAD R4, R4, UR18, RZ ;  /* 0x0000001204047c24 */ /* 0x000fe2000f8e02ff */
[----:B------:R-:W-:Y:S01]  /*05b0*/  LEA.HI.X.SX32 R91, R2, RZ, 0x1, P0 ;  /* 0x000000ff025b7211 */ /* 0x000fe200000f0eff */
[----:B------:R-:W3:Y:S01]  /*05c0*/  @!P2 LDC.64 R18, c[0x0][0x3f8] ;  /* 0x0000fe00ff12ab82 */ /* 0x000ee20000000a00 */
[----:B------:R-:W-:Y:S01]  /*05d0*/  ISETP.GE.AND.EX P3, PT, R15, UR17, PT, P3 ;  /* 0x000000110f007c0c */ /* 0x000fe2000bf66330 */
[C---:B------:R-:W-:Y:S01]  /*05e0*/  IMAD R93, R3.reuse, UR19, R4 ;  /* 0x00000013035d7c24 */ /* 0x040fe2000f8e0204 */
[----:B------:R-:W-:Y:S01]  /*05f0*/  LOP3.LUT R85, R84, 0xffff, RZ, 0xc0, !PT ;  /* 0x0000ffff54557812 */ /* 0x000fe200078ec0ff */
[----:B------:R-:W-:-:S04]  /*0600*/  IMAD.WIDE.U32 R90, R3, UR18, R90 ;  /* 0x00000012035a7c25 */ /* 0x000fc8000f8e005a */
[----:B0-----:R-:W-:Y:S01]  /*0610*/  @!P1 IMAD R2, R9, R12, RZ ;  /* 0x0000000c09029224 */ /* 0x001fe200078e02ff */
[----:B------:R-:W-:Y:S01]  /*0620*/  IADD3 R93, PT, PT, R91, R93, RZ ;  /* 0x0000005d5b5d7210 */ /* 0x000fe20007ffe0ff */
[----:B------:R-:W0:Y:S01]  /*0630*/  @!P2 LDC.64 R30, c[0x0][0x3a0] ;  /* 0x0000e800ff1eab82 */ /* 0x000e220000000a00 */
[----:B------:R-:W-:Y:S01]  /*0640*/  @!P1 MOV R92, R90 ;  /* 0x0000005a005c9202 */ /* 0x000fe20000000f00 */
[C---:B------:R-:W-:Y:S01]  /*0650*/  @!P1 IMAD R9, R21.reuse, R13, R2 ;  /* 0x0000000d15099224 */ /* 0x040fe200078e0202 */
[----:B------:R-:W-:-:S03]  /*0660*/  IADD3 R13, PT, PT, R21, 0x60, RZ ;  /* 0x00000060150d7810 */ /* 0x000fc60007ffe0ff */
[----:B------:R-:W-:Y:S01]  /*0670*/  @!P1 IMAD.WIDE.U32 R2, R21, R12, R92 ;  /* 0x0000000c15029225 */ /* 0x000fe200078e005c */
[----:B------:R-:W-:Y:S01]  /*0680*/  ISETP.GE.U32.AND P5, PT, R13, UR16, PT ;  /* 0x000000100d007c0c */ /* 0x000fe2000bfa6070 */
[----:B------:R-:W4:Y:S01]  /*0690*/  @!P3 LDC.64 R26, c[0x0][0x3f8] ;  /* 0x0000fe00ff1abb82 */ /* 0x000f220000000a00 */
[----:B------:R-:W-:Y:S02]  /*06a0*/  SHF.R.S32.HI R17, RZ, 0x1f, R13 ;  /* 0x0000001fff117819 */ /* 0x000fe4000001140d */
[----:B------:R-:W-:Y:S02]  /*06b0*/  @!P1 IADD3 R3, PT, PT, R3, R9, RZ ;  /* 0x0000000903039210 */ /* 0x000fe40007ffe0ff */
[C---:B------:R-:W-:Y:S01]  /*06c0*/  @!P1 SHF.L.U32 R9, R2.reuse, 0x2, RZ ;  /* 0x0000000202099819 */ /* 0x040fe200000006ff */
[----:B---3--:R-:W-:Y:S01]  /*06d0*/  @!P2 IMAD R6, R11, R18, RZ ;  /* 0x000000120b06a224 */ /* 0x008fe200078e02ff */
[----:B------:R-:W-:Y:S01]  /*06e0*/  ISETP.GE.AND.EX P5, PT, R17, UR17, PT, P5 ;  /* 0x0000001111007c0c */ /* 0x000fe2000bfa6350 */
[----:B------:R-:W3:Y:S01]  /*06f0*/  @!P2 LDC.64 R32, c[0x0][0x398] ;  /* 0x0000e600ff20ab82 */ /* 0x000ee20000000a00 */
[----:B------:R-:W-:Y:S01]  /*0700*/  @!P1 SHF.L.U64.HI R4, R2, 0x2, R3 ;  /* 0x0000000202049819 */ /* 0x000fe20000010203 */
[----:B------:R-:W-:Y:S01]  /*0710*/  @!P2 IMAD R19, R7, R19, R6 ;  /* 0x000000130713a224 */ /* 0x000fe200078e0206 */
[----:B--2---:R-:W-:-:S02]  /*0720*/  @!P1 IADD3 R10, P0, PT, R9, R22, RZ ;  /* 0x00000016090a9210 */ /* 0x004fc40007f1e0ff */
[----:B------:R-:W-:Y:S02]  /*0730*/  @!P2 MOV R2, R90 ;  /* 0x0000005a0002a202 */ /* 0x000fe40000000f00 */
[----:B------:R-:W-:Y:S01]  /*0740*/  @!P1 IADD3.X R11, PT, PT, R4, R23, RZ, P0, !PT ;  /* 0x00000017040b9210 */ /* 0x000fe200007fe4ff */
[----:B------:R-:W2:Y:S01]  /*0750*/  @!P3 LDC.64 R34, c[0x0][0x398] ;  /* 0x0000e600ff22bb82 */ /* 0x000ea20000000a00 */
[----:B------:R-:W-:Y:S02]  /*0760*/  @!P2 MOV R3, R93 ;  /* 0x0000005d0003a202 */ /* 0x000fe40000000f00 */
[----:B------:R-:W-:Y:S01]  /*0770*/  ISETP.NE.AND P0, PT, RZ, UR9, PT ;  /* 0x00000009ff007c0c */ /* 0x000fe2000bf05270 */
[----:B------:R-:W5:Y:S01]  /*0780*/  @!P1 LDG.E.64 R80, desc[UR12][R10.64] ;  /* 0x0000000c0a509981 */ /* 0x000f62000c1e1b00 */
[----:B-1----:R-:W-:Y:S01]  /*0790*/  @!P1 IADD3 R14, P4, PT, R9, R24, RZ ;  /* 0x00000018090e9210 */ /* 0x002fe20007f9e0ff */
[----:B------:R-:W-:Y:S02]  /*07a0*/  @!P2 IMAD.WIDE.U32 R2, R7, R18, R2 ;  /* 0x000000120702a225 */ /* 0x000fe400078e0002 */
[----:B------:R-:W1:Y:S02]  /*07b0*/  @!P3 LDC.64 R8, c[0x0][0x3a0] ;  /* 0x0000e800ff08bb82 */ /* 0x000e640000000a00 */
[----:B----4-:R-:W-:Y:S01]  /*07c0*/  @!P3 IMAD R6, R15, R26, RZ ;  /* 0x0000001a0f06b224 */ /* 0x010fe200078e02ff */
[----:B------:R-:W-:-:S02]  /*07d0*/  @!P2 IADD3 R3, PT, PT, R3, R19, RZ ;  /* 0x000000130303a210 */ /* 0x000fc40007ffe0ff */
[----:B------:R-:W-:Y:S01]  /*07e0*/  @!P1 IADD3.X R15, PT, PT, R4, R25, RZ, P4, !PT ;  /* 0x00000019040f9210 */ /* 0x000fe200027fe4ff */
[----:B------:R-:W-:Y:S01]  /*07f0*/  @!P3 IMAD R7, R5, R27, R6 ;  /* 0x0000001b0507b224 */ /* 0x000fe200078e0206 */
[C---:B------:R-:W-:Y:S01]  /*0800*/  @!P2 SHF.L.U32 R19, R2.reuse, 0x2, RZ ;  /* 0x000000020213a819 */ /* 0x040fe200000006ff */
[----:B------:R-:W4:Y:S01]  /*0810*/  @!P5 LDC.64 R36, c[0x0][0x3f8] ;  /* 0x0000fe00ff24db82 */ /* 0x000f220000000a00 */
[----:B------:R-:W-:Y:S01]  /*0820*/  @!P2 SHF.L.U64.HI R4, R2, 0x2, R3 ;  /* 0x000000020204a819 */ /* 0x000fe20000010203 */
[----:B------:R-:W5:Y:S01]  /*0830*/  @!P1 LDG.E.64 R78, desc[UR12][R14.64] ;  /* 0x0000000c0e4e9981 */ /* 0x000f62000c1e1b00 */
[----:B------:R-:W-:Y:S02]  /*0840*/  @!P3 MOV R2, R90 ;  /* 0x0000005a0002b202 */ /* 0x000fe40000000f00 */
[----:B------:R-:W-:Y:S02]  /*0850*/  @!P3 MOV R3, R93 ;  /* 0x0000005d0003b202 */ /* 0x000fe40000000f00 */
[----:B0-----:R-:W-:Y:S01]  /*0860*/  @!P2 IADD3 R22, P6, PT, R19, R30, RZ ;  /* 0x0000001e1316a210 */ /* 0x001fe20007fde0ff */
[----:B------:R-:W0:Y:S01]  /*0870*/  @P0 LDC.64 R24, c[0x0][0x3b0] ;  /* 0x0000ec00ff180b82 */ /* 0x000e220000000a00 */
[----:B------:R-:W-:Y:S01]  /*0880*/  ISETP.GE.U32.AND P4, PT, R29, UR16, PT ;  /* 0x000000101d007c0c */ /* 0x000fe2000bf86070 */
[----:B------:R-:W-:Y:S01]  /*0890*/  @!P3 IMAD.WIDE.U32 R2, R5, R26, R2 ;  /* 0x0000001a0502b225 */ /* 0x000fe200078e0002 */
[----:B------:R-:W-:-:S02]  /*08a0*/  SHF.R.S32.HI R27, RZ, 0x1f, R29 ;  /* 0x0000001fff1b7819 */ /* 0x000fc4000001141d */
[----:B------:R-:W-:Y:S02]  /*08b0*/  @!P2 IADD3.X R23, PT, PT, R4, R31, RZ, P6, !PT ;  /* 0x0000001f0417a210 */ /* 0x000fe400037fe4ff */
[----:B---3--:R-:W-:Y:S01]  /*08c0*/  @!P2 IADD3 R18, P6, PT, R19, R32, RZ ;  /* 0x000000201312a210 */ /* 0x008fe20007fde0ff */
[----:B------:R-:W3:Y:S01]  /*08d0*/  @!P5 LDC.64 R40, c[0x0][0x398] ;  /* 0x0000e600ff28db82 */ /* 0x000ee20000000a00 */
[----:B------:R-:W-:Y:S01]  /*08e0*/  @!P3 IADD3 R5, PT, PT, R3, R7, RZ ;  /* 0x000000070305b210 */ /* 0x000fe20007ffe0ff */
[----:B------:R-:W5:Y:S01]  /*08f0*/  @!P2 LDG.E.64 R76, desc[UR12][R22.64] ;  /* 0x0000000c164ca981 */ /* 0x000f62000c1e1b00 */
[----:B------:R-:W-:Y:S02]  /*0900*/  ISETP.GE.AND.EX P4, PT, R27, UR17, PT, P4 ;  /* 0x000000111b007c0c */ /* 0x000fe4000bf86340 */
[----:B------:R-:W-:Y:S02]  /*0910*/  @!P3 SHF.L.U32 R3, R2, 0x2, RZ ;  /* 0x000000020203b819 */ /* 0x000fe400000006ff */
[----:B------:R-:W-:-:S02]  /*0920*/  @!P2 IADD3.X R19, PT, PT, R4, R33, RZ, P6, !PT ;  /* 0x000000210413a210 */ /* 0x000fc400037fe4ff */
[----:B------:R-:W-:Y:S01]  /*0930*/  @!P3 SHF.L.U64.HI R6, R2, 0x2, R5 ;  /* 0x000000020206b819 */ /* 0x000fe20000010205 */
[----:B------:R-:W3:Y:S01]  /*0940*/  @!P5 LDC.64 R32, c[0x0][0x3a0] ;  /* 0x0000e800ff20db82 */ /* 0x000ee20000000a00 */
[----:B-1----:R-:W-:Y:S01]  /*0950*/  @!P3 IADD3 R8, P6, PT, R3, R8, RZ ;  /* 0x000000080308b210 */ /* 0x002fe20007fde0ff */
[----:B----4-:R-:W-:Y:S01]  /*0960*/  @!P5 IMAD R2, R17, R36, RZ ;  /* 0x000000241102d224 */ /* 0x010fe200078e02ff */
[----:B------:R-:W-:Y:S01]  /*0970*/  @!P5 MOV R4, R90 ;  /* 0x0000005a0004d202 */ /* 0x000fe20000000f00 */
[----:B------:R-:W-:Y:S01]  /*0980*/  IMAD R17, R0, 0x28, R85 ;  /* 0x0000002800117824 */ /* 0x000fe200078e0255 */
[----:B------:R-:W-:Y:S01]  /*0990*/  @!P3 IADD3.X R9, PT, PT, R6, R9, RZ, P6, !PT ;  /* 0x000000090609b210 */ /* 0x000fe200037fe4ff */
[----:B------:R-:W-:Y:S01]  /*09a0*/  @!P5 IMAD R7, R13, R37, R2 ;  /* 0x000000250d07d224 */ /* 0x000fe200078e0202 */
[----:B--2---:R-:W-:Y:S02]  /*09b0*/  @!P3 IADD3 R12, P6, PT, R3, R34, RZ ;  /* 0x00000022030cb210 */ /* 0x004fe40007fde0ff */
[----:B------:R-:W-:Y:S01]  /*09c0*/  CS2R R2, SRZ ;  /* 0x0000000000027805 */ /* 0x000fe2000001ff00 */
[----:B0-----:R-:W-:Y:S01]  /*09d0*/  @P0 IMAD.WIDE R24, R17, 0x4, R24 ;  /* 0x0000000411180825 */ /* 0x001fe200078e0218 */
[----:B------:R-:W0:Y:S01]  /*09e0*/  @!P4 LDC.64 R42, c[0x0][0x3f8] ;  /* 0x0000fe00ff2acb82 */ /* 0x000e220000000a00 */
[----:B------:R-:W-:Y:S01]  /*09f0*/  @!P5 MOV R5, R93 ;  /* 0x0000005d0005d202 */ /* 0x000fe20000000f00 */
[----:B------:R-:W5:Y:S01]  /*0a00*/  @!P2 LDG.E.64 R74, desc[UR12][R18.64] ;  /* 0x0000000c124aa981 */ /* 0x000f62000c1e1b00 */
[----:B------:R-:W-:-:S03]  /*0a10*/  SHF.R.S32.HI R31, RZ, 0x1f, R39 ;  /* 0x0000001fff1f7819 */ /* 0x000fc60000011427 */
[----:B------:R1:W5:Y:S01]  /*0a20*/  @P0 LDG.E.64 R2, desc[UR12][R24.64] ;  /* 0x0000000c18020981 */ /* 0x000362000c1e1b00 */
[----:B------:R-:W-:Y:S01]  /*0a30*/  ISETP.GE.U32.AND P0, PT, R39, UR16, PT ;  /* 0x0000001027007c0c */ /* 0x000fe2000bf06070 */
[----:B------:R-:W-:Y:S01]  /*0a40*/  @!P5 IMAD.WIDE.U32 R4, R13, R36, R4 ;  /* 0x000000240d04d225 */ /* 0x000fe200078e0004 */
[----:B------:R-:W-:Y:S01]  /*0a50*/  @!P3 IADD3.X R13, PT, PT, R6, R35, RZ, P6, !PT ;  /* 0x00000023060db210 */ /* 0x000fe200037fe4ff */
[----:B------:R-:W2:Y:S01]  /*0a60*/  @!P4 LDC.64 R48, c[0x0][0x3a0] ;  /* 0x0000e800ff30cb82 */ /* 0x000ea20000000a00 */
[----:B------:R-:W-:Y:S01]  /*0a70*/  ISETP.GE.AND.EX P0, PT, R31, UR17, PT, P0 ;  /* 0x000000111f007c0c */ /* 0x000fe2000bf06300 */
[----:B------:R-:W5:Y:S01]  /*0a80*/  @!P3 LDG.E.64 R72, desc[UR12][R8.64] ;  /* 0x0000000c0848b981 */ /* 0x000f62000c1e1b00 */
[----:B------:R-:W-:Y:S02]  /*0a90*/  @!P5 IADD3 R7, PT, PT, R5, R7, RZ ;  /* 0x000000070507d210 */ /* 0x000fe40007ffe0ff */
[C---:B------:R-:W-:Y:S01]  /*0aa0*/  @!P5 SHF.L.U32 R5, R4.reuse, 0x2, RZ ;  /* 0x000000020405d819 */ /* 0x040fe200000006ff */
[----:B------:R4:W5:Y:S01]  /*0ab0*/  @!P3 LDG.E.64 R70, desc[UR12][R12.64] ;  /* 0x0000000c0c46b981 */ /* 0x000962000c1e1b00 */
[----:B------:R-:W-:-:S02]  /*0ac0*/  @!P5 SHF.L.U64.HI R16, R4, 0x2, R7 ;  /* 0x000000020410d819 */ /* 0x000fc40000010207 */
[----:B---3--:R-:W-:-:S04]  /*0ad0*/  @!P5 IADD3 R6, P6, PT, R5, R32, RZ ;  /* 0x000000200506d210 */ /* 0x008fc80007fde0ff */
[C---:B------:R-:W-:Y:S01]  /*0ae0*/  @!P5 IADD3.X R7, PT, PT, R16.reuse, R33, RZ, P6, !PT ;  /* 0x000000211007d210 */ /* 0x040fe200037fe4ff */
[----:B-1----:R-:W1:Y:S01]  /*0af0*/  @!P0 LDC.64 R24, c[0x0][0x3f8] ;  /* 0x0000fe00ff188b82 */ /* 0x002e620000000a00 */
[----:B------:R-:W-:Y:S01]  /*0b00*/  @!P5 IADD3 R4, P6, PT, R5, R40, RZ ;  /* 0x000000280504d210 */ /* 0x000fe20007fde0ff */
[----:B0-----:R-:W-:Y:S01]  /*0b10*/  @!P4 IMAD R20, R27, R42, RZ ;  /* 0x0000002a1b14c224 */ /* 0x001fe200078e02ff */
[----:B------:R-:W-:Y:S01]  /*0b20*/  @!P4 MOV R26, R90 ;  /* 0x0000005a001ac202 */ /* 0x000fe20000000f00 */
[----:B------:R-:W5:Y:S01]  /*0b30*/  @!P5 LDG.E.64 R68, desc[UR12][R6.64] ;  /* 0x0000000c0644d981 */ /* 0x000f62000c1e1b00 */
[----:B------:R-:W-:Y:S02]  /*0b40*/  @!P5 IADD3.X R5, PT, PT, R16, R41, RZ, P6, !PT ;  /* 0x000000291005d210 */ /* 0x000fe400037fe4ff */
[----:B------:R-:W-:Y:S01]  /*0b50*/  IADD3 R41, PT, PT, R21, 0xc0, RZ ;  /* 0x000000c015297810 */ /* 0x000fe20007ffe0ff */
[----:B------:R-:W-:Y:S01]  /*0b60*/  @!P4 IMAD R33, R29, R43, R20 ;  /* 0x0000002b1d21c224 */ /* 0x000fe200078e0214 */
[----:B------:R-:W-:Y:S01]  /*0b70*/  @!P4 MOV R27, R93 ;  /* 0x0000005d001bc202 */ /* 0x000fe20000000f00 */
[----:B------:R-:W0:Y:S01]  /*0b80*/  @!P0 LDC.64 R22, c[0x0][0x398] ;  /* 0x0000e600ff168b82 */ /* 0x000e220000000a00 */
[----:B------:R-:W-:Y:S01]  /*0b90*/  ISETP.GE.U32.AND P1, PT, R41, UR16, PT ;  /* 0x0000001029007c0c */ /* 0x000fe2000bf26070 */
[----:B------:R-:W5:Y:S01]  /*0ba0*/  @!P5 LDG.E.64 R66, desc[UR12][R4.64] ;  /* 0x0000000c0442d981 */ /* 0x000f62000c1e1b00 */
[----:B------:R-:W-:Y:S01]  /*0bb0*/  SHF.R.S32.HI R43, RZ, 0x1f, R41 ;  /* 0x0000001fff2b7819 */ /* 0x000fe20000011429 */
[----:B------:R-:W-:Y:S01]  /*0bc0*/  @!P4 IMAD.WIDE.U32 R26, R29, R42, R26 ;  /* 0x0000002a1d1ac225 */ /* 0x000fe200078e001a */
[----:B------:R-:W-:-:S02]  /*0bd0*/  IADD3 R16, PT, PT, R21, 0xe0, RZ ;  /* 0x000000e015107810 */ /* 0x000fc40007ffe0ff */
[----:B------:R-:W-:Y:S02]  /*0be0*/  ISETP.GE.AND.EX P1, PT, R43, UR17, PT, P1 ;  /* 0x000000112b007c0c */ /* 0x000fe4000bf26310 */
[----:B------:R-:W-:Y:S02]  /*0bf0*/  @!P4 IADD3 R11, PT, PT, R27, R33, RZ ;  /* 0x000000211b0bc210 */ /* 0x000fe40007ffe0ff */
[----:B------:R-:W-:Y:S01]  /*0c00*/  ISETP.GE.U32.AND P2, PT, R16, UR16, PT ;  /* 0x0000001010007c0c */ /* 0x000fe2000bf46070 */
[----:B------:R-:W3:Y:S01]  /*0c10*/  @!P4 LDC.64 R32, c[0x0][0x398] ;  /* 0x0000e600ff20cb82 */ /* 0x000ee20000000a00 */
[----:B------:R-:W-:Y:S01]  /*0c20*/  SHF.R.S32.HI R35, RZ, 0x1f, R16 ;  /* 0x0000001fff237819 */ /* 0x000fe20000011410 */
[----:B-1----:R-:W-:-:S03]  /*0c30*/  @!P0 IMAD R10, R31, R24, RZ ;  /* 0x000000181f0a8224 */ /* 0x002fc600078e02ff */
[----:B------:R-:W-:-:S03]  /*0c40*/  ISETP.GE.AND.EX P2, PT, R35, UR17, PT, P2 ;  /* 0x0000001123007c0c */ /* 0x000fc6000bf46320 */
[----:B------:R-:W1:Y:S01]  /*0c50*/  @!P1 LDC.64 R30, c[0x0][0x3f8] ;  /* 0x0000fe00ff1e9b82 */ /* 0x000e620000000a00 */
[C---:B------:R-:W-:Y:S02]  /*0c60*/  @!P4 SHF.L.U32 R45, R26.reuse, 0x2, RZ ;  /* 0x000000021a2dc819 */ /* 0x040fe400000006ff */
[----:B------:R-:W-:-:S05]  /*0c70*/  @!P4 SHF.L.U64.HI R20, R26, 0x2, R11 ;  /* 0x000000021a14c819 */ /* 0x000fca000001020b */
[----:B------:R-:W0:Y:S01]  /*0c80*/  @!P0 LDC.64 R26, c[0x0][0x3a0] ;  /* 0x0000e800ff1a8b82 */ /* 0x000e220000000a00 */
[----:B------:R-:W-:Y:S02]  /*0c90*/  @!P0 MOV R36, R90 ;  /* 0x0000005a00248202 */ /* 0x000fe40000000f00 */
[----:B------:R-:W-:Y:S01]  /*0ca0*/  @!P0 MOV R37, R93 ;  /* 0x0000005d00258202 */ /* 0x000fe20000000f00 */
[----:B------:R-:W-:Y:S01]  /*0cb0*/  @!P0 IMAD R47, R39, R25, R10 ;  /* 0x00000019272f8224 */ /* 0x000fe200078e020a */
[----:B--2---:R-:W-:-:S03]  /*0cc0*/  @!P4 IADD3 R10, P6, PT, R45, R48, RZ ;  /* 0x000000302d0ac210 */ /* 0x004fc60007fde0ff */
[----:B------:R-:W2:Y:S01]  /*0cd0*/  @!P2 LDC.64 R14, c[0x0][0x3f8] ;  /* 0x0000fe00ff0eab82 */ /* 0x000ea20000000a00 */
[----:B------:R-:W-:Y:S01]  /*0ce0*/  @!P0 IMAD.WIDE.U32 R36, R39, R24, R36 ;  /* 0x0000001827248225 */ /* 0x000fe200078e0024 */
[C---:B------:R-:W-:Y:S02]  /*0cf0*/  @!P4 IADD3.X R11, PT, PT, R20.reuse, R49, RZ, P6, !PT ;  /* 0x00000031140bc210 */ /* 0x040fe400037fe4ff */
[----:B---3--:R-:W-:Y:S02]  /*0d00*/  @!P4 IADD3 R18, P6, PT, R45, R32, RZ ;  /* 0x000000202d12c210 */ /* 0x008fe40007fde0ff */
[----:B----4-:R-:W-:Y:S01]  /*0d10*/  @!P0 IADD3 R13, PT, PT, R37, R47, RZ ;  /* 0x0000002f250d8210 */ /* 0x010fe20007ffe0ff */
[----:B------:R3:W5:Y:S01]  /*0d20*/  @!P4 LDG.E.64 R64, desc[UR12][R10.64] ;  /* 0x0000000c0a40c981 */ /* 0x000762000c1e1b00 */
[----:B------:R-:W-:Y:S01]  /*0d30*/  IADD3 R28, PT, PT, R21, 0x100, RZ ;  /* 0x00000100151c7810 */ /* 0x000fe20007ffe0ff */
[----:B------:R-:W4:Y:S01]  /*0d40*/  @!P1 LDC.64 R24, c[0x0][0x3a0] ;  /* 0x0000e800ff189b82 */ /* 0x000f220000000a00 */
[----:B------:R-:W-:-:S02]  /*0d50*/  @!P4 IADD3.X R19, PT, PT, R20, R33, RZ, P6, !PT ;  /* 0x000000211413c210 */ /* 0x000fc400037fe4ff */
[C---:B------:R-:W-:Y:S02]  /*0d60*/  @!P0 SHF.L.U32 R39, R36.reuse, 0x2, RZ ;  /* 0x0000000224278819 */ /* 0x040fe400000006ff */
[----:B------:R-:W-:Y:S01]  /*0d70*/  @!P0 SHF.L.U64.HI R20, R36, 0x2, R13 ;  /* 0x0000000224148819 */ /* 0x000fe2000001020d */
[----:B-1----:R-:W-:Y:S01]  /*0d80*/  @!P1 IMAD R12, R43, R30, RZ ;  /* 0x0000001e2b0c9224 */ /* 0x002fe200078e02ff */
[----:B------:R-:W-:Y:S01]  /*0d90*/  ISETP.GE.U32.AND P3, PT, R28, UR16, PT ;  /* 0x000000101c007c0c */ /* 0x000fe2000bf66070 */
[----:B------:R-:W1:Y:S01]  /*0da0*/  @!P1 LDC.64 R8, c[0x0][0x398] ;  /* 0x0000e600ff089b82 */ /* 0x000e620000000a00 */
[----:B------:R-:W-:Y:S01]  /*0db0*/  SHF.R.S32.HI R29, RZ, 0x1f, R28 ;  /* 0x0000001fff1d7819 */ /* 0x000fe2000001141c */
[----:B------:R-:W5:Y:S01]  /*0dc0*/  @!P4 LDG.E.64 R62, desc[UR12][R18.64] ;  /* 0x0000000c123ec981 */ /* 0x000f62000c1e1b00 */
[----:B------:R-:W-:Y:S02]  /*0dd0*/  @!P1 MOV R36, R90 ;  /* 0x0000005a00249202 */ /* 0x000fe40000000f00 */
[----:B------:R-:W-:Y:S01]  /*0de0*/  @!P1 MOV R37, R93 ;  /* 0x0000005d00259202 */ /* 0x000fe20000000f00 */
[----:B------:R-:W-:Y:S01]  /*0df0*/  @!P1 IMAD R43, R41, R31, R12 ;  /* 0x0000001f292b9224 */ /* 0x000fe200078e020c */
[----:B------:R-:W-:Y:S01]  /*0e00*/  ISETP.GE.AND.EX P3, PT, R29, UR17, PT, P3 ;  /* 0x000000111d007c0c */ /* 0x000fe2000bf66330 */
[----:B------:R-:W1:Y:S01]  /*0e10*/  @!P2 LDC.64 R12, c[0x0][0x3a0] ;  /* 0x0000e800ff0cab82 */ /* 0x000e620000000a00 */
[----:B0-----:R-:W-:Y:S01]  /*0e20*/  @!P0 IADD3 R26, P6, PT, R39, R26, RZ ;  /* 0x0000001a271a8210 */ /* 0x001fe20007fde0ff */
[----:B------:R-:W-:-:S03]  /*0e30*/  @!P1 IMAD.WIDE.U32 R36, R41, R30, R36 ;  /* 0x0000001e29249225 */ /* 0x000fc600078e0024 */
[----:B------:R-:W-:Y:S02]  /*0e40*/  @!P0 IADD3.X R27, PT, PT, R20, R27, RZ, P6, !PT ;  /* 0x0000001b141b8210 */ /* 0x000fe400037fe4ff */
[----:B------:R-:W-:Y:S01]  /*0e50*/  @!P0 IADD3 R22, P6, PT, R39, R22, RZ ;  /* 0x0000001627168210 */ /* 0x000fe20007fde0ff */
[----:B--2---:R-:W-:Y:S01]  /*0e60*/  @!P2 IMAD R35, R35, R14, RZ ;  /* 0x0000000e2323a224 */ /* 0x004fe200078e02ff */
[----:B------:R-:W-:Y:S01]  /*0e70*/  @!P1 IADD3 R39, PT, PT, R37, R43, RZ ;  /* 0x0000002b25279210 */ /* 0x000fe20007ffe0ff */
[----:B------:R-:W0:Y:S01]  /*0e80*/  @!P2 LDC.64 R32, c[0x0][0x398] ;  /* 0x0000e600ff20ab82 */ /* 0x000e220000000a00 */
[C---:B------:R-:W-:Y:S01]  /*0e90*/  @!P1 SHF.L.U32 R37, R36.reuse, 0x2, RZ ;  /* 0x0000000224259819 */ /* 0x040fe200000006ff */
[----:B------:R2:W5:Y:S01]  /*0ea0*/  @!P0 LDG.E.64 R60, desc[UR12][R26.64] ;  /* 0x0000000c1a3c8981 */ /* 0x000562000c1e1b00 */
[----:B------:R-:W-:Y:S01]  /*0eb0*/  @!P1 SHF.L.U64.HI R36, R36, 0x2, R39 ;  /* 0x0000000224249819 */ /* 0x000fe20000010227 */
[----:B------:R-:W-:Y:S01]  /*0ec0*/  @!P2 IMAD R39, R16, R15, R35 ;  /* 0x0000000f1027a224 */ /* 0x000fe200078e0223 */
[----:B------:R-:W-:-:S02]  /*0ed0*/  @!P2 MOV R34, R90 ;  /* 0x0000005a0022a202 */ /* 0x000fc40000000f00 */
[----:B------:R-:W-:Y:S01]  /*0ee0*/  @!P2 MOV R35, R93 ;  /* 0x0000005d0023a202 */ /* 0x000fe20000000f00 */
[----:B------:R-:W0:Y:S01]  /*0ef0*/  @!P3 LDC.64 R30, c[0x0][0x3f8] ;  /* 0x0000fe00ff1ebb82 */ /* 0x000e220000000a00 */
[----:B------:R-:W-:Y:S02]  /*0f00*/  @!P0 IADD3.X R23, PT, PT, R20, R23, RZ, P6, !PT ;  /* 0x0000001714178210 */ /* 0x000fe400037fe4ff */
[----:B----4-:R-:W-:Y:S01]  /*0f10*/  @!P1 IADD3 R24, P6, PT, R37, R24, RZ ;  /* 0x0000001825189210 */ /* 0x010fe20007fde0ff */
[----:B------:R-:W-:Y:S01]  /*0f20*/  @!P2 IMAD.WIDE.U32 R14, R16, R14, R34 ;  /* 0x0000000e100ea225 */ /* 0x000fe200078e0022 */
[----:B---3--:R-:W-:Y:S01]  /*0f30*/  IADD3 R10, PT, PT, R21, 0x160, RZ ;  /* 0x00000160150a7810 */ /* 0x008fe20007ffe0ff */
[----:B------:R-:W5:Y:S01]  /*0f40*/  @!P0 LDG.E.64 R58, desc[UR12][R22.64] ;  /* 0x0000000c163a8981 */ /* 0x000f62000c1e1b00 */
[----:B------:R-:W-:Y:S01]  /*0f50*/  @!P1 IADD3.X R25, PT, PT, R36, R25, RZ, P6, !PT ;  /* 0x0000001924199210 */ /* 0x000fe200037fe4ff */
[----:B--2---:R-:W2:Y:S01]  /*0f60*/  @!P3 LDC.64 R26, c[0x0][0x398] ;  /* 0x0000e600ff1abb82 */ /* 0x004ea20000000a00 */
[----:B-1----:R-:W-:-:S02]  /*0f70*/  @!P1 IADD3 R8, P6, PT, R37, R8, RZ ;  /* 0x0000000825089210 */ /* 0x002fc40007fde0ff */
[----:B------:R-:W-:Y:S01]  /*0f80*/  @!P2 IADD3 R35, PT, PT, R15, R39, RZ ;  /* 0x000000270f23a210 */ /* 0x000fe20007ffe0ff */
[----:B------:R1:W5:Y:S01]  /*0f90*/  @!P1 LDG.E.64 R56, desc[UR12][R24.64] ;  /* 0x0000000c18389981 */ /* 0x000362000c1e1b00 */
[----:B------:R-:W-:Y:S02]  /*0fa0*/  @!P2 SHF.L.U32 R15, R14, 0x2, RZ ;  /* 0x000000020e0fa819 */ /* 0x000fe400000006ff */
[----:B------:R-:W-:Y:S02]  /*0fb0*/  @!P1 IADD3.X R9, PT, PT, R36, R9, RZ, P6, !PT ;  /* 0x0000000924099210 */ /* 0x000fe400037fe4ff */
[----:B------:R-:W-:Y:S01]  /*0fc0*/  @!P2 SHF.L.U64.HI R16, R14, 0x2, R35 ;  /* 0x000000020e10a819 */ /* 0x000fe20000010223 */
[----:B------:R-:W3:Y:S01]  /*0fd0*/  @!P3 LDC.64 R36, c[0x0][0x3a0] ;  /* 0x0000e800ff24bb82 */ /* 0x000ee20000000a00 */
[----:B------:R-:W-:Y:S01]  /*0fe0*/  @!P2 IADD3 R12, P6, PT, R15, R12, RZ ;  /* 0x0000000c0f0ca210 */ /* 0x000fe20007fde0ff */
[----:B------:R4:W5:Y:S03]  /*0ff0*/  @!P1 LDG.E.64 R54, desc[UR12][R8.64] ;  /* 0x0000000c08369981 */ /* 0x000966000c1e1b00 */
[----:B------:R-:W-:-:S02]  /*1000*/  @!P2 IADD3.X R13, PT, PT, R16, R13, RZ, P6, !PT ;  /* 0x0000000d100da210 */ /* 0x000fc400037fe4ff */
[----:B0-----:R-:W-:Y:S01]  /*1010*/  @!P2 IADD3 R14, P6, PT, R15, R32, RZ ;  /* 0x000000200f0ea210 */ /* 0x001fe20007fde0ff */
[----:B------:R-:W-:Y:S01]  /*1020*/  @!P3 IMAD R29, R29, R30, RZ ;  /* 0x0000001e1d1db224 */ /* 0x000fe200078e02ff */
[----:B------:R-:W-:Y:S02]  /*1030*/  @!P3 MOV R32, R90 ;  /* 0x0000005a0020b202 */ /* 0x000fe40000000f00 */
[----:B------:R-:W-:Y:S02]  /*1040*/  @!P2 IADD3.X R15, PT, PT, R16, R33, RZ, P6, !PT ;  /* 0x00000021100fa210 */ /* 0x000fe400037fe4ff */
[----:B------:R-:W-:Y:S01]  /*1050*/  @!P3 MOV R33, R93 ;  /* 0x0000005d0021b202 */ /* 0x000fe20000000f00 */
[C---:B------:R-:W-:Y:S02]  /*1060*/  @!P3 IMAD R41, R28.reuse, R31, R29 ;  /* 0x0000001f1c29b224 */ /* 0x040fe400078e021d */
[----:B------:R-:W-:Y:S01]  /*1070*/  @!P3 IMAD.WIDE.U32 R28, R28, R30, R32 ;  /* 0x0000001e1c1cb225 */ /* 0x000fe200078e0020 */
[----:B------:R-:W-:-:S04]  /*1080*/  IADD3 R33, PT, PT, R21, 0x120, RZ ;  /* 0x0000012015217810 */ /* 0x000fc80007ffe0ff */
[----:B------:R-:W-:Y:S02]  /*1090*/  ISETP.GE.U32.AND P5, PT, R33, UR16, PT ;  /* 0x0000001021007c0c */ /* 0x000fe4000bfa6070 */
[----:B------:R-:W-:-:S04]  /*10a0*/  SHF.R.S32.HI R35, RZ, 0x1f, R33 ;  /* 0x0000001fff237819 */ /* 0x000fc80000011421 */
[----:B------:R-:W-:Y:S02]  /*10b0*/  ISETP.GE.AND.EX P5, PT, R35, UR17, PT, P5 ;  /* 0x0000001123007c0c */ /* 0x000fe4000bfa6350 */
[----:B------:R-:W-:-:S04]  /*10c0*/  IADD3 R16, PT, PT, R21, 0x140, RZ ;  /* 0x0000014015107810 */ /* 0x000fc80007ffe0ff */
[----:B------:R-:W-:Y:S02]  /*10d0*/  ISETP.GE.U32.AND P4, PT, R16, UR16, PT ;  /* 0x0000001010007c0c */ /* 0x000fe4000bf86070 */
[----:B------:R-:W-:-:S05]  /*10e0*/  SHF.R.S32.HI R39, RZ, 0x1f, R16 ;  /* 0x0000001fff277819 */ /* 0x000fca0000011410 */
[----:B------:R-:W0:Y:S01]  /*10f0*/  @!P5 LDC.64 R30, c[0x0][0x3f8] ;  /* 0x0000fe00ff1edb82 */ /* 0x000e220000000a00 */
[----:B------:R-:W-:Y:S02]  /*1100*/  ISETP.GE.AND.EX P4, PT, R39, UR17, PT, P4 ;  /* 0x0000001127007c0c */ /* 0x000fe4000bf86340 */
[----:B------:R-:W-:Y:S02]  /*1110*/  ISETP.GE.U32.AND P0, PT, R10, UR16, PT ;  /* 0x000000100a007c0c */ /* 0x000fe4000bf06070 */
[----:B------:R-:W-:Y:S02]  /*1120*/  SHF.R.S32.HI R19, RZ, 0x1f, R10 ;  /* 0x0000001fff137819 */ /* 0x000fe4000001140a */
[----:B------:R-:W-:Y:S01]  /*1130*/  IADD3 R18, PT, PT, R21, 0x180, RZ ;  /* 0x0000018015127810 */ /* 0x000fe20007ffe0ff */
[----:B-1----:R-:W1:Y:S01]  /*1140*/  @!P5 LDC.64 R24, c[0x0][0x3a0] ;  /* 0x0000e800ff18db82 */ /* 0x002e620000000a00 */
[----:B------:R-:W-:Y:S02]  /*1150*/  ISETP.GE.AND.EX P0, PT, R19, UR17, PT, P0 ;  /* 0x0000001113007c0c */ /* 0x000fe4000bf06300 */
[----:B------:R-:W-:-:S05]  /*1160*/  ISETP.GE.U32.AND P1, PT, R18, UR16, PT ;  /* 0x0000001012007c0c */ /* 0x000fca000bf26070 */
[----:B------:R-:W1:Y:S01]  /*1170*/  @!P4 LDC.64 R6, c[0x0][0x3f8] ;  /* 0x0000fe00ff06cb82 */ /* 0x000e620000000a00 */
[----:B------:R-:W-:Y:S02]  /*1180*/  SHF.R.S32.HI R11, RZ, 0x1f, R18 ;  /* 0x0000001fff0b7819 */ /* 0x000fe40000011412 */
[----:B------:R-:W-:Y:S02]  /*1190*/  @!P3 IADD3 R5, PT, PT, R29, R41, RZ ;  /* 0x000000291d05b210 */ /* 0x000fe40007ffe0ff */
[C---:B------:R-:W-:Y:S02]  /*11a0*/  @!P3 SHF.L.U32 R23, R28.reuse, 0x2, RZ ;  /* 0x000000021c17b819 */ /* 0x040fe400000006ff */
[----:B------:R-:W-:Y:S01]  /*11b0*/  ISETP.GE.AND.EX P1, PT, R11, UR17, PT, P1 ;  /* 0x000000110b007c0c */ /* 0x000fe2000bf26310 */
[----:B0-----:R-:W-:Y:S01]  /*11c0*/  @!P5 IMAD R4, R35, R30, RZ ;  /* 0x0000001e2304d224 */ /* 0x001fe200078e02ff */
[----:B----4-:R-:W-:Y:S01]  /*11d0*/  @!P5 MOV R8, R90 ;  /* 0x0000005a0008d202 */ /* 0x010fe20000000f00 */
[----:B------:R-:W0:Y:S01]  /*11e0*/  @!P5 LDC.64 R40, c[0x0][0x398] ;  /* 0x0000e600ff28db82 */ /* 0x000e220000000a00 */
[----:B------:R-:W-:Y:S01]  /*11f0*/  @!P5 MOV R9, R93 ;  /* 0x0000005d0009d202 */ /* 0x000fe20000000f00 */
[----:B------:R-:W-:Y:S01]  /*1200*/  @!P5 IMAD R35, R33, R31, R4 ;  /* 0x0000001f2123d224 */ /* 0x000fe200078e0204 */
[----:B------:R-:W-:-:S02]  /*1210*/  @!P3 SHF.L.U64.HI R20, R28, 0x2, R5 ;  /* 0x000000021c14b819 */ /* 0x000fc40000010205 */
[----:B---3--:R-:W-:Y:S01]  /*1220*/  @!P3 IADD3 R36, P6, PT, R23, R36, RZ ;  /* 0x000000241724b210 */ /* 0x008fe20007fde0ff */
[----:B------:R-:W-:Y:S02]  /*1230*/  @!P5 IMAD.WIDE.U32 R30, R33, R30, R8 ;  /* 0x0000001e211ed225 */ /* 0x000fe400078e0008 */
[----:B------:R-:W3:Y:S01]  /*1240*/  @!P0 LDC.64 R4, c[0x0][0x3f8] ;  /* 0x0000fe00ff048b82 */ /* 0x000ee20000000a00 */
[----:B------:R-:W-:Y:S02]  /*1250*/  @!P3 IADD3.X R37, PT, PT, R20, R37, RZ, P6, !PT ;  /* 0x000000251425b210 */ /* 0x000fe400037fe4ff */
[----:B--2---:R-:W-:Y:S02]  /*1260*/  @!P3 IADD3 R22, P6, PT, R23, R26, RZ ;  /* 0x0000001a1716b210 */ /* 0x004fe40007fde0ff */
[----:B------:R-:W-:-:S03]  /*1270*/  @!P5 IADD3 R9, PT, PT, R31, R35, RZ ;  /* 0x000000231f09d210 */ /* 0x000fc60007ffe0ff */
[----:B------:R-:W2:Y:S01]  /*1280*/  @!P4 LDC.64 R32, c[0x0][0x3a0] ;  /* 0x0000e800ff20cb82 */ /* 0x000ea20000000a00 */
[----:B------:R-:W-:Y:S02]  /*1290*/  @!P3 IADD3.X R23, PT, PT, R20, R27, RZ, P6, !PT ;  /* 0x0000001b1417b210 */ /* 0x000fe400037fe4ff */
[C---:B------:R-:W-:Y:S01]  /*12a0*/  @!P5 SHF.L.U32 R27, R30.reuse, 0x2, RZ ;  /* 0x000000021e1bd819 */ /* 0x040fe200000006ff */
[----:B-1----:R-:W-:Y:S01]  /*12b0*/  @!P4 IMAD R39, R39, R6, RZ ;  /* 0x000000062727c224 */ /* 0x002fe200078e02ff */
[----:B------:R-:W-:-:S03]  /*12c0*/  @!P5 SHF.L.U64.HI R30, R30, 0x2, R9 ;  /* 0x000000021e1ed819 */ /* 0x000fc60000010209 */
[----:B------:R-:W1:Y:S01]  /*12d0*/  @!P4 LDC.64 R28, c[0x0][0x398] ;  /* 0x0000e600ff1ccb82 */ /* 0x000e620000000a00 */
[----:B------:R-:W-:Y:S02]  /*12e0*/  @!P4 MOV R8, R90 ;  /* 0x0000005a0008c202 */ /* 0x000fe40000000f00 */
[----:B------:R-:W-:-:S05]  /*12f0*/  @!P4 MOV R9, R93 ;  /* 0x0000005d0009c202 */ /* 0x000fca0000000f00 */
[----:B------:R-:W4:Y:S01]  /*1300*/  @!P1 LDC.64 R50, c[0x0][0x3f8] ;  /* 0x0000fe00ff329b82 */ /* 0x000f220000000a00 */
[C---:B------:R-:W-:Y:S02]  /*1310*/  @!P4 IMAD R39, R16.reuse, R7, R39 ;  /* 0x000000071027c224 */ /* 0x040fe400078e0227 */
[----:B------:R-:W-:Y:S01]  /*1320*/  @!P4 IMAD.WIDE.U32 R6, R16, R6, R8 ;  /* 0x000000061006c225 */ /* 0x000fe200078e0008 */
[----:B------:R-:W-:-:S04]  /*1330*/  @!P5 IADD3 R24, P6, PT, R27, R24, RZ ;  /* 0x000000181b18d210 */ /* 0x000fc80007fde0ff */
[----:B------:R-:W-:Y:S01]  /*1340*/  @!P4 IADD3 R7, PT, PT, R7, R39, RZ ;  /* 0x000000270707c210 */ /* 0x000fe20007ffe0ff */
[----:B---3--:R-:W-:Y:S01]  /*1350*/  @!P0 IMAD R19, R19, R4, RZ ;  /* 0x0000000413138224 */ /* 0x008fe200078e02ff */
[----:B------:R-:W-:Y:S01]  /*1360*/  @!P5 IADD3.X R25, PT, PT, R30, R25, RZ, P6, !PT ;  /* 0x000000191e19d210 */ /* 0x000fe200037fe4ff */
[----:B------:R-:W-:Y:S01]  /*1370*/  UIMAD.WIDE UR6, UR5, 0x8, UR6 ;  /* 0x00000008050678a5 */ /* 0x000fe2000f8e0206 */
[----:B0-----:R-:W-:Y:S01]  /*1380*/  @!P5 IADD3 R40, P6, PT, R27, R40, RZ ;  /* 0x000000281b28d210 */ /* 0x001fe20007fde0ff */
[----:B------:R-:W0:Y:S01]  /*1390*/  @!P0 LDC.64 R34, c[0x0][0x398] ;  /* 0x0000e600ff228b82 */ /* 0x000e220000000a00 */
[C---:B------:R-:W-:Y:S02]  /*13a0*/  @!P4 SHF.L.U32 R9, R6.reuse, 0x2, RZ ;  /* 0x000000020609c819 */ /* 0x040fe400000006ff */
[----:B------:R-:W-:Y:S02]  /*13b0*/  @!P4 SHF.L.U64.HI R8, R6, 0x2, R7 ;  /* 0x000000020608c819 */ /* 0x000fe40000010207 */
[----:B------:R-:W-:-:S02]  /*13c0*/  @!P0 MOV R6, R90 ;  /* 0x0000005a00068202 */ /* 0x000fc40000000f00 */
[----:B------:R-:W-:Y:S01]  /*13d0*/  @!P0 MOV R7, R93 ;  /* 0x0000005d00078202 */ /* 0x000fe20000000f00 */
[----:B------:R-:W3:Y:S01]  /*13e0*/  @!P1 LDC.64 R38, c[0x0][0x398] ;  /* 0x0000e600ff269b82 */ /* 0x000ee20000000a00 */
[----:B------:R-:W-:Y:S02]  /*13f0*/  @!P5 IADD3.X R41, PT, PT, R30, R41, RZ, P6, !PT ;  /* 0x000000291e29d210 */ /* 0x000fe400037fe4ff */
[----:B--2---:R-:W-:Y:S01]  /*1400*/  @!P4 IADD3 R32, P6, PT, R9, R32, RZ ;  /* 0x000000200920c210 */ /* 0x004fe20007fde0ff */
[C---:B------:R-:W-:Y:S02]  /*1410*/  @!P0 IMAD R19, R10.reuse, R5, R19 ;  /* 0x000000050a138224 */ /* 0x040fe400078e0213 */
[----:B------:R-:W-:Y:S01]  /*1420*/  @!P0 IMAD.WIDE.U32 R4, R10, R4, R6 ;  /* 0x000000040a048225 */ /* 0x000fe200078e0006 */
[----:B------:R-:W-:Y:S02]  /*1430*/  @!P4 IADD3.X R33, PT, PT, R8, R33, RZ, P6, !PT ;  /* 0x000000210821c210 */ /* 0x000fe400037fe4ff */
[----:B------:R-:W-:-:S02]  /*1440*/  CS2R R6, SRZ ;  /* 0x0000000000067805 */ /* 0x000fc4000001ff00 */
[----:B-1----:R-:W-:Y:S01]  /*1450*/  @!P4 IADD3 R28, P6, PT, R9, R28, RZ ;  /* 0x0000001c091cc210 */ /* 0x002fe20007fde0ff */
[----:B----4-:R-:W-:Y:S01]  /*1460*/  @!P1 IMAD R11, R11, R50, RZ ;  /* 0x000000320b0b9224 */ /* 0x010fe200078e02ff */
[----:B------:R-:W-:Y:S01]  /*1470*/  @!P0 IADD3 R5, PT, PT, R5, R19, RZ ;  /* 0x0000001305058210 */ /* 0x000fe20007ffe0ff */
[----:B------:R-:W1:Y:S01]  /*1480*/  @!P0 LDC.64 R30, c[0x0][0x3a0] ;  /* 0x0000e800ff1e8b82 */ /* 0x000e620000000a00 */
[----:B------:R-:W-:Y:S01]  /*1490*/  @!P4 IADD3.X R29, PT, PT, R8, R29, RZ, P6, !PT ;  /* 0x0000001d081dc210 */ /* 0x000fe200037fe4ff */
[----:B------:R-:W-:Y:S01]  /*14a0*/  @!P1 IMAD R51, R18, R51, R11 ;  /* 0x0000003312339224 */ /* 0x000fe200078e020b */
[----:B------:R-:W-:Y:S01]  /*14b0*/  CS2R R8, SRZ ;  /* 0x0000000000087805 */ /* 0x000fe2000001ff00 */
[----:B------:R2:W5:Y:S01]  /*14c0*/  @!P2 LDG.E.64 R6, desc[UR12][R14.64] ;  /* 0x0000000c0e06a981 */ /* 0x000562000c1e1b00 */
[----:B------:R-:W-:Y:S02]  /*14d0*/  CS2R R10, SRZ ;  /* 0x00000000000a7805 */ /* 0x000fe4000001ff00 */
[----:B------:R-:W-:-:S02]  /*14e0*/  @!P0 SHF.L.U32 R49, R4, 0x2, RZ ;  /* 0x0000000204318819 */ /* 0x000fc400000006ff */
[----:B------:R-:W-:Y:S02]  /*14f0*/  @!P0 SHF.L.U64.HI R26, R4, 0x2, R5 ;  /* 0x00000002041a8819 */ /* 0x000fe40000010205 */
[----:B------:R-:W-:Y:S02]  /*1500*/  CS2R R4, SRZ ;  /* 0x0000000000047805 */ /* 0x000fe4000001ff00 */
[----:B------:R-:W-:Y:S01]  /*1510*/  IADD3 R47, PT, PT, R21, 0x1a0, RZ ;  /* 0x000001a0152f7810 */ /* 0x000fe20007ffe0ff */
[----:B------:R4:W5:Y:S01]  /*1520*/  @!P3 LDG.E.64 R8, desc[UR12][R36.64] ;  /* 0x0000000c2408b981 */ /* 0x000962000c1e1b00 */
[----:B--2---:R-:W-:-:S03]  /*1530*/  @!P1 MOV R14, R90 ;  /* 0x0000005a000e9202 */ /* 0x004fc60000000f00 */
[----:B------:R-:W5:Y:S01]  /*1540*/  @!P3 LDG.E.64 R10, desc[UR12][R22.64] ;  /* 0x0000000c160ab981 */ /* 0x000f62000c1e1b00 */
[----:B------:R-:W-:Y:S02]  /*1550*/  @!P1 MOV R15, R93 ;  /* 0x0000005d000f9202 */ /* 0x000fe40000000f00 */
[----:B------:R-:W-:Y:S01]  /*1560*/  IADD3 R43, PT, PT, R21, 0x1c0, RZ ;  /* 0x000001c0152b7810 */ /* 0x000fe20007ffe0ff */
[----:B------:R-:W5:Y:S01]  /*1570*/  @!P2 LDG.E.64 R4, desc[UR12][R12.64] ;  /* 0x0000000c0c04a981 */ /* 0x000f62000c1e1b00 */
[----:B------:R-:W-:Y:S01]  /*1580*/  ISETP.GE.U32.AND P3, PT, R47, UR16, PT ;  /* 0x000000102f007c0c */ /* 0x000fe2000bf66070 */
[----:B------:R-:W-:Y:S01]  /*1590*/  @!P1 IMAD.WIDE.U32 R18, R18, R50, R14 ;  /* 0x0000003212129225 */ /* 0x000fe200078e000e */
[----:B------:R-:W-:Y:S02]  /*15a0*/  SHF.R.S32.HI R45, RZ, 0x1f, R47 ;  /* 0x0000001fff2d7819 */ /* 0x000fe4000001142f */
[----:B------:R-:W-:Y:S02]  /*15b0*/  CS2R R14, SRZ ;  /* 0x00000000000e7805 */ /* 0x000fe4000001ff00 */
[----:B------:R-:W-:Y:S01]  /*15c0*/  ISETP.GE.U32.AND P2, PT, R43, UR16, PT ;  /* 0x000000102b007c0c */ /* 0x000fe2000bf46070 */
[----:B----4-:R-:W2:Y:S01]  /*15d0*/  @!P1 LDC.64 R36, c[0x0][0x3a0] ;  /* 0x0000e800ff249b82 */ /* 0x010ea20000000a00 */
[----:B------:R-:W-:-:S02]  /*15e0*/  ISETP.GE.AND.EX P3, PT, R45, UR17, PT, P3 ;  /* 0x000000112d007c0c */ /* 0x000fc4000bf66330 */
[----:B------:R-:W-:Y:S01]  /*15f0*/  SHF.R.S32.HI R27, RZ, 0x1f, R43 ;  /* 0x0000001fff1b7819 */ /* 0x000fe2000001142b */
[----:B------:R4:W5:Y:S03]  /*1600*/  @!P5 LDG.E.64 R14, desc[UR12][R40.64] ;  /* 0x0000000c280ed981 */ /* 0x000966000c1e1b00 */
[----:B------:R-:W-:Y:S02]  /*1610*/  ISETP.GE.AND.EX P2, PT, R27, UR17, PT, P2 ;  /* 0x000000111b007c0c */ /* 0x000fe4000bf46320 */
[----:B----4-:R-:W-:-:S05]  /*1620*/  MOV R40, UR6 ;  /* 0x0000000600287c02 */ /* 0x010fca0008000f00 */
[----:B------:R-:W4:Y:S01]  /*1630*/  @!P3 LDC.64 R22, c[0x0][0x3f8] ;  /* 0x0000fe00ff16bb82 */ /* 0x000f220000000a00 */
[----:B------:R-:W-:-:S06]  /*1640*/  MOV R41, UR7 ;  /* 0x0000000700297c02 */ /* 0x000fcc0008000f00 */
[----:B------:R-:W3:Y:S01]  /*1650*/  LDG.E.64 R40, desc[UR12][R40.64] ;  /* 0x0000000c28287981 */ /* 0x000ee2000c1e1b00 */
[----:B------:R-:W-:Y:S02]  /*1660*/  IADD3 R16, PT, PT, R21, 0x1e0, RZ ;  /* 0x000001e015107810 */ /* 0x000fe40007ffe0ff */
[----:B------:R-:W-:Y:S01]  /*1670*/  CS2R R12, SRZ ;  /* 0x00000000000c7805 */ /* 0x000fe2000001ff00 */
[----:B------:R-:W3:Y:S01]  /*1680*/  @!P2 LDC.64 R20, c[0x0][0x3f8] ;  /* 0x0000fe00ff14ab82 */ /* 0x000ee20000000a00 */
[----:B-1----:R-:W-:-:S04]  /*1690*/  @!P0 IADD3 R30, P6, PT, R49, R30, RZ ;  /* 0x0000001e311e8210 */ /* 0x002fc80007fde0ff */
[----:B------:R1:W5:Y:S01]  /*16a0*/  @!P5 LDG.E.64 R12, desc[UR12][R24.64] ;  /* 0x0000000c180cd981 */ /* 0x000362000c1e1b00 */
[----:B------:R-:W-:Y:S02]  /*16b0*/  ISETP.GE.U32.AND P5, PT, R16, UR16, PT ;  /* 0x0000001010007c0c */ /* 0x000fe4000bfa6070 */
[----:B------:R-:W-:Y:S01]  /*16c0*/  @!P0 IADD3.X R31, PT, PT, R26, R31, RZ, P6, !PT ;  /* 0x0000001f1a1f8210 */ /* 0x000fe200037fe4ff */
[----:B------:R-:W3:Y:S01]  /*16d0*/  @!P2 LDC.64 R82, c[0x0][0x3a0] ;  /* 0x0000e800ff52ab82 */ /* 0x000ee20000000a00 */
[----:B0-----:R-:W-:Y:S02]  /*16e0*/  @!P0 IADD3 R34, P6, PT, R49, R34, RZ ;  /* 0x0000002231228210 */ /* 0x001fe40007fde0ff */
[----:B-1----:R-:W-:Y:S02]  /*16f0*/  SHF.R.S32.HI R25, RZ, 0x1f, R16 ;  /* 0x0000001fff197819 */ /* 0x002fe40000011410 */
[----:B------:R-:W-:-:S03]  /*1700*/  @!P1 IADD3 R51, PT, PT, R19, R51, RZ ;  /* 0x0000003313339210 */ /* 0x000fc60007ffe0ff */
[----:B------:R-:W0:Y:S01]  /*1710*/  @!P3 LDC.64 R48, c[0x0][0x3a0] ;  /* 0x0000e800ff30bb82 */ /* 0x000e220000000a00 */
[----:B------:R-:W-:Y:S02]  /*1720*/  ISETP.GE.AND.EX P5, PT, R25, UR17, PT, P5 ;  /* 0x0000001119007c0c */ /* 0x000fe4000bfa6350 */
[----:B------:R-:W-:Y:S02]  /*1730*/  @!P1 SHF.L.U32 R19, R18, 0x2, RZ ;  /* 0x0000000212139819 */ /* 0x000fe400000006ff */
[----:B------:R-:W-:Y:S01]  /*1740*/  @!P0 IADD3.X R35, PT, PT, R26, R35, RZ, P6, !PT ;  /* 0x000000231a238210 */ /* 0x000fe200037fe4ff */
[----:B----4-:R-:W-:Y:S01]  /*1750*/  @!P3 IMAD R26, R45, R22, RZ ;  /* 0x000000162d1ab224 */ /* 0x010fe200078e02ff */
[----:B------:R-:W-:Y:S02]  /*1760*/  @!P1 SHF.L.U64.HI R24, R18, 0x2, R51 ;  /* 0x0000000212189819 */ /* 0x000fe40000010233 */
[----:B--2---:R-:W-:Y:S01]  /*1770*/  @!P1 IADD3 R36, P6, PT, R19, R36, RZ ;  /* 0x0000002413249210 */ /* 0x004fe20007fde0ff */
[----:B------:R-:W-:Y:S01]  /*1780*/  @!P3 IMAD R45, R47, R23, R26 ;  /* 0x000000172f2db224 */ /* 0x000fe200078e021a */
[----:B------:R-:W1:Y:S01]  /*1790*/  @!P3 LDC.64 R50, c[0x0][0x398] ;  /* 0x0000e600ff32bb82 */ /* 0x000e620000000a00 */
[----:B---3--:R-:W-:Y:S01]  /*17a0*/  @!P2 IMAD R42, R27, R20, RZ ;  /* 0x000000141b2aa224 */ /* 0x008fe200078e02ff */
[----:B------:R-:W-:-:S02]  /*17b0*/  @!P3 MOV R26, R90 ;  /* 0x0000005a001ab202 */ /* 0x000fc40000000f00 */
[----:B------:R-:W-:Y:S02]  /*17c0*/  @!P3 MOV R27, R93 ;  /* 0x0000005d001bb202 */ /* 0x000fe40000000f00 */
[----:B------:R-:W-:Y:S02]  /*17d0*/  @!P1 IADD3.X R37, PT, PT, R24, R37, RZ, P6, !PT ;  /* 0x0000002518259210 */ /* 0x000fe400037fe4ff */
[----:B------:R-:W-:Y:S02]  /*17e0*/  @!P1 IADD3 R38, P6, PT, R19, R38, RZ ;  /* 0x0000002613269210 */ /* 0x000fe40007fde0ff */
[----:B------:R-:W2:Y:S01]  /*17f0*/  @!P5 LDC.64 R18, c[0x0][0x3f8] ;  /* 0x0000fe00ff12db82 */ /* 0x000ea20000000a00 */
[----:B------:R-:W-:Y:S01]  /*1800*/  @!P3 IMAD.WIDE.U32 R22, R47, R22, R26 ;  /* 0x000000162f16b225 */ /* 0x000fe200078e001a */
[----:B------:R-:W-:Y:S02]  /*1810*/  @!P2 MOV R26, R90 ;  /* 0x0000005a001aa202 */ /* 0x000fe40000000f00 */
[----:B------:R-:W-:Y:S01]  /*1820*/  @!P2 MOV R27, R93 ;  /* 0x0000005d001ba202 */ /* 0x000fe20000000f00 */
[----:B------:R-:W-:Y:S01]  /*1830*/  @!P2 IMAD R47, R43, R21, R42 ;  /* 0x000000152b2fa224 */ /* 0x000fe200078e022a */
[----:B------:R-:W-:Y:S01]  /*1840*/  @!P3 IADD3 R45, PT, PT, R23, R45, RZ ;  /* 0x0000002d172db210 */ /* 0x000fe20007ffe0ff */
[----:B------:R-:W-:-:S02]  /*1850*/  @!P2 IMAD.WIDE.U32 R20, R43, R20, R26 ;  /* 0x000000142b14a225 */ /* 0x000fc400078e001a */
[----:B------:R-:W3:Y:S01]  /*1860*/  @!P2 LDC.64 R42, c[0x0][0x398] ;  /* 0x0000e600ff2aab82 */ /* 0x000ee20000000a00 */
[----:B------:R-:W-:Y:S02]  /*1870*/  @!P3 SHF.L.U32 R23, R22, 0x2, RZ ;  /* 0x000000021617b819 */ /* 0x000fe400000006ff */
[----:B------:R-:W-:Y:S02]  /*1880*/  @!P1 IADD3.X R39, PT, PT, R24, R39, RZ, P6, !PT ;  /* 0x0000002718279210 */ /* 0x000fe400037fe4ff */
[----:B------:R-:W-:-:S03]  /*1890*/  @!P3 SHF.L.U64.HI R24, R22, 0x2, R45 ;  /* 0x000000021618b819 */ /* 0x000fc6000001022d */
[----:B------:R-:W4:Y:S01]  /*18a0*/  @!P5 LDC.64 R44, c[0x0][0x3a0] ;  /* 0x0000e800ff2cdb82 */ /* 0x000f220000000a00 */
[----:B0-----:R-:W-:Y:S02]  /*18b0*/  @!P3 IADD3 R48, P6, PT, R23, R48, RZ ;  /* 0x000000301730b210 */ /* 0x001fe40007fde0ff */
[----:B------:R-:W-:Y:S02]  /*18c0*/  @!P2 IADD3 R21, PT, PT, R21, R47, RZ ;  /* 0x0000002f1515a210 */ /* 0x000fe40007ffe0ff */
[----:B------:R-:W-:-:S03]  /*18d0*/  @!P3 IADD3.X R49, PT, PT, R24, R49, RZ, P6, !PT ;  /* 0x000000311831b210 */ /* 0x000fc600037fe4ff */
[----:B------:R-:W0:Y:S01]  /*18e0*/  @!P5 LDC.64 R46, c[0x0][0x398] ;  /* 0x0000e600ff2edb82 */ /* 0x000e220000000a00 */
[----:B-1----:R-:W-:Y:S02]  /*18f0*/  @!P3 IADD3 R50, P6, PT, R23, R50, RZ ;  /* 0x000000321732b210 */ /* 0x002fe40007fde0ff */
[C---:B------:R-:W-:Y:S02]  /*1900*/  @!P2 SHF.L.U64.HI R22, R20.reuse, 0x2, R21 ;  /* 0x000000021416a819 */ /* 0x040fe40000010215 */
[----:B------:R-:W-:Y:S01]  /*1910*/  @!P2 SHF.L.U32 R23, R20, 0x2, RZ ;  /* 0x000000021417a819 */ /* 0x000fe200000006ff */
[----:B--2---:R-:W-:Y:S01]  /*1920*/  @!P5 IMAD R25, R25, R18, RZ ;  /* 0x000000121919d224 */ /* 0x004fe200078e02ff */
[----:B------:R-:W-:Y:S02]  /*1930*/  @!P5 MOV R20, R90 ;  /* 0x0000005a0014d202 */ /* 0x000fe40000000f00 */
[----:B------:R-:W-:Y:S01]  /*1940*/  @!P5 MOV R21, R93 ;  /* 0x0000005d0015d202 */ /* 0x000fe20000000f00 */
[----:B------:R-:W-:Y:S01]  /*1950*/  @!P5 IMAD R19, R16, R19, R25 ;  /* 0x000000131013d224 */ /* 0x000fe200078e0219 */
[----:B------:R-:W-:-:S02]  /*1960*/  @!P3 IADD3.X R51, PT, PT, R24, R51, RZ, P6, !PT ;  /* 0x000000331833b210 */ /* 0x000fc400037fe4ff */
[----:B------:R-:W-:Y:S01]  /*1970*/  @!P2 IADD3 R82, P6, PT, R23, R82, RZ ;  /* 0x000000521752a210 */ /* 0x000fe20007fde0ff */
[----:B------:R-:W-:-:S03]  /*1980*/  @!P5 IMAD.WIDE.U32 R20, R16, R18, R20 ;  /* 0x000000121014d225 */ /* 0x000fc600078e0014 */
[----:B------:R-:W-:Y:S02]  /*1990*/  @!P2 IADD3.X R83, PT, PT, R22, R83, RZ, P6, !PT ;  /* 0x000000531653a210 */ /* 0x000fe400037fe4ff */
[----:B---3--:R-:W-:Y:S02]  /*19a0*/  @!P2 IADD3 R42, P6, PT, R23, R42, RZ ;  /* 0x0000002a172aa210 */ /* 0x008fe40007fde0ff */
[----:B------:R-:W-:Y:S02]  /*19b0*/  @!P5 IADD3 R21, PT, PT, R21, R19, RZ ;  /* 0x000000131515d210 */ /* 0x000fe40007ffe0ff */
[----:B------:R-:W-:Y:S02]  /*19c0*/  @!P5 SHF.L.U32 R19, R20, 0x2, RZ ;  /* 0x000000021413d819 */ /* 0x000fe400000006ff */
[----:B------:R-:W-:Y:S02]  /*19d0*/  @!P2 IADD3.X R43, PT, PT, R22, R43, RZ, P6, !PT ;  /* 0x0000002b162ba210 */ /* 0x000fe400037fe4ff */
[----:B------:R-:W-:-:S02]  /*19e0*/  @!P5 SHF.L.U64.HI R20, R20, 0x2, R21 ;  /* 0x000000021414d819 */ /* 0x000fc40000010215 */
[----:B----4-:R-:W-:-:S04]  /*19f0*/  @!P5 IADD3 R44, P6, PT, R19, R44, RZ ;  /* 0x0000002c132cd210 */ /* 0x010fc80007fde0ff */
[C---:B------:R-:W-:Y:S02]  /*1a00*/  @!P5 IADD3.X R45, PT, PT, R20.reuse, R45, RZ, P6, !PT ;  /* 0x0000002d142dd210 */ /* 0x040fe400037fe4ff */
[----:B0-----:R-:W-:Y:S01]  /*1a10*/  @!P5 IADD3 R46, P6, PT, R19, R46, RZ ;  /* 0x0000002e132ed210 */ /* 0x001fe20007fde0ff */
[----:B------:R-:W-:Y:S01]  /*1a20*/  IMAD.WIDE R52, R17, 0x4, R52 ;  /* 0x0000000411347825 */ /* 0x000fe200078e0234 */
[----:B------:R-:W-:Y:S02]  /*1a30*/  CS2R R16, SRZ ;  /* 0x0000000000107805 */ /* 0x000fe4000001ff00 */
[----:B------:R-:W-:Y:S02]  /*1a40*/  CS2R R18, SRZ ;  /* 0x0000000000127805 */ /* 0x000fe4000001ff00 */
[----:B------:R-:W-:Y:S02]  /*1a50*/  @!P5 IADD3.X R47, PT, PT, R20, R47, RZ, P6, !PT ;  /* 0x0000002f142fd210 */ /* 0x000fe400037fe4ff */
[----:B------:R-:W-:-:S02]  /*1a60*/  CS2R R20, SRZ ;  /* 0x0000000000147805 */ /* 0x000fc4000001ff00 */
[----:B------:R-:W-:Y:S02]  /*1a70*/  CS2R R22, SRZ ;  /* 0x0000000000167805 */ /* 0x000fe4000001ff00 */
[----:B------:R-:W-:Y:S02]  /*1a80*/  CS2R R24, SRZ ;  /* 0x0000000000187805 */ /* 0x000fe4000001ff00 */
[----:B------:R-:W-:Y:S01]  /*1a90*/  CS2R R26, SRZ ;  /* 0x00000000001a7805 */ /* 0x000fe2000001ff00 */
[----:B------:R0:W5:Y:S04]  /*1aa0*/  @!P4 LDG.E.64 R16, desc[UR12][R32.64] ;  /* 0x0000000c2010c981 */ /* 0x000168000c1e1b00 */
[----:B------:R1:W5:Y:S04]  /*1ab0*/  @!P4 LDG.E.64 R18, desc[UR12][R28.64] ;  /* 0x0000000c1c12c981 */ /* 0x000368000c1e1b00 */
[----:B------:R2:W5:Y:S01]  /*1ac0*/  @!P0 LDG.E.64 R20, desc[UR12][R30.64] ;  /* 0x0000000c1e148981 */ /* 0x000562000c1e1b00 */
[----:B0-----:R-:W-:-:S03]  /*1ad0*/  CS2R R32, SRZ ;  /* 0x0000000000207805 */ /* 0x001fc6000001ff00 */
[----:B------:R0:W5:Y:S01]  /*1ae0*/  @!P0 LDG.E.64 R22, desc[UR12][R34.64] ;  /* 0x0000000c22168981 */ /* 0x000162000c1e1b00 */
[----:B-1----:R-:W-:-:S03]  /*1af0*/  CS2R R28, SRZ ;  /* 0x00000000001c7805 */ /* 0x002fc6000001ff00 */
[----:B------:R1:W5:Y:S01]  /*1b00*/  @!P1 LDG.E.64 R24, desc[UR12][R36.64] ;  /* 0x0000000c24189981 */ /* 0x000362000c1e1b00 */
[----:B--2---:R-:W-:-:S03]  /*1b10*/  CS2R R30, SRZ ;  /* 0x00000000001e7805 */ /* 0x004fc6000001ff00 */
[----:B------:R2:W5:Y:S01]  /*1b20*/  @!P1 LDG.E.64 R26, desc[UR12][R38.64] ;  /* 0x0000000c261a9981 */ /* 0x000562000c1e1b00 */
[----:B0-----:R-:W-:-:S03]  /*1b30*/  CS2R R34, SRZ ;  /* 0x0000000000227805 */ /* 0x001fc6000001ff00 */
[----:B------:R0:W5:Y:S01]  /*1b40*/  @!P3 LDG.E.64 R28, desc[UR12][R48.64] ;  /* 0x0000000c301cb981 */ /* 0x000162000c1e1b00 */
[----:B-1----:R-:W-:-:S03]  /*1b50*/  CS2R R36, SRZ ;  /* 0x0000000000247805 */ /* 0x002fc6000001ff00 */
[----:B------:R0:W5:Y:S01]  /*1b60*/  @!P3 LDG.E.64 R30, desc[UR12][R50.64] ;  /* 0x0000000c321eb981 */ /* 0x000162000c1e1b00 */
[----:B--2---:R-:W-:-:S03]  /*1b70*/  CS2R R38, SRZ ;  /* 0x0000000000267805 */ /* 0x004fc6000001ff00 */
[----:B------:R0:W5:Y:S04]  /*1b80*/  @!P2 LDG.E.64 R32, desc[UR12][R82.64] ;  /* 0x0000000c5220a981 */ /* 0x000168000c1e1b00 */
[----:B------:R0:W5:Y:S04]  /*1b90*/  @!P2 LDG.E.64 R34, desc[UR12][R42.64] ;  /* 0x0000000c2a22a981 */ /* 0x000168000c1e1b00 */
[----:B------:R0:W5:Y:S04]  /*1ba0*/  @!P5 LDG.E.64 R36, desc[UR12][R44.64] ;  /* 0x0000000c2c24d981 */ /* 0x000168000c1e1b00 */
[----:B------:R0:W5:Y:S04]  /*1bb0*/  @!P5 LDG.E.64 R38, desc[UR12][R46.64] ;  /* 0x0000000c2e26d981 */ /* 0x000168000c1e1b00 */
[----:B------:R-:W5:Y:S01]  /*1bc0*/  LDG.E.64 R52, desc[UR12][R52.64] ;  /* 0x0000000c34347981 */ /* 0x000f62000c1e1b00 */
[----:B------:R-:W-:Y:S01]  /*1bd0*/  UISETP.NE.AND UP1, UPT, UR9, URZ, UPT ;  /* 0x000000ff0900728c */ /* 0x000fe2000bf25270 */
[----:B------:R-:W-:Y:S01]  /*1be0*/  UMOV UR14, 0x3f800000 ;  /* 0x3f800000000e7882 */ /* 0x000fe20000000000 */
        /* <DEDUP_REMOVED lines=12> */
[----:B-----5:R-:W-:Y:S01]  /*1cb0*/  FADD.FTZ R41, R80, -UR11 ;  /* 0x8000000b50297e21 */ /* 0x020fe20008010000 */
[-C--:B------:R-:W-:Y:S01]  /*1cc0*/  FMUL.FTZ R42, R78, R52.reuse ;  /* 0x000000344e2a7220 */ /* 0x080fe20000410000 */
[----:B------:R-:W-:Y:S01]  /*1cd0*/  FADD.FTZ R40, R81, -UR11 ;  /* 0x8000000b51287e21 */ /* 0x000fe20008010000 */
[----:B------:R-:W-:Y:S01]  /*1ce0*/  FMUL.FTZ R43, R79, R53 ;  /* 0x000000354f2b7220 */ /* 0x000fe20000410000 */
[----:B------:R-:W-:Y:S01]  /*1cf0*/  FMUL.FTZ R41, R41, UR14 ;  /* 0x0000000e29297c20 */ /* 0x000fe20008410000 */
[----:B------:R-:W-:Y:S01]  /*1d00*/  FADD.FTZ R44, RZ, R42 ;  /* 0x0000002aff2c7221 */ /* 0x000fe20000010000 */
[----:B------:R-:W-:Y:S01]  /*1d10*/  FMUL.FTZ R40, R40, UR14 ;  /* 0x0000000e28287c20 */ /* 0x000fe20008410000 */
[----:B------:R-:W-:Y:S01]  /*1d20*/  FMUL.FTZ R47, R74, R52 ;  /* 0x000000344a2f7220 */ /* 0x000fe20000410000 */
[----:B------:R-:W-:Y:S01]  /*1d30*/  FFMA.FTZ R45, R41, R42, RZ ;  /* 0x0000002a292d7223 */ /* 0x000fe200000100ff */
[----:B------:R-:W-:Y:S01]  /*1d40*/  FADD.FTZ R42, R76, -UR11 ;  /* 0x8000000b4c2a7e21 */ /* 0x000fe20008010000 */
[----:B------:R-:W-:Y:S01]  /*1d50*/  FADD.FTZ R44, R43, R44 ;  /* 0x0000002c2b2c7221 */ /* 0x000fe20000010000 */
[----:B------:R-:W-:Y:S01]  /*1d60*/  FFMA.FTZ R41, R78, R41, RZ ;  /* 0x000000294e297223 */ /* 0x000fe200000100ff */
[----:B------:R-:W-:Y:S01]  /*1d70*/  FFMA.FTZ R45, R40, R43, R45 ;  /* 0x0000002b282d7223 */ /* 0x000fe2000001002d */
[----:B------:R-:W-:Y:S01]  /*1d80*/  FMUL.FTZ R42, R42, UR14 ;  /* 0x0000000e2a2a7c20 */ /* 0x000fe20008410000 */
[----:B------:R-:W-:Y:S01]  /*1d90*/  FADD.FTZ R43, R77, -UR11 ;  /* 0x8000000b4d2b7e21 */ /* 0x000fe20008010000 */
[----:B------:R-:W-:Y:S01]  /*1da0*/  FMUL.FTZ R49, R75, R53 ;  /* 0x000000354b317220 */ /* 0x000fe20000410000 */
[----:B------:R-:W-:Y:S01]  /*1db0*/  FADD.FTZ R44, R44, R47 ;  /* 0x0000002f2c2c7221 */ /* 0x000fe20000010000 */
[----:B------:R-:W-:Y:S01]  /*1dc0*/  FFMA.FTZ R41, R74, R42, R41 ;  /* 0x0000002a4a297223 */ /* 0x000fe20000010029 */
[----:B------:R-:W-:Y:S01]  /*1dd0*/  FFMA.FTZ R45, R42, R47, R45 ;  /* 0x0000002f2a2d7223 */ /* 0x000fe2000001002d */
[----:B------:R-:W-:Y:S01]  /*1de0*/  FADD.FTZ R42, R72, -UR11 ;  /* 0x8000000b482a7e21 */ /* 0x000fe20008010000 */
[----:B------:R-:W-:Y:S01]  /*1df0*/  FMUL.FTZ R46, R43, UR14 ;  /* 0x0000000e2b2e7c20 */ /* 0x000fe20008410000 */
[----:B------:R-:W-:Y:S01]  /*1e00*/  FADD.FTZ R44, R49, R44 ;  /* 0x0000002c312c7221 */ /* 0x000fe20000010000 */
[----:B------:R-:W-:Y:S01]  /*1e10*/  FMUL.FTZ R47, R70, R52 ;  /* 0x00000034462f7220 */ /* 0x000fe20000410000 */
[----:B------:R-:W-:Y:S01]  /*1e20*/  FFMA.FTZ R40, R79, R40, RZ ;  /* 0x000000284f287223 */ /* 0x000fe200000100ff */
[----:B------:R-:W-:Y:S01]  /*1e30*/  FMUL.FTZ R42, R42, UR14 ;  /* 0x0000000e2a2a7c20 */ /* 0x000fe20008410000 */
[----:B------:R-:W-:Y:S01]  /*1e40*/  FFMA.FTZ R45, R46, R49, R45 ;  /* 0x000000312e2d7223 */ /* 0x000fe2000001002d */
[----:B------:R-:W-:Y:S01]  /*1e50*/  FADD.FTZ R43, R73, -UR11 ;  /* 0x8000000b492b7e21 */ /* 0x000fe20008010000 */
[----:B------:R-:W-:Y:S01]  /*1e60*/  FADD.FTZ R49, R44, R47 ;  /* 0x0000002f2c317221 */ /* 0x000fe20000010000 */
[----:B------:R-:W-:Y:S01]  /*1e70*/  FFMA.FTZ R40, R75, R46, R40 ;  /* 0x0000002e4b287223 */ /* 0x000fe20000010028 */
[----:B------:R-:W-:Y:S01]  /*1e80*/  FFMA.FTZ R41, R70, R42, R41 ;  /* 0x0000002a46297223 */ /* 0x000fe20000010029 */
[----:B------:R-:W-:Y:S01]  /*1e90*/  FADD.FTZ R44, R68, -UR11 ;  /* 0x8000000b442c7e21 */ /* 0x000fe20008010000 */
[----:B------:R-:W-:Y:S01]  /*1ea0*/  FMUL.FTZ R46, R71, R53 ;  /* 0x00000035472e7220 */ /* 0x000fe20000410000 */
[----:B------:R-:W-:Y:S01]  /*1eb0*/  FMUL.FTZ R43, R43, UR14 ;  /* 0x0000000e2b2b7c20 */ /* 0x000fe20008410000 */
[----:B------:R-:W-:Y:S01]  /*1ec0*/  FFMA.FTZ R42, R42, R47, R45 ;  /* 0x0000002f2a2a7223 */ /* 0x000fe2000001002d */
[----:B------:R-:W-:Y:S01]  /*1ed0*/  FMUL.FTZ R45, R44, UR14 ;  /* 0x0000000e2c2d7c20 */ /* 0x000fe20008410000 */
[----:B------:R-:W-:Y:S01]  /*1ee0*/  FADD.FTZ R49, R46, R49 ;  /* 0x000000312e317221 */ /* 0x000fe20000010000 */
[----:B------:R-:W-:Y:S01]  /*1ef0*/  FMUL.FTZ R44, R66, R52 ;  /* 0x00000034422c7220 */ /* 0x000fe20000410000 */
[----:B------:R-:W-:Y:S01]  /*1f00*/  FFMA.FTZ R42, R43, R46, R42 ;  /* 0x0000002e2b2a7223 */ /* 0x000fe2000001002a */
[----:B------:R-:W-:Y:S01]  /*1f10*/  FFMA.FTZ R40, R71, R43, R40 ;  /* 0x0000002b47287223 */ /* 0x000fe20000010028 */
[----:B------:R-:W-:Y:S01]  /*1f20*/  FADD.FTZ R43, R69, -UR11 ;  /* 0x8000000b452b7e21 */ /* 0x000fe20008010000 */
[----:B------:R-:W-:Y:S01]  /*1f30*/  FADD.FTZ R49, R49, R44 ;  /* 0x0000002c31317221 */ /* 0x000fe20000010000 */
[----:B------:R-:W-:Y:S01]  /*1f40*/  FFMA.FTZ R42, R45, R44, R42 ;  /* 0x0000002c2d2a7223 */ /* 0x000fe2000001002a */
[----:B------:R-:W-:Y:S01]  /*1f50*/  FADD.FTZ R44, R64, -UR11 ;  /* 0x8000000b402c7e21 */ /* 0x000fe20008010000 */
[----:B------:R-:W-:Y:S01]  /*1f60*/  FMUL.FTZ R46, R67, R53 ;  /* 0x00000035432e7220 */ /* 0x000fe20000410000 */
[----:B------:R-:W-:Y:S01]  /*1f70*/  FMUL.FTZ R43, R43, UR14 ;  /* 0x0000000e2b2b7c20 */ /* 0x000fe20008410000 */
[----:B------:R-:W-:Y:S01]  /*1f80*/  FFMA.FTZ R41, R66, R45, R41 ;  /* 0x0000002d42297223 */ /* 0x000fe20000010029 */
[----:B------:R-:W-:Y:S01]  /*1f90*/  FMUL.FTZ R45, R44, UR14 ;  /* 0x0000000e2c2d7c20 */ /* 0x000fe20008410000 */
[----:B------:R-:W-:Y:S01]  /*1fa0*/  FADD.FTZ R49, R46, R49 ;  /* 0x000000312e317221 */ /* 0x000fe20000010000 */
[----:B------:R-:W-:Y:S01]  /*1fb0*/  FFMA.FTZ R42, R43, R46, R42 ;  /* 0x0000002e2b2a7223 */ /* 0x000fe2000001002a */
[----:B------:R-:W-:Y:S01]  /*1fc0*/  FMUL.FTZ R44, R62, R52 ;  /* 0x000000343e2c7220 */ /* 0x000fe20000410000 */
[----:B------:R-:W-:Y:S01]  /*1fd0*/  FFMA.FTZ R40, R67, R43, R40 ;  /* 0x0000002b43287223 */ /* 0x000fe20000010028 */
[----:B------:R-:W-:Y:S01]  /*1fe0*/  FADD.FTZ R43, R65, -UR11 ;  /* 0x8000000b412b7e21 */ /* 0x000fe20008010000 */
[----:B------:R-:W-:Y:S01]  /*1ff0*/  FMUL.FTZ R46, R63, R53 ;  /* 0x000000353f2e7220 */ /* 0x000fe20000410000 */
[----:B------:R-:W-:Y:S01]  /*2000*/  FADD.FTZ R49, R49, R44 ;  /* 0x0000002c31317221 */ /* 0x000fe20000010000 */
[----:B------:R-:W-:Y:S01]  /*2010*/  FFMA.FTZ R42, R45, R44, R42 ;  /* 0x0000002c2d2a7223 */ /* 0x000fe2000001002a */
[----:B------:R-:W-:Y:S01]  /*2020*/  FADD.FTZ R44, R60, -UR11 ;  /* 0x8000000b3c2c7e21 */ /* 0x000fe20008010000 */
[----:B------:R-:W-:Y:S01]  /*2030*/  FMUL.FTZ R43, R43, UR14 ;  /* 0x0000000e2b2b7c20 */ /* 0x000fe20008410000 */
[----:B------:R-:W-:Y:S01]  /*2040*/  FFMA.FTZ R41, R62, R45, R41 ;  /* 0x0000002d3e297223 */ /* 0x000fe20000010029 */
[----:B------:R-:W-:Y:S01]  /*2050*/  FADD.FTZ R49, R46, R49 ;  /* 0x000000312e317221 */ /* 0x000fe20000010000 */
[----:B------:R-:W-:Y:S01]  /*2060*/  FMUL.FTZ R45, R44, UR14 ;  /* 0x0000000e2c2d7c20 */ /* 0x000fe20008410000 */
        /* <DEDUP_REMOVED lines=61> */
[----:B------:R-:W-:Y:S01]  /*2440*/  FFMA.FTZ R42, R43, R46, R42 ;  /* 0x0000002e2b2a7223 */ /* 0x000fe2000001002a */
[C---:B------:R-:W-:Y:S01]  /*2450*/  FMUL.FTZ R44, R18.reuse, R52 ;  /* 0x00000034122c7220 */ /* 0x040fe20000410000 */
[----:B------:R-:W-:Y:S01]  /*2460*/  FADD.FTZ R43, R17, -UR11 ;  /* 0x8000000b112b7e21 */ /* 0x000fe20008010000 */
[----:B------:R-:W-:Y:S01]  /*2470*/  FMUL.FTZ R46, R19, R53 ;  /* 0x00000035132e7220 */ /* 0x000fe20000410000 */
[----:B------:R-:W-:Y:S01]  /*2480*/  FFMA.FTZ R41, R18, R45, R41 ;  /* 0x0000002d12297223 */ /* 0x000fe20000010029 */
[----:B------:R-:W-:Y:S01]  /*2490*/  FADD.FTZ R49, R49, R44 ;  /* 0x0000002c31317221 */ /* 0x000fe20000010000 */
[----:B------:R-:W-:Y:S01]  /*24a0*/  FFMA.FTZ R42, R45, R44, R42 ;  /* 0x0000002c2d2a7223 */ /* 0x000fe2000001002a */
[----:B------:R-:W-:Y:S01]  /*24b0*/  FMUL.FTZ R43, R43, UR14 ;  /* 0x0000000e2b2b7c20 */ /* 0x000fe20008410000 */
[----:B------:R-:W-:Y:S01]  /*24c0*/  FADD.FTZ R44, R20, -UR11 ;  /* 0x8000000b142c7e21 */ /* 0x000fe20008010000 */
[----:B------:R-:W-:-:S02]  /*24d0*/  FADD.FTZ R49, R46, R49 ;  /* 0x000000312e317221 */ /* 0x000fc40000010000 */
[----:B------:R-:W-:Y:S01]  /*24e0*/  FFMA.FTZ R40, R19, R43, R40 ;  /* 0x0000002b13287223 */ /* 0x000fe20000010028 */
[----:B------:R-:W-:Y:S01]  /*24f0*/  FFMA.FTZ R42, R43, R46, R42 ;  /* 0x0000002e2b2a7223 */ /* 0x000fe2000001002a */
[----:B------:R-:W-:Y:S01]  /*2500*/  FMUL.FTZ R45, R44, UR14 ;  /* 0x0000000e2c2d7c20 */ /* 0x000fe20008410000 */
[----:B------:R-:W-:Y:S01]  /*2510*/  FADD.FTZ R43, R21, -UR11 ;  /* 0x8000000b152b7e21 */ /* 0x000fe20008010000 */
[C---:B------:R-:W-:Y:S01]  /*2520*/  FMUL.FTZ R44, R22.reuse, R52 ;  /* 0x00000034162c7220 */ /* 0x040fe20000410000 */
[----:B------:R-:W-:Y:S01]  /*2530*/  FMUL.FTZ R46, R23, R53 ;  /* 0x00000035172e7220 */ /* 0x000fe20000410000 */
[----:B------:R-:W-:Y:S01]  /*2540*/  FFMA.FTZ R41, R22, R45, R41 ;  /* 0x0000002d16297223 */ /* 0x000fe20000010029 */
[----:B------:R-:W-:Y:S01]  /*2550*/  FMUL.FTZ R43, R43, UR14 ;  /* 0x0000000e2b2b7c20 */ /* 0x000fe20008410000 */
[----:B------:R-:W-:Y:S01]  /*2560*/  FADD.FTZ R49, R49, R44 ;  /* 0x0000002c31317221 */ /* 0x000fe20000010000 */
[----:B------:R-:W-:Y:S01]  /*2570*/  FFMA.FTZ R42, R45, R44, R42 ;  /* 0x0000002c2d2a7223 */ /* 0x000fe2000001002a */
[----:B------:R-:W-:Y:S01]  /*2580*/  FADD.FTZ R44, R24, -UR11 ;  /* 0x8000000b182c7e21 */ /* 0x000fe20008010000 */
[----:B------:R-:W-:Y:S01]  /*2590*/  FFMA.FTZ R40, R23, R43, R40 ;  /* 0x0000002b17287223 */ /* 0x000fe20000010028 */
[----:B------:R-:W-:Y:S01]  /*25a0*/  FADD.FTZ R49, R46, R49 ;  /* 0x000000312e317221 */ /* 0x000fe20000010000 */
[----:B------:R-:W-:Y:S01]  /*25b0*/  FFMA.FTZ R42, R43, R46, R42 ;  /* 0x0000002e2b2a7223 */ /* 0x000fe2000001002a */
[----:B------:R-:W-:Y:S01]  /*25c0*/  FMUL.FTZ R46, R26, R52 ;  /* 0x000000341a2e7220 */ /* 0x000fe20000410000 */
[----:B------:R-:W-:Y:S01]  /*25d0*/  FADD.FTZ R43, R25, -UR11 ;  /* 0x8000000b192b7e21 */ /* 0x000fe20008010000 */
[----:B------:R-:W-:Y:S01]  /*25e0*/  FMUL.FTZ R45, R44, UR14 ;  /* 0x0000000e2c2d7c20 */ /* 0x000fe20008410000 */
[----:B------:R-:W-:Y:S01]  /*25f0*/  FMUL.FTZ R44, R27, R53 ;  /* 0x000000351b2c7220 */ /* 0x000fe20000410000 */
[----:B------:R-:W-:Y:S01]  /*2600*/  FADD.FTZ R49, R49, R46 ;  /* 0x0000002e31317221 */ /* 0x000fe20000010000 */
[----:B------:R-:W-:Y:S01]  /*2610*/  FMUL.FTZ R43, R43, UR14 ;  /* 0x0000000e2b2b7c20 */ /* 0x000fe20008410000 */
[----:B------:R-:W-:Y:S01]  /*2620*/  FFMA.FTZ R46, R45, R46, R42 ;  /* 0x0000002e2d2e7223 */ /* 0x000fe2000001002a */
[----:B------:R-:W-:Y:S01]  /*2630*/  FFMA.FTZ R41, R26, R45, R41 ;  /* 0x0000002d1a297223 */ /* 0x000fe20000010029 */
[----:B------:R-:W-:Y:S01]  /*2640*/  FADD.FTZ R42, R44, R49 ;  /* 0x000000312c2a7221 */ /* 0x000fe20000010000 */
[----:B------:R-:W-:Y:S01]  /*2650*/  FFMA.FTZ R40, R27, R43, R40 ;  /* 0x0000002b1b287223 */ /* 0x000fe20000010028 */
[----:B------:R-:W-:Y:S01]  /*2660*/  FFMA.FTZ R46, R43, R44, R46 ;  /* 0x0000002c2b2e7223 */ /* 0x000fe2000001002e */
[----:B------:R-:W-:Y:S01]  /*2670*/  FADD.FTZ R43, RZ, R78 ;  /* 0x0000004eff2b7221 */ /* 0x000fe20000010000 */
[----:B------:R-:W-:Y:S01]  /*2680*/  FADD.FTZ R44, RZ, R79 ;  /* 0x0000004fff2c7221 */ /* 0x000fe20000010000 */
[----:B------:R-:W-:Y:S01]  /*2690*/  FADD.FTZ R45, R28, -UR11 ;  /* 0x8000000b1c2d7e21 */ /* 0x000fe20008010000 */
[----:B------:R-:W-:Y:S01]  /*26a0*/  FMUL.FTZ R49, R30, R52 ;  /* 0x000000341e317220 */ /* 0x000fe20000410000 */
[----:B------:R-:W-:Y:S01]  /*26b0*/  FADD.FTZ R43, R74, R43 ;  /* 0x0000002b4a2b7221 */ /* 0x000fe20000010000 */
[----:B------:R-:W-:Y:S01]  /*26c0*/  FADD.FTZ R44, R75, R44 ;  /* 0x0000002c4b2c7221 */ /* 0x000fe20000010000 */
[----:B------:R-:W-:Y:S01]  /*26d0*/  FMUL.FTZ R47, R45, UR14 ;  /* 0x0000000e2d2f7c20 */ /* 0x000fe20008410000 */
[----:B------:R-:W-:Y:S01]  /*26e0*/  FADD.FTZ R45, R29, -UR11 ;  /* 0x8000000b1d2d7e21 */ /* 0x000fe20008010000 */
[----:B------:R-:W-:Y:S01]  /*26f0*/  FADD.FTZ R43, R70, R43 ;  /* 0x0000002b462b7221 */ /* 0x000fe20000010000 */
[----:B------:R-:W-:Y:S01]  /*2700*/  FADD.FTZ R44, R71, R44 ;  /* 0x0000002c472c7221 */ /* 0x000fe20000010000 */
[----:B------:R-:W-:Y:S01]  /*2710*/  FADD.FTZ R42, R42, R49 ;  /* 0x000000312a2a7221 */ /* 0x000fe20000010000 */
[----:B------:R-:W-:Y:S01]  /*2720*/  FFMA.FTZ R49, R47, R49, R46 ;  /* 0x000000312f317223 */ /* 0x000fe2000001002e */
[----:B------:R-:W-:Y:S01]  /*2730*/  FADD.FTZ R43, R66, R43 ;  /* 0x0000002b422b7221 */ /* 0x000fe20000010000 */
[----:B------:R-:W-:Y:S01]  /*2740*/  FADD.FTZ R44, R67, R44 ;  /* 0x0000002c432c7221 */ /* 0x000fe20000010000 */
[----:B------:R-:W-:Y:S01]  /*2750*/  FMUL.FTZ R46, R45, UR14 ;  /* 0x0000000e2d2e7c20 */ /* 0x000fe20008410000 */
[----:B------:R-:W-:Y:S01]  /*2760*/  FFMA.FTZ R41, R30, R47, R41 ;  /* 0x0000002f1e297223 */ /* 0x000fe20000010029 */
[----:B------:R-:W-:Y:S01]  /*2770*/  FADD.FTZ R45, R62, R43 ;  /* 0x0000002b3e2d7221 */ /* 0x000fe20000010000 */
[----:B------:R-:W-:Y:S01]  /*2780*/  FADD.FTZ R44, R63, R44 ;  /* 0x0000002c3f2c7221 */ /* 0x000fe20000010000 */
[C---:B------:R-:W-:Y:S01]  /*2790*/  FMUL.FTZ R47, R31.reuse, R53 ;  /* 0x000000351f2f7220 */ /* 0x040fe20000410000 */
[----:B------:R-:W-:Y:S01]  /*27a0*/  FFMA.FTZ R40, R31, R46, R40 ;  /* 0x0000002e1f287223 */ /* 0x000fe20000010028 */
[----:B------:R-:W-:Y:S01]  /*27b0*/  FADD.FTZ R45, R58, R45 ;  /* 0x0000002d3a2d7221 */ /* 0x000fe20000010000 */
[----:B------:R-:W-:Y:S01]  /*27c0*/  FADD.FTZ R44, R59, R44 ;  /* 0x0000002c3b2c7221 */ /* 0x000fe20000010000 */
[----:B------:R-:W-:Y:S01]  /*27d0*/  FFMA.FTZ R43, R46, R47, R49 ;  /* 0x0000002f2e2b7223 */ /* 0x000fe20000010031 */
[----:B------:R-:W-:Y:S01]  /*27e0*/  FADD.FTZ R46, R32, -UR11 ;  /* 0x8000000b202e7e21 */ /* 0x000fe20008010000 */
[----:B------:R-:W-:Y:S01]  /*27f0*/  FADD.FTZ R45, R54, R45 ;  /* 0x0000002d362d7221 */ /* 0x000fe20000010000 */
[----:B------:R-:W-:Y:S01]  /*2800*/  FADD.FTZ R44, R55, R44 ;  /* 0x0000002c372c7221 */ /* 0x000fe20000010000 */
[----:B------:R-:W-:Y:S01]  /*2810*/  FADD.FTZ R42, R47, R42 ;  /* 0x0000002a2f2a7221 */ /* 0x000fe20000010000 */
[----:B------:R-:W-:Y:S01]  /*2820*/  FMUL.FTZ R48, R46, UR14 ;  /* 0x0000000e2e307c20 */ /* 0x000fe20008410000 */
[----:B------:R-:W-:Y:S01]  /*2830*/  FADD.FTZ R45, R6, R45 ;  /* 0x0000002d062d7221 */ /* 0x000fe20000010000 */
[----:B------:R-:W-:Y:S01]  /*2840*/  FADD.FTZ R44, R7, R44 ;  /* 0x0000002c072c7221 */ /* 0x000fe20000010000 */
[----:B------:R-:W-:Y:S01]  /*2850*/  FMUL.FTZ R47, R34, R52 ;  /* 0x00000034222f7220 */ /* 0x000fe20000410000 */
[----:B------:R-:W-:Y:S01]  /*2860*/  FADD.FTZ R46, R33, -UR11 ;  /* 0x8000000b212e7e21 */ /* 0x000fe20008010000 */
[----:B------:R-:W-:Y:S01]  /*2870*/  FADD.FTZ R45, R10, R45 ;  /* 0x0000002d0a2d7221 */ /* 0x000fe20000010000 */
[----:B------:R-:W-:Y:S01]  /*2880*/  FADD.FTZ R44, R11, R44 ;  /* 0x0000002c0b2c7221 */ /* 0x000fe20000010000 */
[----:B------:R-:W-:Y:S01]  /*2890*/  FADD.FTZ R50, R42, R47 ;  /* 0x0000002f2a327221 */ /* 0x000fe20000010000 */
[----:B------:R-:W-:Y:S01]  /*28a0*/  FMUL.FTZ R46, R46, UR14 ;  /* 0x0000000e2e2e7c20 */ /* 0x000fe20008410000 */
[----:B------:R-:W-:Y:S01]  /*28b0*/  FADD.FTZ R45, R14, R45 ;  /* 0x0000002d0e2d7221 */ /* 0x000fe20000010000 */
[----:B------:R-:W-:Y:S01]  /*28c0*/  FFMA.FTZ R47, R48, R47, R43 ;  /* 0x0000002f302f7223 */ /* 0x000fe2000001002b */
[----:B------:R-:W-:Y:S01]  /*28d0*/  FADD.FTZ R44, R15, R44 ;  /* 0x0000002c0f2c7221 */ /* 0x000fe20000010000 */
[C---:B------:R-:W-:Y:S01]  /*28e0*/  FMUL.FTZ R43, R35.reuse, R53 ;  /* 0x00000035232b7220 */ /* 0x040fe20000410000 */
[----:B------:R-:W-:Y:S01]  /*28f0*/  FFMA.FTZ R42, R35, R46, R40 ;  /* 0x0000002e232a7223 */ /* 0x000fe20000010028 */
[----:B------:R-:W-:Y:S01]  /*2900*/  FADD.FTZ R45, R18, R45 ;  /* 0x0000002d122d7221 */ /* 0x000fe20000010000 */
[----:B------:R-:W-:Y:S01]  /*2910*/  FADD.FTZ R40, R19, R44 ;  /* 0x0000002c13287221 */ /* 0x000fe20000010000 */
[----:B------:R-:W-:Y:S01]  /*2920*/  FADD.FTZ R50, R43, R50 ;  /* 0x000000322b327221 */ /* 0x000fe20000010000 */
[----:B------:R-:W-:Y:S01]  /*2930*/  FFMA.FTZ R47, R46, R43, R47 ;  /* 0x0000002b2e2f7223 */ /* 0x000fe2000001002f */
[----:B------:R-:W-:Y:S01]  /*2940*/  FADD.FTZ R43, R36, -UR11 ;  /* 0x8000000b242b7e21 */ /* 0x000fe20008010000 */
[----:B------:R-:W-:Y:S01]  /*2950*/  FADD.FTZ R45, R22, R45 ;  /* 0x0000002d162d7221 */ /* 0x000fe20000010000 */
[----:B------:R-:W-:Y:S01]  /*2960*/  FADD.FTZ R40, R23, R40 ;  /* 0x0000002817287221 */ /* 0x000fe20000010000 */
[----:B------:R-:W-:Y:S01]  /*2970*/  FMUL.FTZ R49, R38, R52 ;  /* 0x0000003426317220 */ /* 0x000fe20000410000 */
[----:B------:R-:W-:Y:S01]  /*2980*/  FMUL.FTZ R44, R43, UR14 ;  /* 0x0000000e2b2c7c20 */ /* 0x000fe20008410000 */
[----:B------:R-:W-:Y:S01]  /*2990*/  FADD.FTZ R43, R37, -UR11 ;  /* 0x8000000b252b7e21 */ /* 0x000fe20008010000 */
[----:B------:R-:W-:Y:S01]  /*29a0*/  FADD.FTZ R45, R26, R45 ;  /* 0x0000002d1a2d7221 */ /* 0x000fe20000010000 */
[----:B------:R-:W-:Y:S01]  /*29b0*/  FADD.FTZ R40, R27, R40 ;  /* 0x000000281b287221 */ /* 0x000fe20000010000 */
[----:B------:R-:W-:Y:S01]  /*29c0*/  FADD.FTZ R51, R50, R49 ;  /* 0x0000003132337221 */ /* 0x000fe20000010000 */
[----:B------:R-:W-:Y:S01]  /*29d0*/  FFMA.FTZ R41, R34, R48, R41 ;  /* 0x0000003022297223 */ /* 0x000fe20000010029 */
[----:B------:R-:W-:Y:S01]  /*29e0*/  FFMA.FTZ R50, R44, R49, R47 ;  /* 0x000000312c327223 */ /* 0x000fe2000001002f */
[----:B------:R-:W-:Y:S01]  /*29f0*/  FMUL.FTZ R48, R39, R53 ;  /* 0x0000003527307220 */ /* 0x000fe20000410000 */
[----:B------:R-:W-:Y:S01]  /*2a00*/  FMUL.FTZ R49, R43, UR14 ;  /* 0x0000000e2b317c20 */ /* 0x000fe20008410000 */
[----:B------:R-:W-:Y:S01]  /*2a10*/  FADD.FTZ R45, R30, R45 ;  /* 0x0000002d1e2d7221 */ /* 0x000fe20000010000 */
[----:B------:R-:W-:Y:S01]  /*2a20*/  FADD.FTZ R46, R31, R40 ;  /* 0x000000281f2e7221 */ /* 0x000fe20000010000 */
[----:B------:R-:W-:Y:S01]  /*2a30*/  FADD.FTZ R40, R48, R51 ;  /* 0x0000003330287221 */ /* 0x000fe20000010000 */
[----:B------:R-:W-:Y:S01]  /*2a40*/  FFMA.FTZ R43, R49, R48, R50 ;  /* 0x00000030312b7223 */ /* 0x000fe20000010032 */
[----:B------:R-:W-:Y:S01]  /*2a50*/  FADD.FTZ R47, R34, R45 ;  /* 0x0000002d222f7221 */ /* 0x000fe20000010000 */
[----:B------:R-:W-:Y:S01]  /*2a60*/  FADD.FTZ R48, R35, R46 ;  /* 0x0000002e23307221 */ /* 0x000fe20000010000 */
[C---:B------:R-:W-:Y:S01]  /*2a70*/  FFMA.FTZ R44, R38.reuse, R44, R41 ;  /* 0x0000002c262c7223 */ /* 0x040fe20000010029 */
[C---:B------:R-:W-:Y:S01]  /*2a80*/  FFMA.FTZ R45, R39.reuse, R49, R42 ;  /* 0x00000031272d7223 */ /* 0x040fe2000001002a */
[----:B------:R-:W-:Y:S01]  /*2a90*/  FADD.FTZ R46, R38, R47 ;  /* 0x0000002f262e7221 */ /* 0x000fe20000010000 */
[----:B------:R-:W-:Y:S01]  /*2aa0*/  FADD.FTZ R47, R39, R48 ;  /* 0x00000030272f7221 */ /* 0x000fe20000010000 */
[----:B------:R-:W-:Y:S06]  /*2ab0*/  BRA `(.L_x_1369) ;  /* 0x0000002000007947 */ /* 0x000fec0003800000 */
.L_x_1368:
        /* <DEDUP_REMOVED lines=10> */
[----:B------:R-:W-:-:S02]  /*2b60*/  FFMA.FTZ R45, R52, R47, R2 ;  /* 0x0000002f342d7223 */ /* 0x000fc40000010002 */
[----:B------:R-:W-:Y:S01]  /*2b70*/  FMUL.FTZ R42, R48, -1.4426950216293334961 ;  /* 0xbfb8aa3b302a7820 */ /* 0x000fe20000410000 */
[----:B------:R-:W-:Y:S01]  /*2b80*/  FMUL.FTZ R88, R49, -1.4426950216293334961 ;  /* 0xbfb8aa3b31587820 */ /* 0x000fe20000410000 */
[----:B------:R-:W-:-:S03]  /*2b90*/  FMUL.FTZ R89, R45, -1.4426950216293334961 ;  /* 0xbfb8aa3b2d597820 */ /* 0x000fc60000410000 */
[----:B------:R-:W0:Y:S04]  /*2ba0*/  MUFU.EX2 R82, R88 ;  /* 0x0000005800527308 */ /* 0x000e280000000800 */
[----:B------:R-:W1:Y:S04]  /*2bb0*/  MUFU.EX2 R42, R42 ;  /* 0x0000002a002a7308 */ /* 0x000e680000000800 */
[----:B------:R-:W2:Y:S01]  /*2bc0*/  MUFU.EX2 R51, R89 ;  /* 0x0000005900337308 */ /* 0x000ea20000000800 */
[----:B0-----:R-:W-:Y:S01]  /*2bd0*/  FADD.FTZ R82, R82, 1 ;  /* 0x3f80000052527421 */ /* 0x001fe20000010000 */
[----:B-1----:R-:W-:Y:S01]  /*2be0*/  FADD.FTZ R83, R42, 1 ;  /* 0x3f8000002a537421 */ /* 0x002fe20000010000 */
[----:B------:R-:W-:-:S04]  /*2bf0*/  FFMA.FTZ R42, R53, R46, R3 ;  /* 0x0000002e352a7223 */ /* 0x000fc80000010003 */
[----:B------:R-:W-:Y:S01]  /*2c00*/  MUFU.RCP R82, R82 ;  /* 0x0000005200527308 */ /* 0x000fe20000001000 */
[----:B--2---:R-:W-:Y:S01]  /*2c10*/  FADD.FTZ R51, R51, 1 ;  /* 0x3f80000033337421 */ /* 0x004fe20000010000 */
[----:B------:R-:W-:-:S06]  /*2c20*/  FMUL.FTZ R87, R42, -1.4426950216293334961 ;  /* 0xbfb8aa3b2a577820 */ /* 0x000fcc0000410000 */
[----:B------:R-:W0:Y:S08]  /*2c30*/  MUFU.RCP R83, R83 ;  /* 0x0000005300537308 */ /* 0x000e300000001000 */
[----:B------:R-:W1:Y:S04]  /*2c40*/  MUFU.EX2 R87, R87 ;  /* 0x0000005700577308 */ /* 0x000e680000000800 */
[----:B------:R-:W2:Y:S01]  /*2c50*/  MUFU.RCP R51, R51 ;  /* 0x0000003300337308 */ /* 0x000ea20000001000 */
[----:B0-----:R-:W-:Y:S01]  /*2c60*/  FADD.FTZ R43, -R83, 1 ;  /* 0x3f800000532b7421 */ /* 0x001fe20000010100 */
[----:B------:R-:W-:-:S03]  /*2c70*/  FMUL.FTZ R83, R78, R83 ;  /* 0x000000534e537220 */ /* 0x000fc60000410000 */
[----:B------:R-:W-:Y:S01]  /*2c80*/  FFMA.FTZ R48, R48, R43, 1 ;  /* 0x3f80000030307423 */ /* 0x000fe2000001002b */
[----:B------:R-:W-:Y:S01]  /*2c90*/  FADD.FTZ R43, R72, -UR11 ;  /* 0x8000000b482b7e21 */ /* 0x000fe20008010000 */
[----:B-1----:R-:W-:Y:S02]  /*2ca0*/  FADD.FTZ R88, R87, 1 ;  /* 0x3f80000057587421 */ /* 0x002fe40000010000 */
[----:B------:R-:W-:Y:S01]  /*2cb0*/  FMUL.FTZ R48, R83, R48 ;  /* 0x0000003053307220 */ /* 0x000fe20000410000 */
[----:B------:R-:W-:-:S03]  /*2cc0*/  FMUL.FTZ R43, R43, UR14 ;  /* 0x0000000e2b2b7c20 */ /* 0x000fc60008410000 */
[----:B------:R-:W0:Y:S01]  /*2cd0*/  MUFU.RCP R88, R88 ;  /* 0x0000005800587308 */ /* 0x000e220000001000 */
[----:B------:R-:W-:-:S04]  /*2ce0*/  FFMA.FTZ R44, R52, R43, R2 ;  /* 0x0000002b342c7223 */ /* 0x000fc80000010002 */
[----:B------:R-:W-:-:S06]  /*2cf0*/  FMUL.FTZ R50, R44, -1.4426950216293334961 ;  /* 0xbfb8aa3b2c327820 */ /* 0x000fcc0000410000 */
[----:B------:R-:W1:Y:S02]  /*2d00*/  MUFU.EX2 R50, R50 ;  /* 0x0000003200327308 */ /* 0x000e640000000800 */
[----:B-1----:R-:W-:Y:S01]  /*2d10*/  FADD.FTZ R87, R50, 1 ;  /* 0x3f80000032577421 */ /* 0x002fe20000010000 */
[----:B------:R-:W-:Y:S01]  /*2d20*/  FADD.FTZ R50, -R82, 1 ;  /* 0x3f80000052327421 */ /* 0x000fe20000010100 */
[----:B------:R-:W-:-:S03]  /*2d30*/  FMUL.FTZ R82, R79, R82 ;  /* 0x000000524f527220 */ /* 0x000fc60000410000 */
[----:B------:R-:W-:Y:S01]  /*2d40*/  FFMA.FTZ R83, R49, R50, 1 ;  /* 0x3f80000031537423 */ /* 0x000fe20000010032 */
[----:B------:R-:W1:Y:S01]  /*2d50*/  MUFU.RCP R87, R87 ;  /* 0x0000005700577308 */ /* 0x000e620000001000 */
[----:B--2---:R-:W-:Y:S01]  /*2d60*/  FADD.FTZ R50, -R51, 1 ;  /* 0x3f80000033327421 */ /* 0x004fe20000010100 */
[----:B------:R-:W-:Y:S01]  /*2d70*/  FMUL.FTZ R49, R74, R51 ;  /* 0x000000334a317220 */ /* 0x000fe20000410000 */
[----:B0-----:R-:W-:Y:S01]  /*2d80*/  FMUL.FTZ R51, R75, R88 ;  /* 0x000000584b337220 */ /* 0x001fe20000410000 */
[----:B------:R-:W-:Y:S01]  /*2d90*/  FMUL.FTZ R83, R82, R83 ;  /* 0x0000005352537220 */ /* 0x000fe20000410000 */
[----:B------:R-:W-:Y:S01]  /*2da0*/  FFMA.FTZ R50, R45, R50, 1 ;  /* 0x3f8000002d327423 */ /* 0x000fe20000010032 */
[----:B------:R-:W-:-:S03]  /*2db0*/  FADD.FTZ R45, -R88, 1 ;  /* 0x3f800000582d7421 */ /* 0x000fc60000010100 */
[----:B------:R-:W-:Y:S01]  /*2dc0*/  FMUL.FTZ R49, R49, R50 ;  /* 0x0000003231317220 */ /* 0x000fe20000410000 */
[----:B------:R-:W-:-:S04]  /*2dd0*/  FFMA.FTZ R42, R42, R45, 1 ;  /* 0x3f8000002a2a7423 */ /* 0x000fc8000001002d */
[----:B------:R-:W-:Y:S01]  /*2de0*/  FMUL.FTZ R51, R51, R42 ;  /* 0x0000002a33337220 */ /* 0x000fe20000410000 */
[----:B-1----:R-:W-:Y:S01]  /*2df0*/  FADD.FTZ R45, -R87, 1 ;  /* 0x3f800000572d7421 */ /* 0x002fe20000010100 */
[----:B------:R-:W-:-:S03]  /*2e00*/  FMUL.FTZ R87, R70, R87 ;  /* 0x0000005746577220 */ /* 0x000fc60000410000 */
[----:B------:R-:W-:Y:S01]  /*2e10*/  FFMA.FTZ R44, R44, R45, 1 ;  /* 0x3f8000002c2c7423 */ /* 0x000fe2000001002d */
[----:B------:R-:W-:-:S03]  /*2e20*/  FMUL.FTZ R45, R53, R83 ;  /* 0x00000053352d7220 */ /* 0x000fc60000410000 */
[----:B------:R-:W-:Y:S01]  /*2e30*/  FMUL.FTZ R42, R87, R44 ;  /* 0x0000002c572a7220 */ /* 0x000fe20000410000 */
[----:B------:R-:W-:-:S04]  /*2e40*/  FMUL.FTZ R44, R52, R48 ;  /* 0x00000030342c7220 */ /* 0x000fc80000410000 */
[----:B------:R-:W-:Y:S01]  /*2e50*/  FFMA.FTZ R87, R41, R44, RZ ;  /* 0x0000002c29577223 */ /* 0x000fe200000100ff */
[----:B------:R-:W-:Y:S01]  /*2e60*/  FADD.FTZ R50, RZ, R44 ;  /* 0x0000002cff327221 */ /* 0x000fe20000010000 */
[----:B------:R-:W-:Y:S01]  /*2e70*/  FADD.FTZ R44, R73, -UR11 ;  /* 0x8000000b492c7e21 */ /* 0x000fe20008010000 */
[----:B------:R-:W-:Y:S01]  /*2e80*/  FFMA.FTZ R41, R41, R48, RZ ;  /* 0x0000003029297223 */ /* 0x000fe200000100ff */
[----:B------:R-:W-:Y:S01]  /*2e90*/  FFMA.FTZ R82, R40, R45, R87 ;  /* 0x0000002d28527223 */ /* 0x000fe20000010057 */
[----:B------:R-:W-:Y:S01]  /*2ea0*/  FADD.FTZ R50, R45, R50 ;  /* 0x000000322d327221 */ /* 0x000fe20000010000 */
[----:B------:R-:W-:Y:S01]  /*2eb0*/  FMUL.FTZ R44, R44, UR14 ;  /* 0x0000000e2c2c7c20 */ /* 0x000fe20008410000 */
[----:B------:R-:W-:-:S03]  /*2ec0*/  FADD.FTZ R48, RZ, R48 ;  /* 0x00000030ff307221 */ /* 0x000fc60000010000 */
[----:B------:R-:W-:Y:S01]  /*2ed0*/  FFMA.FTZ R45, R53, R44, R3 ;  /* 0x0000002c352d7223 */ /* 0x000fe20000010003 */
[----:B------:R-:W-:Y:S01]  /*2ee0*/  FADD.FTZ R87, R48, R49 ;  /* 0x0000003130577221 */ /* 0x000fe20000010000 */
[-C--:B------:R-:W-:Y:S01]  /*2ef0*/  FFMA.FTZ R48, R47, R49.reuse, R41 ;  /* 0x000000312f307223 */ /* 0x080fe20000010029 */
[----:B------:R-:W-:Y:S01]  /*2f00*/  FMUL.FTZ R41, R52, R49 ;  /* 0x0000003134297220 */ /* 0x000fe20000410000 */
[----:B------:R-:W-:Y:S02]  /*2f10*/  FMUL.FTZ R89, R45, -1.4426950216293334961 ;  /* 0xbfb8aa3b2d597820 */ /* 0x000fe40000410000 */
[----:B------:R-:W-:Y:S01]  /*2f20*/  FFMA.FTZ R48, R43, R42, R48 ;  /* 0x0000002a2b307223 */ /* 0x000fe20000010030 */
[----:B------:R-:W-:Y:S01]  /*2f30*/  FFMA.FTZ R82, R47, R41, R82 ;  /* 0x000000292f527223 */ /* 0x000fe20000010052 */
[----:B------:R-:W-:Y:S02]  /*2f40*/  FADD.FTZ R50, R50, R41 ;  /* 0x0000002932327221 */ /* 0x000fe40000010000 */
[----:B------:R-:W0:Y:S02]  /*2f50*/  MUFU.EX2 R89, R89 ;  /* 0x0000005900597308 */ /* 0x000e240000000800 */
[----:B0-----:R-:W-:Y:S01]  /*2f60*/  FADD.FTZ R88, R89, 1 ;  /* 0x3f80000059587421 */ /* 0x001fe20000010000 */
[----:B------:R-:W-:Y:S01]  /*2f70*/  FFMA.FTZ R89, R40, R83, RZ ;  /* 0x0000005328597223 */ /* 0x000fe200000100ff */
[----:B------:R-:W-:-:S03]  /*2f80*/  FADD.FTZ R40, RZ, R83 ;  /* 0x00000053ff287221 */ /* 0x000fc60000010000 */
[-C--:B------:R-:W-:Y:S01]  /*2f90*/  FFMA.FTZ R89, R46, R51.reuse, R89 ;  /* 0x000000332e597223 */ /* 0x080fe20000010059 */
[----:B------:R-:W0:Y:S01]  /*2fa0*/  MUFU.RCP R88, R88 ;  /* 0x0000005800587308 */ /* 0x000e220000001000 */
[----:B------:R-:W-:Y:S01]  /*2fb0*/  FADD.FTZ R40, R40, R51 ;  /* 0x0000003328287221 */ /* 0x000fe20000010000 */
[----:B------:R-:W-:-:S04]  /*2fc0*/  FMUL.FTZ R51, R53, R51 ;  /* 0x0000003335337220 */ /* 0x000fc80000410000 */
[----:B------:R-:W-:Y:S01]  /*2fd0*/  FFMA.FTZ R83, R46, R51, R82 ;  /* 0x000000332e537223 */ /* 0x000fe20000010052 */
[----:B------:R-:W-:Y:S01]  /*2fe0*/  FADD.FTZ R82, R69, -UR11 ;  /* 0x8000000b45527e21 */ /* 0x000fe20008010000 */
[----:B------:R-:W-:-:S03]  /*2ff0*/  FADD.FTZ R50, R51, R50 ;  /* 0x0000003233327221 */ /* 0x000fc60000010000 */
[----:B------:R-:W-:Y:S01]  /*3000*/  FMUL.FTZ R82, R82, UR14 ;  /* 0x0000000e52527c20 */ /* 0x000fe20008410000 */
[----:B0-----:R-:W-:Y:S01]  /*3010*/  FADD.FTZ R47, -R88, 1 ;  /* 0x3f800000582f7421 */ /* 0x001fe20000010100 */
[----:B------:R-:W-:-:S03]  /*3020*/  FMUL.FTZ R49, R71, R88 ;  /* 0x0000005847317220 */ /* 0x000fc60000410000 */
[----:B------:R-:W-:-:S04]  /*3030*/  FFMA.FTZ R47, R45, R47, 1 ;  /* 0x3f8000002d2f7423 */ /* 0x000fc8000001002f */
[----:B------:R-:W-:Y:S01]  /*3040*/  FMUL.FTZ R49, R49, R47 ;  /* 0x0000002f31317220 */ /* 0x000fe20000410000 */
[----:B------:R-:W-:-:S03]  /*3050*/  FADD.FTZ R47, R68, -UR11 ;  /* 0x8000000b442f7e21 */ /* 0x000fc60008010000 */
[----:B------:R-:W-:Y:S01]  /*3060*/  FADD.FTZ R40, R40, R49 ;  /* 0x0000003128287221 */ /* 0x000fe20000010000 */
[----:B------:R-:W-:Y:S01]  /*3070*/  FMUL.FTZ R47, R47, UR14 ;  /* 0x0000000e2f2f7c20 */ /* 0x000fe20008410000 */
[-C--:B------:R-:W-:Y:S01]  /*3080*/  FFMA.FTZ R89, R44, R49.reuse, R89 ;  /* 0x000000312c597223 */ /* 0x080fe20000010059 */
[----:B------:R-:W-:Y:S02]  /*3090*/  FMUL.FTZ R49, R53, R49 ;  /* 0x0000003135317220 */ /* 0x000fe40000410000 */
[----:B------:R-:W-:-:S04]  /*30a0*/  FFMA.FTZ R41, R52, R47, R2 ;  /* 0x0000002f34297223 */ /* 0x000fc80000010002 */
[----:B------:R-:W-:-:S06]  /*30b0*/  FMUL.FTZ R88, R41, -1.4426950216293334961 ;  /* 0xbfb8aa3b29587820 */ /* 0x000fcc0000410000 */
[----:B------:R-:W0:Y:S02]  /*30c0*/  MUFU.EX2 R88, R88 ;  /* 0x0000005800587308 */ /* 0x000e240000000800 */
[----:B0-----:R-:W-:Y:S01]  /*30d0*/  FADD.FTZ R45, R88, 1 ;  /* 0x3f800000582d7421 */ /* 0x001fe20000010000 */
[----:B------:R-:W-:Y:S01]  /*30e0*/  FADD.FTZ R88, R87, R42 ;  /* 0x0000002a57587221 */ /* 0x000fe20000010000 */
[----:B------:R-:W-:-:S04]  /*30f0*/  FMUL.FTZ R42, R52, R42 ;  /* 0x0000002a342a7220 */ /* 0x000fc80000410000 */
[----:B------:R-:W0:Y:S01]  /*3100*/  MUFU.RCP R45, R45 ;  /* 0x0000002d002d7308 */ /* 0x000e220000001000 */
[----:B------:R-:W-:-:S04]  /*3110*/  FADD.FTZ R50, R50, R42 ;  /* 0x0000002a32327221 */ /* 0x000fc80000010000 */
[----:B------:R-:W-:Y:S01]  /*3120*/  FADD.FTZ R50, R49, R50 ;  /* 0x0000003231327221 */ /* 0x000fe20000010000 */
[----:B0-----:R-:W-:-:S04]  /*3130*/  FADD.FTZ R46, -R45, 1 ;  /* 0x3f8000002d2e7421 */ /* 0x001fc80000010100 */
[----:B------:R-:W-:Y:S01]  /*3140*/  FFMA.FTZ R46, R41, R46, 1 ;  /* 0x3f800000292e7423 */ /* 0x000fe2000001002e */
[----:B------:R-:W-:Y:S01]  /*3150*/  FMUL.FTZ R41, R66, R45 ;  /* 0x0000002d42297220 */ /* 0x000fe20000410000 */
[----:B------:R-:W-:-:S03]  /*3160*/  FFMA.FTZ R45, R53, R82, R3 ;  /* 0x00000052352d7223 */ /* 0x000fc60000010003 */
[----:B------:R-:W-:Y:S01]  /*3170*/  FMUL.FTZ R41, R41, R46 ;  /* 0x0000002e29297220 */ /* 0x000fe20000410000 */
[----:B------:R-:W-:-:S03]  /*3180*/  FMUL.FTZ R46, R45, -1.4426950216293334961 ;  /* 0xbfb8aa3b2d2e7820 */ /* 0x000fc60000410000 */
[----:B------:R-:W-:Y:S01]  /*3190*/  FADD.FTZ R88, R88, R41 ;  /* 0x0000002958587221 */ /* 0x000fe20000010000 */
[-C--:B------:R-:W-:Y:S01]  /*31a0*/  FFMA.FTZ R48, R47, R41.reuse, R48 ;  /* 0x000000292f307223 */ /* 0x080fe20000010030 */
[----:B------:R-:W-:Y:S01]  /*31b0*/  FMUL.FTZ R41, R52, R41 ;  /* 0x0000002934297220 */ /* 0x000fe20000410000 */
[----:B------:R-:W0:Y:S03]  /*31c0*/  MUFU.EX2 R46, R46 ;  /* 0x0000002e002e7308 */ /* 0x000e260000000800 */
[----:B------:R-:W-:Y:S01]  /*31d0*/  FADD.FTZ R50, R50, R41 ;  /* 0x0000002932327221 */ /* 0x000fe20000010000 */
[----:B0-----:R-:W-:Y:S01]  /*31e0*/  FADD.FTZ R51, R46, 1 ;  /* 0x3f8000002e337421 */ /* 0x001fe20000010000 */
[----:B------:R-:W-:-:S04]  /*31f0*/  FFMA.FTZ R46, R43, R42, R83 ;  /* 0x0000002a2b2e7223 */ /* 0x000fc80000010053 */
[----:B------:R-:W-:Y:S01]  /*3200*/  FFMA.FTZ R44, R44, R49, R46 ;  /* 0x000000312c2c7223 */ /* 0x000fe2000001002e */
[----:B------:R-:W0:Y:S03]  /*3210*/  MUFU.RCP R51, R51 ;  /* 0x0000003300337308 */ /* 0x000e260000001000 */
[----:B------:R-:W-:Y:S01]  /*3220*/  FFMA.FTZ R44, R47, R41, R44 ;  /* 0x000000292f2c7223 */ /* 0x000fe2000001002c */
[----:B0-----:R-:W-:-:S04]  /*3230*/  FADD.FTZ R43, -R51, 1 ;  /* 0x3f800000332b7421 */ /* 0x001fc80000010100 */
[----:B------:R-:W-:Y:S01]  /*3240*/  FFMA.FTZ R45, R45, R43, 1 ;  /* 0x3f8000002d2d7423 */ /* 0x000fe2000001002b */
[----:B------:R-:W-:-:S04]  /*3250*/  FMUL.FTZ R43, R67, R51 ;  /* 0x00000033432b7220 */ /* 0x000fc80000410000 */
[----:B------:R-:W-:Y:S01]  /*3260*/  FMUL.FTZ R43, R43, R45 ;  /* 0x0000002d2b2b7220 */ /* 0x000fe20000410000 */
[----:B------:R-:W-:-:S03]  /*3270*/  FADD.FTZ R45, R64, -UR11 ;  /* 0x8000000b402d7e21 */ /* 0x000fc60008010000 */
[----:B------:R-:W-:Y:S01]  /*3280*/  FADD.FTZ R40, R40, R43 ;  /* 0x0000002b28287221 */ /* 0x000fe20000010000 */
[----:B------:R-:W-:Y:S01]  /*3290*/  FMUL.FTZ R45, R45, UR14 ;  /* 0x0000000e2d2d7c20 */ /* 0x000fe20008410000 */
[-C--:B------:R-:W-:Y:S01]  /*32a0*/  FFMA.FTZ R89, R82, R43.reuse, R89 ;  /* 0x0000002b52597223 */ /* 0x080fe20000010059 */
[----:B------:R-:W-:Y:S02]  /*32b0*/  FMUL.FTZ R43, R53, R43 ;  /* 0x0000002b352b7220 */ /* 0x000fe40000410000 */
[----:B------:R-:W-:Y:S02]  /*32c0*/  FFMA.FTZ R42, R52, R45, R2 ;  /* 0x0000002d342a7223 */ /* 0x000fe40000010002 */
[----:B------:R-:W-:Y:S01]  /*32d0*/  FFMA.FTZ R82, R82, R43, R44 ;  /* 0x0000002b52527223 */ /* 0x000fe2000001002c */
[----:B------:R-:W-:Y:S01]  /*32e0*/  FADD.FTZ R50, R43, R50 ;  /* 0x000000322b327221 */ /* 0x000fe20000010000 */
[----:B------:R-:W-:-:S06]  /*32f0*/  FMUL.FTZ R83, R42, -1.4426950216293334961 ;  /* 0xbfb8aa3b2a537820 */ /* 0x000fcc0000410000 */
[----:B------:R-:W0:Y:S02]  /*3300*/  MUFU.EX2 R83, R83 ;  /* 0x0000005300537308 */ /* 0x000e240000000800 */
[----:B0-----:R-:W-:-:S04]  /*3310*/  FADD.FTZ R87, R83, 1 ;  /* 0x3f80000053577421 */ /* 0x001fc80000010000 */
[----:B------:R-:W0:Y:S02]  /*3320*/  MUFU.RCP R51, R87 ;  /* 0x0000005700337308 */ /* 0x000e240000001000 */
[----:B0-----:R-:W-:Y:S01]  /*3330*/  FADD.FTZ R46, -R51, 1 ;  /* 0x3f800000332e7421 */ /* 0x001fe20000010100 */
[----:B------:R-:W-:-:S03]  /*3340*/  FMUL.FTZ R51, R62, R51 ;  /* 0x000000333e337220 */ /* 0x000fc60000410000 */
[----:B------:R-:W-:Y:S01]  /*3350*/  FFMA.FTZ R46, R42, R46, 1 ;  /* 0x3f8000002a2e7423 */ /* 0x000fe2000001002e */
[----:B------:R-:W-:-:S03]  /*3360*/  FADD.FTZ R42, R65, -UR11 ;  /* 0x8000000b412a7e21 */ /* 0x000fc60008010000 */
        /* <DEDUP_REMOVED lines=8> */
[----:B------:R-:W-:-:S03]  /*33f0*/  FADD.FTZ R50, R50, R51 ;  /* 0x0000003332327221 */ /* 0x000fc60000010000 */
[----:B------:R-:W0:Y:S02]  /*3400*/  MUFU.EX2 R83, R83 ;  /* 0x0000005300537308 */ /* 0x000e240000000800 */
[----:B0-----:R-:W-:-:S04]  /*3410*/  FADD.FTZ R87, R83, 1 ;  /* 0x3f80000053577421 */ /* 0x001fc80000010000 */
[----:B------:R-:W0:Y:S02]  /*3420*/  MUFU.RCP R49, R87 ;  /* 0x0000005700317308 */ /* 0x000e240000001000 */
[----:B0-----:R-:W-:-:S04]  /*3430*/  FADD.FTZ R47, -R49, 1 ;  /* 0x3f800000312f7421 */ /* 0x001fc80000010100 */
[----:B------:R-:W-:Y:S01]  /*3440*/  FFMA.FTZ R46, R46, R47, 1 ;  /* 0x3f8000002e2e7423 */ /* 0x000fe2000001002f */
[----:B------:R-:W-:Y:S01]  /*3450*/  FMUL.FTZ R47, R63, R49 ;  /* 0x000000313f2f7220 */ /* 0x000fe20000410000 */
        /* <DEDUP_REMOVED lines=9> */
[----:B------:R-:W-:Y:S01]  /*34f0*/  FADD.FTZ R82, R57, -UR11 ;  /* 0x8000000b39527e21 */ /* 0x000fe20008010000 */
[----:B------:R-:W-:Y:S02]  /*3500*/  FADD.FTZ R50, R47, R50 ;  /* 0x000000322f327221 */ /* 0x000fe40000010000 */
[----:B------:R-:W0:Y:S01]  /*3510*/  MUFU.EX2 R46, R46 ;  /* 0x0000002e002e7308 */ /* 0x000e220000000800 */
[----:B------:R-:W-:Y:S01]  /*3520*/  FMUL.FTZ R82, R82, UR14 ;  /* 0x0000000e52527c20 */ /* 0x000fe20008410000 */
[----:B0-----:R-:W-:Y:S01]  /*3530*/  FADD.FTZ R83, R46, 1 ;  /* 0x3f8000002e537421 */ /* 0x001fe20000010000 */
[----:B------:R-:W-:-:S04]  /*3540*/  FADD.FTZ R46, R61, -UR11 ;  /* 0x8000000b3d2e7e21 */ /* 0x000fc80008010000 */
[----:B------:R-:W-:Y:S01]  /*3550*/  FMUL.FTZ R46, R46, UR14 ;  /* 0x0000000e2e2e7c20 */ /* 0x000fe20008410000 */
[----:B------:R-:W0:Y:S03]  /*3560*/  MUFU.RCP R83, R83 ;  /* 0x0000005300537308 */ /* 0x000e260000001000 */
[----:B------:R-:W-:Y:S01]  /*3570*/  FFMA.FTZ R43, R53, R46, R3 ;  /* 0x0000002e352b7223 */ /* 0x000fe20000010003 */
[----:B0-----:R-:W-:-:S04]  /*3580*/  FADD.FTZ R44, -R83, 1 ;  /* 0x3f800000532c7421 */ /* 0x001fc80000010100 */
[----:B------:R-:W-:Y:S01]  /*3590*/  FFMA.FTZ R44, R41, R44, 1 ;  /* 0x3f800000292c7423 */ /* 0x000fe2000001002c */
[----:B------:R-:W-:Y:S01]  /*35a0*/  FMUL.FTZ R41, R58, R83 ;  /* 0x000000533a297220 */ /* 0x000fe20000410000 */
[----:B------:R-:W-:-:S03]  /*35b0*/  FMUL.FTZ R83, R43, -1.4426950216293334961 ;  /* 0xbfb8aa3b2b537820 */ /* 0x000fc60000410000 */
[----:B------:R-:W-:-:S03]  /*35c0*/  FMUL.FTZ R41, R41, R44 ;  /* 0x0000002c29297220 */ /* 0x000fc60000410000 */
[----:B------:R-:W0:Y:S01]  /*35d0*/  MUFU.EX2 R83, R83 ;  /* 0x0000005300537308 */ /* 0x000e220000000800 */
[----:B------:R-:W-:Y:S01]  /*35e0*/  FADD.FTZ R88, R88, R41 ;  /* 0x0000002958587221 */ /* 0x000fe20000010000 */
[-C--:B------:R-:W-:Y:S01]  /*35f0*/  FFMA.FTZ R48, R49, R41.reuse, R48 ;  /* 0x0000002931307223 */ /* 0x080fe20000010030 */
[----:B------:R-:W-:-:S04]  /*3600*/  FMUL.FTZ R41, R52, R41 ;  /* 0x0000002934297220 */ /* 0x000fc80000410000 */
[----:B------:R-:W-:Y:S01]  /*3610*/  FFMA.FTZ R42, R49, R41, R42 ;  /* 0x00000029312a7223 */ /* 0x000fe2000001002a */
[----:B------:R-:W-:Y:S01]  /*3620*/  FADD.FTZ R50, R50, R41 ;  /* 0x0000002932327221 */ /* 0x000fe20000010000 */
[----:B0-----:R-:W-:-:S06]  /*3630*/  FADD.FTZ R44, R83, 1 ;  /* 0x3f800000532c7421 */ /* 0x001fcc0000010000 */
[----:B------:R-:W0:Y:S02]  /*3640*/  MUFU.RCP R44, R44 ;  /* 0x0000002c002c7308 */ /* 0x000e240000001000 */
        /* <DEDUP_REMOVED lines=20> */
[----:B------:R-:W-:-:S03]  /*3790*/  FFMA.FTZ R44, R53, R82, R3 ;  /* 0x00000052352c7223 */ /* 0x000fc60000010003 */
[----:B------:R-:W-:Y:S01]  /*37a0*/  FADD.FTZ R43, R88, R87 ;  /* 0x00000057582b7221 */ /* 0x000fe20000010000 */
[----:B------:R-:W-:Y:S01]  /*37b0*/  FMUL.FTZ R83, R44, -1.4426950216293334961 ;  /* 0xbfb8aa3b2c537820 */ /* 0x000fe20000410000 */
[-C--:B------:R-:W-:Y:S01]  /*37c0*/  FFMA.FTZ R48, R45, R87.reuse, R48 ;  /* 0x000000572d307223 */ /* 0x080fe20000010030 */
[----:B------:R-:W-:-:S04]  /*37d0*/  FMUL.FTZ R87, R52, R87 ;  /* 0x0000005734577220 */ /* 0x000fc80000410000 */
[----:B------:R-:W0:Y:S01]  /*37e0*/  MUFU.EX2 R83, R83 ;  /* 0x0000005300537308 */ /* 0x000e220000000800 */
[----:B------:R-:W-:Y:S01]  /*37f0*/  FFMA.FTZ R46, R45, R87, R46 ;  /* 0x000000572d2e7223 */ /* 0x000fe2000001002e */
[----:B------:R-:W-:Y:S01]  /*3800*/  FADD.FTZ R50, R50, R87 ;  /* 0x0000005732327221 */ /* 0x000fe20000010000 */
[----:B0-----:R-:W-:Y:S01]  /*3810*/  FADD.FTZ R47, R83, 1 ;  /* 0x3f800000532f7421 */ /* 0x001fe20000010000 */
[----:B------:R-:W-:-:S04]  /*3820*/  FADD.FTZ R83, R4, -UR11 ;  /* 0x8000000b04537e21 */ /* 0x000fc80008010000 */
[----:B------:R-:W-:Y:S01]  /*3830*/  FMUL.FTZ R83, R83, UR14 ;  /* 0x0000000e53537c20 */ /* 0x000fe20008410000 */
[----:B------:R-:W0:Y:S03]  /*3840*/  MUFU.RCP R47, R47 ;  /* 0x0000002f002f7308 */ /* 0x000e260000001000 */
[----:B------:R-:W-:Y:S01]  /*3850*/  FFMA.FTZ R41, R52, R83, R2 ;  /* 0x0000005334297223 */ /* 0x000fe20000010002 */
[----:B0-----:R-:W-:Y:S01]  /*3860*/  FADD.FTZ R49, -R47, 1 ;  /* 0x3f8000002f317421 */ /* 0x001fe20000010100 */
[----:B------:R-:W-:-:S03]  /*3870*/  FMUL.FTZ R51, R55, R47 ;  /* 0x0000002f37337220 */ /* 0x000fc60000410000 */
[----:B------:R-:W-:Y:S01]  /*3880*/  FFMA.FTZ R44, R44, R49, 1 ;  /* 0x3f8000002c2c7423 */ /* 0x000fe20000010031 */
[----:B------:R-:W-:-:S03]  /*3890*/  FADD.FTZ R49, R5, -UR11 ;  /* 0x8000000b05317e21 */ /* 0x000fc60008010000 */
[----:B------:R-:W-:Y:S01]  /*38a0*/  FMUL.FTZ R51, R51, R44 ;  /* 0x0000002c33337220 */ /* 0x000fe20000410000 */
[----:B------:R-:W-:Y:S01]  /*38b0*/  FMUL.FTZ R44, R41, -1.4426950216293334961 ;  /* 0xbfb8aa3b292c7820 */ /* 0x000fe20000410000 */
[----:B------:R-:W-:Y:S02]  /*38c0*/  FMUL.FTZ R49, R49, UR14 ;  /* 0x0000000e31317c20 */ /* 0x000fe40008410000 */
[----:B------:R-:W-:-:S03]  /*38d0*/  FADD.FTZ R40, R40, R51 ;  /* 0x0000003328287221 */ /* 0x000fc60000010000 */
        /* <DEDUP_REMOVED lines=12> */
[----:B------:R-:W0:Y:S02]  /*39a0*/  MUFU.EX2 R47, R47 ;  /* 0x0000002f002f7308 */ /* 0x000e240000000800 */
[----:B0-----:R-:W-:Y:S01]  /*39b0*/  FADD.FTZ R44, R47, 1 ;  /* 0x3f8000002f2c7421 */ /* 0x001fe20000010000 */
[----:B------:R-:W-:-:S04]  /*39c0*/  FADD.FTZ R47, R8, -UR11 ;  /* 0x8000000b082f7e21 */ /* 0x000fc80008010000 */
[----:B------:R-:W-:Y:S01]  /*39d0*/  FMUL.FTZ R47, R47, UR14 ;  /* 0x0000000e2f2f7c20 */ /* 0x000fe20008410000 */
[----:B------:R-:W0:Y:S02]  /*39e0*/  MUFU.RCP R44, R44 ;  /* 0x0000002c002c7308 */ /* 0x000e240000001000 */
[----:B0-----:R-:W-:-:S04]  /*39f0*/  FADD.FTZ R45, -R44, 1 ;  /* 0x3f8000002c2d7421 */ /* 0x001fc80000010100 */
[----:B------:R-:W-:Y:S01]  /*3a00*/  FFMA.FTZ R42, R42, R45, 1 ;  /* 0x3f8000002a2a7423 */ /* 0x000fe2000001002d */
[----:B------:R-:W-:Y:S01]  /*3a10*/  FMUL.FTZ R45, R7, R44 ;  /* 0x0000002c072d7220 */ /* 0x000fe20000410000 */
[----:B------:R-:W-:-:S03]  /*3a20*/  FFMA.FTZ R44, R52, R47, R2 ;  /* 0x0000002f342c7223 */ /* 0x000fc60000010002 */
[----:B------:R-:W-:Y:S01]  /*3a30*/  FMUL.FTZ R45, R45, R42 ;  /* 0x0000002a2d2d7220 */ /* 0x000fe20000410000 */
[----:B------:R-:W-:Y:S01]  /*3a40*/  FMUL.FTZ R88, R44, -1.4426950216293334961 ;  /* 0xbfb8aa3b2c587820 */ /* 0x000fe20000410000 */
[-C--:B------:R-:W-:Y:S01]  /*3a50*/  FFMA.FTZ R42, R82, R51.reuse, R89 ;  /* 0x00000033522a7223 */ /* 0x080fe20000010059 */
[----:B------:R-:W-:Y:S01]  /*3a60*/  FMUL.FTZ R51, R53, R51 ;  /* 0x0000003335337220 */ /* 0x000fe20000410000 */
[----:B------:R-:W-:-:S03]  /*3a70*/  FADD.FTZ R40, R40, R45 ;  /* 0x0000002d28287221 */ /* 0x000fc60000010000 */
[----:B------:R-:W0:Y:S01]  /*3a80*/  MUFU.EX2 R88, R88 ;  /* 0x0000005800587308 */ /* 0x000e220000000800 */
[----:B------:R-:W-:Y:S01]  /*3a90*/  FFMA.FTZ R82, R82, R51, R46 ;  /* 0x0000003352527223 */ /* 0x000fe2000001002e */
[----:B------:R-:W-:Y:S01]  /*3aa0*/  FADD.FTZ R46, R9, -UR11 ;  /* 0x8000000b092e7e21 */ /* 0x000fe20008010000 */
[----:B------:R-:W-:Y:S02]  /*3ab0*/  FADD.FTZ R50, R51, R50 ;  /* 0x0000003233327221 */ /* 0x000fe40000010000 */
[----:B------:R-:W-:Y:S01]  /*3ac0*/  FFMA.FTZ R82, R83, R41, R82 ;  /* 0x0000002953527223 */ /* 0x000fe20000010052 */
[----:B------:R-:W-:Y:S01]  /*3ad0*/  FMUL.FTZ R46, R46, UR14 ;  /* 0x0000000e2e2e7c20 */ /* 0x000fe20008410000 */
[----:B------:R-:W-:-:S03]  /*3ae0*/  FADD.FTZ R50, R50, R41 ;  /* 0x0000002932327221 */ /* 0x000fc60000010000 */
[----:B------:R-:W-:Y:S01]  /*3af0*/  FFMA.FTZ R51, R53, R46, R3 ;  /* 0x0000002e35337223 */ /* 0x000fe20000010003 */
[----:B0-----:R-:W-:-:S06]  /*3b00*/  FADD.FTZ R87, R88, 1 ;  /* 0x3f80000058577421 */ /* 0x001fcc0000010000 */
[----:B------:R-:W0:Y:S02]  /*3b10*/  MUFU.RCP R87, R87 ;  /* 0x0000005700577308 */ /* 0x000e240000001000 */
[----:B0-----:R-:W-:-:S04]  /*3b20*/  FADD.FTZ R89, -R87, 1 ;  /* 0x3f80000057597421 */ /* 0x001fc80000010100 */
[----:B------:R-:W-:Y:S01]  /*3b30*/  FFMA.FTZ R89, R44, R89, 1 ;  /* 0x3f8000002c597423 */ /* 0x000fe20000010059 */
[----:B------:R-:W-:Y:S01]  /*3b40*/  FMUL.FTZ R44, R10, R87 ;  /* 0x000000570a2c7220 */ /* 0x000fe20000410000 */
[----:B------:R-:W-:-:S03]  /*3b50*/  FMUL.FTZ R87, R51, -1.4426950216293334961 ;  /* 0xbfb8aa3b33577820 */ /* 0x000fc60000410000 */
[----:B------:R-:W-:Y:S01]  /*3b60*/  FMUL.FTZ R44, R44, R89 ;  /* 0x000000592c2c7220 */ /* 0x000fe20000410000 */
[-C--:B------:R-:W-:Y:S01]  /*3b70*/  FFMA.FTZ R89, R49, R45.reuse, R42 ;  /* 0x0000002d31597223 */ /* 0x080fe2000001002a */
[----:B------:R-:W-:Y:S01]  /*3b80*/  FMUL.FTZ R45, R53, R45 ;  /* 0x0000002d352d7220 */ /* 0x000fe20000410000 */
[----:B------:R-:W0:Y:S01]  /*3b90*/  MUFU.EX2 R87, R87 ;  /* 0x0000005700577308 */ /* 0x000e220000000800 */
[----:B------:R-:W-:Y:S01]  /*3ba0*/  FADD.FTZ R43, R43, R44 ;  /* 0x0000002c2b2b7221 */ /* 0x000fe20000010000 */
[-C--:B------:R-:W-:Y:S01]  /*3bb0*/  FFMA.FTZ R48, R47, R44.reuse, R48 ;  /* 0x0000002c2f307223 */ /* 0x080fe20000010030 */
[----:B------:R-:W-:Y:S01]  /*3bc0*/  FFMA.FTZ R82, R49, R45, R82 ;  /* 0x0000002d31527223 */ /* 0x000fe20000010052 */
[----:B------:R-:W-:Y:S01]  /*3bd0*/  FADD.FTZ R50, R45, R50 ;  /* 0x000000322d327221 */ /* 0x000fe20000010000 */
        /* <DEDUP_REMOVED lines=10> */
[-C--:B------:R-:W-:Y:S01]  /*3c80*/  FMUL.FTZ R82, R53, R83.reuse ;  /* 0x0000005335527220 */ /* 0x080fe20000410000 */
[----:B------:R-:W-:Y:S01]  /*3c90*/  FMUL.FTZ R51, R51, UR14 ;  /* 0x0000000e33337c20 */ /* 0x000fe20008410000 */
[----:B------:R-:W-:Y:S01]  /*3ca0*/  FFMA.FTZ R89, R46, R83, R89 ;  /* 0x000000532e597223 */ /* 0x000fe20000010059 */
[----:B------:R-:W-:Y:S01]  /*3cb0*/  FADD.FTZ R40, R40, R83 ;  /* 0x0000005328287221 */ /* 0x000fe20000010000 */
[----:B------:R-:W-:Y:S01]  /*3cc0*/  FFMA.FTZ R46, R46, R82, R47 ;  /* 0x000000522e2e7223 */ /* 0x000fe2000001002f */
[----:B------:R-:W-:Y:S01]  /*3cd0*/  FFMA.FTZ R41, R52, R51, R2 ;  /* 0x0000003334297223 */ /* 0x000fe20000010002 */
[----:B------:R-:W-:-:S03]  /*3ce0*/  FADD.FTZ R50, R82, R50 ;  /* 0x0000003252327221 */ /* 0x000fc60000010000 */
        /* <DEDUP_REMOVED lines=37> */
[----:B------:R-:W-:Y:S01]  /*3f40*/  FADD.FTZ R87, R40, R44 ;  /* 0x0000002c28577221 */ /* 0x000fe20000010000 */
[----:B------:R-:W-:Y:S02]  /*3f50*/  FMUL.FTZ R44, R53, R44 ;  /* 0x0000002c352c7220 */ /* 0x000fe40000410000 */
[----:B------:R-:W-:Y:S01]  /*3f60*/  FMUL.FTZ R47, R47, R49 ;  /* 0x000000312f2f7220 */ /* 0x000fe20000410000 */
[----:B------:R-:W-:Y:S01]  /*3f70*/  FFMA.FTZ R49, R53, R88, R3 ;  /* 0x0000005835317223 */ /* 0x000fe20000010003 */
[----:B------:R-:W-:Y:S01]  /*3f80*/  FFMA.FTZ R42, R42, R44, R51 ;  /* 0x0000002c2a2a7223 */ /* 0x000fe20000010033 */
[----:B------:R-:W-:Y:S01]  /*3f90*/  FADD.FTZ R50, R44, R50 ;  /* 0x000000322c327221 */ /* 0x000fe20000010000 */
[----:B------:R-:W-:Y:S01]  /*3fa0*/  FADD.FTZ R43, R43, R47 ;  /* 0x0000002f2b2b7221 */ /* 0x000fe20000010000 */
[----:B------:R-:W-:Y:S01]  /*3fb0*/  FMUL.FTZ R83, R49, -1.4426950216293334961 ;  /* 0xbfb8aa3b31537820 */ /* 0x000fe20000410000 */
[-C--:B------:R-:W-:Y:S01]  /*3fc0*/  FFMA.FTZ R48, R45, R47.reuse, R48 ;  /* 0x0000002f2d307223 */ /* 0x080fe20000010030 */
[----:B------:R-:W-:-:S04]  /*3fd0*/  FMUL.FTZ R47, R52, R47 ;  /* 0x0000002f342f7220 */ /* 0x000fc80000410000 */
[----:B------:R-:W0:Y:S01]  /*3fe0*/  MUFU.EX2 R83, R83 ;  /* 0x0000005300537308 */ /* 0x000e220000000800 */
        /* <DEDUP_REMOVED lines=29> */
[----:B------:R-:W-:-:S05]  /*41c0*/  FFMA.FTZ R48, R49, R40, R48 ;  /* 0x0000002831307223 */ /* 0x000fca0000010030 */
        /* <DEDUP_REMOVED lines=16> */
[----:B------:R-:W-:-:S04]  /*42d0*/  FMUL.FTZ R51, R52, R40 ;  /* 0x0000002834337220 */ /* 0x000fc80000410000 */
[----:B------:R-:W-:Y:S01]  /*42e0*/  FFMA.FTZ R49, R49, R51, R88 ;  /* 0x0000003331317223 */ /* 0x000fe20000010058 */
[----:B------:R-:W0:Y:S01]  /*42f0*/  MUFU.RCP R47, R47 ;  /* 0x0000002f002f7308 */ /* 0x000e220000001000 */
[----:B------:R-:W-:Y:S02]  /*4300*/  FADD.FTZ R50, R50, R51 ;  /* 0x0000003332327221 */ /* 0x000fe40000010000 */
[----:B------:R-:W-:Y:S02]  /*4310*/  FFMA.FTZ R82, R82, R42, R49 ;  /* 0x0000002a52527223 */ /* 0x000fe40000010031 */
[----:B------:R-:W-:Y:S01]  /*4320*/  FADD.FTZ R50, R42, R50 ;  /* 0x000000322a327221 */ /* 0x000fe20000010000 */
        /* <DEDUP_REMOVED lines=49> */
[----:B------:R-:W0:Y:S03]  /*4640*/  MUFU.RCP R88, R88 ;  /* 0x0000005800587308 */ /* 0x000e260000001000 */
[----:B------:R-:W-:-:S04]  /*4650*/  FFMA.FTZ R45, R52, R51, R2 ;  /* 0x00000033342d7223 */ /* 0x000fc80000010002 */
[----:B------:R-:W-:-:S06]  /*4660*/  FMUL.FTZ R82, R45, -1.4426950216293334961 ;  /* 0xbfb8aa3b2d527820 */ /* 0x000fcc0000410000 */
[----:B------:R-:W1:Y:S01]  /*4670*/  MUFU.EX2 R82, R82 ;  /* 0x0000005200527308 */ /* 0x000e620000000800 */
[----:B0-----:R-:W-:-:S04]  /*4680*/  FADD.FTZ R83, -R88, 1 ;  /* 0x3f80000058537421 */ /* 0x001fc80000010100 */
[----:B------:R-:W-:Y:S01]  /*4690*/  FFMA.FTZ R83, R42, R83, 1 ;  /* 0x3f8000002a537423 */ /* 0x000fe20000010053 */
[----:B------:R-:W-:-:S04]  /*46a0*/  FMUL.FTZ R42, R31, R88 ;  /* 0x000000581f2a7220 */ /* 0x000fc80000410000 */
[----:B------:R-:W-:Y:S01]  /*46b0*/  FMUL.FTZ R42, R42, R83 ;  /* 0x000000532a2a7220 */ /* 0x000fe20000410000 */
[----:B-1----:R-:W-:Y:S01]  /*46c0*/  FADD.FTZ R83, R82, 1 ;  /* 0x3f80000052537421 */ /* 0x002fe20000010000 */
[----:B------:R-:W-:Y:S02]  /*46d0*/  FADD.FTZ R82, R33, -UR11 ;  /* 0x8000000b21527e21 */ /* 0x000fe40008010000 */
[----:B------:R-:W-:Y:S01]  /*46e0*/  FADD.FTZ R87, R87, R42 ;  /* 0x0000002a57577221 */ /* 0x000fe20000010000 */
[-C--:B------:R-:W-:Y:S01]  /*46f0*/  FFMA.FTZ R89, R46, R42.reuse, R89 ;  /* 0x0000002a2e597223 */ /* 0x080fe20000010059 */
[----:B------:R-:W-:Y:S01]  /*4700*/  FMUL.FTZ R82, R82, UR14 ;  /* 0x0000000e52527c20 */ /* 0x000fe20008410000 */
[----:B------:R-:W0:Y:S01]  /*4710*/  MUFU.RCP R83, R83 ;  /* 0x0000005300537308 */ /* 0x000e220000001000 */
[C---:B------:R-:W-:Y:S02]  /*4720*/  FMUL.FTZ R42, R53.reuse, R42 ;  /* 0x0000002a352a7220 */ /* 0x040fe40000410000 */
[----:B------:R-:W-:-:S02]  /*4730*/  FFMA.FTZ R40, R53, R82, R3 ;  /* 0x0000005235287223 */ /* 0x000fc40000010003 */
[----:B------:R-:W-:Y:S01]  /*4740*/  FFMA.FTZ R46, R46, R42, R47 ;  /* 0x0000002a2e2e7223 */ /* 0x000fe2000001002f */
[----:B------:R-:W-:Y:S01]  /*4750*/  FADD.FTZ R50, R42, R50 ;  /* 0x000000322a327221 */ /* 0x000fe20000010000 */
[----:B0-----:R-:W-:Y:S01]  /*4760*/  FADD.FTZ R88, -R83, 1 ;  /* 0x3f80000053587421 */ /* 0x001fe20000010100 */
[----:B------:R-:W-:-:S03]  /*4770*/  FMUL.FTZ R41, R34, R83 ;  /* 0x0000005322297220 */ /* 0x000fc60000410000 */
[----:B------:R-:W-:Y:S01]  /*4780*/  FFMA.FTZ R88, R45, R88, 1 ;  /* 0x3f8000002d587423 */ /* 0x000fe20000010058 */
[----:B------:R-:W-:-:S03]  /*4790*/  FMUL.FTZ R45, R40, -1.4426950216293334961 ;  /* 0xbfb8aa3b282d7820 */ /* 0x000fc60000410000 */
[----:B------:R-:W-:-:S03]  /*47a0*/  FMUL.FTZ R41, R41, R88 ;  /* 0x0000005829297220 */ /* 0x000fc60000410000 */
[----:B------:R-:W0:Y:S01]  /*47b0*/  MUFU.EX2 R45, R45 ;  /* 0x0000002d002d7308 */ /* 0x000e220000000800 */
[----:B------:R-:W-:Y:S01]  /*47c0*/  FADD.FTZ R42, R43, R41 ;  /* 0x000000292b2a7221 */ /* 0x000fe20000010000 */
[-C--:B------:R-:W-:Y:S01]  /*47d0*/  FMUL.FTZ R43, R52, R41.reuse ;  /* 0x00000029342b7220 */ /* 0x080fe20000410000 */
[----:B------:R-:W-:-:S03]  /*47e0*/  FFMA.FTZ R48, R51, R41, R48 ;  /* 0x0000002933307223 */ /* 0x000fc60000010030 */
[----:B------:R-:W-:Y:S01]  /*47f0*/  FFMA.FTZ R51, R51, R43, R46 ;  /* 0x0000002b33337223 */ /* 0x000fe2000001002e */
[----:B------:R-:W-:Y:S01]  /*4800*/  FADD.FTZ R43, R50, R43 ;  /* 0x0000002b322b7221 */ /* 0x000fe20000010000 */
        /* <DEDUP_REMOVED lines=8> */
[----:B------:R-:W-:-:S03]  /*4890*/  FADD.FTZ R88, R37, -UR11 ;  /* 0x8000000b25587e21 */ /* 0x000fc60008010000 */
[----:B------:R-:W-:Y:S01]  /*48a0*/  FMUL.FTZ R40, R40, R83 ;  /* 0x0000005328287220 */ /* 0x000fe20000410000 */
[----:B------:R-:W-:Y:S01]  /*48b0*/  FMUL.FTZ R83, R44, -1.4426950216293334961 ;  /* 0xbfb8aa3b2c537820 */ /* 0x000fe20000410000 */
[----:B------:R-:W-:Y:S02]  /*48c0*/  FMUL.FTZ R88, R88, UR14 ;  /* 0x0000000e58587c20 */ /* 0x000fe40008410000 */
[----:B------:R-:W-:Y:S01]  /*48d0*/  FADD.FTZ R50, R87, R40 ;  /* 0x0000002857327221 */ /* 0x000fe20000010000 */
[----:B------:R-:W-:Y:S02]  /*48e0*/  FFMA.FTZ R89, R82, R40, R89 ;  /* 0x0000002852597223 */ /* 0x000fe40000010059 */
        /* <DEDUP_REMOVED lines=8> */
[----:B------:R-:W-:-:S06]  /*4970*/  FMUL.FTZ R83, R49, -1.4426950216293334961 ;  /* 0xbfb8aa3b31537820 */ /* 0x000fcc0000410000 */
[----:B------:R-:W0:Y:S02]  /*4980*/  MUFU.EX2 R83, R83 ;  /* 0x0000005300537308 */ /* 0x000e240000000800 */
[----:B0-----:R-:W-:-:S06]  /*4990*/  FADD.FTZ R44, R83, 1 ;  /* 0x3f800000532c7421 */ /* 0x001fcc0000010000 */
[----:B------:R-:W0:Y:S02]  /*49a0*/  MUFU.RCP R44, R44 ;  /* 0x0000002c002c7308 */ /* 0x000e240000001000 */
[----:B0-----:R-:W-:Y:S01]  /*49b0*/  FADD.FTZ R46, -R44, 1 ;  /* 0x3f8000002c2e7421 */ /* 0x001fe20000010100 */
[----:B------:R-:W-:Y:S01]  /*49c0*/  FMUL.FTZ R41, R39, R44 ;  /* 0x0000002c27297220 */ /* 0x000fe20000410000 */
[----:B------:R-:W-:Y:S01]  /*49d0*/  FMUL.FTZ R44, R53, R40 ;  /* 0x00000028352c7220 */ /* 0x000fe20000410000 */
[-C--:B------:R-:W-:Y:S01]  /*49e0*/  FMUL.FTZ R40, R52, R47.reuse ;  /* 0x0000002f34287220 */ /* 0x080fe20000410000 */
[----:B------:R-:W-:Y:S02]  /*49f0*/  FFMA.FTZ R46, R49, R46, 1 ;  /* 0x3f800000312e7423 */ /* 0x000fe4000001002e */
[----:B------:R-:W-:Y:S01]  /*4a00*/  FFMA.FTZ R82, R82, R44, R51 ;  /* 0x0000002c52527223 */ /* 0x000fe20000010033 */
[----:B------:R-:W-:Y:S01]  /*4a10*/  FADD.FTZ R43, R44, R43 ;  /* 0x0000002b2c2b7221 */ /* 0x000fe20000010000 */
[----:B------:R-:W-:Y:S01]  /*4a20*/  FMUL.FTZ R41, R41, R46 ;  /* 0x0000002e29297220 */ /* 0x000fe20000410000 */
[C---:B------:R-:W-:Y:S01]  /*4a30*/  FFMA.FTZ R44, R45.reuse, R47, R48 ;  /* 0x0000002f2d2c7223 */ /* 0x040fe20000010030 */
[----:B------:R-:W-:Y:S01]  /*4a40*/  FFMA.FTZ R51, R45, R40, R82 ;  /* 0x000000282d337223 */ /* 0x000fe20000010052 */
[----:B------:R-:W-:Y:S01]  /*4a50*/  FADD.FTZ R40, R43, R40 ;  /* 0x000000282b287221 */ /* 0x000fe20000010000 */
[-C--:B------:R-:W-:Y:S01]  /*4a60*/  FMUL.FTZ R49, R53, R41.reuse ;  /* 0x0000002935317220 */ /* 0x080fe20000410000 */
[----:B------:R-:W-:Y:S01]  /*4a70*/  FADD.FTZ R46, R42, R47 ;  /* 0x0000002f2a2e7221 */ /* 0x000fe20000010000 */
[----:B------:R-:W-:Y:S01]  /*4a80*/  FFMA.FTZ R45, R88, R41, R89 ;  /* 0x00000029582d7223 */ /* 0x000fe20000010059 */
[----:B------:R-:W-:Y:S01]  /*4a90*/  FADD.FTZ R47, R50, R41 ;  /* 0x00000029322f7221 */ /* 0x000fe20000010000 */
[----:B------:R-:W-:Y:S01]  /*4aa0*/  FFMA.FTZ R43, R88, R49, R51 ;  /* 0x00000031582b7223 */ /* 0x000fe20000010033 */
[----:B------:R-:W-:-:S07]  /*4ab0*/  FADD.FTZ R40, R49, R40 ;  /* 0x0000002831287221 */ /* 0x000fce0000010000 */
.L_x_1369:
[----:B------:R-:W0:Y:S01]  /*4ac0*/  S2R R48, SR_LANEID ;  /* 0x0000000000307919 */ /* 0x000e220000000000 */
[----:B------:R-:W1:Y:S01]  /*4ad0*/  S2UR UR9, SR_CgaCtaId ;  /* 0x00000000000979c3 */ /* 0x000e620000008800 */
[----:B------:R-:W-:Y:S01]  /*4ae0*/  UMOV UR7, 0x400 ;  /* 0x0000040000077882 */ /* 0x000fe20000000000 */
[----:B------:R-:W-:Y:S01]  /*4af0*/  BSSY.RECONVERGENT B0, `(.L_x_1370) ;  /* 0x000002b000007945 */ /* 0x000fe20003800200 */
[----:B------:R-:W2:Y:S01]  /*4b00*/  SHFL.DOWN PT, R42, R43, 0x1, 0x1f ;  /* 0x08201f002b2a7f89 */ /* 0x000ea200000e0000 */
[----:B------:R-:W-:-:S03]  /*4b10*/  UIADD3 UR6, UPT, UPT, UR7, 0xd0, URZ ;  /* 0x000000d007067890 */ /* 0x000fc6000fffe0ff */
[----:B------:R-:W3:Y:S01]  /*4b20*/  SHFL.DOWN PT, R41, R40, 0x1, 0x1f ;  /* 0x08201f0028297f89 */ /* 0x000ee200000e0000 */
[----:B------:R-:W4:Y:S01]  /*4b30*/  S2R R87, SR_TID.X ;  /* 0x0000000000577919 */ /* 0x000f220000002100 */
[----:B-1----:R-:W-:Y:S01]  /*4b40*/  ULEA UR6, UR9, UR6, 0x18 ;  /* 0x0000000609067291 */ /* 0x002fe2000f8ec0ff */
[C---:B0-----:R-:W-:Y:S02]  /*4b50*/  ISETP.GT.AND P0, PT, R48.reuse, 0x1e, PT ;  /* 0x0000001e3000780c */ /* 0x041fe40003f04270 */
[C---:B------:R-:W-:Y:S02]  /*4b60*/  ISETP.GT.AND P2, PT, R48.reuse, 0xf, PT ;  /* 0x0000000f3000780c */ /* 0x040fe40003f44270 */
[----:B------:R-:W-:Y:S02]  /*4b70*/  ISETP.GT.AND P1, PT, R48, 0x17, PT ;  /* 0x000000173000780c */ /* 0x000fe40003f24270 */
[----:B----4-:R-:W-:-:S07]  /*4b80*/  LEA R88, R87, UR6, 0x4 ;  /* 0x0000000657587c11 */ /* 0x010fce000f8e20ff */
[----:B--2---:R-:W-:Y:S01]  /*4b90*/  @!P0 FADD.FTZ R43, R42, R43 ;  /* 0x0000002b2a2b8221 */ /* 0x004fe20000010000 */
[----:B---3--:R-:W-:Y:S01]  /*4ba0*/  @!P0 FADD.FTZ R40, R41, R40 ;  /* 0x0000002829288221 */ /* 0x008fe20000010000 */
[----:B------:R-:W-:Y:S01]  /*4bb0*/  ISETP.GT.AND P0, PT, R48, 0x1d, PT ;  /* 0x0000001d3000780c */ /* 0x000fe20003f04270 */
[----:B------:R-:W-:Y:S01]  /*4bc0*/  STS.128 [R88], R44 ;  /* 0x0000002c58007388 */ /* 0x000fe20000000c00 */
[----:B------:R-:W-:-:S03]  /*4bd0*/  ISETP.GT.U32.AND P3, PT, R87, 0x13, PT ;  /* 0x000000135700780c */ /* 0x000fc60003f64070 */
[----:B------:R-:W0:Y:S04]  /*4be0*/  SHFL.DOWN PT, R42, R43, 0x2, 0x1f ;  /* 0x08401f002b2a7f89 */ /* 0x000e2800000e0000 */
[----:B------:R-:W1:Y:S04]  /*4bf0*/  SHFL.DOWN PT, R41, R40, 0x2, 0x1f ;  /* 0x08401f0028297f89 */ /* 0x000e6800000e0000 */
        /* <DEDUP_REMOVED lines=17> */
[----:B------:R-:W3:Y:S01]  /*4d10*/  S2R R40, SR_LANEID ;  /* 0x0000000000287919 */ /* 0x000ee20000000000 */
[----:B01----:R-:W-:Y:S01]  /*4d20*/  FADD.FTZ R82, R42, R43 ;  /* 0x0000002b2a527221 */ /* 0x003fe20000010000 */
[----:B--2---:R-:W-:Y:S01]  /*4d30*/  FADD.FTZ R83, R41, R48 ;  /* 0x0000003029537221 */ /* 0x004fe20000010000 */
[----:B---3--:R-:W-:-:S13]  /*4d40*/  ISETP.NE.AND P1, PT, R40, RZ, PT ;  /* 0x000000ff2800720c */ /* 0x008fda0003f25270 */
[----:B------:R-:W-:Y:S01]  /*4d50*/  VOTEU.ALL UP0, P1 ;  /* 0x0000000000ff7886 */ /* 0x000fe20000800000 */
[----:B------:R-:W-:-:S04]  /*4d60*/  @!P1 SHF.R.U32.HI R40, RZ, 0x2, R87 ;  /* 0x00000002ff289819 */ /* 0x000fc80000011657 */
[----:B------:R-:W-:Y:S01]  /*4d70*/  @!UP0 ULEA UR6, UR9, UR7, 0x18 ;  /* 0x0000000709068291 */ /* 0x000fe2000f8ec0ff */
[----:B------:R-:W-:-:S08]  /*4d80*/  @!P1 LOP3.LUT R40, R40, 0xf8, RZ, 0xc0, !PT ;  /* 0x000000f828289812 */ /* 0x000fd000078ec0ff */
[----:B------:R3:W-:Y:S03]  /*4d90*/  @!P1 STS.64 [R40+UR6+0x18], R82 ;  /* 0x0000185228009988 */ /* 0x0007e60008000a06 */
.L_x_1371:
[----:B------:R-:W-:Y:S05]  /*4da0*/  BSYNC.RECONVERGENT B0 ;  /* 0x0000000000007941 */ /* 0x000fea0003800200 */
.L_x_1370:
[----:B------:R-:W-:Y:S06]  /*4db0*/  BAR.SYNC.DEFER_BLOCKING 0x0 ;  /* 0x0000000000007b1d */ /* 0x000fec0000010000 */
[----:B------:R-:W-:Y:S04]  /*4dc0*/  BSSY.RECONVERGENT B0, `(.L_x_1372) ;  /* 0x0000033000007945 */ /* 0x000fe80003800200 */
[----:B------:R-:W-:Y:S05]  /*4dd0*/  @P0 BRA `(.L_x_1373) ;  /* 0x0000000000c40947 */ /* 0x000fea0003800000 */
[----:B------:R-:W-:-:S09]  /*4de0*/  ULEA UR6, UR9, UR7, 0x18 ;  /* 0x0000000709067291 */ /* 0x000fd2000f8ec0ff */
[----:B-1-3--:R-:W1:Y:S04]  /*4df0*/  LDS.128 R40, [UR6+0x20] ;  /* 0x00002006ff287984 */ /* 0x00ae680008000c00 */
[----:B--2---:R-:W2:Y:S01]  /*4e00*/  LDS.128 R48, [UR6+0x30] ;  /* 0x00003006ff307984 */ /* 0x004ea20008000c00 */
[----:B-1----:R-:W-:Y:S01]  /*4e10*/  FADD.FTZ R89, R82, R40 ;  /* 0x0000002852597221 */ /* 0x002fe20000010000 */
[----:B------:R-:W-:-:S03]  /*4e20*/  FADD.FTZ R40, R83, R41 ;  /* 0x0000002953287221 */ /* 0x000fc60000010000 */
[----:B------:R-:W-:Y:S01]  /*4e30*/  FADD.FTZ R89, R89, R42 ;  /* 0x0000002a59597221 */ /* 0x000fe20000010000 */
[----:B0-----:R-:W-:Y:S02]  /*4e40*/  FADD.FTZ R82, R40, R43 ;  /* 0x0000002b28527221 */ /* 0x001fe40000010000 */
        /* <DEDUP_REMOVED lines=42> */
.L_x_1373:
[----:B------:R-:W-:Y:S05]  /*50f0*/  BSYNC.RECONVERGENT B0 ;  /* 0x0000000000007941 */ /* 0x000fea0003800200 */
.L_x_1372:
[----:B------:R-:W-:Y:S06]  /*5100*/  BAR.SYNC.DEFER_BLOCKING 0x0 ;  /* 0x0000000000007b1d */ /* 0x000fec0000010000 */
[----:B------:R-:W-:Y:S04]  /*5110*/  BSSY.RECONVERGENT B0, `(.L_x_1374) ;  /* 0x000009d000007945 */ /* 0x000fe80003800200 */
[----:B------:R-:W-:Y:S05]  /*5120*/  @P3 BRA `(.L_x_1375) ;  /* 0x00000008006c3947 */ /* 0x000fea0003800000 */
[----:B-1-3--:R-:W1:Y:S04]  /*5130*/  LDS.128 R40, [R88+0x140] ;  /* 0x0001400058287984 */ /* 0x00ae680000000c00 */
[----:B--2---:R-:W2:Y:S01]  /*5140*/  LDS.128 R48, [R88+0x280] ;  /* 0x0002800058307984 */ /* 0x004ea20000000c00 */
        /* <DEDUP_REMOVED lines=139> */
[----:B------:R-:W-:Y:S01]  /*5a00*/  LDS.128 R44, [R88+0x26c0] ;  /* 0x0026c000582c7984 */ /* 0x000fe20000000c00 */
[----:B-1----:R-:W-:Y:S01]  /*5a10*/  FADD.FTZ R49, R89, R40 ;  /* 0x0000002859317221 */ /* 0x002fe20000010000 */
[----:B------:R-:W-:Y:S01]  /*5a20*/  FADD.FTZ R48, R48, R41 ;  /* 0x0000002930307221 */ /* 0x000fe20000010000 */
[----:B------:R-:W-:Y:S01]  /*5a30*/  FADD.FTZ R51, R51, R42 ;  /* 0x0000002a33337221 */ /* 0x000fe20000010000 */
[----:B------:R-:W-:Y:S02]  /*5a40*/  FADD.FTZ R50, R50, R43 ;  /* 0x0000002b32327221 */ /* 0x000fe40000010000 */
        /* <DEDUP_REMOVED lines=9> */
.L_x_1375:
[----:B------:R-:W-:Y:S05]  /*5ae0*/  BSYNC.RECONVERGENT B0 ;  /* 0x0000000000007941 */ /* 0x000fea0003800200 */
.L_x_1374:
[----:B------:R-:W-:Y:S04]  /*5af0*/  BSSY.RECONVERGENT B0, `(.L_x_1376) ;  /* 0x000001d000007945 */ /* 0x000fe80003800200 */
[----:B------:R-:W-:Y:S05]  /*5b00*/  @P3 BRA `(.L_x_1377) ;  /* 0x00000000006c3947 */ /* 0x000fea0003800000 */
[----:B--2---:R-:W2:Y:S01]  /*5b10*/  LDC.64 R48, c[0x0][0x3d8] ;  /* 0x0000f600ff307b82 */ /* 0x004ea20000000a00 */
[----:B-1----:R-:W-:-:S07]  /*5b20*/  IMAD R43, R0, 0x14, R87 ;  /* 0x00000014002b7824 */ /* 0x002fce00078e0257 */
[----:B---3--:R-:W1:Y:S01]  /*5b30*/  LDC.64 R40, c[0x0][0x3f8] ;  /* 0x0000fe00ff287b82 */ /* 0x008e620000000a00 */
[----:B--2---:R-:W-:-:S05]  /*5b40*/  IMAD.WIDE R48, R43, 0x4, R48 ;  /* 0x000000042b307825 */ /* 0x004fca00078e0230 */
[----:B------:R4:W-:Y:S01]  /*5b50*/  REDG.E.ADD.F32.FTZ.RN.STRONG.GPU desc[UR12][R48.64], R44 ;  /* 0x0000002c300079a6 */ /* 0x0009e2000c12f30c */
[----:B-1----:R-:W-:Y:S01]  /*5b60*/  IMAD.WIDE.U32 R42, R40, 0x3, RZ ;  /* 0x00000003282a7825 */ /* 0x002fe200078e00ff */
[C---:B------:R-:W-:Y:S02]  /*5b70*/  LEA R89, R41.reuse, R41, 0x1 ;  /* 0x0000002929597211 */ /* 0x040fe400078e08ff */
[----:B------:R-:W-:Y:S02]  /*5b80*/  LEA.HI R50, P1, R41, R40, RZ, 0x1 ;  /* 0x0000002829327211 */ /* 0x000fe400078308ff */
[----:B------:R-:W-:Y:S02]  /*5b90*/  IADD3 R89, PT, PT, R43, R89, RZ ;  /* 0x000000592b597210 */ /* 0x000fe40007ffe0ff */
[----:B------:R-:W-:Y:S02]  /*5ba0*/  IADD3.X R51, PT, PT, RZ, R41, RZ, P1, !PT ;  /* 0x00000029ff337210 */ /* 0x000fe40000ffe4ff */
[----:B------:R-:W-:-:S02]  /*5bb0*/  LEA.HI R0, P3, R89, R42, RZ, 0x1 ;  /* 0x0000002a59007211 */ /* 0x000fc400078708ff */
[----:B------:R-:W-:Y:S02]  /*5bc0*/  LEA R42, P2, R40, R48, 0x2 ;  /* 0x00000030282a7211 */ /* 0x000fe400078410ff */
[C---:B------:R-:W-:Y:S02]  /*5bd0*/  SHF.L.U64.HI R51, R50.reuse, 0x1, R51 ;  /* 0x0000000132337819 */ /* 0x040fe40000010233 */
[----:B------:R-:W-:Y:S02]  /*5be0*/  SHF.L.U32 R50, R50, 0x1, RZ ;  /* 0x0000000132327819 */ /* 0x000fe400000006ff */
[----:B------:R-:W-:Y:S02]  /*5bf0*/  LEA.HI.X R43, R40, R49, R41, 0x2, P2 ;  /* 0x00000031282b7211 */ /* 0x000fe400010f1429 */
[----:B------:R-:W-:Y:S02]  /*5c00*/  IADD3.X R41, PT, PT, RZ, R89, RZ, P3, !PT ;  /* 0x00000059ff297210 */ /* 0x000fe40001ffe4ff */
[----:B------:R-:W-:-:S02]  /*5c10*/  LOP3.LUT R50, R50, 0xfffffffc, RZ, 0xc0, !PT ;  /* 0xfffffffc32327812 */ /* 0x000fc400078ec0ff */
[----:B------:R-:W-:Y:S02]  /*5c20*/  SHF.L.U32 R89, R0, 0x1, RZ ;  /* 0x0000000100597819 */ /* 0x000fe400000006ff */
[----:B------:R-:W-:Y:S02]  /*5c30*/  IADD3 R50, P1, PT, R48, R50, RZ ;  /* 0x0000003230327210 */ /* 0x000fe40007f3e0ff */
[----:B------:R-:W-:Y:S02]  /*5c40*/  LOP3.LUT R89, R89, 0xfffffffc, RZ, 0xc0, !PT ;  /* 0xfffffffc59597812 */ /* 0x000fe400078ec0ff */
[C---:B------:R-:W-:Y:S02]  /*5c50*/  IADD3.X R51, PT, PT, R49.reuse, R51, RZ, P1, !PT ;  /* 0x0000003331337210 */ /* 0x040fe40000ffe4ff */
[----:B------:R-:W-:Y:S02]  /*5c60*/  SHF.L.U64.HI R41, R0, 0x1, R41 ;  /* 0x0000000100297819 */ /* 0x000fe40000010229 */
[----:B------:R-:W-:Y:S01]  /*5c70*/  IADD3 R40, P1, PT, R48, R89, RZ ;  /* 0x0000005930287210 */ /* 0x000fe20007f3e0ff */
[----:B------:R4:W-:Y:S03]  /*5c80*/  REDG.E.ADD.F32.FTZ.RN.STRONG.GPU desc[UR12][R50.64], R45 ;  /* 0x0000002d320079a6 */ /* 0x0009e6000c12f30c */
[----:B------:R-:W-:Y:S01]  /*5c90*/  IADD3.X R41, PT, PT, R49, R41, RZ, P1, !PT ;  /* 0x0000002931297210 */ /* 0x000fe20000ffe4ff */
[----:B------:R4:W-:Y:S04]  /*5ca0*/  REDG.E.ADD.F32.FTZ.RN.STRONG.GPU desc[UR12][R42.64], R46 ;  /* 0x0000002e2a0079a6 */ /* 0x0009e8000c12f30c */
[----:B------:R4:W-:Y:S04]  /*5cb0*/  REDG.E.ADD.F32.FTZ.RN.STRONG.GPU desc[UR12][R40.64], R47 ;  /* 0x0000002f280079a6 */ /* 0x0009e8000c12f30c */
.L_x_1377:
[----:B------:R-:W-:Y:S05]  /*5cc0*/  BSYNC.RECONVERGENT B0 ;  /* 0x0000000000007941 */ /* 0x000fea0003800200 */
.L_x_1376:
[----:B------:R-:W5:Y:S02]  /*5cd0*/  LDC R0, c[0x0][0x370] ;  /* 0x0000dc00ff007b82 */ /* 0x000f640000000800 */
[----:B-----5:R-:W-:-:S13]  /*5ce0*/  ISETP.GE.U32.AND P1, PT, R0, 0x2, PT ;  /* 0x000000020000780c */ /* 0x020fda0003f26070 */
[----:B------:R-:W-:Y:S05]  /*5cf0*/  @!P1 BRA `(.L_x_1378) ;  /* 0x0000001400489947 */ /* 0x000fea0003800000 */
[----:B------:R-:W-:Y:S05]  /*5d00*/  @P0 BRA `(.L_x_1379) ;  /* 0x0000000000900947 */ /* 0x000fea0003800000 */
[----:B----4-:R-:W4:Y:S01]  /*5d10*/  LDC R47, c[0x0][0x374] ;  /* 0x0000dd00ff2f7b82 */ /* 0x010f220000000800 */
[----:B------:R-:W5:Y:S01]  /*5d20*/  S2R R46, SR_CTAID.Y ;  /* 0x00000000002e7919 */ /* 0x000f620000002600 */
[----:B------:R-:W-:-:S06]  /*5d30*/  ULOP3.LUT UR6, UR4, 0x1, URZ, 0xc0, !UPT ;  /* 0x0000000104067892 */ /* 0x000fcc000f8ec0ff */
[----:B-1----:R-:W1:Y:S08]  /*5d40*/  LDC.64 R42, c[0x0][0x3d0] ;  /* 0x0000f400ff2a7b82 */ /* 0x002e700000000a00 */
[----:B---3--:R-:W3:Y:S01]  /*5d50*/  LDC.64 R40, c[0x0][0x3c8] ;  /* 0x0000f200ff287b82 */ /* 0x008ee20000000a00 */
[----:B----4-:R-:W-:-:S04]  /*5d60*/  IMAD R45, R47, UR6, RZ ;  /* 0x000000062f2d7c24 */ /* 0x010fc8000f8e02ff */
[----:B------:R-:W-:-:S05]  /*5d70*/  IMAD R44, R45, R0, RZ ;  /* 0x000000002d2c7224 */ /* 0x000fca00078e02ff */
[----:B------:R-:W-:Y:S01]  /*5d80*/  SHF.L.U32 R49, R44, 0x1, RZ ;  /* 0x000000012c317819 */ /* 0x000fe200000006ff */
[----:B-----5:R-:W-:Y:S01]  /*5d90*/  IMAD R47, R47, UR8, R46 ;  /* 0x000000082f2f7c24 */ /* 0x020fe2000f8e022e */
[----:B------:R-:W-:Y:S02]  /*5da0*/  MOV R44, UR4 ;  /* 0x00000004002c7c02 */ /* 0x000fe40008000f00 */
[----:B------:R-:W-:Y:S01]  /*5db0*/  IADD3 R45, PT, PT, R45, R46, RZ ;  /* 0x0000002e2d2d7210 */ /* 0x000fe20007ffe0ff */
[----:B-1----:R-:W-:Y:S01]  /*5dc0*/  IMAD.WIDE R42, R49, 0x4, R42 ;  /* 0x00000004312a7825 */ /* 0x002fe200078e022a */
[----:B------:R-:W-:-:S03]  /*5dd0*/  LOP3.LUT P1, R44, R44, 0x2, RZ, 0xc0, !PT ;  /* 0x000000022c2c7812 */ /* 0x000fc6000782c0ff */
[----:B---3--:R-:W-:-:S04]  /*5de0*/  IMAD.WIDE.U32 R40, R45, 0x4, R40 ;  /* 0x000000042d287825 */ /* 0x008fc800078e0028 */
[----:B------:R-:W-:Y:S01]  /*5df0*/  IMAD.WIDE.U32 R42, R47, 0x8, R42 ;  /* 0x000000082f2a7825 */ /* 0x000fe200078e002a */
[----:B------:R-:W-:Y:S02]  /*5e00*/  IADD3 R47, PT, PT, -R44, 0x1, RZ ;  /* 0x000000012c2f7810 */ /* 0x000fe40007ffe1ff */
[----:B------:R-:W-:Y:S02]  /*5e10*/  SEL R44, R0, RZ, !P1 ;  /* 0x000000ff002c7207 */ /* 0x000fe40004800000 */
[----:B------:R1:W-:Y:S02]  /*5e20*/  STG.E.64 desc[UR12][R42.64], R82 ;  /* 0x000000522a007986 */ /* 0x0003e4000c101b0c */
[----:B------:R-:W-:Y:S01]  /*5e30*/  ISETP.NE.AND P0, PT, R44, -0x1, PT ;  /* 0xffffffff2c00780c */ /* 0x000fe20003f05270 */
[----:B------:R-:W-:Y:S06]  /*5e40*/  MEMBAR.ALL.GPU ;  /* 0x0000000000007992 */ /* 0x000fec000000a000 */
[----:B------:R-:W-:-:S00]  /*5e50*/  ERRBAR ;  /* 0x00000000000079ab */ /* 0x000fc00000000000 */
[----:B------:R-:W-:Y:S06]  /*5e60*/  CGAERRBAR ;  /* 0x00000000000075ab */ /* 0x000fec0000000000 */
[----:B------:R1:W-:Y:S01]  /*5e70*/  REDG.E.ADD.S32.STRONG.GPU desc[UR12][R40.64], R47 ;  /* 0x0000002f2800798e */ /* 0x0003e2000c12e30c */
[----:B------:R-:W-:Y:S05]  /*5e80*/  @!P0 BRA `(.L_x_1379) ;  /* 0x0000000000308947 */ /* 0x000fea0003800000 */
[----:B------:R-:W3:Y:S01]  /*5e90*/  LDC R46, c[0x0][0x2f8] ;  /* 0x0000be00ff2e7b82 */ /* 0x000ee20000000800 */
[----:B-1----:R-:W-:-:S07]  /*5ea0*/  MOV R43, 0xffffffff ;  /* 0xffffffff002b7802 */ /* 0x002fce0000000f00 */
.L_x_1380:
[----:B------:R-:W4:Y:S04]  /*5eb0*/  LDG.E.STRONG.GPU R45, desc[UR12][R40.64] ;  /* 0x0000000c282d7981 */ /* 0x000f28000c1ef900 */
[----:B----4-:R-:W-:Y:S01]  /*5ec0*/  CCTL.IVALL ;  /* 0x00000000ff00798f */ /* 0x010fe20002000000 */
[----:B------:R-:W1:Y:S01]  /*5ed0*/  LDC R42, c[0x0][0x370] ;  /* 0x0000dc00ff2a7b82 */ /* 0x000e620000000800 */
[----:B---3--:R-:W-:Y:S01]  /*5ee0*/  IADD3 R44, PT, PT, R46, -R46, RZ ;  /* 0x8000002e2e2c7210 */ /* 0x008fe20007ffe0ff */
[----:B------:R-:W-:Y:S05]  /*5ef0*/  YIELD ;  /* 0x0000000000007946 */ /* 0x000fea0003800000 */
[----:B------:R-:W-:-:S02]  /*5f00*/  ISETP.EQ.AND P0, PT, R44, RZ, PT ;  /* 0x000000ff2c00720c */ /* 0x000fc40003f02270 */
[----:B-1----:R-:W-:-:S11]  /*5f10*/  SEL R42, R42, RZ, !P1 ;  /* 0x000000ff2a2a7207 */ /* 0x002fd60004800000 */
[----:B------:R-:W-:-:S04]  /*5f20*/  @P0 MOV R43, R45 ;  /* 0x0000002d002b0202 */ /* 0x000fc80000000f00 */
[----:B------:R-:W-:-:S13]  /*5f30*/  ISETP.NE.AND P0, PT, R43, R42, PT ;  /* 0x0000002a2b00720c */ /* 0x000fda0003f05270 */
[----:B------:R-:W-:Y:S05]  /*5f40*/  @P0 BRA `(.L_x_1380) ;  /* 0xfffffffc00d80947 */ /* 0x000fea000383ffff */
.L_x_1379:
[----:B------:R-:W-:Y:S05]  /*5f50*/  WARPSYNC.ALL ;  /* 0x0000000000007948 */ /* 0x000fea0003800000 */
[----:B------:R-:W-:Y:S01]  /*5f60*/  ISETP.GE.U32.AND P0, PT, R0, 0x8, PT ;  /* 0x000000080000780c */ /* 0x000fe20003f06070 */
[----:B------:R-:W-:Y:S01]  /*5f70*/  BAR.SYNC.DEFER_BLOCKING 0x0 ;  /* 0x0000000000007b1d */ /* 0x000fe20000010000 */
[----:B--2-4-:R-:W-:-:S11]  /*5f80*/  HFMA2 R48, -RZ, RZ, 0, 0 ;  /* 0x00000000ff307431 */ /* 0x014fd600000001ff */
[----:B------:R-:W-:Y:S05]  /*5f90*/  @!P0 BRA `(.L_x_1381) ;  /* 0x0000000800988947 */ /* 0x000fea0003800000 */
[----:B------:R-:W2:Y:S01]  /*5fa0*/  S2UR UR6, SR_CTAID.Y ;  /* 0x00000000000679c3 */ /* 0x000ea20000002600 */
[----:B------:R-:W4:Y:S01]  /*5fb0*/  S2R R0, SR_TID.X ;  /* 0x0000000000007919 */ /* 0x000f220000002100 */
[----:B------:R-:W2:Y:S01]  /*5fc0*/  LDCU UR7, c[0x0][0x374] ;  /* 0x00006e80ff0777ac */ /* 0x000ea20008000800 */
[----:B------:R-:W-:Y:S01]  /*5fd0*/  MOV R50, RZ ;  /* 0x000000ff00327202 */ /* 0x000fe20000000f00 */
[----:B------:R-:W-:-:S04]  /*5fe0*/  UIADD3 UR21, UPT, UPT, -UR8, URZ, URZ ;  /* 0x000000ff08157290 */ /* 0x000fc8000fffe1ff */
[----:B------:R-:W0:Y:S01]  /*5ff0*/  S2UR UR10, SR_CTAID.X ;  /* 0x00000000000a79c3 */ /* 0x000e220000002500 */
[----:B--2---:R-:W-:Y:S02]  /*6000*/  UIMAD UR15, UR7, 0x3, UR6 ;  /* 0x00000003070f78a4 */ /* 0x004fe4000f8e0206 */
[----:B------:R-:W-:Y:S02]  /*6010*/  ULEA UR16, UR7, UR6, 0x1 ;  /* 0x0000000607107291 */ /* 0x000fe4000f8e08ff */
[----:B------:R-:W-:Y:S02]  /*6020*/  UIMAD UR17, UR7, 0x7, UR6 ;  /* 0x00000007071178a4 */ /* 0x000fe4000f8e0206 */
[----:B------:R-:W-:Y:S02]  /*6030*/  UIMAD UR18, UR7, 0x6, UR6 ;  /* 0x00000006071278a4 */ /* 0x000fe4000f8e0206 */
[----:B------:R-:W-:Y:S02]  /*6040*/  UIMAD UR19, UR7, 0x5, UR6 ;  /* 0x00000005071378a4 */ /* 0x000fe4000f8e0206 */
[----:B------:R-:W-:-:S02]  /*6050*/  ULEA UR20, UR7, UR6, 0x2 ;  /* 0x0000000607147291 */ /* 0x000fc4000f8e10ff */
[----:B0---4-:R-:W-:-:S12]  /*6060*/  UIADD3 UR7, UPT, UPT, UR6, UR7, URZ ;  /* 0x0000000706077290 */ /* 0x011fd8000fffe0ff */
.L_x_1382:
[----:B------:R-:W-:Y:S01]  /*6070*/  ISETP.NE.AND P5, PT, RZ, UR21, PT ;  /* 0x00000015ff007c0c */ /* 0x000fe2000bfa5270 */
[----:B------:R-:W-:Y:S01]  /*6080*/  UMOV UR8, UR10 ;  /* 0x0000000a00087c82 */ /* 0x000fe20008000000 */
[----:B-1----:R-:W-:Y:S02]  /*6090*/  IADD3 R41, PT, PT, R50, 0x1, RZ ;  /* 0x0000000132297810 */ /* 0x002fe40007ffe0ff */
[----:B------:R-:W-:Y:S02]  /*60a0*/  ISETP.NE.OR P5, PT, R87, RZ, !P5 ;  /* 0x000000ff5700720c */ /* 0x000fe40006fa5670 */
[----:B------:R-:W-:Y:S02]  /*60b0*/  ISETP.NE.AND P6, PT, R41, UR8, PT ;  /* 0x0000000829007c0c */ /* 0x000fe4000bfc5270 */
[----:B------:R-:W-:Y:S02]  /*60c0*/  MOV R87, R0 ;  /* 0x0000000000577202 */ /* 0x000fe40000000f00 */
[----:B------:R-:W-:-:S02]  /*60d0*/  MOV R43, UR4 ;  /* 0x00000004002b7c02 */ /* 0x000fc40008000f00 */
[----:B------:R-:W-:Y:S02]  /*60e0*/  ISETP.NE.OR P6, PT, R87, RZ, !P6 ;  /* 0x000000ff5700720c */ /* 0x000fe400077c5670 */
[----:B------:R-:W-:-:S03]  /*60f0*/  MOV R51, UR4 ;  /* 0x0000000400337c02 */ /* 0x000fc60008000f00 */
[----:B---3--:R-:W0:Y:S01]  /*6100*/  @!P5 LDC R40, c[0x0][0x374] ;  /* 0x0000dd00ff28db82 */ /* 0x008e220000000800 */
[----:B------:R-:W-:-:S07]  /*6110*/  @!P5 LOP3.LUT R43, R43, 0x1, RZ, 0xc0, !PT ;  /* 0x000000012b2bd812 */ /* 0x000fce00078ec0ff */
[----:B------:R-:W1:Y:S08]  /*6120*/  @!P5 LDC R41, c[0x0][0x370] ;  /* 0x0000dc00ff29db82 */ /* 0x000e700000000800 */
[----:B------:R-:W2:Y:S01]  /*6130*/  @!P6 LDC R46, c[0x0][0x374] ;  /* 0x0000dd00ff2eeb82 */ /* 0x000ea20000000800 */
[----:B0-----:R-:W-:-:S07]  /*6140*/  @!P5 IMAD R40, R43, R40, RZ ;  /* 0x000000282b28d224 */ /* 0x001fce00078e02ff */
[----:B------:R-:W0:Y:S01]  /*6150*/  @!P5 LDC.64 R44, c[0x0][0x3d0] ;  /* 0x0000f400ff2cdb82 */ /* 0x000e220000000a00 */
[----:B-1----:R-:W-:Y:S01]  /*6160*/  @!P5 IMAD R40, R40, R41, RZ ;  /* 0x000000292828d224 */ /* 0x002fe200078e02ff */
[----:B------:R-:W-:-:S06]  /*6170*/  IADD3 R41, PT, PT, R50, 0x2, RZ ;  /* 0x0000000232297810 */ /* 0x000fcc0007ffe0ff */
[----:B------:R-:W1:Y:S01]  /*6180*/  @!P6 LDC R43, c[0x0][0x370] ;  /* 0x0000dc00ff2beb82 */ /* 0x000e620000000800 */
[----:B------:R-:W-:Y:S02]  /*6190*/  ISETP.NE.AND P4, PT, R41, UR8, PT ;  /* 0x0000000829007c0c */ /* 0x000fe4000bf85270 */
[----:B------:R-:W-:Y:S02]  /*61a0*/  MOV R41, UR4 ;  /* 0x0000000400297c02 */ /* 0x000fe40008000f00 */
[----:B------:R-:W-:Y:S02]  /*61b0*/  ISETP.NE.OR P4, PT, R87, RZ, !P4 ;  /* 0x000000ff5700720c */ /* 0x000fe40006785670 */
[----:B------:R-:W-:-:S05]  /*61c0*/  @!P6 LOP3.LUT R41, R41, 0x1, RZ, 0xc0, !PT ;  /* 0x000000012929e812 */ /* 0x000fca00078ec0ff */
[----:B--2---:R-:W-:Y:S01]  /*61d0*/  @!P6 IMAD R46, R41, R46, RZ ;  /* 0x0000002e292ee224 */ /* 0x004fe200078e02ff */
[----:B------:R-:W-:-:S05]  /*61e0*/  @!P5 SHF.L.U32 R41, R40, 0x1, RZ ;  /* 0x000000012829d819 */ /* 0x000fca00000006ff */
[----:B------:R-:W2:Y:S01]  /*61f0*/  @!P4 LDC R48, c[0x0][0x374] ;  /* 0x0000dd00ff30cb82 */ /* 0x000ea20000000800 */
[----:B0-----:R-:W-:Y:S01]  /*6200*/  @!P5 IMAD.WIDE R44, R41, 0x4, R44 ;  /* 0x00000004292cd825 */ /* 0x001fe200078e022c */
[----:B------:R-:W-:-:S03]  /*6210*/  @!P4 LOP3.LUT R51, R51, 0x1, RZ, 0xc0, !PT ;  /* 0x000000013333c812 */ /* 0x000fc600078ec0ff */
[----:B-1----:R-:W-:Y:S01]  /*6220*/  @!P6 IMAD R46, R46, R43, RZ ;  /* 0x0000002b2e2ee224 */ /* 0x002fe200078e02ff */
[----:B------:R-:W-:Y:S02]  /*6230*/  MOV R43, UR6 ;  /* 0x00000006002b7c02 */ /* 0x000fe40008000f00 */
[----:B------:R-:W0:Y:S03]  /*6240*/  @!P4 LDC R47, c[0x0][0x370] ;  /* 0x0000dc00ff2fcb82 */ /* 0x000e260000000800 */
[----:B------:R-:W-:-:S05]  /*6250*/  @!P5 IMAD.WIDE.U32 R44, R43, 0x8, R44 ;  /* 0x000000082b2cd825 */ /* 0x000fca00078e002c */
[----:B------:R-:W1:Y:S01]  /*6260*/  @!P6 LDC.64 R40, c[0x0][0x3d0] ;  /* 0x0000f400ff28eb82 */ /* 0x000e620000000a00 */
[----:B------:R-:W3:Y:S01]  /*6270*/  @!P5 LDG.E.64 R44, desc[UR12][R44.64] ;  /* 0x0000000c2c2cd981 */ /* 0x000ee2000c1e1b00 */
[----:B------:R-:W-:-:S06]  /*6280*/  @!P6 SHF.L.U32 R49, R46, 0x1, RZ ;  /* 0x000000012e31e819 */ /* 0x000fcc00000006ff */
[----:B------:R-:W4:Y:S01]  /*6290*/  @!P4 LDC.64 R42, c[0x0][0x3d0] ;  /* 0x0000f400ff2acb82 */ /* 0x000f220000000a00 */
[----:B--2---:R-:W-:-:S04]  /*62a0*/  @!P4 IMAD R48, R51, R48, RZ ;  /* 0x000000303330c224 */ /* 0x004fc800078e02ff */
[----:B0-----:R-:W-:-:S05]  /*62b0*/  @!P4 IMAD R47, R48, R47, RZ ;  /* 0x0000002f302fc224 */ /* 0x001fca00078e02ff */
[----:B------:R-:W-:Y:S01]  /*62c0*/  @!P4 SHF.L.U32 R47, R47, 0x1, RZ ;  /* 0x000000012f2fc819 */ /* 0x000fe200000006ff */
[----:B-1----:R-:W-:Y:S01]  /*62d0*/  @!P6 IMAD.WIDE R40, R49, 0x4, R40 ;  /* 0x000000043128e825 */ /* 0x002fe200078e0228 */
[----:B------:R-:W-:-:S05]  /*62e0*/  MOV R49, UR7 ;  /* 0x0000000700317c02 */ /* 0x000fca0008000f00 */
[----:B------:R-:W-:-:S04]  /*62f0*/  @!P6 IMAD.WIDE.U32 R40, R49, 0x8, R40 ;  /* 0x000000083128e825 */ /* 0x000fc800078e0028 */
[----:B----4-:R-:W-:Y:S01]  /*6300*/  @!P4 IMAD.WIDE R42, R47, 0x4, R42 ;  /* 0x000000042f2ac825 */ /* 0x010fe200078e022a */
[----:B------:R-:W-:Y:S01]  /*6310*/  MOV R47, UR16 ;  /* 0x00000010002f7c02 */ /* 0x000fe20008000f00 */
[----:B------:R-:W2:Y:S04]  /*6320*/  @!P6 LDG.E.64 R40, desc[UR12][R40.64] ;  /* 0x0000000c2828e981 */ /* 0x000ea8000c1e1b00 */
[----:B------:R-:W-:-:S06]  /*6330*/  @!P4 IMAD.WIDE.U32 R42, R47, 0x8, R42 ;  /* 0x000000082f2ac825 */ /* 0x000fcc00078e002a */
[----:B------:R-:W4:Y:S01]  /*6340*/  @!P4 LDG.E.64 R42, desc[UR12][R42.64] ;  /* 0x0000000c2a2ac981 */ /* 0x000f22000c1e1b00 */
[C---:B------:R-:W-:Y:S02]  /*6350*/  IADD3 R46, PT, PT, R50.reuse, 0x3, RZ ;  /* 0x00000003322e7810 */ /* 0x040fe40007ffe0ff */
[----:B------:R-:W-:Y:S02]  /*6360*/  IADD3 R47, PT, PT, R50, 0x5, RZ ;  /* 0x00000005322f7810 */ /* 0x000fe40007ffe0ff */
[----:B------:R-:W-:Y:S02]  /*6370*/  ISETP.NE.AND P3, PT, R46, UR8, PT ;  /* 0x000000082e007c0c */ /* 0x000fe4000bf65270 */
[----:B------:R-:W-:Y:S02]  /*6380*/  IADD3 R46, PT, PT, R50, 0x4, RZ ;  /* 0x00000004322e7810 */ /* 0x000fe40007ffe0ff */
[----:B------:R-:W-:Y:S02]  /*6390*/  ISETP.NE.OR P3, PT, R87, RZ, !P3 ;  /* 0x000000ff5700720c */ /* 0x000fe40005f65670 */
[----:B------:R-:W-:-:S02]  /*63a0*/  ISETP.NE.AND P2, PT, R46, UR8, PT ;  /* 0x000000082e007c0c */ /* 0x000fc4000bf45270 */
[----:B------:R-:W-:Y:S02]  /*63b0*/  MOV R46, UR4 ;  /* 0x00000004002e7c02 */ /* 0x000fe40008000f00 */
[----:B------:R-:W-:Y:S02]  /*63c0*/  ISETP.NE.OR P2, PT, R87, RZ, !P2 ;  /* 0x000000ff5700720c */ /* 0x000fe40005745670 */
[----:B------:R-:W-:Y:S02]  /*63d0*/  ISETP.NE.AND P1, PT, R47, UR8, PT ;  /* 0x000000082f007c0c */ /* 0x000fe4000bf25270 */
[----:B------:R-:W-:Y:S02]  /*63e0*/  MOV R51, UR4 ;  /* 0x0000000400337c02 */ /* 0x000fe40008000f00 */
[----:B------:R-:W-:Y:S01]  /*63f0*/  ISETP.NE.OR P1, PT, R87, RZ, !P1 ;  /* 0x000000ff5700720c */ /* 0x000fe20004f25670 */
[----:B------:R-:W0:Y:S01]  /*6400*/  @!P3 LDC R49, c[0x0][0x374] ;  /* 0x0000dd00ff31bb82 */ /* 0x000e220000000800 */
[----:B------:R-:W-:-:S02]  /*6410*/  @!P3 LOP3.LUT R46, R46, 0x1, RZ, 0xc0, !PT ;  /* 0x000000012e2eb812 */ /* 0x000fc400078ec0ff */
[----:B------:R-:W-:-:S03]  /*6420*/  MOV R88, UR4 ;  /* 0x0000000400587c02 */ /* 0x000fc60008000f00 */
[----:B------:R-:W-:Y:S02]  /*6430*/  @!P2 LOP3.LUT R51, R51, 0x1, RZ, 0xc0, !PT ;  /* 0x000000013333a812 */ /* 0x000fe400078ec0ff */
[----:B------:R-:W1:Y:S01]  /*6440*/  @!P3 LDC R48, c[0x0][0x370] ;  /* 0x0000dc00ff30bb82 */ /* 0x000e620000000800 */
[----:B0-----:R-:W-:-:S07]  /*6450*/  @!P3 IMAD R49, R46, R49, RZ ;  /* 0x000000312e31b224 */ /* 0x001fce00078e02ff */
[----:B------:R-:W0:Y:S01]  /*6460*/  @!P2 LDC R46, c[0x0][0x374] ;  /* 0x0000dd00ff2eab82 */ /* 0x000e220000000800 */
[----:B-1----:R-:W-:-:S07]  /*6470*/  @!P3 IMAD R49, R49, R48, RZ ;  /* 0x000000303131b224 */ /* 0x002fce00078e02ff */
[----:B------:R-:W1:Y:S08]  /*6480*/  @!P2 LDC R48, c[0x0][0x370] ;  /* 0x0000dc00ff30ab82 */ /* 0x000e700000000800 */
[----:B------:R-:W5:Y:S01]  /*6490*/  @!P1 LDC R47, c[0x0][0x374] ;  /* 0x0000dd00ff2f9b82 */ /* 0x000f620000000800 */
[----:B0-----:R-:W-:Y:S01]  /*64a0*/  @!P2 IMAD R51, R51, R46, RZ ;  /* 0x0000002e3333a224 */ /* 0x001fe200078e02ff */
[----:B------:R-:W-:-:S04]  /*64b0*/  IADD3 R46, PT, PT, R50, 0x6, RZ ;  /* 0x00000006322e7810 */ /* 0x000fc80007ffe0ff */
[----:B------:R-:W-:Y:S01]  /*64c0*/  ISETP.NE.AND P0, PT, R46, UR8, PT ;  /* 0x000000082e007c0c */ /* 0x000fe2000bf05270 */
[----:B-1----:R-:W-:-:S03]  /*64d0*/  @!P2 IMAD R46, R51, R48, RZ ;  /* 0x00000030332ea224 */ /* 0x002fc600078e02ff */
[----:B------:R-:W-:Y:S02]  /*64e0*/  ISETP.NE.OR P0, PT, R87, RZ, !P0 ;  /* 0x000000ff5700720c */ /* 0x000fe40004705670 */
[----:B------:R-:W-:Y:S02]  /*64f0*/  MOV R48, UR4 ;  /* 0x0000000400307c02 */ /* 0x000fe40008000f00 */
[----:B------:R-:W-:Y:S02]  /*6500*/  @!P2 SHF.L.U32 R89, R46, 0x1, RZ ;  /* 0x000000012e59a819 */ /* 0x000fe400000006ff */
[----:B------:R-:W-:-:S05]  /*6510*/  @!P1 LOP3.LUT R48, R48, 0x1, RZ, 0xc0, !PT ;  /* 0x0000000130309812 */ /* 0x000fca00078ec0ff */
[----:B-----5:R-:W-:Y:S02]  /*6520*/  @!P1 IMAD R47, R48, R47, RZ ;  /* 0x0000002f302f9224 */ /* 0x020fe400078e02ff */
[----:B------:R-:W0:Y:S08]  /*6530*/  @!P1 LDC R48, c[0x0][0x370] ;  /* 0x0000dc00ff309b82 */ /* 0x000e300000000800 */
[----:B------:R-:W1:Y:S01]  /*6540*/  @!P0 LDC R51, c[0x0][0x374] ;  /* 0x0000dd00ff338b82 */ /* 0x000e620000000800 */
[----:B0-----:R-:W-:-:S02]  /*6550*/  @!P1 IMAD R48, R47, R48, RZ ;  /* 0x000000302f309224 */ /* 0x001fc400078e02ff */
[----:B---3--:R-:W-:Y:S01]  /*6560*/  @!P5 FADD.FTZ R82, R82, R44 ;  /* 0x0000002c5252d221 */ /* 0x008fe20000010000 */
[----:B------:R-:W-:Y:S01]  /*6570*/  MOV R44, UR4 ;  /* 0x00000004002c7c02 */ /* 0x000fe20008000f00 */
[----:B------:R-:W-:-:S03]  /*6580*/  @!P5 FADD.FTZ R83, R83, R45 ;  /* 0x0000002d5353d221 */ /* 0x000fc60000010000 */
[----:B------:R-:W0:Y:S01]  /*6590*/  @!P0 LDC R45, c[0x0][0x370] ;  /* 0x0000dc00ff2d8b82 */ /* 0x000e220000000800 */
[----:B------:R-:W-:-:S05]  /*65a0*/  @!P0 LOP3.LUT R44, R44, 0x1, RZ, 0xc0, !PT ;  /* 0x000000012c2c8812 */ /* 0x000fca00078ec0ff */
[----:B-1----:R-:W-:Y:S01]  /*65b0*/  @!P0 IMAD R44, R44, R51, RZ ;  /* 0x000000332c2c8224 */ /* 0x002fe200078e02ff */
[----:B------:R-:W-:-:S04]  /*65c0*/  IADD3 R51, PT, PT, R50, 0x7, RZ ;  /* 0x0000000732337810 */ /* 0x000fc80007ffe0ff */
[----:B------:R-:W-:Y:S02]  /*65d0*/  ISETP.NE.AND P5, PT, R51, UR8, PT ;  /* 0x0000000833007c0c */ /* 0x000fe4000bfa5270 */
[----:B------:R-:W-:Y:S02]  /*65e0*/  @!P3 SHF.L.U32 R51, R49, 0x1, RZ ;  /* 0x000000013133b819 */ /* 0x000fe400000006ff */
[----:B------:R-:W-:Y:S01]  /*65f0*/  ISETP.NE.OR P5, PT, R87, RZ, !P5 ;  /* 0x000000ff5700720c */ /* 0x000fe20006fa5670 */
[----:B0-----:R-:W-:Y:S02]  /*6600*/  @!P0 IMAD R47, R44, R45, RZ ;  /* 0x0000002d2c2f8224 */ /* 0x001fe400078e02ff */
[----:B------:R-:W0:Y:S10]  /*6610*/  @!P1 LDC.64 R44, c[0x0][0x3d0] ;  /* 0x0000f400ff2c9b82 */ /* 0x000e340000000a00 */
[----:B------:R-:W-:-:S02]  /*6620*/  @!P5 LOP3.LUT R88, R88, 0x1, RZ, 0xc0, !PT ;  /* 0x000000015858d812 */ /* 0x000fc400078ec0ff */
[----:B------:R-:W-:Y:S01]  /*6630*/  @!P0 SHF.L.U32 R47, R47, 0x1, RZ ;  /* 0x000000012f2f8819 */ /* 0x000fe200000006ff */
[----:B--2---:R-:W-:Y:S01]  /*6640*/  @!P6 FADD.FTZ R82, R82, R40 ;  /* 0x000000285252e221 */ /* 0x004fe20000010000 */
[----:B------:R-:W-:Y:S02]  /*6650*/  @!P6 FADD.FTZ R83, R83, R41 ;  /* 0x000000295353e221 */ /* 0x000fe40000010000 */
[----:B------:R-:W1:Y:S01]  /*6660*/  @!P3 LDC.64 R40, c[0x0][0x3d0] ;  /* 0x0000f400ff28bb82 */ /* 0x000e620000000a00 */
[----:B----4-:R-:W-:Y:S01]  /*6670*/  @!P4 FADD.FTZ R82, R82, R42 ;  /* 0x0000002a5252c221 */ /* 0x010fe20000010000 */
[----:B------:R-:W-:-:S06]  /*6680*/  @!P4 FADD.FTZ R83, R83, R43 ;  /* 0x0000002b5353c221 */ /* 0x000fcc0000010000 */
[----:B------:R-:W2:Y:S08]  /*6690*/  @!P5 LDC R49, c[0x0][0x374] ;  /* 0x0000dd00ff31db82 */ /* 0x000eb00000000800 */
[----:B------:R-:W3:Y:S01]  /*66a0*/  @!P2 LDC.64 R42, c[0x0][0x3d0] ;  /* 0x0000f400ff2aab82 */ /* 0x000ee20000000a00 */
[----:B-1----:R-:W-:Y:S01]  /*66b0*/  @!P3 IMAD.WIDE R40, R51, 0x4, R40 ;  /* 0x000000043328b825 */ /* 0x002fe200078e0228 */
[----:B------:R-:W-:-:S05]  /*66c0*/  MOV R51, UR15 ;  /* 0x0000000f00337c02 */ /* 0x000fca0008000f00 */
[----:B------:R-:W-:Y:S01]  /*66d0*/  @!P3 IMAD.WIDE.U32 R40, R51, 0x8, R40 ;  /* 0x000000083328b825 */ /* 0x000fe200078e0028 */
[----:B------:R-:W-:-:S03]  /*66e0*/  @!P1 SHF.L.U32 R51, R48, 0x1, RZ ;  /* 0x0000000130339819 */ /* 0x000fc600000006ff */
[----:B--2---:R-:W-:Y:S01]  /*66f0*/  @!P5 IMAD R48, R88, R49, RZ ;  /* 0x000000315830d224 */ /* 0x004fe200078e02ff */
[----:B------:R-:W-:Y:S01]  /*6700*/  MOV R49, UR20 ;  /* 0x0000001400317c02 */ /* 0x000fe20008000f00 */
[----:B0-----:R-:W-:Y:S01]  /*6710*/  @!P1 IMAD.WIDE R44, R51, 0x4, R44 ;  /* 0x00000004332c9825 */ /* 0x001fe200078e022c */
[----:B------:R-:W-:Y:S01]  /*6720*/  MOV R51, UR19 ;  /* 0x0000001300337c02 */ /* 0x000fe20008000f00 */
[----:B------:R-:W2:Y:S02]  /*6730*/  @!P3 LDG.E.64 R40, desc[UR12][R40.64] ;  /* 0x0000000c2828b981 */ /* 0x000ea4000c1e1b00 */
[----:B---3--:R-:W-:Y:S02]  /*6740*/  @!P2 IMAD.WIDE R42, R89, 0x4, R42 ;  /* 0x00000004592aa825 */ /* 0x008fe400078e022a */
[----:B------:R-:W0:Y:S02]  /*6750*/  @!P0 LDC.64 R88, c[0x0][0x3d0] ;  /* 0x0000f400ff588b82 */ /* 0x000e240000000a00 */
[----:B------:R-:W-:-:S04]  /*6760*/  @!P1 IMAD.WIDE.U32 R44, R51, 0x8, R44 ;  /* 0x00000008332c9825 */ /* 0x000fc800078e002c */
[----:B------:R-:W-:Y:S02]  /*6770*/  @!P2 IMAD.WIDE.U32 R42, R49, 0x8, R42 ;  /* 0x00000008312aa825 */ /* 0x000fe400078e002a */
[----:B------:R-:W1:Y:S01]  /*6780*/  @!P5 LDC R49, c[0x0][0x370] ;  /* 0x0000dc00ff31db82 */ /* 0x000e620000000800 */
[----:B------:R-:W3:Y:S04]  /*6790*/  @!P1 LDG.E.64 R44, desc[UR12][R44.64] ;  /* 0x0000000c2c2c9981 */ /* 0x000ee8000c1e1b00 */
[----:B------:R-:W4:Y:S01]  /*67a0*/  @!P2 LDG.E.64 R42, desc[UR12][R42.64] ;  /* 0x0000000c2a2aa981 */ /* 0x000f22000c1e1b00 */
[----:B0-----:R-:W-:Y:S01]  /*67b0*/  @!P0 IMAD.WIDE R88, R47, 0x4, R88 ;  /* 0x000000042f588825 */ /* 0x001fe200078e0258 */
[----:B------:R-:W-:-:S05]  /*67c0*/  MOV R47, UR18 ;  /* 0x00000012002f7c02 */ /* 0x000fca0008000f00 */
[----:B------:R-:W-:Y:S02]  /*67d0*/  @!P0 IMAD.WIDE.U32 R88, R47, 0x8, R88 ;  /* 0x000000082f588825 */ /* 0x000fe400078e0058 */
[----:B------:R-:W0:Y:S02]  /*67e0*/  @!P5 LDC.64 R46, c[0x0][0x3d0] ;  /* 0x0000f400ff2edb82 */ /* 0x000e240000000a00 */
[----:B-1----:R-:W-:-:S05]  /*67f0*/  @!P5 IMAD R48, R48, R49, RZ ;  /* 0x000000313030d224 */ /* 0x002fca00078e02ff */
[----:B------:R-:W-:Y:S02]  /*6800*/  @!P5 SHF.L.U32 R49, R48, 0x1, RZ ;  /* 0x000000013031d819 */ /* 0x000fe400000006ff */
[----:B------:R-:W-:-:S03]  /*6810*/  MOV R51, UR17 ;  /* 0x0000001100337c02 */ /* 0x000fc60008000f00 */
[----:B0-----:R-:W-:Y:S02]  /*6820*/  @!P5 IMAD.WIDE R48, R49, 0x4, R46 ;  /* 0x000000043130d825 */ /* 0x001fe400078e022e */
[----:B------:R-:W5:Y:S02]  /*6830*/  @!P0 LDG.E.64 R46, desc[UR12][R88.64] ;  /* 0x0000000c582e8981 */ /* 0x000f64000c1e1b00 */
[----:B------:R-:W-:-:S06]  /*6840*/  @!P5 IMAD.WIDE.U32 R48, R51, 0x8, R48 ;  /* 0x000000083330d825 */ /* 0x000fcc00078e0030 */
[----:B------:R-:W5:Y:S01]  /*6850*/  @!P5 LDG.E.64 R48, desc[UR12][R48.64] ;  /* 0x0000000c3030d981 */ /* 0x000f62000c1e1b00 */
        /* <DEDUP_REMOVED lines=13> */
[----:B------:R-:W-:Y:S01]  /*6930*/  @!P3 FADD.FTZ R83, R83, R41 ;  /* 0x000000295353b221 */ /* 0x000fe20000010000 */
[----:B-1----:R-:W-:-:S02]  /*6940*/  LOP3.LUT R41, R51, 0x7ffffff8, RZ, 0xc0, !PT ;  /* 0x7ffffff833297812 */ /* 0x002fc400078ec0ff */
[----:B----4-:R-:W-:Y:S01]  /*6950*/  @!P2 FADD.FTZ R82, R82, R42 ;  /* 0x0000002a5252a221 */ /* 0x010fe20000010000 */
[----:B------:R-:W-:-:S03]  /*6960*/  @!P2 FADD.FTZ R83, R83, R43 ;  /* 0x0000002b5353a221 */ /* 0x000fc60000010000 */
[----:B---3--:R-:W-:Y:S01]  /*6970*/  @!P1 FADD.FTZ R82, R82, R44 ;  /* 0x0000002c52529221 */ /* 0x008fe20000010000 */
[----:B------:R-:W-:Y:S01]  /*6980*/  @!P1 FADD.FTZ R83, R83, R45 ;  /* 0x0000002d53539221 */ /* 0x000fe20000010000 */
[----:B------:R-:W-:Y:S02]  /*6990*/  ISETP.NE.AND P1, PT, R50, R41, PT ;  /* 0x000000293200720c */ /* 0x000fe40003f25270 */
[----:B-----5:R-:W-:Y:S01]  /*69a0*/  @!P0 FADD.FTZ R82, R82, R46 ;  /* 0x0000002e52528221 */ /* 0x020fe20000010000 */
[----:B------:R-:W-:-:S03]  /*69b0*/  @!P0 FADD.FTZ R83, R83, R47 ;  /* 0x0000002f53538221 */ /* 0x000fc60000010000 */
[----:B------:R-:W-:Y:S01]  /*69c0*/  @!P5 FADD.FTZ R82, R82, R48 ;  /* 0x000000305252d221 */ /* 0x000fe20000010000 */
[----:B------:R-:W-:-:S06]  /*69d0*/  @!P5 FADD.FTZ R83, R83, R49 ;  /* 0x000000315353d221 */ /* 0x000fcc0000010000 */
[----:B------:R-:W-:Y:S05]  /*69e0*/  @P1 BRA `(.L_x_1382) ;  /* 0xfffffff400a01947 */ /* 0x000fea000383ffff */
[----:B------:R-:W-:-:S07]  /*69f0*/  MOV R48, R41 ;  /* 0x0000002900307202 */ /* 0x000fce0000000f00 */
.L_x_1381:
[----:B------:R-:W1:Y:S02]  /*6a00*/  LDC R0, c[0x0][0x370] ;  /* 0x0000dc00ff007b82 */ /* 0x000e640000000800 */
[----:B-1-3--:R-:W-:-:S13]  /*6a10*/  LOP3.LUT P0, R40, R0, 0x7, RZ, 0xc0, !PT ;  /* 0x0000000700287812 */ /* 0x00afda000780c0ff */
[----:B------:R-:W-:Y:S05]  /*6a20*/  @!P0 BRA `(.L_x_1378) ;  /* 0x0000000400fc8947 */ /* 0x000fea0003800000 */
[----:B------:R-:W-:-:S04]  /*6a30*/  IADD3 R40, PT, PT, R40, -0x1, RZ ;  /* 0xffffffff28287810 */ /* 0x000fc80007ffe0ff */
[----:B------:R-:W-:-:S13]  /*6a40*/  ISETP.GE.U32.AND P0, PT, R40, 0x3, PT ;  /* 0x000000032800780c */ /* 0x000fda0003f06070 */
[----:B------:R-:W-:Y:S05]  /*6a50*/  @!P0 BRA `(.L_x_1383) ;  /* 0x0000000400088947 */ /* 0x000fea0003800000 */
[----:B------:R-:W-:Y:S02]  /*6a60*/  ISETP.NE.AND P0, PT, R87, RZ, PT ;  /* 0x000000ff5700720c */ /* 0x000fe40003f05270 */
[C---:B------:R-:W-:Y:S02]  /*6a70*/  IADD3 R40, PT, PT, R48.reuse, 0x2, RZ ;  /* 0x0000000230287810 */ /* 0x040fe40007ffe0ff */
[----:B------:R-:W-:Y:S02]  /*6a80*/  IADD3 R41, PT, PT, R48, 0x1, RZ ;  /* 0x0000000130297810 */ /* 0x000fe40007ffe0ff */
[----:B------:R-:W-:Y:S02]  /*6a90*/  ISETP.EQ.OR P3, PT, R40, UR8, P0 ;  /* 0x0000000828007c0c */ /* 0x000fe40008762670 */
[----:B------:R-:W-:Y:S02]  /*6aa0*/  ISETP.EQ.OR P1, PT, R48, UR8, P0 ;  /* 0x0000000830007c0c */ /* 0x000fe40008722670 */
[----:B------:R-:W-:-:S02]  /*6ab0*/  ISETP.EQ.OR P2, PT, R41, UR8, P0 ;  /* 0x0000000829007c0c */ /* 0x000fc40008742670 */
[----:B------:R-:W-:Y:S02]  /*6ac0*/  MOV R44, UR4 ;  /* 0x00000004002c7c02 */ /* 0x000fe40008000f00 */
[----:B------:R-:W-:-:S05]  /*6ad0*/  MOV R49, UR4 ;  /* 0x0000000400317c02 */ /* 0x000fca0008000f00 */
[----:B------:R-:W1:Y:S01]  /*6ae0*/  @!P3 S2R R45, SR_CTAID.Y ;  /* 0x00000000002db919 */ /* 0x000e620000002600 */
[----:B------:R-:W-:Y:S01]  /*6af0*/  @!P3 LOP3.LUT R44, R44, 0x1, RZ, 0xc0, !PT ;  /* 0x000000012c2cb812 */ /* 0x000fe200078ec0ff */
[----:B------:R-:W2:Y:S01]  /*6b00*/  @!P1 LDC R42, c[0x0][0x374] ;  /* 0x0000dd00ff2a9b82 */ /* 0x000ea20000000800 */
[----:B------:R-:W-:Y:S01]  /*6b10*/  @!P1 LOP3.LUT R49, R49, 0x1, RZ, 0xc0, !PT ;  /* 0x0000000131319812 */ /* 0x000fe200078ec0ff */
[----:B------:R-:W2:Y:S01]  /*6b20*/  @!P1 S2R R89, SR_CTAID.Y ;  /* 0x0000000000599919 */ /* 0x000ea20000002600 */
[----:B------:R-:W3:Y:S05]  /*6b30*/  @!P2 S2R R41, SR_CTAID.Y ;  /* 0x000000000029a919 */ /* 0x000eea0000002600 */
[----:B------:R-:W4:Y:S08]  /*6b40*/  @!P2 LDC R43, c[0x0][0x374] ;  /* 0x0000dd00ff2bab82 */ /* 0x000f300000000800 */
[----:B------:R-:W1:Y:S08]  /*6b50*/  @!P3 LDC R47, c[0x0][0x374] ;  /* 0x0000dd00ff2fbb82 */ /* 0x000e700000000800 */
[----:B------:R-:W5:Y:S01]  /*6b60*/  @!P1 LDC.64 R50, c[0x0][0x3d0] ;  /* 0x0000f400ff329b82 */ /* 0x000f620000000a00 */
[----:B--2---:R-:W-:-:S02]  /*6b70*/  @!P1 IMAD R89, R48, R42, R89 ;  /* 0x0000002a30599224 */ /* 0x004fc400078e0259 */
[-C--:B-1----:R-:W-:Y:S02]  /*6b80*/  @!P3 IMAD R45, R40, R47.reuse, R45 ;  /* 0x0000002f282db224 */ /* 0x082fe400078e022d */
[----:B------:R-:W-:Y:S01]  /*6b90*/  @!P3 IMAD R47, R44, R47, RZ ;  /* 0x0000002f2c2fb224 */ /* 0x000fe200078e02ff */
[----:B------:R-:W-:Y:S01]  /*6ba0*/  MOV R44, UR4 ;  /* 0x00000004002c7c02 */ /* 0x000fe20008000f00 */
[----:B------:R-:W-:Y:S01]  /*6bb0*/  @!P1 IMAD R40, R49, R42, RZ ;  /* 0x0000002a31289224 */ /* 0x000fe200078e02ff */
[C---:B------:R-:W-:Y:S01]  /*6bc0*/  IADD3 R49, PT, PT, R48.reuse, 0x3, RZ ;  /* 0x0000000330317810 */ /* 0x040fe20007ffe0ff */
[----:B----4-:R-:W-:Y:S01]  /*6bd0*/  @!P2 IMAD R42, R48, R43, R43 ;  /* 0x0000002b302aa224 */ /* 0x010fe200078e022b */
[----:B------:R-:W-:Y:S01]  /*6be0*/  @!P2 LOP3.LUT R44, R44, 0x1, RZ, 0xc0, !PT ;  /* 0x000000012c2ca812 */ /* 0x000fe200078ec0ff */
[-C--:B------:R-:W-:Y:S01]  /*6bf0*/  @!P1 IMAD R40, R40, R0.reuse, RZ ;  /* 0x0000000028289224 */ /* 0x080fe200078e02ff */
[----:B------:R-:W-:Y:S01]  /*6c00*/  ISETP.EQ.OR P0, PT, R49, UR8, P0 ;  /* 0x0000000831007c0c */ /* 0x000fe20008702670 */
[-C--:B------:R-:W-:Y:S01]  /*6c10*/  @!P3 IMAD R47, R47, R0.reuse, RZ ;  /* 0x000000002f2fb224 */ /* 0x080fe200078e02ff */
[----:B---3--:R-:W-:Y:S01]  /*6c20*/  @!P2 IADD3 R41, PT, PT, R42, R41, RZ ;  /* 0x000000292a29a210 */ /* 0x008fe20007ffe0ff */
[----:B------:R-:W-:Y:S01]  /*6c30*/  @!P2 IMAD R44, R44, R43, RZ ;  /* 0x0000002b2c2ca224 */ /* 0x000fe200078e02ff */
[----:B------:R-:W-:Y:S01]  /*6c40*/  @!P1 SHF.L.U32 R46, R40, 0x1, RZ ;  /* 0x00000001282e9819 */ /* 0x000fe200000006ff */
[----:B------:R-:W1:Y:S01]  /*6c50*/  @!P2 LDC.64 R42, c[0x0][0x3d0] ;  /* 0x0000f400ff2aab82 */ /* 0x000e620000000a00 */
[----:B------:R-:W-:Y:S01]  /*6c60*/  @!P3 SHF.L.U32 R47, R47, 0x1, RZ ;  /* 0x000000012f2fb819 */ /* 0x000fe200000006ff */
[----:B------:R-:W-:-:S02]  /*6c70*/  @!P2 IMAD R40, R44, R0, RZ ;  /* 0x000000002c28a224 */ /* 0x000fc400078e02ff */
[----:B-----5:R-:W-:-:S03]  /*6c80*/  @!P1 IMAD.WIDE R50, R46, 0x4, R50 ;  /* 0x000000042e329825 */ /* 0x020fc600078e0232 */
[----:B------:R-:W-:Y:S01]  /*6c90*/  @!P2 SHF.L.U32 R40, R40, 0x1, RZ ;  /* 0x000000012828a819 */ /* 0x000fe200000006ff */
[----:B------:R-:W2:Y:S01]  /*6ca0*/  @!P0 S2R R44, SR_CTAID.Y ;  /* 0x00000000002c8919 */ /* 0x000ea20000002600 */
[----:B------:R-:W2:Y:S01]  /*6cb0*/  @!P0 LDC R46, c[0x0][0x374] ;  /* 0x0000dd00ff2e8b82 */ /* 0x000ea20000000800 */
[----:B------:R-:W-:-:S04]  /*6cc0*/  @!P1 IMAD.WIDE.U32 R50, R89, 0x8, R50 ;  /* 0x0000000859329825 */ /* 0x000fc800078e0032 */
[----:B-1----:R-:W-:-:S04]  /*6cd0*/  @!P2 IMAD.WIDE R42, R40, 0x4, R42 ;  /* 0x00000004282aa825 */ /* 0x002fc800078e022a */
[----:B------:R-:W-:Y:S02]  /*6ce0*/  @!P2 IMAD.WIDE.U32 R42, R41, 0x8, R42 ;  /* 0x00000008292aa825 */ /* 0x000fe400078e002a */
[----:B------:R-:W1:Y:S04]  /*6cf0*/  @!P3 LDC.64 R40, c[0x0][0x3d0] ;  /* 0x0000f400ff28bb82 */ /* 0x000e680000000a00 */
[----:B------:R-:W3:Y:S01]  /*6d00*/  @!P2 LDG.E.64 R42, desc[UR12][R42.64] ;  /* 0x0000000c2a2aa981 */ /* 0x000ee2000c1e1b00 */
[----:B--2---:R-:W-:Y:S01]  /*6d10*/  @!P0 IMAD R44, R49, R46, R44 ;  /* 0x0000002e312c8224 */ /* 0x004fe200078e022c */
[----:B------:R-:W-:-:S04]  /*6d20*/  MOV R49, UR4 ;  /* 0x0000000400317c02 */ /* 0x000fc80008000f00 */
[----:B------:R-:W-:-:S05]  /*6d30*/  @!P0 LOP3.LUT R49, R49, 0x1, RZ, 0xc0, !PT ;  /* 0x0000000131318812 */ /* 0x000fca00078ec0ff */
[----:B------:R-:W-:-:S04]  /*6d40*/  @!P0 IMAD R49, R49, R46, RZ ;  /* 0x0000002e31318224 */ /* 0x000fc800078e02ff */
[----:B------:R-:W-:Y:S02]  /*6d50*/  @!P0 IMAD R49, R49, R0, RZ ;  /* 0x0000000031318224 */ /* 0x000fe400078e02ff */
[----:B-1----:R-:W-:Y:S02]  /*6d60*/  @!P3 IMAD.WIDE R88, R47, 0x4, R40 ;  /* 0x000000042f58b825 */ /* 0x002fe400078e0228 */
[----:B------:R-:W1:Y:S01]  /*6d70*/  @!P0 LDC.64 R46, c[0x0][0x3d0] ;  /* 0x0000f400ff2e8b82 */ /* 0x000e620000000a00 */
[----:B------:R-:W-:Y:S01]  /*6d80*/  @!P0 SHF.L.U32 R49, R49, 0x1, RZ ;  /* 0x0000000131318819 */ /* 0x000fe200000006ff */
[----:B------:R-:W0:Y:S01]  /*6d90*/  @!P1 LDG.E.64 R40, desc[UR12][R50.64] ;  /* 0x0000000c32289981 */ /* 0x000e22000c1e1b00 */
[----:B------:R-:W-:-:S04]  /*6da0*/  @!P3 IMAD.WIDE.U32 R88, R45, 0x8, R88 ;  /* 0x000000082d58b825 */ /* 0x000fc800078e0058 */
[----:B-1----:R-:W-:-:S04]  /*6db0*/  @!P0 IMAD.WIDE R46, R49, 0x4, R46 ;  /* 0x00000004312e8825 */ /* 0x002fc800078e022e */
[----:B------:R-:W-:Y:S02]  /*6dc0*/  @!P0 IMAD.WIDE.U32 R46, R44, 0x8, R46 ;  /* 0x000000082c2e8825 */ /* 0x000fe400078e002e */
[----:B------:R-:W2:Y:S04]  /*6dd0*/  @!P3 LDG.E.64 R44, desc[UR12][R88.64] ;  /* 0x0000000c582cb981 */ /* 0x000ea8000c1e1b00 */
[----:B------:R-:W4:Y:S01]  /*6de0*/  @!P0 LDG.E.64 R46, desc[UR12][R46.64] ;  /* 0x0000000c2e2e8981 */ /* 0x000f22000c1e1b00 */
[----:B------:R-:W-:Y:S01]  /*6df0*/  IADD3 R48, PT, PT, R48, 0x4, RZ ;  /* 0x0000000430307810 */ /* 0x000fe20007ffe0ff */
[----:B0-----:R-:W-:Y:S01]  /*6e00*/  @!P1 FADD.FTZ R82, R82, R40 ;  /* 0x0000002852529221 */ /* 0x001fe20000010000 */
[----:B------:R-:W-:-:S03]  /*6e10*/  @!P1 FADD.FTZ R83, R83, R41 ;  /* 0x0000002953539221 */ /* 0x000fc60000010000 */
[----:B---3--:R-:W-:Y:S01]  /*6e20*/  @!P2 FADD.FTZ R82, R82, R42 ;  /* 0x0000002a5252a221 */ /* 0x008fe20000010000 */
[----:B------:R-:W-:-:S03]  /*6e30*/  @!P2 FADD.FTZ R83, R83, R43 ;  /* 0x0000002b5353a221 */ /* 0x000fc60000010000 */
[----:B--2---:R-:W-:Y:S01]  /*6e40*/  @!P3 FADD.FTZ R82, R82, R44 ;  /* 0x0000002c5252b221 */ /* 0x004fe20000010000 */
[----:B------:R-:W-:-:S03]  /*6e50*/  @!P3 FADD.FTZ R83, R83, R45 ;  /* 0x0000002d5353b221 */ /* 0x000fc60000010000 */
[----:B----4-:R-:W-:Y:S01]  /*6e60*/  @!P0 FADD.FTZ R82, R82, R46 ;  /* 0x0000002e52528221 */ /* 0x010fe20000010000 */
[----:B------:R-:W-:-:S07]  /*6e70*/  @!P0 FADD.FTZ R83, R83, R47 ;  /* 0x0000002f53538221 */ /* 0x000fce0000010000 */
.L_x_1383:
[----:B------:R-:W-:-:S13]  /*6e80*/  LOP3.LUT P0, R40, R0, 0x3, RZ, 0xc0, !PT ;  /* 0x0000000300287812 */ /* 0x000fda000780c0ff */
[----:B------:R-:W-:Y:S05]  /*6e90*/  @!P0 BRA `(.L_x_1378) ;  /* 0x0000000000e08947 */ /* 0x000fea0003800000 */
[----:B------:R-:W-:-:S13]  /*6ea0*/  ISETP.NE.AND P0, PT, R40, 0x1, PT ;  /* 0x000000012800780c */ /* 0x000fda0003f05270 */
[----:B------:R-:W-:Y:S05]  /*6eb0*/  @!P0 BRA `(.L_x_1384) ;  /* 0x0000000000888947 */ /* 0x000fea0003800000 */
[----:B------:R-:W-:Y:S02]  /*6ec0*/  ISETP.NE.AND P0, PT, R87, RZ, PT ;  /* 0x000000ff5700720c */ /* 0x000fe40003f05270 */
[C---:B------:R-:W-:Y:S02]  /*6ed0*/  IADD3 R40, PT, PT, R48.reuse, 0x1, RZ ;  /* 0x0000000130287810 */ /* 0x040fe40007ffe0ff */
[----:B------:R-:W-:Y:S02]  /*6ee0*/  ISETP.EQ.OR P1, PT, R48, UR8, P0 ;  /* 0x0000000830007c0c */ /* 0x000fe40008722670 */
[----:B------:R-:W-:Y:S02]  /*6ef0*/  ISETP.EQ.OR P0, PT, R40, UR8, P0 ;  /* 0x0000000828007c0c */ /* 0x000fe40008702670 */
[----:B------:R-:W-:Y:S02]  /*6f00*/  MOV R50, UR4 ;  /* 0x0000000400327c02 */ /* 0x000fe40008000f00 */
[----:B------:R-:W-:-:S07]  /*6f10*/  MOV R51, UR4 ;  /* 0x0000000400337c02 */ /* 0x000fce0008000f00 */
[----:B------:R-:W1:Y:S01]  /*6f20*/  @!P1 LDC R45, c[0x0][0x374] ;  /* 0x0000dd00ff2d9b82 */ /* 0x000e620000000800 */
[----:B------:R-:W2:Y:S01]  /*6f30*/  @!P1 S2R R46, SR_CTAID.Y ;  /* 0x00000000002e9919 */ /* 0x000ea20000002600 */
[----:B------:R-:W-:Y:S01]  /*6f40*/  @!P1 LOP3.LUT R50, R50, 0x1, RZ, 0xc0, !PT ;  /* 0x0000000132329812 */ /* 0x000fe200078ec0ff */
[----:B------:R-:W3:Y:S05]  /*6f50*/  @!P0 S2R R44, SR_CTAID.Y ;  /* 0x00000000002c8919 */ /* 0x000eea0000002600 */
[----:B------:R-:W4:Y:S08]  /*6f60*/  @!P0 LDC R47, c[0x0][0x374] ;  /* 0x0000dd00ff2f8b82 */ /* 0x000f300000000800 */
[----:B------:R-:W5:Y:S08]  /*6f70*/  @!P1 LDC.64 R42, c[0x0][0x3d0] ;  /* 0x0000f400ff2a9b82 */ /* 0x000f700000000a00 */
[----:B------:R-:W0:Y:S01]  /*6f80*/  @!P0 LDC.64 R40, c[0x0][0x3d0] ;  /* 0x0000f400ff288b82 */ /* 0x000e220000000a00 */
[----:B-1----:R-:W-:Y:S01]  /*6f90*/  @!P1 IMAD R49, R50, R45, RZ ;  /* 0x0000002d32319224 */ /* 0x002fe200078e02ff */
[----:B------:R-:W-:-:S03]  /*6fa0*/  @!P0 LOP3.LUT R50, R51, 0x1, RZ, 0xc0, !PT ;  /* 0x0000000133328812 */ /* 0x000fc600078ec0ff */
[----:B------:R-:W-:Y:S02]  /*6fb0*/  @!P1 IMAD R49, R49, R0, RZ ;  /* 0x0000000031319224 */ /* 0x000fe400078e02ff */
[----:B----4-:R-:W-:-:S03]  /*6fc0*/  @!P0 IMAD R51, R50, R47, RZ ;  /* 0x0000002f32338224 */ /* 0x010fc600078e02ff */
[----:B------:R-:W-:Y:S01]  /*6fd0*/  @!P1 SHF.L.U32 R49, R49, 0x1, RZ ;  /* 0x0000000131319819 */ /* 0x000fe200000006ff */
[C---:B------:R-:W-:Y:S02]  /*6fe0*/  @!P0 IMAD R47, R48.reuse, R47, R47 ;  /* 0x0000002f302f8224 */ /* 0x040fe400078e022f */
[----:B------:R-:W-:Y:S02]  /*6ff0*/  @!P0 IMAD R51, R51, R0, RZ ;  /* 0x0000000033338224 */ /* 0x000fe400078e02ff */
[----:B--2---:R-:W-:Y:S01]  /*7000*/  @!P1 IMAD R45, R48, R45, R46 ;  /* 0x0000002d302d9224 */ /* 0x004fe200078e022e */
[----:B---3--:R-:W-:Y:S01]  /*7010*/  @!P0 IADD3 R47, PT, PT, R47, R44, RZ ;  /* 0x0000002c2f2f8210 */ /* 0x008fe20007ffe0ff */
[----:B-----5:R-:W-:Y:S01]  /*7020*/  @!P1 IMAD.WIDE R42, R49, 0x4, R42 ;  /* 0x00000004312a9825 */ /* 0x020fe200078e022a */
[----:B------:R-:W-:-:S03]  /*7030*/  @!P0 SHF.L.U32 R51, R51, 0x1, RZ ;  /* 0x0000000133338819 */ /* 0x000fc600000006ff */
[----:B------:R-:W-:-:S04]  /*7040*/  @!P1 IMAD.WIDE.U32 R42, R45, 0x8, R42 ;  /* 0x000000082d2a9825 */ /* 0x000fc800078e002a */
[----:B0-----:R-:W-:Y:S02]  /*7050*/  @!P0 IMAD.WIDE R40, R51, 0x4, R40 ;  /* 0x0000000433288825 */ /* 0x001fe400078e0228 */
        /* <DEDUP_REMOVED lines=8> */
.L_x_1384:
[----:B------:R-:W-:Y:S01]  /*70e0*/  ISETP.NE.AND P0, PT, R48, UR8, PT ;  /* 0x0000000830007c0c */ /* 0x000fe2000bf05270 */
[----:B------:R-:W-:Y:S01]  /*70f0*/  BSSY.RECONVERGENT B0, `(.L_x_1378) ;  /* 0x0000012000007945 */ /* 0x000fe20003800200 */
[----:B------:R-:W-:Y:S02]  /*7100*/  LOP3.LUT R40, R0, 0x1, RZ, 0xc0, !PT ;  /* 0x0000000100287812 */ /* 0x000fe400078ec0ff */
[----:B------:R-:W-:-:S04]  /*7110*/  ISETP.NE.OR P0, PT, R87, RZ, !P0 ;  /* 0x000000ff5700720c */ /* 0x000fc80004705670 */
[----:B------:R-:W-:-:S13]  /*7120*/  ISETP.NE.U32.OR P0, PT, R40, 0x1, P0 ;  /* 0x000000012800780c */ /* 0x000fda0000705470 */
[----:B------:R-:W-:Y:S05]  /*7130*/  @P0 BRA `(.L_x_1385) ;  /* 0x0000000000340947 */ /* 0x000fea0003800000 */
[----:B------:R-:W1:Y:S01]  /*7140*/  LDCU UR7, c[0x0][0x374] ;  /* 0x00006e80ff0777ac */ /* 0x000e620008000800 */
[----:B------:R-:W2:Y:S01]  /*7150*/  S2R R45, SR_CTAID.Y ;  /* 0x00000000002d7919 */ /* 0x000ea20000002600 */
[----:B------:R-:W3:Y:S01]  /*7160*/  LDC.64 R40, c[0x0][0x3d0] ;  /* 0x0000f400ff287b82 */ /* 0x000ee20000000a00 */
[----:B------:R-:W-:-:S04]  /*7170*/  ULOP3.LUT UR6, UR4, 0x1, URZ, 0xc0, !UPT ;  /* 0x0000000104067892 */ /* 0x000fc8000f8ec0ff */
[----:B-1----:R-:W-:-:S06]  /*7180*/  UIMAD UR6, UR6, UR7, URZ ;  /* 0x00000007060672a4 */ /* 0x002fcc000f8e02ff */
[----:B------:R-:W-:-:S05]  /*7190*/  IMAD R0, R0, UR6, RZ ;  /* 0x0000000600007c24 */ /* 0x000fca000f8e02ff */
[----:B------:R-:W-:-:S05]  /*71a0*/  SHF.L.U32 R43, R0, 0x1, RZ ;  /* 0x00000001002b7819 */ /* 0x000fca00000006ff */
[----:B---3--:R-:W-:-:S04]  /*71b0*/  IMAD.WIDE R40, R43, 0x4, R40 ;  /* 0x000000042b287825 */ /* 0x008fc800078e0228 */
[----:B--2---:R-:W-:-:S04]  /*71c0*/  IMAD R43, R48, UR7, R45 ;  /* 0x00000007302b7c24 */ /* 0x004fc8000f8e022d */
[----:B------:R-:W-:-:S06]  /*71d0*/  IMAD.WIDE.U32 R40, R43, 0x8, R40 ;  /* 0x000000082b287825 */ /* 0x000fcc00078e0028 */
[----:B------:R-:W0:Y:S02]  /*71e0*/  LDG.E.64 R40, desc[UR12][R40.64] ;  /* 0x0000000c28287981 */ /* 0x000e24000c1e1b00 */
[----:B0-----:R-:W-:Y:S01]  /*71f0*/  FADD.FTZ R82, R82, R40 ;  /* 0x0000002852527221 */ /* 0x001fe20000010000 */
[----:B------:R-:W-:-:S07]  /*7200*/  FADD.FTZ R83, R83, R41 ;  /* 0x0000002953537221 */ /* 0x000fce0000010000 */
.L_x_1385:
[----:B------:R-:W-:Y:S05]  /*7210*/  BSYNC.RECONVERGENT B0 ;  /* 0x0000000000007941 */ /* 0x000fea0003800200 */
.L_x_1378:
[----:B------:R-:W5:Y:S01]  /*7220*/  S2UR UR7, SR_CgaCtaId ;  /* 0x00000000000779c3 */ /* 0x000f620000008800 */
[----:B------:R-:W-:Y:S01]  /*7230*/  ISETP.NE.AND P0, PT, R87, RZ, PT ;  /* 0x000000ff5700720c */ /* 0x000fe20003f05270 */
[----:B------:R-:W-:Y:S01]  /*7240*/  UMOV UR6, 0x400 ;  /* 0x0000040000067882 */ /* 0x000fe20000000000 */
[----:B------:R-:W0:Y:S01]  /*7250*/  LDCU UR9, c[0x0][0x42c] ;  /* 0x00008580ff0977ac */ /* 0x000e220008000800 */
[----:B----4-:R-:W-:Y:S01]  /*7260*/  FADD.FTZ R45, R80, -UR11 ;  /* 0x8000000b502d7e21 */ /* 0x010fe20008010000 */
[----:B------:R-:W-:Y:S01]  /*7270*/  FADD.FTZ R81, R81, -UR11 ;  /* 0x8000000b51517e21 */ /* 0x000fe20008010000 */
[----:B------:R-:W-:Y:S01]  /*7280*/  FADD.FTZ R76, R76, -UR11 ;  /* 0x8000000b4c4c7e21 */ /* 0x000fe20008010000 */
[----:B------:R-:W4:Y:S01]  /*7290*/  LDCU.U8 UR10, c[0x0][0x414] ;  /* 0x00008280ff0a77ac */ /* 0x000f220008000000 */
[----:B------:R-:W1:Y:S01]  /*72a0*/  LDC R41, c[0x0][0x41c] ;  /* 0x00010700ff297b82 */ /* 0x000e620000000800 */
[----:B------:R-:W-:Y:S01]  /*72b0*/  FADD.FTZ R77, R77, -UR11 ;  /* 0x8000000b4d4d7e21 */ /* 0x000fe20008010000 */
[----:B------:R-:W-:Y:S01]  /*72c0*/  FMUL.FTZ R45, R45, UR14 ;  /* 0x0000000e2d2d7c20 */ /* 0x000fe20008410000 */
[----:B-----5:R-:W-:-:S02]  /*72d0*/  ULEA UR6, UR7, UR6, 0x18 ;  /* 0x0000000607067291 */ /* 0x020fc4000f8ec0ff */
[----:B----4-:R-:W-:Y:S01]  /*72e0*/  UISETP.NE.AND UP0, UPT, UR10, URZ, UPT ;  /* 0x000000ff0a00728c */ /* 0x010fe2000bf05270 */
[----:B-1----:R-:W-:-:S06]  /*72f0*/  IMAD R0, R41, UR8, R86 ;  /* 0x0000000829007c24 */ /* 0x002fcc000f8e0256 */
[----:B------:R-:W-:Y:S01]  /*7300*/  @!P0 STS.64 [UR6+0xc0], R82 ;  /* 0x0000c052ff008988 */ /* 0x000fe20008000a06 */
[----:B------:R-:W-:Y:S01]  /*7310*/  BAR.SYNC.DEFER_BLOCKING 0x0 ;  /* 0x0000000000007b1d */ /* 0x000fe20000010000 */
[----:B------:R-:W-:-:S05]  /*7320*/  SHF.R.S32.HI R41, RZ, 0x1f, R0 ;  /* 0x0000001fff297819 */ /* 0x000fca0000011400 */
[----:B------:R-:W0:Y:S01]  /*7330*/  LDS.64 R42, [UR6+0xc0] ;  /* 0x0000c006ff2a7984 */ /* 0x000e220008000a00 */
[----:B------:R-:W1:Y:S02]  /*7340*/  LDCU.64 UR6, c[0x0][0x400] ;  /* 0x00008000ff0677ac */ /* 0x000e640008000a00 */
[----:B-1----:R-:W-:-:S04]  /*7350*/  ISETP.GE.U32.AND P0, PT, R0, UR6, PT ;  /* 0x0000000600007c0c */ /* 0x002fc8000bf06070 */
[----:B------:R-:W-:Y:S01]  /*7360*/  ISETP.GE.AND.EX P0, PT, R41, UR7, PT, P0 ;  /* 0x0000000729007c0c */ /* 0x000fe2000bf06300 */
[----:B0-----:R-:W-:Y:S01]  /*7370*/  FMUL.FTZ R42, R42, UR9 ;  /* 0x000000092a2a7c20 */ /* 0x001fe20008410000 */
[----:B---3--:R-:W-:Y:S01]  /*7380*/  FMUL.FTZ R40, R43, UR9 ;  /* 0x000000092b287c20 */ /* 0x008fe20008410000 */
[----:B------:R-:W-:-:S03]  /*7390*/  FMUL.FTZ R43, R81, UR14 ;  /* 0x0000000e512b7c20 */ /* 0x000fc60008410000 */
[----:B------:R-:W-:Y:S01]  /*73a0*/  R2UR UR8, R42 ;  /* 0x000000002a0872ca */ /* 0x000fe200000e0000 */
[----:B------:R-:W-:-:S14]  /*73b0*/  BRA.U !UP0, `(.L_x_1386) ;  /* 0x0000000108487547 */ /* 0x000fdc000b800000 */
        /* <DEDUP_REMOVED lines=18> */
.L_x_1386:
[--C-:B------:R-:W-:Y:S01]  /*74e0*/  FFMA.FTZ R45, R45, UR8, R40.reuse ;  /* 0x000000082d2d7c23 */ /* 0x100fe20008010028 */
[----:B------:R-:W-:Y:S01]  /*74f0*/  FMUL.FTZ R51, R76, UR14 ;  /* 0x0000000e4c337c20 */ /* 0x000fe20008410000 */
[----:B------:R-:W-:Y:S01]  /*7500*/  FMUL.FTZ R77, R77, UR14 ;  /* 0x0000000e4d4d7c20 */ /* 0x000fe20008410000 */
[--C-:B------:R-:W-:Y:S01]  /*7510*/  FFMA.FTZ R42, R43, UR8, R40.reuse ;  /* 0x000000082b2a7c23 */ /* 0x100fe20008010028 */
[----:B------:R-:W-:Y:S01]  /*7520*/  BSSY.RECONVERGENT B0, `(.L_x_1387) ;  /* 0x0000013000007945 */ /* 0x000fe20003800200 */
[----:B------:R-:W-:Y:S01]  /*7530*/  FFMA.FTZ R45, R52, R78, -R45 ;  /* 0x0000004e342d7223 */ /* 0x000fe2000001082d */
[--C-:B------:R-:W-:Y:S01]  /*7540*/  FFMA.FTZ R47, R51, UR8, R40.reuse ;  /* 0x00000008332f7c23 */ /* 0x100fe20008010028 */
[----:B------:R-:W-:Y:S01]  /*7550*/  FFMA.FTZ R80, R77, UR8, R40 ;  /* 0x000000084d507c23 */ /* 0x000fe20008010028 */
[----:B------:R-:W-:Y:S01]  /*7560*/  FFMA.FTZ R49, R53, R79, -R42 ;  /* 0x0000004f35317223 */ /* 0x000fe2000001082a */
[----:B------:R-:W-:Y:S06]  /*7570*/  @P0 BRA `(.L_x_1388) ;  /* 0x0000000000340947 */ /* 0x000fec0003800000 */
[----:B------:R-:W0:Y:S01]  /*7580*/  LDCU.64 UR18, c[0x0][0x3f8] ;  /* 0x00007f00ff1277ac */ /* 0x000e220008000a00 */
[----:B------:R-:W-:Y:S01]  /*7590*/  MOV R42, R90 ;  /* 0x0000005a002a7202 */ /* 0x000fe20000000f00 */
[----:B--2---:R-:W-:Y:S01]  /*75a0*/  FMUL.FTZ R48, R45, UR14 ;  /* 0x0000000e2d307c20 */ /* 0x004fe20008410000 */
        /* <DEDUP_REMOVED lines=10> */
.L_x_1388:
[----:B------:R-:W-:Y:S05]  /*7650*/  BSYNC.RECONVERGENT B0 ;  /* 0x0000000000007941 */ /* 0x000fea0003800200 */
.L_x_1387:
        /* <DEDUP_REMOVED lines=19> */
.L_x_1389:
[----:B0-----:R-:W-:Y:S01]  /*7790*/  IADD3 R49, PT, PT, R0, 0x20, RZ ;  /* 0x0000002000317810 */ /* 0x001fe20007ffe0ff */
[----:B------:R-:W-:Y:S01]  /*77a0*/  FFMA.FTZ R79, R52, R74, -R47 ;  /* 0x0000004a344f7223 */ /* 0x000fe2000001082f */
[----:B------:R-:W-:Y:S01]  /*77b0*/  IADD3 R77, PT, PT, R0, 0x40, RZ ;  /* 0x00000040004d7810 */ /* 0x000fe20007ffe0ff */
[----:B------:R-:W-:Y:S01]  /*77c0*/  FFMA.FTZ R80, R53, R75, -R80 ;  /* 0x0000004b35507223 */ /* 0x000fe20000010850 */
[----:B------:R-:W-:Y:S01]  /*77d0*/  ISETP.GE.U32.AND P5, PT, R49, UR6, PT ;  /* 0x0000000631007c0c */ /* 0x000fe2000bfa6070 */
[----:B------:R-:W-:Y:S01]  /*77e0*/  FADD.FTZ R50, R72, -UR11 ;  /* 0x8000000b48327e21 */ /* 0x000fe20008010000 */
[----:B--2---:R-:W-:Y:S01]  /*77f0*/  SHF.R.S32.HI R48, RZ, 0x1f, R49 ;  /* 0x0000001fff307819 */ /* 0x004fe20000011431 */
[----:B------:R-:W-:Y:S01]  /*7800*/  BSSY.RECONVERGENT B0, `(.L_x_1390) ;  /* 0x0000029000007945 */ /* 0x000fe20003800200 */
[----:B------:R-:W-:Y:S01]  /*7810*/  IADD3 R41, PT, PT, R0, 0x60, RZ ;  /* 0x0000006000297810 */ /* 0x000fe20007ffe0ff */
[----:B------:R-:W-:Y:S01]  /*7820*/  FADD.FTZ R72, R73, -UR11 ;  /* 0x8000000b49487e21 */ /* 0x000fe20008010000 */
[----:B------:R-:W-:Y:S01]  /*7830*/  ISETP.GE.AND.EX P5, PT, R48, UR7, PT, P5 ;  /* 0x0000000730007c0c */ /* 0x000fe2000bfa6350 */
[----:B------:R-:W-:Y:S01]  /*7840*/  FMUL.FTZ R73, R50, UR14 ;  /* 0x0000000e32497c20 */ /* 0x000fe20008410000 */
[----:B------:R-:W-:-:S02]  /*7850*/  IADD3 R42, PT, PT, R0, 0x80, RZ ;  /* 0x00000080002a7810 */ /* 0x000fc40007ffe0ff */
[C---:B------:R-:W-:Y:S02]  /*7860*/  IADD3 R43, PT, PT, R0.reuse, 0xa0, RZ ;  /* 0x000000a0002b7810 */ /* 0x040fe40007ffe0ff */
[C---:B------:R-:W-:Y:S02]  /*7870*/  IADD3 R44, PT, PT, R0.reuse, 0xc0, RZ ;  /* 0x000000c0002c7810 */ /* 0x040fe40007ffe0ff */
[----:B------:R-:W-:Y:S02]  /*7880*/  IADD3 R45, PT, PT, R0, 0xe0, RZ ;  /* 0x000000e0002d7810 */ /* 0x000fe40007ffe0ff */
[----:B------:R-:W-:Y:S02]  /*7890*/  ISETP.GE.U32.AND P1, PT, R77, UR6, PT ;  /* 0x000000064d007c0c */ /* 0x000fe4000bf26070 */
[----:B------:R-:W-:Y:S02]  /*78a0*/  ISETP.GE.U32.AND P0, PT, R41, UR6, PT ;  /* 0x0000000629007c0c */ /* 0x000fe4000bf06070 */
[----:B------:R-:W-:-:S02]  /*78b0*/  ISETP.GE.U32.AND P6, PT, R42, UR6, PT ;  /* 0x000000062a007c0c */ /* 0x000fc4000bfc6070 */
[----:B------:R-:W-:Y:S02]  /*78c0*/  ISETP.GE.U32.AND P2, PT, R43, UR6, PT ;  /* 0x000000062b007c0c */ /* 0x000fe4000bf46070 */
[----:B------:R-:W-:Y:S02]  /*78d0*/  ISETP.GE.U32.AND P3, PT, R44, UR6, PT ;  /* 0x000000062c007c0c */ /* 0x000fe4000bf66070 */
[----:B------:R-:W-:Y:S02]  /*78e0*/  ISETP.GE.U32.AND P4, PT, R45, UR6, PT ;  /* 0x000000062d007c0c */ /* 0x000fe4000bf86070 */
[----:B------:R-:W-:Y:S02]  /*78f0*/  SHF.R.S32.HI R78, RZ, 0x1f, R77 ;  /* 0x0000001fff4e7819 */ /* 0x000fe4000001144d */
[----:B------:R-:W-:Y:S02]  /*7900*/  SHF.R.S32.HI R46, RZ, 0x1f, R41 ;  /* 0x0000001fff2e7819 */ /* 0x000fe40000011429 */
[----:B------:R-:W-:-:S02]  /*7910*/  SHF.R.S32.HI R47, RZ, 0x1f, R42 ;  /* 0x0000001fff2f7819 */ /* 0x000fc4000001142a */
[----:B------:R-:W-:Y:S02]  /*7920*/  SHF.R.S32.HI R74, RZ, 0x1f, R43 ;  /* 0x0000001fff4a7819 */ /* 0x000fe4000001142b */
[----:B------:R-:W-:Y:S02]  /*7930*/  SHF.R.S32.HI R75, RZ, 0x1f, R44 ;  /* 0x0000001fff4b7819 */ /* 0x000fe4000001142c */
[----:B------:R-:W-:Y:S02]  /*7940*/  SHF.R.S32.HI R76, RZ, 0x1f, R45 ;  /* 0x0000001fff4c7819 */ /* 0x000fe4000001142d */
[----:B------:R-:W-:Y:S02]  /*7950*/  ISETP.GE.AND.EX P1, PT, R78, UR7, PT, P1 ;  /* 0x000000074e007c0c */ /* 0x000fe4000bf26310 */
[----:B------:R-:W-:Y:S02]  /*7960*/  ISETP.GE.AND.EX P0, PT, R46, UR7, PT, P0 ;  /* 0x000000072e007c0c */ /* 0x000fe4000bf06300 */
[----:B------:R-:W-:-:S02]  /*7970*/  ISETP.GE.AND.EX P6, PT, R47, UR7, PT, P6 ;  /* 0x000000072f007c0c */ /* 0x000fc4000bfc6360 */
[----:B------:R-:W-:Y:S02]  /*7980*/  ISETP.GE.AND.EX P2, PT, R74, UR7, PT, P2 ;  /* 0x000000074a007c0c */ /* 0x000fe4000bf46320 */
[----:B------:R-:W-:Y:S02]  /*7990*/  ISETP.GE.AND.EX P3, PT, R75, UR7, PT, P3 ;  /* 0x000000074b007c0c */ /* 0x000fe4000bf66330 */
[----:B------:R-:W-:Y:S01]  /*79a0*/  ISETP.GE.AND.EX P4, PT, R76, UR7, PT, P4 ;  /* 0x000000074c007c0c */ /* 0x000fe2000bf86340 */
[----:B------:R-:W-:-:S12]  /*79b0*/  @P5 BRA `(.L_x_1391) ;  /* 0x0000000000345947 */ /* 0x000fd80003800000 */
[----:B------:R-:W0:Y:S01]  /*79c0*/  LDCU.64 UR16, c[0x0][0x3f8] ;  /* 0x00007f00ff1077ac */ /* 0x000e220008000a00 */
[----:B------:R-:W-:Y:S02]  /*79d0*/  MOV R50, R90 ;  /* 0x0000005a00327202 */ /* 0x000fe40000000f00 */
[----:B------:R-:W-:Y:S01]  /*79e0*/  MOV R51, R93 ;  /* 0x0000005d00337202 */ /* 0x000fe20000000f00 */
[----:B------:R-:W1:Y:S01]  /*79f0*/  LDCU.64 UR18, c[0x0][0x380] ;  /* 0x00007000ff1277ac */ /* 0x000e620008000a00 */
[----:B0-----:R-:W-:Y:S02]  /*7a00*/  IMAD R48, R48, UR16, RZ ;  /* 0x0000001030307c24 */ /* 0x001fe4000f8e02ff */
[----:B------:R-:W-:-:S04]  /*7a10*/  IMAD.WIDE.U32 R50, R49, UR16, R50 ;  /* 0x0000001031327c25 */ /* 0x000fc8000f8e0032 */
[----:B------:R-:W-:Y:S01]  /*7a20*/  IMAD R81, R49, UR17, R48 ;  /* 0x0000001131517c24 */ /* 0x000fe2000f8e0230 */
[----:B-1----:R-:W-:-:S04]  /*7a30*/  LEA R48, P5, R50, UR18, 0x2 ;  /* 0x0000001232307c11 */ /* 0x002fc8000f8a10ff */
[----:B------:R-:W-:Y:S01]  /*7a40*/  IADD3 R81, PT, PT, R51, R81, RZ ;  /* 0x0000005133517210 */ /* 0x000fe20007ffe0ff */
[----:B------:R-:W-:-:S03]  /*7a50*/  FMUL.FTZ R51, R80, UR14 ;  /* 0x0000000e50337c20 */ /* 0x000fc60008410000 */
[----:B------:R-:W-:Y:S01]  /*7a60*/  LEA.HI.X R49, R50, UR19, R81, 0x2, P5 ;  /* 0x0000001332317c11 */ /* 0x000fe2000a8f1451 */
[----:B------:R-:W-:-:S05]  /*7a70*/  FMUL.FTZ R50, R79, UR14 ;  /* 0x0000000e4f327c20 */ /* 0x000fca0008410000 */
[----:B------:R0:W-:Y:S02]  /*7a80*/  STG.E.64 desc[UR12][R48.64], R50 ;  /* 0x0000003230007986 */ /* 0x0001e4000c101b0c */
.L_x_1391:
[----:B------:R-:W-:Y:S05]  /*7a90*/  BSYNC.RECONVERGENT B0 ;  /* 0x0000000000007941 */ /* 0x000fea0003800200 */
.L_x_1390:
[----:B0-----:R-:W-:Y:S01]  /*7aa0*/  FFMA.FTZ R49, R73, UR8, R40 ;  /* 0x0000000849317c23 */ /* 0x001fe20008010028 */
        /* <DEDUP_REMOVED lines=20> */
.L_x_1392:
[----:B------:R-:W-:Y:S01]  /*7bf0*/  FADD.FTZ R73, R68, -UR11 ;  /* 0x8000000b44497e21 */ /* 0x000fe20008010000 */
[----:B------:R-:W-:Y:S01]  /*7c00*/  FFMA.FTZ R48, R51, UR8, R40 ;  /* 0x0000000833307c23 */ /* 0x000fe20008010028 */
        /* <DEDUP_REMOVED lines=19> */
.L_x_1394:
[----:B------:R-:W-:Y:S05]  /*7d40*/  BSYNC.RECONVERGENT B0 ;  /* 0x0000000000007941 */ /* 0x000fea0003800200 */
.L_x_1393:
[----:B------:R-:W-:Y:S01]  /*7d50*/  FFMA.FTZ R49, R73, UR8, R40 ;  /* 0x0000000849317c23 */ /* 0x000fe20008010028 */
[----:B0-----:R-:W-:Y:S01]  /*7d60*/  FMUL.FTZ R51, R70, UR14 ;  /* 0x0000000e46337c20 */ /* 0x001fe20008410000 */
        /* <DEDUP_REMOVED lines=19> */
.L_x_1395:
        /* <DEDUP_REMOVED lines=21> */
.L_x_1397:
[----:B------:R-:W-:Y:S05]  /*7ff0*/  BSYNC.RECONVERGENT B0 ;  /* 0x0000000000007941 */ /* 0x000fea0003800200 */
.L_x_1396:
[----:B------:R-:W-:Y:S01]  /*8000*/  FFMA.FTZ R67, R69, UR8, R40 ;  /* 0x0000000845437c23 */ /* 0x000fe20008010028 */
[----:B------:R-:W-:Y:S01]  /*8010*/  FMUL.FTZ R71, R66, UR14 ;  /* 0x0000000e42477c20 */ /* 0x000fe20008410000 */
        /* <DEDUP_REMOVED lines=19> */
.L_x_1398:
[----:B------:R-:W-:Y:S01]  /*8150*/  FADD.FTZ R60, R60, -UR11 ;  /* 0x8000000b3c3c7e21 */ /* 0x000fe20008010000 */
[----:B------:R-:W-:Y:S01]  /*8160*/  FFMA.FTZ R46, R71, UR8, R40 ;  /* 0x00000008472e7c23 */ /* 0x000fe20008010028 */
[----:B------:R-:W-:Y:S01]  /*8170*/  BSSY.RECONVERGENT B0, `(.L_x_1399) ;  /* 0x0000013000007945 */ /* 0x000fe20003800200 */
[----:B------:R-:W-:Y:S01]  /*8180*/  FFMA.FTZ R67, R52, R62, -R67 ;  /* 0x0000003e34437223 */ /* 0x000fe20000010843 */
[----:B------:R-:W-:Y:S01]  /*8190*/  FADD.FTZ R62, R61, -UR11 ;  /* 0x8000000b3d3e7e21 */ /* 0x000fe20008010000 */
[----:B0-----:R-:W-:Y:S01]  /*81a0*/  FMUL.FTZ R65, R60, UR14 ;  /* 0x0000000e3c417c20 */ /* 0x001fe20008410000 */
        /* <DEDUP_REMOVED lines=8> */
[----:B------:R-:W-:-:S03]  /*8230*/  MOV R47, R93 ;  /* 0x0000005d002f7202 */ /* 0x000fc60000000f00 */
[C---:B------:R-:W-:Y:S02]  /*8240*/  IMAD R41, R42.reuse, UR17, R41 ;  /* 0x000000112a297c24 */ /* 0x040fe4000f8e0229 */
[----:B------:R-:W-:-:S03]  /*8250*/  IMAD.WIDE.U32 R46, R42, UR16, R46 ;  /* 0x000000102a2e7c25 */ /* 0x000fc6000f8e002e */
[----:B-1----:R-:W-:Y:S02]  /*8260*/  LEA R48, P0, R46, UR18, 0x2 ;  /* 0x000000122e307c11 */ /* 0x002fe4000f8010ff */
[----:B------:R-:W-:-:S04]  /*8270*/  IADD3 R41, PT, PT, R47, R41, RZ ;  /* 0x000000292f297210 */ /* 0x000fc80007ffe0ff */
[----:B------:R-:W-:-:S05]  /*8280*/  LEA.HI.X R49, R46, UR19, R41, 0x2, P0 ;  /* 0x000000132e317c11 */ /* 0x000fca00080f1429 */
[----:B------:R0:W-:Y:S02]  /*8290*/  STG.E.64 desc[UR12][R48.64], R50 ;  /* 0x0000003230007986 */ /* 0x0001e4000c101b0c */
.L_x_1400:
[----:B------:R-:W-:Y:S05]  /*82a0*/  BSYNC.RECONVERGENT B0 ;  /* 0x0000000000007941 */ /* 0x000fea0003800200 */
.L_x_1399:
        /* <DEDUP_REMOVED lines=21> */
.L_x_1401:
        /* <DEDUP_REMOVED lines=21> */
.L_x_1403:
[----:B------:R-:W-:Y:S05]  /*8550*/  BSYNC.RECONVERGENT B0 ;  /* 0x0000000000007941 */ /* 0x000fea0003800200 */
.L_x_1402:
        /* <DEDUP_REMOVED lines=21> */
.L_x_1404:
[----:B------:R-:W-:Y:S01]  /*86b0*/  FADD.FTZ R41, R4, -UR11 ;  /* 0x8000000b04297e21 */ /* 0x000fe20008010000 */
[----:B------:R-:W-:Y:S01]  /*86c0*/  FFMA.FTZ R4, R59, UR8, R40 ;  /* 0x000000083b047c23 */ /* 0x000fe20008010028 */
[----:B------:R-:W-:Y:S01]  /*86d0*/  BSSY.RECONVERGENT B0, `(.L_x_1405) ;  /* 0x0000013000007945 */ /* 0x000fe20003800200 */
[----:B------:R-:W-:Y:S01]  /*86e0*/  FFMA.FTZ R57, R52, R54, -R57 ;  /* 0x0000003634397223 */ /* 0x000fe20000010839 */
[----:B0-----:R-:W-:Y:S01]  /*86f0*/  FADD.FTZ R48, R5, -UR11 ;  /* 0x8000000b05307e21 */ /* 0x001fe20008010000 */
        /* <DEDUP_REMOVED lines=16> */
.L_x_1406:
[----:B------:R-:W-:Y:S05]  /*8800*/  BSYNC.RECONVERGENT B0 ;  /* 0x0000000000007941 */ /* 0x000fea0003800200 */
.L_x_1405:
        /* <DEDUP_REMOVED lines=21> */
.L_x_1407:
[----:B0-----:R-:W-:Y:S01]  /*8960*/  FFMA.FTZ R4, R51, UR8, R40 ;  /* 0x0000000833047c23 */ /* 0x001fe20008010028 */
[----:B------:R-:W-:Y:S01]  /*8970*/  BSSY.RECONVERGENT B0, `(.L_x_1408) ;  /* 0x0000013000007945 */ /* 0x000fe20003800200 */
[----:B------:R-:W-:Y:S01]  /*8980*/  FFMA.FTZ R49, R52, R6, -R49 ;  /* 0x0000000634317223 */ /* 0x000fe20000010831 */
        /* <DEDUP_REMOVED lines=17> */
.L_x_1409:
[----:B------:R-:W-:Y:S05]  /*8aa0*/  BSYNC.RECONVERGENT B0 ;  /* 0x0000000000007941 */ /* 0x000fea0003800200 */
.L_x_1408:
[----:B------:R-:W-:Y:S01]  /*8ab0*/  IADD3 R45, PT, PT, R0, 0x120, RZ ;  /* 0x00000120002d7810 */ /* 0x000fe20007ffe0ff */
[----:B------:R-:W-:Y:S01]  /*8ac0*/  FMUL.FTZ R49, R48, UR14 ;  /* 0x0000000e30317c20 */ /* 0x000fe20008410000 */
[C---:B0-----:R-:W-:Y:S01]  /*8ad0*/  IADD3 R43, PT, PT, R0.reuse, 0x140, RZ ;  /* 0x00000140002b7810 */ /* 0x041fe20007ffe0ff */
[----:B------:R-:W-:Y:S01]  /*8ae0*/  FADD.FTZ R9, R9, -UR11 ;  /* 0x8000000b09097e21 */ /* 0x000fe20008010000 */
[C---:B------:R-:W-:Y:S01]  /*8af0*/  IADD3 R41, PT, PT, R0.reuse, 0x160, RZ ;  /* 0x0000016000297810 */ /* 0x040fe20007ffe0ff */
[----:B------:R-:W-:Y:S01]  /*8b00*/  FFMA.FTZ R59, R49, UR8, R40 ;  /* 0x00000008313b7c23 */ /* 0x000fe20008010028 */
[C---:B------:R-:W-:Y:S01]  /*8b10*/  IADD3 R7, PT, PT, R0.reuse, 0x180, RZ ;  /* 0x0000018000077810 */ /* 0x040fe20007ffe0ff */
[----:B------:R-:W-:Y:S01]  /*8b20*/  FMUL.FTZ R61, R9, UR14 ;  /* 0x0000000e093d7c20 */ /* 0x000fe20008410000 */
[C---:B------:R-:W-:Y:S02]  /*8b30*/  IADD3 R5, PT, PT, R0.reuse, 0x1a0, RZ ;  /* 0x000001a000057810 */ /* 0x040fe40007ffe0ff */
[----:B------:R-:W-:-:S02]  /*8b40*/  IADD3 R4, PT, PT, R0, 0x1c0, RZ ;  /* 0x000001c000047810 */ /* 0x000fc40007ffe0ff */
[----:B------:R-:W-:Y:S02]  /*8b50*/  ISETP.GE.U32.AND P2, PT, R47, UR6, PT ;  /* 0x000000062f007c0c */ /* 0x000fe4000bf46070 */
[----:B------:R-:W-:Y:S02]  /*8b60*/  ISETP.GE.U32.AND P1, PT, R45, UR6, PT ;  /* 0x000000062d007c0c */ /* 0x000fe4000bf26070 */
[----:B------:R-:W-:Y:S02]  /*8b70*/  ISETP.GE.U32.AND P0, PT, R43, UR6, PT ;  /* 0x000000062b007c0c */ /* 0x000fe4000bf06070 */
[----:B------:R-:W-:Y:S02]  /*8b80*/  ISETP.GE.U32.AND P6, PT, R41, UR6, PT ;  /* 0x0000000629007c0c */ /* 0x000fe4000bfc6070 */
[----:B------:R-:W-:Y:S02]  /*8b90*/  ISETP.GE.U32.AND P4, PT, R7, UR6, PT ;  /* 0x0000000607007c0c */ /* 0x000fe4000bf86070 */
        /* <DEDUP_REMOVED lines=33> */
.L_x_1410:
        /* <DEDUP_REMOVED lines=21> */
.L_x_1412:
[----:B------:R-:W-:Y:S05]  /*8f00*/  BSYNC.RECONVERGENT B0 ;  /* 0x0000000000007941 */ /* 0x000fea0003800200 */
.L_x_1411:
        /* <DEDUP_REMOVED lines=21> */
.L_x_1413:
[----:B------:R-:W-:Y:S01]  /*9060*/  FADD.FTZ R16, R16, -UR11 ;  /* 0x8000000b10107e21 */ /* 0x000fe20008010000 */
[----:B0-----:R-:W-:Y:S01]  /*9070*/  FFMA.FTZ R10, R55, UR8, R40 ;  /* 0x00000008370a7c23 */ /* 0x001fe20008010028 */
        /* <DEDUP_REMOVED lines=19> */
.L_x_1415:
[----:B------:R-:W-:Y:S05]  /*91b0*/  BSYNC.RECONVERGENT B0 ;  /* 0x0000000000007941 */ /* 0x000fea0003800200 */
.L_x_1414:
        /* <DEDUP_REMOVED lines=21> */
.L_x_1416:
        /* <DEDUP_REMOVED lines=21> */
.L_x_1418:
[----:B------:R-:W-:Y:S05]  /*9460*/  BSYNC.RECONVERGENT B0 ;  /* 0x0000000000007941 */ /* 0x000fea0003800200 */
.L_x_1417:
        /* <DEDUP_REMOVED lines=21> */
.L_x_1419:
        /* <DEDUP_REMOVED lines=21> */
.L_x_1421:
[----:B------:R-:W-:Y:S05]  /*9710*/  BSYNC.RECONVERGENT B0 ;  /* 0x0000000000007941 */ /* 0x000fea0003800200 */
.L_x_1420:
        /* <DEDUP_REMOVED lines=21> */
.L_x_1422:
        /* <DEDUP_REMOVED lines=11> */
[----:B------:R-:W1:Y:S01]  /*9920*/  LDCU.64 UR18, c[0x0][0x380] ;  /* 0x00007000ff1277ac */ /* 0x000e620008000a00 */
[----:B0-----:R-:W-:Y:S01]  /*9930*/  IMAD R12, R8, UR16, RZ ;  /* 0x00000010080c7c24 */ /* 0x001fe2000f8e02ff */
[----:B------:R-:W-:-:S05]  /*9940*/  MOV R8, R90 ;  /* 0x0000005a00087202 */ /* 0x000fca0000000f00 */
[----:B------:R-:W-:-:S04]  /*9950*/  IMAD.WIDE.U32 R10, R7, UR16, R8 ;  /* 0x00000010070a7c25 */ /* 0x000fc8000f8e0008 */
[----:B------:R-:W-:Y:S01]  /*9960*/  IMAD R7, R7, UR17, R12 ;  /* 0x0000001107077c24 */ /* 0x000fe2000f8e020c */
[----:B-1----:R-:W-:Y:S01]  /*9970*/  LEA R8, P0, R10, UR18, 0x2 ;  /* 0x000000120a087c11 */ /* 0x002fe2000f8010ff */
[----:B------:R-:W-:-:S03]  /*9980*/  FMUL.FTZ R12, R19, UR14 ;  /* 0x0000000e130c7c20 */ /* 0x000fc60008410000 */
[----:B------:R-:W-:-:S04]  /*9990*/  IADD3 R7, PT, PT, R11, R7, RZ ;  /* 0x000000070b077210 */ /* 0x000fc80007ffe0ff */
[----:B------:R-:W-:-:S05]  /*99a0*/  LEA.HI.X R9, R10, UR19, R7, 0x2, P0 ;  /* 0x000000130a097c11 */ /* 0x000fca00080f1407 */
[----:B------:R0:W-:Y:S02]  /*99b0*/  STG.E.64 desc[UR12][R8.64], R12 ;  /* 0x0000000c08007986 */ /* 0x0001e4000c101b0c */
.L_x_1424:
[----:B------:R-:W-:Y:S05]  /*99c0*/  BSYNC.RECONVERGENT B0 ;  /* 0x0000000000007941 */ /* 0x000fea0003800200 */
.L_x_1423:
        /* <DEDUP_REMOVED lines=21> */
.L_x_1425:
        /* <DEDUP_REMOVED lines=21> */
.L_x_1427:
[----:B------:R-:W-:Y:S05]  /*9c70*/  BSYNC.RECONVERGENT B0 ;  /* 0x0000000000007941 */ /* 0x000fea0003800200 */
.L_x_1426:
        /* <DEDUP_REMOVED lines=21> */
.L_x_1428:
[----:B------:R-:W-:Y:S01]  /*9dd0*/  SHF.R.S32.HI R5, RZ, 0x1f, R4 ;  /* 0x0000001fff057819 */ /* 0x000fe20000011404 */
[----:B------:R-:W-:Y:S01]  /*9de0*/  FADD.FTZ R36, R36, -UR11 ;  /* 0x8000000b24247e21 */ /* 0x000fe20008010000 */
[----:B------:R-:W-:Y:S01]  /*9df0*/  FADD.FTZ R37, R37, -UR11 ;  /* 0x8000000b25257e21 */ /* 0x000fe20008010000 */
[----:B------:R-:W-:Y:S01]  /*9e00*/  IADD3 R17, PT, PT, R0, 0x1e0, RZ ;  /* 0x000001e000117810 */ /* 0x000fe20007ffe0ff */
[--C-:B------:R-:W-:Y:S01]  /*9e10*/  FFMA.FTZ R0, R33, UR8, R40.reuse ;  /* 0x0000000821007c23 */ /* 0x100fe20008010028 */
[----:B------:R-:W-:Y:S01]  /*9e20*/  ISETP.GE.AND.EX P3, PT, R5, UR7, PT, P3 ;  /* 0x0000000705007c0c */ /* 0x000fe2000bf66330 */
[----:B------:R-:W-:Y:S01]  /*9e30*/  FMUL.FTZ R13, R36, UR14 ;  /* 0x0000000e240d7c20 */ /* 0x000fe20008410000 */
[----:B------:R-:W-:Y:S01]  /*9e40*/  FMUL.FTZ R37, R37, UR14 ;  /* 0x0000000e25257c20 */ /* 0x000fe20008410000 */
[----:B------:R-:W-:Y:S01]  /*9e50*/  BSSY.RECONVERGENT B0, `(.L_x_1429) ;  /* 0x0000015000007945 */ /* 0x000fe20003800200 */
[----:B------:R-:W-:Y:S01]  /*9e60*/  FFMA.FTZ R15, R52, R34, -R15 ;  /* 0x00000022340f7223 */ /* 0x000fe2000001080f */
[--C-:B0-----:R-:W-:Y:S01]  /*9e70*/  FFMA.FTZ R11, R13, UR8, R40.reuse ;  /* 0x000000080d0b7c23 */ /* 0x101fe20008010028 */
[----:B------:R-:W-:Y:S01]  /*9e80*/  ISETP.GE.U32.AND P0, PT, R17, UR6, PT ;  /* 0x0000000611007c0c */ /* 0x000fe2000bf06070 */
[----:B------:R-:W-:Y:S01]  /*9e90*/  FFMA.FTZ R40, R37, UR8, R40 ;  /* 0x0000000825287c23 */ /* 0x000fe20008010028 */
[----:B------:R-:W-:Y:S01]  /*9ea0*/  SHF.R.S32.HI R12, RZ, 0x1f, R17 ;  /* 0x0000001fff0c7819 */ /* 0x000fe20000011411 */
[----:B------:R-:W-:-:S04]  /*9eb0*/  FFMA.FTZ R0, R53, R35, -R0 ;  /* 0x0000002335007223 */ /* 0x000fc80000010800 */
        /* <DEDUP_REMOVED lines=14> */
.L_x_1430:
[----:B------:R-:W-:Y:S05]  /*9fa0*/  BSYNC.RECONVERGENT B0 ;  /* 0x0000000000007941 */ /* 0x000fea0003800200 */
.L_x_1429:
[----:B------:R-:W-:Y:S05]  /*9fb0*/  BRA.U !UP0, `(.L_x_1431) ;  /* 0x0000000108487547 */ /* 0x000fea000b800000 */
        /* <DEDUP_REMOVED lines=18> */
.L_x_1431:
        /* <DEDUP_REMOVED lines=15> */
[----:B------:R-:W-:-:S05]  /*a1d0*/  LEA.HI.X R3, R90, UR9, R17, 0x2, P0 ;  /* 0x000000095a037c11 */ /* 0x000fca00080f1411 */
[----:B------:R0:W-:Y:S02]  /*a1e0*/  STG.E.64 desc[UR12][R2.64], R4 ;  /* 0x0000000402007986 */ /* 0x0001e4000c101b0c */
.L_x_1433:
[----:B------:R-:W-:Y:S05]  /*a1f0*/  BSYNC.RECONVERGENT B0 ;  /* 0x0000000000007941 */ /* 0x000fea0003800200 */
.L_x_1432:
[----:B------:R-:W1:Y:S01]  /*a200*/  LDCU UR6, c[0x0][0x374] ;  /* 0x00006e80ff0677ac */ /* 0x000e620008000800 */
[----:B------:R-:W2:Y:S01]  /*a210*/  LDCU UR7, c[0x0][0x410] ;  /* 0x00008200ff0777ac */ /* 0x000ea20008000800 */
[----:B------:R-:W2:Y:S01]  /*a220*/  LDCU UR8, c[0x0][0x3e0] ;  /* 0x00007c00ff0877ac */ /* 0x000ea20008000800 */
[----:B------:R-:W-:Y:S02]  /*a230*/  UIADD3 UR4, UPT, UPT, UR4, 0x1, URZ ;  /* 0x0000000104047890 */ /* 0x000fe4000fffe0ff */
[----:B-1----:R-:W-:Y:S02]  /*a240*/  UIADD3 UR5, UPT, UPT, UR6, UR5, URZ ;  /* 0x0000000506057290 */ /* 0x002fe4000fffe0ff */
[----:B--2---:R-:W-:-:S04]  /*a250*/  UIMAD UR7, UR7, UR8, URZ ;  /* 0x00000008070772a4 */ /* 0x004fc8000f8e02ff */
[----:B------:R-:W-:-:S09]  /*a260*/  UISETP.GE.AND UP0, UPT, UR5, UR7, UPT ;  /* 0x000000070500728c */ /* 0x000fd2000bf06270 */
[----:B------:R-:W-:Y:S05]  /*a270*/  BRA.U !UP0, `(.L_x_1434) ;  /* 0xffffff5d08b07547 */ /* 0x000fea000b83ffff */
.L_x_1367:
[----:B0-----:R-:W0:Y:S01]  /*a280*/  LDC R4, c[0x0][0x370] ;  /* 0x0000dc00ff047b82 */ /* 0x001e220000000800 */
[----:B------:R-:W-:Y:S01]  /*a290*/  ISETP.NE.AND P1, PT, R87, RZ, PT ;  /* 0x000000ff5700720c */ /* 0x000fe20003f25270 */
[----:B------:R-:W-:Y:S06]  /*a2a0*/  BSSY.RECONVERGENT B0, `(.L_x_1435) ;  /* 0x000000d000007945 */ /* 0x000fec0003800200 */
[----:B------:R-:W1:Y:S08]  /*a2b0*/  LDC R7, c[0x0][0x374] ;  /* 0x0000dd00ff077b82 */ /* 0x000e700000000800 */
[----:B------:R-:W2:Y:S01]  /*a2c0*/  LDC.64 R2, c[0x0][0x3c8] ;  /* 0x0000f200ff027b82 */ /* 0x000ea20000000a00 */
[----:B0-----:R-:W-:-:S02]  /*a2d0*/  ISETP.NE.AND P0, PT, R4, 0x1, PT ;  /* 0x000000010400780c */ /* 0x001fc40003f05270 */
        /* <DEDUP_REMOVED lines=9> */
.L_x_1436:
[----:B------:R-:W-:Y:S05]  /*a370*/  BSYNC.RECONVERGENT B0 ;  /* 0x0000000000007941 */ /* 0x000fea0003800200 */
.L_x_1435:
        /* <DEDUP_REMOVED lines=11> */
.L_x_1438:
[----:B------:R-:W2:Y:S04]  /*a430*/  LDG.E.STRONG.GPU R5, desc[UR12][R2.64] ;  /* 0x0000000c02057981 */ /* 0x000ea8000c1ef900 */
[----:B--2---:R-:W-:Y:S01]  /*a440*/  CCTL.IVALL ;  /* 0x00000000ff00798f */ /* 0x004fe20002000000 */
[----:B------:R-:W-:Y:S05]  /*a450*/  YIELD ;  /* 0x0000000000007946 */ /* 0x000fea0003800000 */
[----:B------:R-:W-:-:S13]  /*a460*/  ISETP.NE.AND P0, PT, R5, R0, PT ;  /* 0x000000000500720c */ /* 0x000fda0003f05270 */
[----:B------:R-:W-:Y:S05]  /*a470*/  @P0 BRA `(.L_x_1438) ;  /* 0xfffffffc00ec0947 */ /* 0x000fea000383ffff */
.L_x_1437:
        /* <DEDUP_REMOVED lines=74> */
.L_x_1441:
        /* <DEDUP_REMOVED lines=29> */
.L_x_1440:
[----:B------:R-:W-:Y:S05]  /*aaf0*/  BSYNC.RECONVERGENT B0 ;  /* 0x0000000000007941 */ /* 0x000fea0003800200 */
.L_x_1439:
        /* <DEDUP_REMOVED lines=10> */
.L_x_1442:
        /* <DEDUP_REMOVED lines=18> */
[----:B--2---:R-:W-:Y:S02]  /*acc0*/  IADD3 R12, P0, PT, R14, UR6, RZ ;  /* 0x000000060e0c7c10 */ /* 0x004fe4000ff1e0ff */
        /* <DEDUP_REMOVED lines=63> */
.L_x_1443:
        /* <DEDUP_REMOVED lines=12> */
.L_x_3434:


//--------------------- .text._Z35group_norm_nhwc_bwd_one_pass_kernelI11Fp32IOBf16WLi64ELi40ELi640EEv26Group_norm_nhwc_bwd_params --------------------------
	.section	.text._Z35group_norm_nhwc_bwd_one_pass_kernelI11Fp32IOBf16WLi64ELi40ELi640EEv26Group_norm_nhwc_bwd_params,"ax",@progbits
	.align	128
        .global         _Z35group_norm_nhwc_bwd_one_pass_kernelI11Fp32IOBf16WLi64ELi40ELi640EEv26Group_norm_nhwc_bwd_params
        .type           _Z35group_norm_nhwc_bwd_one_pass_kernelI11Fp32IOBf16WLi64ELi40ELi640EEv26Group_norm_nhwc_bwd_params,@function
        .size           _Z35group_norm_nhwc_bwd_one_pass_kernelI11Fp32IOBf16WLi64ELi40ELi640EEv26Group_norm_nhwc_bwd_params,(.L_x_3435 - _Z35group_norm_nhwc_bwd_one_pass_kernelI11Fp32IOBf16WLi64ELi40ELi640EEv26Group_norm_nhwc_bwd_params)
        .other          _Z35group_norm_nhwc_bwd_one_pass_kernelI11Fp32IOBf16WLi64ELi40ELi640EEv26Group_norm_nhwc_bwd_params,@"STO_CUDA_ENTRY STV_DEFAULT"
_Z35group_norm_nhwc_bwd_one_pass_kernelI11Fp32IOBf16WLi64ELi40ELi640EEv26Group_norm_nhwc_bwd_params:
.text._Z35group_norm_nhwc_bwd_one_pass_kernelI11Fp32IOBf16WLi64ELi40ELi640EEv26Group_norm_nhwc_bwd_params:
        /* <DEDUP_REMOVED lines=25> */
.L_x_1469:
[----:B0-----:R-:W0:Y:S01]  /*0190*/  LDC R6, c[0x0][0x410] ;  /* 0x00010400ff067b82 */ /* 0x001e220000000800 */
[----:B-1----:R-:W1:Y:S01]  /*01a0*/  LDCU.64 UR8, c[0x0][0x3b8] ;  /* 0x00007700ff0877ac */ /* 0x002e620008000a00 */
[----:B--2---:R-:W2:Y:S06]  /*01b0*/  LDCU.128 UR20, c[0x0][0x400] ;  /* 0x00008000ff1477ac */ /* 0x004eac0008000c00 */
[----:B---3--:R-:W3:Y:S01]  /*01c0*/  LDC R19, c[0x0][0x41c] ;  /* 0x00010700ff137b82 */ /* 0x008ee20000000800 */
[----:B-1----:R-:W-:Y:S01]  /*01d0*/  UIMAD.WIDE UR8, UR6, 0x8, UR8 ;  /* 0x00000008060878a5 */ /* 0x002fe2000f8e0208 */
[----:B0-----:R-:W-:-:S05]  /*01e0*/  IABS R5, R6 ;  /* 0x0000000600057213 */ /* 0x001fca0000000000 */
[----:B------:R-:W-:Y:S01]  /*01f0*/  MOV R12, UR8 ;  /* 0x00000008000c7c02 */ /* 0x000fe20008000f00 */
[----:B------:R-:W0:Y:S01]  /*0200*/  I2F.RP R0, R5 ;  /* 0x0000000500007306 */ /* 0x000e220000209400 */
[----:B------:R-:W-:-:S06]  /*0210*/  MOV R13, UR9 ;  /* 0x00000009000d7c02 */ /* 0x000fcc0008000f00 */
[----:B------:R-:W4:Y:S01]  /*0220*/  LDG.E.64 R12, desc[UR14][R12.64] ;  /* 0x0000000e0c0c7981 */ /* 0x000f22000c1e1b00 */
[----:B0-----:R-:W0:Y:S02]  /*0230*/  MUFU.RCP R0, R0 ;  /* 0x0000000000007308 */ /* 0x001e240000001000 */
[----:B0-----:R-:W-:Y:S02]  /*0240*/  IADD3 R2, PT, PT, R0, 0xffffffe, RZ ;  /* 0x0ffffffe00027810 */ /* 0x001fe40007ffe0ff */
[----:B------:R-:W-:-:S04]  /*0250*/  LOP3.LUT R0, R31, 0xffff, RZ, 0xc0, !PT ;  /* 0x0000ffff1f007812 */ /* 0x000fc800078ec0ff */
[----:B------:R0:W1:Y:S01]  /*0260*/  F2I.FTZ.U32.TRUNC.NTZ R3, R2 ;  /* 0x0000000200037305 */ /* 0x000062000021f000 */
[----:B------:R-:W-:-:S05]  /*0270*/  IMAD R0, R0, 0xccd, RZ ;  /* 0x00000ccd00007824 */ /* 0x000fca00078e02ff */
[----:B------:R-:W-:Y:S01]  /*0280*/  SHF.R.U32.HI R8, RZ, 0x10, R0 ;  /* 0x00000010ff087819 */ /* 0x000fe20000011600 */
[----:B0-----:R-:W-:Y:S01]  /*0290*/  HFMA2 R2, -RZ, RZ, 0, 0 ;  /* 0x00000000ff027431 */ /* 0x001fe200000001ff */
[----:B------:R-:W-:-:S03]  /*02a0*/  LOP3.LUT R0, R6, UR6, RZ, 0x3c, !PT ;  /* 0x0000000606007c12 */ /* 0x000fc6000f8e3cff */
[----:B---3--:R-:W-:Y:S01]  /*02b0*/  IMAD R19, R19, UR13, R8 ;  /* 0x0000000d13137c24 */ /* 0x008fe2000f8e0208 */
[----:B-1----:R-:W-:Y:S02]  /*02c0*/  IADD3 R4, PT, PT, RZ, -R3, RZ ;  /* 0x80000003ff047210 */ /* 0x002fe40007ffe0ff */
[----:B------:R-:W-:Y:S02]  /*02d0*/  ISETP.LE.AND P2, PT, RZ, UR6, PT ;  /* 0x00000006ff007c0c */ /* 0x000fe4000bf43270 */
[----:B--2---:R-:W-:Y:S01]  /*02e0*/  ISETP.GE.U32.AND P0, PT, R19, UR20, PT ;  /* 0x0000001413007c0c */ /* 0x004fe2000bf06070 */
[----:B------:R-:W-:Y:S01]  /*02f0*/  IMAD R7, R4, R5, RZ ;  /* 0x0000000504077224 */ /* 0x000fe200078e02ff */
[----:B------:R-:W-:-:S03]  /*0300*/  IABS R4, UR6 ;  /* 0x0000000600047c13 */ /* 0x000fc60008000000 */
[----:B------:R-:W-:Y:S01]  /*0310*/  IMAD.HI.U32 R3, R3, R7, R2 ;  /* 0x0000000703037227 */ /* 0x000fe200078e0002 */
[----:B------:R-:W-:-:S05]  /*0320*/  SHF.R.S32.HI R7, RZ, 0x1f, R19 ;  /* 0x0000001fff077819 */ /* 0x000fca0000011413 */
[----:B------:R-:W-:-:S05]  /*0330*/  IMAD.HI.U32 R3, R3, R4, RZ ;  /* 0x0000000403037227 */ /* 0x000fca00078e00ff */
[----:B------:R-:W-:-:S05]  /*0340*/  IADD3 R2, PT, PT, -R3, RZ, RZ ;  /* 0x000000ff03027210 */ /* 0x000fca0007ffe1ff */
[----:B------:R-:W-:-:S05]  /*0350*/  IMAD R2, R5, R2, R4 ;  /* 0x0000000205027224 */ /* 0x000fca00078e0204 */
[----:B------:R-:W-:Y:S02]  /*0360*/  ISETP.GT.U32.AND P5, PT, R5, R2, PT ;  /* 0x000000020500720c */ /* 0x000fe40003fa4070 */
[----:B------:R-:W-:Y:S02]  /*0370*/  ISETP.GE.AND P3, PT, R0, RZ, PT ;  /* 0x000000ff0000720c */ /* 0x000fe40003f66270 */
[----:B------:R-:W-:-:S09]  /*0380*/  ISETP.GE.AND.EX P0, PT, R7, UR21, PT, P0 ;  /* 0x0000001507007c0c */ /* 0x000fd2000bf06300 */
[----:B------:R-:W-:-:S04]  /*0390*/  @!P5 IADD3 R2, PT, PT, R2, -R5, RZ ;  /* 0x800000050202d210 */ /* 0x000fc80007ffe0ff */
[CC--:B------:R-:W-:Y:S01]  /*03a0*/  ISETP.GE.U32.AND P4, PT, R2.reuse, R5.reuse, PT ;  /* 0x000000050200720c */ /* 0x0c0fe20003f86070 */
[----:B------:R-:W0:Y:S01]  /*03b0*/  @!P0 LDC.64 R16, c[0x0][0x3f8] ;  /* 0x0000fe00ff108b82 */ /* 0x000e220000000a00 */
[----:B------:R-:W-:Y:S02]  /*03c0*/  IADD3 R0, PT, PT, R19, 0x20, RZ ;  /* 0x0000002013007810 */ /* 0x000fe40007ffe0ff */
[----:B------:R-:W-:Y:S02]  /*03d0*/  ISETP.GT.U32.AND P6, PT, R5, R2, PT ;  /* 0x000000020500720c */ /* 0x000fe40003fc4070 */
[----:B------:R-:W-:Y:S02]  /*03e0*/  IADD3 R5, PT, PT, R2, -R5, RZ ;  /* 0x8000000502057210 */ /* 0x000fe40007ffe0ff */
[----:B------:R-:W-:Y:S02]  /*03f0*/  ISETP.GE.U32.AND P1, PT, R0, UR20, PT ;  /* 0x0000001400007c0c */ /* 0x000fe4000bf26070 */
[----:B------:R-:W-:-:S02]  /*0400*/  SHF.R.S32.HI R23, RZ, 0x1f, R0 ;  /* 0x0000001fff177819 */ /* 0x000fc40000011400 */
[----:B------:R-:W-:Y:S02]  /*0410*/  @!P5 IADD3 R3, PT, PT, R3, 0x1, RZ ;  /* 0x000000010303d810 */ /* 0x000fe40007ffe0ff */
[----:B------:R-:W-:Y:S02]  /*0420*/  SEL R2, R5, R2, !P6 ;  /* 0x0000000205027207 */ /* 0x000fe40007000000 */
[----:B------:R-:W-:Y:S02]  /*0430*/  ISETP.GE.AND.EX P1, PT, R23, UR21, PT, P1 ;  /* 0x0000001517007c0c */ /* 0x000fe4000bf26310 */
[----:B------:R-:W-:Y:S02]  /*0440*/  ISETP.NE.AND P5, PT, R6, RZ, PT ;  /* 0x000000ff0600720c */ /* 0x000fe40003fa5270 */
[----:B------:R-:W-:Y:S02]  /*0450*/  @P4 IADD3 R3, PT, PT, R3, 0x1, RZ ;  /* 0x0000000103034810 */ /* 0x000fe40007ffe0ff */
[----:B------:R-:W-:-:S02]  /*0460*/  LOP3.LUT R5, RZ, R6, RZ, 0x33, !PT ;  /* 0x00000006ff057212 */ /* 0x000fc400078e33ff */
[----:B------:R-:W-:Y:S02]  /*0470*/  @!P2 IADD3 R2, PT, PT, -R2, RZ, RZ ;  /* 0x000000ff0202a210 */ /* 0x000fe40007ffe1ff */
[----:B------:R-:W-:Y:S02]  /*0480*/  @!P3 IADD3 R3, PT, PT, -R3, RZ, RZ ;  /* 0x000000ff0303b210 */ /* 0x000fe40007ffe1ff */
[C---:B------:R-:W-:Y:S01]  /*0490*/  SEL R4, R5.reuse, R2, !P5 ;  /* 0x0000000205047207 */ /* 0x040fe20006800000 */
[----:B------:R-:W1:Y:S01]  /*04a0*/  @!P1 LDC.64 R20, c[0x0][0x3f8] ;  /* 0x0000fe00ff149b82 */ /* 0x000e620000000a00 */
[----:B------:R-:W-:-:S03]  /*04b0*/  SEL R3, R5, R3, !P5 ;  /* 0x0000000305037207 */ /* 0x000fc60006800000 */
[----:B------:R-:W-:Y:S01]  /*04c0*/  IMAD R5, R4, 0x28, RZ ;  /* 0x0000002804057824 */ /* 0x000fe200078e02ff */
[----:B------:R-:W-:-:S03]  /*04d0*/  SHF.R.S32.HI R2, RZ, 0x1f, R3 ;  /* 0x0000001fff027819 */ /* 0x000fc60000011403 */
[----:B------:R-:W2:Y:S01]  /*04e0*/  @!P1 LDC.64 R10, c[0x0][0x398] ;  /* 0x0000e600ff0a9b82 */ /* 0x000ea20000000a00 */
[----:B------:R-:W-:Y:S01]  /*04f0*/  IADD3 R36, P2, PT, R5, R30, RZ ;  /* 0x0000001e05247210 */ /* 0x000fe20007f5e0ff */
[----:B------:R-:W-:-:S03]  /*0500*/  IMAD R2, R2, UR22, RZ ;  /* 0x0000001602027c24 */ /* 0x000fc6000f8e02ff */
[----:B------:R-:W-:Y:S02]  /*0510*/  LEA.HI.X.SX32 R37, R5, RZ, 0x1, P2 ;  /* 0x000000ff05257211 */ /* 0x000fe400010f0eff */
[----:B------:R-:W-:Y:S02]  /*0520*/  PRMT R6, R8, 0x9910, RZ ;  /* 0x0000991008067816 */ /* 0x000fe400000000ff */
[----:B------:R-:W-:Y:S01]  /*0530*/  ISETP.NE.AND P2, PT, RZ, UR17, PT ;  /* 0x00000011ff007c0c */ /* 0x000fe2000bf45270 */
[C---:B------:R-:W-:Y:S02]  /*0540*/  IMAD R39, R3.reuse, UR23, R2 ;  /* 0x0000001703277c24 */ /* 0x040fe4000f8e0202 */
[----:B------:R-:W-:Y:S02]  /*0550*/  IMAD.WIDE.U32 R36, R3, UR22, R36 ;  /* 0x0000001603247c25 */ /* 0x000fe4000f8e0024 */
[----:B------:R-:W3:Y:S02]  /*0560*/  @!P0 LDC.64 R2, c[0x0][0x3a0] ;  /* 0x0000e800ff028b82 */ /* 0x000ee40000000a00 */
[----:B------:R-:W-:Y:S01]  /*0570*/  IMAD R8, R6, 0x14, RZ ;  /* 0x0000001406087824 */ /* 0x000fe200078e02ff */
[----:B------:R-:W-:Y:S01]  /*0580*/  IADD3 R39, PT, PT, R37, R39, RZ ;  /* 0x0000002725277210 */ /* 0x000fe20007ffe0ff */
[----:B0-----:R-:W-:Y:S01]  /*0590*/  @!P0 IMAD R6, R7, R16, RZ ;  /* 0x0000001007068224 */ /* 0x001fe200078e02ff */
[----:B------:R-:W-:-:S02]  /*05a0*/  @!P0 MOV R38, R36 ;  /* 0x0000002400268202 */ /* 0x000fc40000000f00 */
[----:B------:R-:W-:Y:S01]  /*05b0*/  IADD3 R22, PT, PT, RZ, -R8, RZ ;  /* 0x80000008ff167210 */ /* 0x000fe20007ffe0ff */
[C---:B------:R-:W-:Y:S01]  /*05c0*/  @!P0 IMAD R25, R19.reuse, R17, R6 ;  /* 0x0000001113198224 */ /* 0x040fe200078e0206 */
[----:B------:R-:W0:Y:S01]  /*05d0*/  @!P1 LDC.64 R8, c[0x0][0x3a0] ;  /* 0x0000e800ff089b82 */ /* 0x000e220000000a00 */
[----:B------:R-:W-:Y:S01]  /*05e0*/  @!P0 IMAD.WIDE.U32 R16, R19, R16, R38 ;  /* 0x0000001013108225 */ /* 0x000fe200078e0026 */
[----:B------:R-:W-:-:S03]  /*05f0*/  PRMT R22, R22, 0x7710, RZ ;  /* 0x0000771016167816 */ /* 0x000fc600000000ff */
[----:B-1----:R-:W-:-:S03]  /*0600*/  @!P1 IMAD R23, R23, R20, RZ ;  /* 0x0000001417179224 */ /* 0x002fc600078e02ff */
[----:B------:R-:W1:Y:S01]  /*0610*/  @!P0 LDC.64 R6, c[0x0][0x398] ;  /* 0x0000e600ff068b82 */ /* 0x000e620000000a00 */
[----:B------:R-:W-:Y:S01]  /*0620*/  @!P1 IMAD R27, R0, R21, R23 ;  /* 0x00000015001b9224 */ /* 0x000fe200078e0217 */
[----:B------:R-:W-:-:S06]  /*0630*/  IADD3 R24, PT, PT, R22, R31, RZ ;  /* 0x0000001f16187210 */ /* 0x000fcc0007ffe0ff */
[----:B------:R-:W3:Y:S01]  /*0640*/  @P2 LDC.64 R14, c[0x0][0x3b0] ;  /* 0x0000ec00ff0e2b82 */ /* 0x000ee20000000a00 */
[----:B------:R-:W-:-:S07]  /*0650*/  @!P1 MOV R22, R36 ;  /* 0x0000002400169202 */ /* 0x000fce0000000f00 */
[----:B------:R-:W1:Y:S01]  /*0660*/  LDC.64 R18, c[0x0][0x3a8] ;  /* 0x0000ea00ff127b82 */ /* 0x000e620000000a00 */
[----:B------:R-:W-:Y:S02]  /*0670*/  @!P1 MOV R23, R39 ;  /* 0x0000002700179202 */ /* 0x000fe40000000f00 */
[----:B------:R-:W-:Y:S02]  /*0680*/  SHF.L.U32 R24, R24, 0x1, RZ ;  /* 0x0000000118187819 */ /* 0x000fe400000006ff */
[----:B------:R-:W-:Y:S01]  /*0690*/  @!P0 IADD3 R17, PT, PT, R17, R25, RZ ;  /* 0x0000001911118210 */ /* 0x000fe20007ffe0ff */
[----:B------:R-:W-:Y:S01]  /*06a0*/  @!P1 IMAD.WIDE.U32 R20, R0, R20, R22 ;  /* 0x0000001400149225 */ /* 0x000fe200078e0016 */
[----:B------:R-:W-:Y:S02]  /*06b0*/  LOP3.LUT R30, R24, 0xffff, RZ, 0xc0, !PT ;  /* 0x0000ffff181e7812 */ /* 0x000fe400078ec0ff */
[----:B------:R-:W-:Y:S02]  /*06c0*/  @!P0 SHF.L.U64.HI R26, R16, 0x2, R17 ;  /* 0x00000002101a8819 */ /* 0x000fe40000010211 */
[----:B------:R-:W-:-:S02]  /*06d0*/  @!P1 IADD3 R17, PT, PT, R21, R27, RZ ;  /* 0x0000001b15119210 */ /* 0x000fc40007ffe0ff */
[----:B------:R-:W-:Y:S02]  /*06e0*/  @!P1 SHF.L.U32 R21, R20, 0x2, RZ ;  /* 0x0000000214159819 */ /* 0x000fe400000006ff */
[----:B------:R-:W-:Y:S02]  /*06f0*/  IADD3 R5, PT, PT, R5, R30, RZ ;  /* 0x0000001e05057210 */ /* 0x000fe40007ffe0ff */
[----:B------:R-:W-:Y:S02]  /*0700*/  @!P0 SHF.L.U32 R23, R16, 0x2, RZ ;  /* 0x0000000210178819 */ /* 0x000fe400000006ff */
[----:B------:R-:W-:Y:S02]  /*0710*/  @!P1 SHF.L.U64.HI R0, R20, 0x2, R17 ;  /* 0x0000000214009819 */ /* 0x000fe40000010211 */
[C---:B0-----:R-:W-:Y:S02]  /*0720*/  @!P1 IADD3 R22, P5, PT, R21.reuse, R8, RZ ;  /* 0x0000000815169210 */ /* 0x041fe40007fbe0ff */
[----:B--2---:R-:W-:Y:S01]  /*0730*/  @!P1 IADD3 R20, P6, PT, R21, R10, RZ ;  /* 0x0000000a15149210 */ /* 0x004fe20007fde0ff */
[----:B---3--:R-:W-:Y:S01]  /*0740*/  @P2 IMAD.WIDE R14, R5, 0x2, R14 ;  /* 0x00000002050e2825 */ /* 0x008fe200078e020e */
[----:B------:R-:W-:-:S02]  /*0750*/  @!P0 IADD3 R24, P3, PT, R23, R2, RZ ;  /* 0x0000000217188210 */ /* 0x000fc40007f7e0ff */
[----:B-1----:R-:W-:Y:S01]  /*0760*/  @!P0 IADD3 R16, P4, PT, R23, R6, RZ ;  /* 0x0000000617108210 */ /* 0x002fe20007f9e0ff */
[----:B------:R-:W-:Y:S01]  /*0770*/  IMAD.WIDE R18, R5, 0x2, R18 ;  /* 0x0000000205127825 */ /* 0x000fe200078e0212 */
[C---:B------:R-:W-:Y:S02]  /*0780*/  @!P1 IADD3.X R23, PT, PT, R0.reuse, R9, RZ, P5, !PT ;  /* 0x0000000900179210 */ /* 0x040fe40002ffe4ff */
[----:B------:R-:W-:Y:S02]  /*0790*/  CS2R R8, SRZ ;  /* 0x0000000000087805 */ /* 0x000fe4000001ff00 */
[----:B------:R-:W-:Y:S02]  /*07a0*/  @!P1 IADD3.X R21, PT, PT, R0, R11, RZ, P6, !PT ;  /* 0x0000000b00159210 */ /* 0x000fe400037fe4ff */
[----:B------:R-:W-:Y:S02]  /*07b0*/  CS2R R10, SRZ ;  /* 0x00000000000a7805 */ /* 0x000fe4000001ff00 */
[C---:B------:R-:W-:Y:S01]  /*07c0*/  @!P0 IADD3.X R25, PT, PT, R26.reuse, R3, RZ, P3, !PT ;  /* 0x000000031a198210 */ /* 0x040fe20001ffe4ff */
[----:B------:R-:W2:Y:S01]  /*07d0*/  @P2 LDG.E.U16 R27, desc[UR14][R14.64] ;  /* 0x0000000e0e1b2981 */ /* 0x000ea2000c1e1500 */
[----:B------:R-:W-:-:S03]  /*07e0*/  @!P0 IADD3.X R17, PT, PT, R26, R7, RZ, P4, !PT ;  /* 0x000000071a118210 */ /* 0x000fc600027fe4ff */
[----:B------:R-:W3:Y:S04]  /*07f0*/  @P2 LDG.E.U16 R26, desc[UR14][R14.64+0x2] ;  /* 0x0000020e0e1a2981 */ /* 0x000ee8000c1e1500 */
[----:B------:R-:W3:Y:S04]  /*0800*/  LDG.E.U16 R5, desc[UR14][R18.64] ;  /* 0x0000000e12057981 */ /* 0x000ee8000c1e1500 */
[----:B------:R-:W3:Y:S04]  /*0810*/  LDG.E.U16 R0, desc[UR14][R18.64+0x2] ;  /* 0x0000020e12007981 */ /* 0x000ee8000c1e1500 */
[----:B------:R0:W5:Y:S04]  /*0820*/  @!P1 LDG.E.64 R8, desc[UR14][R22.64] ;  /* 0x0000000e16089981 */ /* 0x000168000c1e1b00 */
[----:B------:R0:W5:Y:S01]  /*0830*/  @!P1 LDG.E.64 R10, desc[UR14][R20.64] ;  /* 0x0000000e140a9981 */ /* 0x000162000c1e1b00 */
[----:B------:R-:W-:Y:S01]  /*0840*/  CS2R R6, SRZ ;  /* 0x0000000000067805 */ /* 0x000fe2000001ff00 */
[----:B------:R-:W-:Y:S01]  /*0850*/  HFMA2 R3, -RZ, RZ, 0, 0 ;  /* 0x00000000ff037431 */ /* 0x000fe200000001ff */
[----:B------:R-:W-:-:S04]  /*0860*/  MOV R2, RZ ;  /* 0x000000ff00027202 */ /* 0x000fc80000000f00 */
[----:B------:R0:W5:Y:S04]  /*0870*/  @!P0 LDG.E.64 R6, desc[UR14][R24.64] ;  /* 0x0000000e18068981 */ /* 0x000168000c1e1b00 */
[----:B------:R0:W5:Y:S01]  /*0880*/  @!P0 LDG.E.64 R2, desc[UR14][R16.64] ;  /* 0x0000000e10028981 */ /* 0x000162000c1e1b00 */
        /* <DEDUP_REMOVED lines=10> */
[----:B------:R-:W-:Y:S01]  /*0930*/  CS2R R32, SRZ ;  /* 0x0000000000207805 */ /* 0x000fe2000001ff00 */
[----:B------:R-:W-:Y:S01]  /*0940*/  UMOV UR19, 0x3f800000 ;  /* 0x3f80000000137882 */ /* 0x000fe20000000000 */
[----:B-1----:R-:W-:-:S13]  /*0950*/  @P0 R2UR UR8, R12 ;  /* 0x000000000c0802ca */ /* 0x002fda00000e0000 */
[----:B------:R-:W-:Y:S01]  /*0960*/  @UP0 UMOV UR19, UR8 ;  /* 0x0000000800130c82 */ /* 0x000fe20008000000 */
[----:B--2---:R-:W-:Y:S02]  /*0970*/  @P2 SHF.L.U32 R32, R27, 0x10, RZ ;  /* 0x000000101b202819 */ /* 0x004fe400000006ff */
[----:B---3--:R-:W-:Y:S02]  /*0980*/  @P2 SHF.L.U32 R33, R26, 0x10, RZ ;  /* 0x000000101a212819 */ /* 0x008fe400000006ff */
[----:B------:R-:W-:Y:S02]  /*0990*/  SHF.L.U32 R5, R5, 0x10, RZ ;  /* 0x0000001005057819 */ /* 0x000fe400000006ff */
[----:B------:R-:W-:Y:S01]  /*09a0*/  SHF.L.U32 R0, R0, 0x10, RZ ;  /* 0x0000001000007819 */ /* 0x000fe200000006ff */
[----:B0-----:R-:W-:Y:S06]  /*09b0*/  BRA.U UP1, `(.L_x_1445) ;  /* 0x0000000101747547 */ /* 0x001fec000b800000 */
[----:B-----5:R-:W-:Y:S01]  /*09c0*/  FADD.FTZ R13, R6, -UR31 ;  /* 0x8000001f060d7e21 */ /* 0x020fe20008010000 */
[----:B------:R-:W-:Y:S01]  /*09d0*/  FADD.FTZ R12, R7, -UR31 ;  /* 0x8000001f070c7e21 */ /* 0x000fe20008010000 */
[----:B------:R-:W-:Y:S01]  /*09e0*/  FMUL.FTZ R14, R2, R5 ;  /* 0x00000005020e7220 */ /* 0x000fe20000410000 */
[----:B------:R-:W-:Y:S01]  /*09f0*/  FMUL.FTZ R15, R3, R0 ;  /* 0x00000000030f7220 */ /* 0x000fe20000410000 */
[----:B------:R-:W-:Y:S01]  /*0a00*/  FMUL.FTZ R13, R13, UR19 ;  /* 0x000000130d0d7c20 */ /* 0x000fe20008410000 */
[----:B------:R-:W-:Y:S01]  /*0a10*/  FMUL.FTZ R12, R12, UR19 ;  /* 0x000000130c0c7c20 */ /* 0x000fe20008410000 */
[----:B------:R-:W-:Y:S01]  /*0a20*/  FADD.FTZ R16, RZ, R14 ;  /* 0x0000000eff107221 */ /* 0x000fe20000010000 */
[----:B------:R-:W-:Y:S01]  /*0a30*/  FADD.FTZ R22, RZ, R3 ;  /* 0x00000003ff167221 */ /* 0x000fe20000010000 */
[----:B------:R-:W-:Y:S01]  /*0a40*/  FFMA.FTZ R17, R13, R14, RZ ;  /* 0x0000000e0d117223 */ /* 0x000fe200000100ff */
[----:B------:R-:W-:Y:S01]  /*0a50*/  FADD.FTZ R14, R8, -UR31 ;  /* 0x8000001f080e7e21 */ /* 0x000fe20008010000 */
[----:B------:R-:W-:Y:S01]  /*0a60*/  FADD.FTZ R16, R15, R16 ;  /* 0x000000100f107221 */ /* 0x000fe20000010000 */
[----:B------:R-:W-:Y:S01]  /*0a70*/  FFMA.FTZ R13, R2, R13, RZ ;  /* 0x0000000d020d7223 */ /* 0x000fe200000100ff */
[----:B------:R-:W-:Y:S01]  /*0a80*/  FFMA.FTZ R17, R12, R15, R17 ;  /* 0x0000000f0c117223 */ /* 0x000fe20000010011 */
[----:B------:R-:W-:Y:S01]  /*0a90*/  FMUL.FTZ R15, R10, R5 ;  /* 0x000000050a0f7220 */ /* 0x000fe20000410000 */
[----:B------:R-:W-:Y:S01]  /*0aa0*/  FMUL.FTZ R18, R14, UR19 ;  /* 0x000000130e127c20 */ /* 0x000fe20008410000 */
[----:B------:R-:W-:-:S02]  /*0ab0*/  FADD.FTZ R14, R9, -UR31 ;  /* 0x8000001f090e7e21 */ /* 0x000fc40008010000 */
[----:B------:R-:W-:Y:S01]  /*0ac0*/  FADD.FTZ R16, R16, R15 ;  /* 0x0000000f10107221 */ /* 0x000fe20000010000 */
[----:B------:R-:W-:Y:S01]  /*0ad0*/  FFMA.FTZ R17, R18, R15, R17 ;  /* 0x0000000f12117223 */ /* 0x000fe20000010011 */
[----:B------:R-:W-:Y:S01]  /*0ae0*/  FMUL.FTZ R15, R11, R0 ;  /* 0x000000000b0f7220 */ /* 0x000fe20000410000 */
[----:B------:R-:W-:-:S03]  /*0af0*/  FMUL.FTZ R14, R14, UR19 ;  /* 0x000000130e0e7c20 */ /* 0x000fc60008410000 */
[----:B------:R-:W-:Y:S01]  /*0b00*/  FADD.FTZ R19, R15, R16 ;  /* 0x000000100f137221 */ /* 0x000fe20000010000 */
[----:B------:R-:W-:Y:S01]  /*0b10*/  FFMA.FTZ R20, R14, R15, R17 ;  /* 0x0000000f0e147223 */ /* 0x000fe20000010011 */
[----:B------:R-:W-:Y:S01]  /*0b20*/  FFMA.FTZ R16, R3, R12, RZ ;  /* 0x0000000c03107223 */ /* 0x000fe200000100ff */
[----:B------:R-:W-:Y:S01]  /*0b30*/  FADD.FTZ R15, RZ, R2 ;  /* 0x00000002ff0f7221 */ /* 0x000fe20000010000 */
[C---:B------:R-:W-:Y:S02]  /*0b40*/  FFMA.FTZ R12, R10.reuse, R18, R13 ;  /* 0x000000120a0c7223 */ /* 0x040fe4000001000d */
[C---:B------:R-:W-:Y:S01]  /*0b50*/  FFMA.FTZ R13, R11.reuse, R14, R16 ;  /* 0x0000000e0b0d7223 */ /* 0x040fe20000010010 */
[----:B------:R-:W-:Y:S01]  /*0b60*/  FADD.FTZ R14, R10, R15 ;  /* 0x0000000f0a0e7221 */ /* 0x000fe20000010000 */
[----:B------:R-:W-:Y:S01]  /*0b70*/  FADD.FTZ R15, R11, R22 ;  /* 0x000000160b0f7221 */ /* 0x000fe20000010000 */
[----:B------:R-:W-:Y:S06]  /*0b80*/  BRA `(.L_x_1446) ;  /* 0x0000000400007947 */ /* 0x000fec0003800000 */
.L_x_1445:
        /* <DEDUP_REMOVED lines=9> */
[C-C-:B------:R-:W-:Y:S01]  /*0c20*/  FFMA.FTZ R18, R0.reuse, R12, R33.reuse ;  /* 0x0000000c00127223 */ /* 0x140fe20000010021 */
[----:B------:R-:W-:Y:S01]  /*0c30*/  FFMA.FTZ R17, R5, R14, R32 ;  /* 0x0000000e05117223 */ /* 0x000fe20000010020 */
        /* <DEDUP_REMOVED lines=17> */
[----:B------:R-:W-:-:S03]  /*0d50*/  FFMA.FTZ R19, R19, R22, 1 ;  /* 0x3f80000013137423 */ /* 0x000fc60000010016 */
[----:B------:R-:W0:Y:S01]  /*0d60*/  MUFU.RCP R20, R20 ;  /* 0x0000001400147308 */ /* 0x000e220000001000 */
[----:B-1----:R-:W-:-:S04]  /*0d70*/  FADD.FTZ R25, -R24, 1 ;  /* 0x3f80000018197421 */ /* 0x002fc80000010100 */
[----:B------:R-:W-:Y:S01]  /*0d80*/  FFMA.FTZ R22, R18, R25, 1 ;  /* 0x3f80000012167423 */ /* 0x000fe20000010019 */
[----:B------:R-:W-:Y:S01]  /*0d90*/  FMUL.FTZ R18, R2, R21 ;  /* 0x0000001502127220 */ /* 0x000fe20000410000 */
[----:B--2---:R-:W-:-:S03]  /*0da0*/  FADD.FTZ R28, -R27, 1 ;  /* 0x3f8000001b1c7421 */ /* 0x004fc60000010100 */
[----:B------:R-:W-:Y:S01]  /*0db0*/  FMUL.FTZ R18, R18, R19 ;  /* 0x0000001312127220 */ /* 0x000fe20000410000 */
[----:B------:R-:W-:Y:S01]  /*0dc0*/  FMUL.FTZ R27, R10, R27 ;  /* 0x0000001b0a1b7220 */ /* 0x000fe20000410000 */
[----:B------:R-:W-:Y:S01]  /*0dd0*/  FFMA.FTZ R28, R17, R28, 1 ;  /* 0x3f800000111c7423 */ /* 0x000fe2000001001c */
        /* <DEDUP_REMOVED lines=13> */
[----:B------:R-:W-:-:S02]  /*0eb0*/  FADD.FTZ R22, R19, R22 ;  /* 0x0000001613167221 */ /* 0x000fc40000010000 */
[----:B------:R-:W-:Y:S01]  /*0ec0*/  FMUL.FTZ R24, R0, R23 ;  /* 0x0000001700187220 */ /* 0x000fe20000410000 */
[----:B------:R-:W-:Y:S01]  /*0ed0*/  FFMA.FTZ R20, R14, R25, R21 ;  /* 0x000000190e147223 */ /* 0x000fe20000010015 */
[----:B------:R-:W-:Y:S01]  /*0ee0*/  FFMA.FTZ R21, R13, R18, RZ ;  /* 0x000000120d157223 */ /* 0x000fe200000100ff */
[----:B------:R-:W-:Y:S01]  /*0ef0*/  FADD.FTZ R13, RZ, R18 ;  /* 0x00000012ff0d7221 */ /* 0x000fe20000010000 */
[----:B------:R-:W-:Y:S01]  /*0f00*/  FFMA.FTZ R18, R12, R17, RZ ;  /* 0x000000110c127223 */ /* 0x000fe200000100ff */
[----:B------:R-:W-:Y:S01]  /*0f10*/  FADD.FTZ R19, R22, R25 ;  /* 0x0000001916137221 */ /* 0x000fe20000010000 */
[----:B------:R-:W-:Y:S01]  /*0f20*/  FADD.FTZ R17, RZ, R17 ;  /* 0x00000011ff117221 */ /* 0x000fe20000010000 */
[----:B------:R-:W-:Y:S01]  /*0f30*/  FFMA.FTZ R12, R14, R16, R21 ;  /* 0x000000100e0c7223 */ /* 0x000fe20000010015 */
[----:B------:R-:W-:Y:S01]  /*0f40*/  FADD.FTZ R14, R13, R16 ;  /* 0x000000100d0e7221 */ /* 0x000fe20000010000 */
[C---:B------:R-:W-:Y:S01]  /*0f50*/  FFMA.FTZ R20, R15.reuse, R24, R20 ;  /* 0x000000180f147223 */ /* 0x040fe20000010014 */
[----:B------:R-:W-:Y:S01]  /*0f60*/  FFMA.FTZ R13, R15, R23, R18 ;  /* 0x000000170f0d7223 */ /* 0x000fe20000010012 */
[----:B------:R-:W-:Y:S01]  /*0f70*/  FADD.FTZ R19, R24, R19 ;  /* 0x0000001318137221 */ /* 0x000fe20000010000 */
[----:B------:R-:W-:-:S07]  /*0f80*/  FADD.FTZ R15, R17, R23 ;  /* 0x00000017110f7221 */ /* 0x000fce0000010000 */
.L_x_1446:
[----:B------:R-:W0:Y:S01]  /*0f90*/  S2R R22, SR_LANEID ;  /* 0x0000000000167919 */ /* 0x000e220000000000 */
[----:B------:R-:W1:Y:S01]  /*0fa0*/  S2UR UR9, SR_CgaCtaId ;  /* 0x00000000000979c3 */ /* 0x000e620000008800 */
[----:B------:R-:W-:Y:S01]  /*0fb0*/  UMOV UR8, 0x400 ;  /* 0x0000040000087882 */ /* 0x000fe20000000000 */
[----:B------:R-:W-:Y:S01]  /*0fc0*/  UMOV UR10, 0x400 ;  /* 0x00000400000a7882 */ /* 0x000fe20000000000 */
[----:B------:R-:W2:Y:S01]  /*0fd0*/  SHFL.DOWN PT, R16, R20, 0x1, 0x1f ;  /* 0x08201f0014107f89 */ /* 0x000ea200000e0000 */
[----:B------:R-:W-:Y:S01]  /*0fe0*/  UIADD3 UR8, UPT, UPT, UR8, 0xd0, URZ ;  /* 0x000000d008087890 */ /* 0x000fe2000fffe0ff */
[----:B------:R-:W-:Y:S01]  /*0ff0*/  BSSY.RECONVERGENT B0, `(.L_x_1447) ;  /* 0x0000027000007945 */ /* 0x000fe20003800200 */
[C---:B------:R-:W-:Y:S01]  /*1000*/  ISETP.NE.AND P1, PT, R31.reuse, RZ, PT ;  /* 0x000000ff1f00720c */ /* 0x040fe20003f25270 */
[----:B------:R-:W3:Y:S01]  /*1010*/  SHFL.DOWN PT, R17, R19, 0x1, 0x1f ;  /* 0x08201f0013117f89 */ /* 0x000ee200000e0000 */
[----:B------:R-:W-:Y:S01]  /*1020*/  ISETP.GT.U32.AND P4, PT, R31, 0x13, PT ;  /* 0x000000131f00780c */ /* 0x000fe20003f84070 */
[----:B-1----:R-:W-:-:S06]  /*1030*/  ULEA UR8, UR9, UR8, 0x18 ;  /* 0x0000000809087291 */ /* 0x002fcc000f8ec0ff */
[----:B------:R-:W-:Y:S02]  /*1040*/  LEA R34, R31, UR8, 0x4 ;  /* 0x000000081f227c11 */ /* 0x000fe4000f8e20ff */
[C---:B0-----:R-:W-:Y:S02]  /*1050*/  ISETP.GT.AND P0, PT, R22.reuse, 0x1e, PT ;  /* 0x0000001e1600780c */ /* 0x041fe40003f04270 */
[----:B------:R-:W-:Y:S01]  /*1060*/  ISETP.GT.AND P3, PT, R22, 0xf, PT ;  /* 0x0000000f1600780c */ /* 0x000fe20003f64270 */
[----:B------:R-:W-:Y:S10]  /*1070*/  STS.128 [R34], R12 ;  /* 0x0000000c22007388 */ /* 0x000ff40000000c00 */
        /* <DEDUP_REMOVED lines=30> */
.L_x_1448:
[----:B------:R-:W-:Y:S05]  /*1260*/  BSYNC.RECONVERGENT B0 ;  /* 0x0000000000007941 */ /* 0x000fea0003800200 */
.L_x_1447:
[----:B------:R-:W-:Y:S06]  /*1270*/  BAR.SYNC.DEFER_BLOCKING 0x0 ;  /* 0x0000000000007b1d */ /* 0x000fec0000010000 */
[----:B------:R-:W-:Y:S04]  /*1280*/  BSSY.RECONVERGENT B0, `(.L_x_1449) ;  /* 0x0000033000007945 */ /* 0x000fe80003800200 */
[----:B------:R-:W-:Y:S05]  /*1290*/  @P1 BRA `(.L_x_1450) ;  /* 0x0000000000c41947 */ /* 0x000fea0003800000 */
[----:B------:R-:W-:-:S09]  /*12a0*/  ULEA UR8, UR9, UR10, 0x18 ;  /* 0x0000000a09087291 */ /* 0x000fd2000f8ec0ff */
[----:B--23--:R-:W2:Y:S04]  /*12b0*/  LDS.128 R16, [UR8+0x20] ;  /* 0x00002008ff107984 */ /* 0x00cea80008000c00 */
[----:B-1----:R-:W1:Y:S01]  /*12c0*/  LDS.128 R20, [UR8+0x30] ;  /* 0x00003008ff147984 */ /* 0x002e620008000c00 */
[----:B--2---:R-:W-:Y:S01]  /*12d0*/  FADD.FTZ R25, R28, R16 ;  /* 0x000000101c197221 */ /* 0x004fe20000010000 */
        /* <DEDUP_REMOVED lines=45> */
.L_x_1450:
[----:B------:R-:W-:Y:S05]  /*15b0*/  BSYNC.RECONVERGENT B0 ;  /* 0x0000000000007941 */ /* 0x000fea0003800200 */
.L_x_1449:
[----:B------:R-:W-:Y:S06]  /*15c0*/  BAR.SYNC.DEFER_BLOCKING 0x0 ;  /* 0x0000000000007b1d */ /* 0x000fec0000010000 */
[----:B------:R-:W-:Y:S04]  /*15d0*/  BSSY.RECONVERGENT B0, `(.L_x_1451) ;  /* 0x000009d000007945 */ /* 0x000fe80003800200 */
[----:B------:R-:W-:Y:S05]  /*15e0*/  @P4 BRA `(.L_x_1452) ;  /* 0x00000008006c4947 */ /* 0x000fea0003800000 */
[----:B--23--:R-:W2:Y:S04]  /*15f0*/  LDS.128 R16, [R34+0x140] ;  /* 0x0001400022107984 */ /* 0x00cea80000000c00 */
[----:B-1----:R-:W1:Y:S04]  /*1600*/  LDS.128 R20, [R34+0x280] ;  /* 0x0002800022147984 */ /* 0x002e680000000c00 */
[----:B------:R-:W3:Y:S01]  /*1610*/  LDS.128 R24, [R34+0x3c0] ;  /* 0x0003c00022187984 */ /* 0x000ee20000000c00 */
[----:B--2---:R-:W-:Y:S01]  /*1620*/  FADD.FTZ R35, R12, R16 ;  /* 0x000000100c237221 */ /* 0x004fe20000010000 */
        /* <DEDUP_REMOVED lines=151> */
.L_x_1452:
[----:B------:R-:W-:Y:S05]  /*1fa0*/  BSYNC.RECONVERGENT B0 ;  /* 0x0000000000007941 */ /* 0x000fea0003800200 */
.L_x_1451:
[----:B------:R-:W-:Y:S04]  /*1fb0*/  BSSY.RECONVERGENT B0, `(.L_x_1453) ;  /* 0x000001d000007945 */ /* 0x000fe80003800200 */
[----:B------:R-:W-:Y:S05]  /*1fc0*/  @P4 BRA `(.L_x_1454) ;  /* 0x00000000006c4947 */ /* 0x000fea0003800000 */
[----:B--23--:R-:W1:Y:S08]  /*1fd0*/  LDC.64 R16, c[0x0][0x3f8] ;  /* 0x0000fe00ff107b82 */ /* 0x00ce700000000a00 */
[----:B------:R-:W2:Y:S01]  /*1fe0*/  LDC.64 R18, c[0x0][0x3d8] ;  /* 0x0000f600ff127b82 */ /* 0x000ea20000000a00 */
[----:B-1----:R-:W-:Y:S01]  /*1ff0*/  IMAD.WIDE.U32 R20, R16, 0x3, RZ ;  /* 0x0000000310147825 */ /* 0x002fe200078e00ff */
[----:B------:R-:W-:-:S02]  /*2000*/  LEA R25, R17, R17, 0x1 ;  /* 0x0000001111197211 */ /* 0x000fc400078e08ff */
[----:B------:R-:W-:Y:S02]  /*2010*/  LEA.HI R27, P0, R17, R16, RZ, 0x1 ;  /* 0x00000010111b7211 */ /* 0x000fe400078108ff */
[----:B------:R-:W-:Y:S01]  /*2020*/  IADD3 R25, PT, PT, R21, R25, RZ ;  /* 0x0000001915197210 */ /* 0x000fe20007ffe0ff */
[----:B------:R-:W-:Y:S01]  /*2030*/  IMAD R21, R4, 0x14, R31 ;  /* 0x0000001404157824 */ /* 0x000fe200078e021f */
[----:B------:R-:W-:Y:S02]  /*2040*/  IADD3.X R4, PT, PT, RZ, R17, RZ, P0, !PT ;  /* 0x00000011ff047210 */ /* 0x000fe400007fe4ff */
[----:B------:R-:W-:Y:S01]  /*2050*/  LEA.HI R20, P3, R25, R20, RZ, 0x1 ;  /* 0x0000001419147211 */ /* 0x000fe200078708ff */
[----:B--2---:R-:W-:Y:S01]  /*2060*/  IMAD.WIDE R18, R21, 0x4, R18 ;  /* 0x0000000415127825 */ /* 0x004fe200078e0212 */
        /* <DEDUP_REMOVED lines=17> */
.L_x_1454:
[----:B------:R-:W-:Y:S05]  /*2180*/  BSYNC.RECONVERGENT B0 ;  /* 0x0000000000007941 */ /* 0x000fea0003800200 */
.L_x_1453:
        /* <DEDUP_REMOVED lines=21> */
[----:B--2---:R-:W-:Y:S01]  /*22e0*/  IADD3 R17, PT, PT, -R4, 0x1, RZ ;  /* 0x0000000104117810 */ /* 0x004fe20007ffe1ff */
        /* <DEDUP_REMOVED lines=8> */
.L_x_1457:
[----:B------:R-:W4:Y:S04]  /*2370*/  LDG.E.STRONG.GPU R4, desc[UR14][R12.64] ;  /* 0x0000000e0c047981 */ /* 0x000f28000c1ef900 */
[----:B----4-:R-:W-:Y:S01]  /*2380*/  CCTL.IVALL ;  /* 0x00000000ff00798f */ /* 0x010fe20002000000 */
[----:B------:R-:W-:Y:S05]  /*2390*/  YIELD ;  /* 0x0000000000007946 */ /* 0x000fea0003800000 */
[----:B------:R-:W-:-:S13]  /*23a0*/  ISETP.NE.AND P0, PT, R4, R19, PT ;  /* 0x000000130400720c */ /* 0x000fda0003f05270 */
[----:B------:R-:W-:Y:S05]  /*23b0*/  @P0 BRA `(.L_x_1457) ;  /* 0xfffffffc00ec0947 */ /* 0x000fea000383ffff */
.L_x_1456:
[----:B------:R-:W-:Y:S05]  /*23c0*/  WARPSYNC.ALL ;  /* 0x0000000000007948 */ /* 0x000fea0003800000 */
[----:B------:R-:W-:Y:S01]  /*23d0*/  BAR.SYNC.DEFER_BLOCKING 0x0 ;  /* 0x0000000000007b1d */ /* 0x000fe20000010000 */
[----:B------:R-:W-:-:S05]  /*23e0*/  HFMA2 R4, -RZ, RZ, 0, 0 ;  /* 0x00000000ff047431 */ /* 0x000fca00000001ff */
[----:B------:R-:W-:Y:S05]  /*23f0*/  @!P3 BRA `(.L_x_1458) ;  /* 0x00000004007cb947 */ /* 0x000fea0003800000 */
[----:B------:R-:W-:Y:S01]  /*2400*/  MOV R4, RZ ;  /* 0x000000ff00047202 */ /* 0x000fe20000000f00 */
        /* <DEDUP_REMOVED lines=10> */
.L_x_1459:
[----:B------:R-:W-:Y:S02]  /*24b0*/  ISETP.EQ.OR P5, PT, RZ, UR25, P1 ;  /* 0x00000019ff007c0c */ /* 0x000fe40008fa2670 */
[C---:B--2-4-:R-:W-:Y:S02]  /*24c0*/  IADD3 R12, PT, PT, R4.reuse, 0x1, RZ ;  /* 0x00000001040c7810 */ /* 0x054fe40007ffe0ff */
[----:B------:R-:W-:Y:S02]  /*24d0*/  IADD3 R13, PT, PT, R4, 0x2, RZ ;  /* 0x00000002040d7810 */ /* 0x000fe40007ffe0ff */
        /* <DEDUP_REMOVED lines=15> */
[----:B------:R-:W2:Y:S04]  /*25d0*/  @!P6 LDG.E.64 R14, desc[UR14][R14.64] ;  /* 0x0000000e0e0ee981 */ /* 0x000ea8000c1e1b00 */
[----:B------:R-:W3:Y:S01]  /*25e0*/  @!P0 LDG.E.64 R16, desc[UR14][R16.64] ;  /* 0x0000000e10108981 */ /* 0x000ee2000c1e1b00 */
        /* <DEDUP_REMOVED lines=13> */
[----:B--2---:R-:W-:Y:S01]  /*26c0*/  @!P6 FADD.FTZ R28, R28, R14 ;  /* 0x0000000e1c1ce221 */ /* 0x004fe20000010000 */
[----:B------:R-:W-:Y:S01]  /*26d0*/  @!P6 FADD.FTZ R29, R29, R15 ;  /* 0x0000000f1d1de221 */ /* 0x000fe20000010000 */
[----:B------:R-:W-:-:S02]  /*26e0*/  ISETP.EQ.OR P6, PT, R12, UR13, P1 ;  /* 0x0000000d0c007c0c */ /* 0x000fc40008fc2670 */
[----:B------:R-:W-:Y:S01]  /*26f0*/  IADD3 R12, PT, PT, R4, 0x7, RZ ;  /* 0x00000007040c7810 */ /* 0x000fe20007ffe0ff */
[----:B---3--:R-:W-:Y:S01]  /*2700*/  @!P0 FADD.FTZ R28, R28, R16 ;  /* 0x000000101c1c8221 */ /* 0x008fe20000010000 */
        /* <DEDUP_REMOVED lines=10> */
[----:B------:R-:W2:Y:S01]  /*27b0*/  @!P3 LDG.E.64 R12, desc[UR14][R12.64] ;  /* 0x0000000e0c0cb981 */ /* 0x000ea2000c1e1b00 */
[----:B------:R-:W-:Y:S01]  /*27c0*/  VOTEU.ALL UP0, P0 ;  /* 0x0000000000ff7886 */ /* 0x000fe20000000000 */
[----:B------:R-:W-:-:S02]  /*27d0*/  MOV R16, UR26 ;  /* 0x0000001a00107c02 */ /* 0x000fc40008000f00 */
[----:B------:R-:W-:Y:S01]  /*27e0*/  MOV R17, UR27 ;  /* 0x0000001b00117c02 */ /* 0x000fe20008000f00 */
[----:B------:R-:W3:Y:S01]  /*27f0*/  @!P4 LDG.E.64 R14, desc[UR14][R14.64] ;  /* 0x0000000e0e0ec981 */ /* 0x000ee2000c1e1b00 */
[----:B------:R-:W-:Y:S01]  /*2800*/  @!UP0 UIMAD.WIDE.U32 UR26, UR23, 0x8, UR8 ;  /* 0x00000008171a88a5 */ /* 0x000fe2000f8e0008 */
[----:B------:R-:W-:Y:S02]  /*2810*/  MOV R18, UR28 ;  /* 0x0000001c00127c02 */ /* 0x000fe40008000f00 */
[----:B------:R-:W-:Y:S01]  /*2820*/  MOV R19, UR29 ;  /* 0x0000001d00137c02 */ /* 0x000fe20008000f00 */
[----:B------:R-:W4:Y:S02]  /*2830*/  @!P5 LDG.E.64 R16, desc[UR14][R16.64] ;  /* 0x0000000e1010d981 */ /* 0x000f24000c1e1b00 */
[----:B-1----:R-:W-:Y:S02]  /*2840*/  MOV R20, UR26 ;  /* 0x0000001a00147c02 */ /* 0x002fe40008000f00 */
[----:B------:R-:W-:Y:S01]  /*2850*/  MOV R21, UR27 ;  /* 0x0000001b00157c02 */ /* 0x000fe20008000f00 */
[----:B------:R-:W5:Y:S05]  /*2860*/  @!P6 LDG.E.64 R18, desc[UR14][R18.64] ;  /* 0x0000000e1212e981 */ /* 0x000f6a000c1e1b00 */
[----:B------:R-:W5:Y:S01]  /*2870*/  @!P0 LDG.E.64 R20, desc[UR14][R20.64] ;  /* 0x0000000e14148981 */ /* 0x000f62000c1e1b00 */
        /* <DEDUP_REMOVED lines=18> */
[----:B------:R-:W-:-:S03]  /*29a0*/  @!P6 FADD.FTZ R29, R29, R19 ;  /* 0x000000131d1de221 */ /* 0x000fc60000010000 */
[----:B------:R-:W-:Y:S01]  /*29b0*/  @!P0 FADD.FTZ R28, R28, R20 ;  /* 0x000000141c1c8221 */ /* 0x000fe20000010000 */
[----:B------:R-:W-:Y:S01]  /*29c0*/  @!P0 FADD.FTZ R29, R29, R21 ;  /* 0x000000151d1d8221 */ /* 0x000fe20000010000 */
[----:B------:R-:W-:Y:S06]  /*29d0*/  @P3 BRA `(.L_x_1459) ;  /* 0xfffffff800b43947 */ /* 0x000fec000383ffff */
[----:B------:R-:W-:-:S07]  /*29e0*/  MOV R4, UR30 ;  /* 0x0000001e00047c02 */ /* 0x000fce0008000f00 */
.L_x_1458:
[----:B------:R-:W-:-:S09]  /*29f0*/  ULOP3.LUT UP0, UR10, UR16, 0x7, URZ, 0xc0, !UPT ;  /* 0x00000007100a7892 */ /* 0x000fd2000f80c0ff */
[----:B------:R-:W-:Y:S05]  /*2a00*/  BRA.U !UP0, `(.L_x_1455) ;  /* 0x00000005082c7547 */ /* 0x000fea000b800000 */
[----:B------:R-:W-:Y:S02]  /*2a10*/  UIADD3 UR10, UPT, UPT, UR10, -0x1, URZ ;  /* 0xffffffff0a0a7890 */ /* 0x000fe4000fffe0ff */
[----:B------:R-:W-:Y:S02]  /*2a20*/  ULOP3.LUT UP1, UR11, UR16, 0x3, URZ, 0xc0, !UPT ;  /* 0x00000003100b7892 */ /* 0x000fe4000f82c0ff */
[----:B------:R-:W-:-:S09]  /*2a30*/  UISETP.GE.U32.AND UP0, UPT, UR10, 0x3, UPT ;  /* 0x000000030a00788c */ /* 0x000fd2000bf06070 */
[----:B------:R-:W-:Y:S05]  /*2a40*/  BRA.U !UP0, `(.L_x_1460) ;  /* 0x0000000108907547 */ /* 0x000fea000b800000 */
[C---:B--2-4-:R-:W-:Y:S02]  /*2a50*/  IADD3 R14, PT, PT, R4.reuse, 0x1, RZ ;  /* 0x00000001040e7810 */ /* 0x054fe40007ffe0ff */
        /* <DEDUP_REMOVED lines=22> */
[----:B------:R-:W2:Y:S03]  /*2bc0*/  @!P3 LDG.E.64 R14, desc[UR14][R14.64] ;  /* 0x0000000e0e0eb981 */ /* 0x000ea6000c1e1b00 */
[----:B------:R-:W-:-:S02]  /*2bd0*/  @!P5 IMAD.WIDE.U32 R18, R18, R21, UR8 ;  /* 0x000000081212de25 */ /* 0x000fc4000f8e0015 */
        /* <DEDUP_REMOVED lines=11> */
.L_x_1460:
[----:B------:R-:W-:Y:S05]  /*2c90*/  BRA.U !UP1, `(.L_x_1455) ;  /* 0x0000000109887547 */ /* 0x000fea000b800000 */
[----:B------:R-:W-:Y:S02]  /*2ca0*/  UISETP.NE.AND UP0, UPT, UR11, 0x1, UPT ;  /* 0x000000010b00788c */ /* 0x000fe4000bf05270 */
[----:B------:R-:W-:-:S06]  /*2cb0*/  ULOP3.LUT UR10, UR16, 0x1, URZ, 0xc0, !UPT ;  /* 0x00000001100a7892 */ /* 0x000fcc000f8ec0ff */
[----:B---34-:R-:W-:Y:S01]  /*2cc0*/  MOV R16, UR10 ;  /* 0x0000000a00107c02 */ /* 0x018fe20008000f00 */
[----:B------:R-:W-:Y:S06]  /*2cd0*/  BRA.U !UP0, `(.L_x_1461) ;  /* 0x0000000108487547 */ /* 0x000fec000b800000 */
[C---:B--2---:R-:W-:Y:S02]  /*2ce0*/  IADD3 R12, PT, PT, R4.reuse, 0x1, RZ ;  /* 0x00000001040c7810 */ /* 0x044fe40007ffe0ff */
        /* <DEDUP_REMOVED lines=11> */
[----:B------:R-:W2:Y:S01]  /*2da0*/  @!P0 LDG.E.64 R12, desc[UR14][R12.64] ;  /* 0x0000000e0c0c8981 */ /* 0x000ea2000c1e1b00 */
[----:B------:R-:W-:Y:S01]  /*2db0*/  IADD3 R4, PT, PT, R4, 0x2, RZ ;  /* 0x0000000204047810 */ /* 0x000fe20007ffe0ff */
[----:B0-----:R-:W-:Y:S01]  /*2dc0*/  @!P3 FADD.FTZ R28, R28, R14 ;  /* 0x0000000e1c1cb221 */ /* 0x001fe20000010000 */
[----:B------:R-:W-:-:S03]  /*2dd0*/  @!P3 FADD.FTZ R29, R29, R15 ;  /* 0x0000000f1d1db221 */ /* 0x000fc60000010000 */
[----:B--2---:R-:W-:Y:S01]  /*2de0*/  @!P0 FADD.FTZ R28, R28, R12 ;  /* 0x0000000c1c1c8221 */ /* 0x004fe20000010000 */
[----:B------:R-:W-:-:S07]  /*2df0*/  @!P0 FADD.FTZ R29, R29, R13 ;  /* 0x0000000d1d1d8221 */ /* 0x000fce0000010000 */
.L_x_1461:
[----:B------:R-:W-:Y:S01]  /*2e00*/  ISETP.EQ.OR P0, PT, R4, UR13, P1 ;  /* 0x0000000d04007c0c */ /* 0x000fe20008f02670 */
[----:B------:R-:W-:Y:S03]  /*2e10*/  BSSY.RECONVERGENT B0, `(.L_x_1455) ;  /* 0x000000a000007945 */ /* 0x000fe60003800200 */
[----:B------:R-:W-:-:S13]  /*2e20*/  ISETP.NE.U32.OR P0, PT, R16, 0x1, P0 ;  /* 0x000000011000780c */ /* 0x000fda0000705470 */
[----:B------:R-:W-:Y:S05]  /*2e30*/  @P0 BRA `(.L_x_1462) ;  /* 0x00000000001c0947 */ /* 0x000fea0003800000 */
[----:B--2---:R-:W-:Y:S02]  /*2e40*/  MOV R13, UR18 ;  /* 0x00000012000d7c02 */ /* 0x004fe40008000f00 */
[----:B------:R-:W-:-:S03]  /*2e50*/  MOV R15, 0x8 ;  /* 0x00000008000f7802 */ /* 0x000fc60000000f00 */
[----:B------:R-:W-:-:S04]  /*2e60*/  IMAD R12, R4, R13, UR5 ;  /* 0x00000005040c7e24 */ /* 0x000fc8000f8e020d */
[----:B------:R-:W-:-:S06]  /*2e70*/  IMAD.WIDE.U32 R12, R12, R15, UR8 ;  /* 0x000000080c0c7e25 */ /* 0x000fcc000f8e000f */
[----:B------:R-:W0:Y:S02]  /*2e80*/  LDG.E.64 R12, desc[UR14][R12.64] ;  /* 0x0000000e0c0c7981 */ /* 0x000e24000c1e1b00 */
[----:B0-----:R-:W-:Y:S01]  /*2e90*/  FADD.FTZ R28, R28, R12 ;  /* 0x0000000c1c1c7221 */ /* 0x001fe20000010000 */
[----:B------:R-:W-:-:S07]  /*2ea0*/  FADD.FTZ R29, R29, R13 ;  /* 0x0000000d1d1d7221 */ /* 0x000fce0000010000 */
.L_x_1462:
[----:B------:R-:W-:Y:S05]  /*2eb0*/  BSYNC.RECONVERGENT B0 ;  /* 0x0000000000007941 */ /* 0x000fea0003800200 */
.L_x_1455:
[----:B------:R-:W5:Y:S01]  /*2ec0*/  S2UR UR9, SR_CgaCtaId ;  /* 0x00000000000979c3 */ /* 0x000f620000008800 */
[----:B------:R-:W-:Y:S01]  /*2ed0*/  UMOV UR8, 0x400 ;  /* 0x0000040000087882 */ /* 0x000fe20000000000 */
[----:B--2-4-:R-:W-:Y:S01]  /*2ee0*/  LOP3.LUT R14, R31, 0xffff, RZ, 0xc0, !PT ;  /* 0x0000ffff1f0e7812 */ /* 0x014fe200078ec0ff */
[----:B------:R-:W2:Y:S01]  /*2ef0*/  LDCU.64 UR10, c[0x0][0x400] ;  /* 0x00008000ff0a77ac */ /* 0x000ea20008000a00 */
[----:B------:R-:W-:Y:S01]  /*2f00*/  FADD.FTZ R7, R7, -UR31 ;  /* 0x8000001f07077e21 */ /* 0x000fe20008010000 */
[----:B------:R-:W-:Y:S01]  /*2f10*/  FADD.FTZ R8, R8, -UR31 ;  /* 0x8000001f08087e21 */ /* 0x000fe20008010000 */
[----:B---3--:R-:W-:Y:S01]  /*2f20*/  FADD.FTZ R16, R9, -UR31 ;  /* 0x8000001f09107e21 */ /* 0x008fe20008010000 */
[----:B------:R-:W-:Y:S01]  /*2f30*/  IMAD R14, R14, 0xccd, RZ ;  /* 0x00000ccd0e0e7824 */ /* 0x000fe200078e02ff */
[----:B------:R-:W3:Y:S01]  /*2f40*/  LDC R4, c[0x0][0x41c] ;  /* 0x00010700ff047b82 */ /* 0x000ee20000000800 */
[----:B------:R-:W-:Y:S01]  /*2f50*/  FMUL.FTZ R17, R7, UR19 ;  /* 0x0000001307117c20 */ /* 0x000fe20008410000 */
[----:B------:R-:W-:Y:S01]  /*2f60*/  FMUL.FTZ R7, R8, UR19 ;  /* 0x0000001308077c20 */ /* 0x000fe20008410000 */
[----:B------:R-:W-:Y:S01]  /*2f70*/  FMUL.FTZ R8, R16, UR19 ;  /* 0x0000001310087c20 */ /* 0x000fe20008410000 */
[----:B------:R-:W-:Y:S01]  /*2f80*/  SHF.R.U32.HI R15, RZ, 0x10, R14 ;  /* 0x00000010ff0f7819 */ /* 0x000fe2000001160e */
[----:B-----5:R-:W-:-:S04]  /*2f90*/  ULEA UR8, UR9, UR8, 0x18 ;  /* 0x0000000809087291 */ /* 0x020fc8000f8ec0ff */
[----:B---3--:R-:W-:-:S05]  /*2fa0*/  IMAD R4, R4, UR13, R15 ;  /* 0x0000000d04047c24 */ /* 0x008fca000f8e020f */
[----:B------:R-:W-:Y:S01]  /*2fb0*/  @!P1 STS.64 [UR8+0xc0], R28 ;  /* 0x0000c01cff009988 */ /* 0x000fe20008000a08 */
[----:B------:R-:W-:Y:S01]  /*2fc0*/  FADD.FTZ R15, R6, -UR31 ;  /* 0x8000001f060f7e21 */ /* 0x000fe20008010000 */
[----:B------:R-:W-:Y:S03]  /*2fd0*/  BAR.SYNC.DEFER_BLOCKING 0x0 ;  /* 0x0000000000007b1d */ /* 0x000fe60000010000 */
[----:B------:R-:W-:Y:S01]  /*2fe0*/  FMUL.FTZ R15, R15, UR19 ;  /* 0x000000130f0f7c20 */ /* 0x000fe20008410000 */
[C---:B--2---:R-:W-:Y:S02]  /*2ff0*/  ISETP.GE.U32.AND P0, PT, R4.reuse, UR10, PT ;  /* 0x0000000a04007c0c */ /* 0x044fe4000bf06070 */
[----:B------:R-:W-:-:S04]  /*3000*/  IADD3 R6, PT, PT, R4, 0x20, RZ ;  /* 0x0000002004067810 */ /* 0x000fc80007ffe0ff */
[----:B------:R-:W-:Y:S01]  /*3010*/  ISETP.GE.U32.AND P1, PT, R6, UR10, PT ;  /* 0x0000000a06007c0c */ /* 0x000fe2000bf26070 */
[----:B------:R-:W2:Y:S01]  /*3020*/  LDS.64 R12, [UR8+0xc0] ;  /* 0x0000c008ff0c7984 */ /* 0x000ea20008000a00 */
[----:B------:R-:W2:Y:S02]  /*3030*/  LDCU UR8, c[0x0][0x42c] ;  /* 0x00008580ff0877ac */ /* 0x000ea40008000800 */
[----:B--2---:R-:W-:Y:S01]  /*3040*/  FMUL.FTZ R9, R12, UR8 ;  /* 0x000000080c097c20 */ /* 0x004fe20008410000 */
[----:B------:R-:W-:Y:S01]  /*3050*/  FMUL.FTZ R14, R13, UR8 ;  /* 0x000000080d0e7c20 */ /* 0x000fe20008410000 */
[----:B------:R-:W-:-:S03]  /*3060*/  SHF.R.S32.HI R13, RZ, 0x1f, R4 ;  /* 0x0000001fff0d7819 */ /* 0x000fc60000011404 */
[C-C-:B------:R-:W-:Y:S01]  /*3070*/  FFMA.FTZ R24, R9.reuse, R15, R14.reuse ;  /* 0x0000000f09187223 */ /* 0x140fe2000001000e */
[C-C-:B------:R-:W-:Y:S01]  /*3080*/  FFMA.FTZ R23, R9.reuse, R17, R14.reuse ;  /* 0x0000001109177223 */ /* 0x140fe2000001000e */
[--C-:B------:R-:W-:Y:S01]  /*3090*/  FFMA.FTZ R12, R9, R7, R14.reuse ;  /* 0x00000007090c7223 */ /* 0x100fe2000001000e */
[----:B------:R-:W-:Y:S01]  /*30a0*/  ISETP.GE.AND.EX P0, PT, R13, UR11, PT, P0 ;  /* 0x0000000b0d007c0c */ /* 0x000fe2000bf06300 */
[----:B------:R-:W-:Y:S01]  /*30b0*/  FFMA.FTZ R9, R9, R8, R14 ;  /* 0x0000000809097223 */ /* 0x000fe2000001000e */
[----:B------:R-:W-:Y:S11]  /*30c0*/  @!P2 BRA `(.L_x_1463) ;  /* 0x000000000048a947 */ /* 0x000ff60003800000 */
[----:B------:R-:W-:Y:S01]  /*30d0*/  FFMA.FTZ R14, R5, R15, R32 ;  /* 0x0000000f050e7223 */ /* 0x000fe20000010020 */
[----:B------:R-:W-:-:S03]  /*30e0*/  FFMA.FTZ R15, R0, R17, R33 ;  /* 0x00000011000f7223 */ /* 0x000fc60000010021 */
[----:B------:R-:W-:Y:S01]  /*30f0*/  FMUL.FTZ R16, R14, -1.4426950216293334961 ;  /* 0xbfb8aa3b0e107820 */ /* 0x000fe20000410000 */
[----:B------:R-:W-:-:S05]  /*3100*/  FMUL.FTZ R18, R15, -1.4426950216293334961 ;  /* 0xbfb8aa3b0f127820 */ /* 0x000fca0000410000 */
[----:B------:R-:W2:Y:S04]  /*3110*/  MUFU.EX2 R16, R16 ;  /* 0x0000001000107308 */ /* 0x000ea80000000800 */
[----:B------:R-:W3:Y:S01]  /*3120*/  MUFU.EX2 R18, R18 ;  /* 0x0000001200127308 */ /* 0x000ee20000000800 */
[----:B--2---:R-:W-:Y:S01]  /*3130*/  FADD.FTZ R17, R16, 1 ;  /* 0x3f80000010117421 */ /* 0x004fe20000010000 */
[----:B---3--:R-:W-:-:S05]  /*3140*/  FADD.FTZ R19, R18, 1 ;  /* 0x3f80000012137421 */ /* 0x008fca0000010000 */
[----:B------:R-:W2:Y:S08]  /*3150*/  MUFU.RCP R17, R17 ;  /* 0x0000001100117308 */ /* 0x000eb00000001000 */
[----:B-1----:R-:W1:Y:S01]  /*3160*/  MUFU.RCP R20, R19 ;  /* 0x0000001300147308 */ /* 0x002e620000001000 */
[----:B--2---:R-:W-:Y:S01]  /*3170*/  FADD.FTZ R21, -R17, 1 ;  /* 0x3f80000011157421 */ /* 0x004fe20000010100 */
[----:B------:R-:W-:-:S03]  /*3180*/  FMUL.FTZ R2, R2, R17 ;  /* 0x0000001102027220 */ /* 0x000fc60000410000 */
[----:B------:R-:W-:Y:S01]  /*3190*/  FFMA.FTZ R21, R14, R21, 1 ;  /* 0x3f8000000e157423 */ /* 0x000fe20000010015 */
[----:B-1----:R-:W-:Y:S01]  /*31a0*/  FADD.FTZ R22, -R20, 1 ;  /* 0x3f80000014167421 */ /* 0x002fe20000010100 */
[----:B------:R-:W-:Y:S02]  /*31b0*/  FMUL.FTZ R3, R3, R20 ;  /* 0x0000001403037220 */ /* 0x000fe40000410000 */
[----:B------:R-:W-:Y:S01]  /*31c0*/  FMUL.FTZ R2, R2, R21 ;  /* 0x0000001502027220 */ /* 0x000fe20000410000 */
[----:B------:R-:W-:-:S04]  /*31d0*/  FFMA.FTZ R22, R15, R22, 1 ;  /* 0x3f8000000f167423 */ /* 0x000fc80000010016 */
[----:B------:R-:W-:-:S07]  /*31e0*/  FMUL.FTZ R3, R3, R22 ;  /* 0x0000001603037220 */ /* 0x000fce0000410000 */
.L_x_1463:
[----:B------:R-:W-:Y:S01]  /*31f0*/  BSSY.RECONVERGENT B0, `(.L_x_1464) ;  /* 0x0000012000007945 */ /* 0x000fe20003800200 */
[----:B------:R-:W-:Y:S01]  /*3200*/  FFMA.FTZ R24, R5, R2, -R24 ;  /* 0x0000000205187223 */ /* 0x000fe20000010818 */
[----:B------:R-:W-:Y:S01]  /*3210*/  SHF.R.S32.HI R2, RZ, 0x1f, R6 ;  /* 0x0000001fff027819 */ /* 0x000fe20000011406 */
[----:B------:R-:W-:Y:S01]  /*3220*/  FFMA.FTZ R23, R0, R3, -R23 ;  /* 0x0000000300177223 */ /* 0x000fe20000010817 */
[----:B------:R-:W-:Y:S06]  /*3230*/  @P0 BRA `(.L_x_1465) ;  /* 0x0000000000340947 */ /* 0x000fec0003800000 */
[----:B------:R-:W2:Y:S01]  /*3240*/  LDCU.64 UR20, c[0x0][0x3f8] ;  /* 0x00007f00ff1477ac */ /* 0x000ea20008000a00 */
[----:B------:R-:W-:Y:S01]  /*3250*/  MOV R14, R36 ;  /* 0x00000024000e7202 */ /* 0x000fe20000000f00 */
[----:B------:R-:W-:Y:S01]  /*3260*/  FMUL.FTZ R24, R24, UR19 ;  /* 0x0000001318187c20 */ /* 0x000fe20008410000 */
[----:B------:R-:W-:Y:S01]  /*3270*/  MOV R15, R39 ;  /* 0x00000027000f7202 */ /* 0x000fe20000000f00 */
[----:B------:R-:W3:Y:S01]  /*3280*/  LDCU.64 UR8, c[0x0][0x380] ;  /* 0x00007000ff0877ac */ /* 0x000ee20008000a00 */
[----:B------:R-:W-:Y:S01]  /*3290*/  FMUL.FTZ R25, R23, UR19 ;  /* 0x0000001317197c20 */ /* 0x000fe20008410000 */
[----:B--2---:R-:W-:Y:S02]  /*32a0*/  IMAD R13, R13, UR20, RZ ;  /* 0x000000140d0d7c24 */ /* 0x004fe4000f8e02ff */
[----:B------:R-:W-:-:S04]  /*32b0*/  IMAD.WIDE.U32 R14, R4, UR20, R14 ;  /* 0x00000014040e7c25 */ /* 0x000fc8000f8e000e */
[----:B------:R-:W-:Y:S01]  /*32c0*/  IMAD R13, R4, UR21, R13 ;  /* 0x00000015040d7c24 */ /* 0x000fe2000f8e020d */
[----:B---3--:R-:W-:-:S04]  /*32d0*/  LEA R16, P0, R14, UR8, 0x2 ;  /* 0x000000080e107c11 */ /* 0x008fc8000f8010ff */
[----:B------:R-:W-:-:S04]  /*32e0*/  IADD3 R13, PT, PT, R15, R13, RZ ;  /* 0x0000000d0f0d7210 */ /* 0x000fc80007ffe0ff */
[----:B------:R-:W-:-:S05]  /*32f0*/  LEA.HI.X R17, R14, UR9, R13, 0x2, P0 ;  /* 0x000000090e117c11 */ /* 0x000fca00080f140d */
[----:B------:R2:W-:Y:S02]  /*3300*/  STG.E.64 desc[UR14][R16.64], R24 ;  /* 0x0000001810007986 */ /* 0x0005e4000c101b0e */
.L_x_1465:
[----:B------:R-:W-:Y:S05]  /*3310*/  BSYNC.RECONVERGENT B0 ;  /* 0x0000000000007941 */ /* 0x000fea0003800200 */
.L_x_1464:
[----:B------:R-:W-:Y:S05]  /*3320*/  @!P2 BRA `(.L_x_1466) ;  /* 0x000000000048a947 */ /* 0x000fea0003800000 */
[----:B------:R-:W-:Y:S01]  /*3330*/  FFMA.FTZ R7, R5, R7, R32 ;  /* 0x0000000705077223 */ /* 0x000fe20000010020 */
[----:B------:R-:W-:-:S03]  /*3340*/  FFMA.FTZ R8, R0, R8, R33 ;  /* 0x0000000800087223 */ /* 0x000fc60000010021 */
[----:B------:R-:W-:Y:S01]  /*3350*/  FMUL.FTZ R3, R7, -1.4426950216293334961 ;  /* 0xbfb8aa3b07037820 */ /* 0x000fe20000410000 */
[----:B------:R-:W-:-:S05]  /*3360*/  FMUL.FTZ R14, R8, -1.4426950216293334961 ;  /* 0xbfb8aa3b080e7820 */ /* 0x000fca0000410000 */
[----:B------:R-:W3:Y:S04]  /*3370*/  MUFU.EX2 R3, R3 ;  /* 0x0000000300037308 */ /* 0x000ee80000000800 */
[----:B------:R-:W4:Y:S01]  /*3380*/  MUFU.EX2 R14, R14 ;  /* 0x0000000e000e7308 */ /* 0x000f220000000800 */
[----:B---3--:R-:W-:Y:S01]  /*3390*/  FADD.FTZ R4, R3, 1 ;  /* 0x3f80000003047421 */ /* 0x008fe20000010000 */
[----:B----4-:R-:W-:-:S03]  /*33a0*/  FADD.FTZ R15, R14, 1 ;  /* 0x3f8000000e0f7421 */ /* 0x010fc60000010000 */
[----:B------:R-:W3:Y:S08]  /*33b0*/  MUFU.RCP R13, R4 ;  /* 0x00000004000d7308 */ /* 0x000ef00000001000 */
[----:B--2---:R-:W2:Y:S01]  /*33c0*/  MUFU.RCP R16, R15 ;  /* 0x0000000f00107308 */ /* 0x004ea20000001000 */
[----:B---3--:R-:W-:Y:S01]  /*33d0*/  FADD.FTZ R18, -R13, 1 ;  /* 0x3f8000000d127421 */ /* 0x008fe20000010100 */
[----:B------:R-:W-:-:S03]  /*33e0*/  FMUL.FTZ R10, R10, R13 ;  /* 0x0000000d0a0a7220 */ /* 0x000fc60000410000 */
[----:B------:R-:W-:Y:S01]  /*33f0*/  FFMA.FTZ R7, R7, R18, 1 ;  /* 0x3f80000007077423 */ /* 0x000fe20000010012 */
[----:B--2---:R-:W-:Y:S01]  /*3400*/  FADD.FTZ R17, -R16, 1 ;  /* 0x3f80000010117421 */ /* 0x004fe20000010100 */
[----:B------:R-:W-:Y:S02]  /*3410*/  FMUL.FTZ R11, R11, R16 ;  /* 0x000000100b0b7220 */ /* 0x000fe40000410000 */
[----:B------:R-:W-:Y:S01]  /*3420*/  FMUL.FTZ R10, R10, R7 ;  /* 0x000000070a0a7220 */ /* 0x000fe20000410000 */
[----:B------:R-:W-:-:S04]  /*3430*/  FFMA.FTZ R8, R8, R17, 1 ;  /* 0x3f80000008087423 */ /* 0x000fc80000010011 */
[----:B------:R-:W-:-:S07]  /*3440*/  FMUL.FTZ R11, R11, R8 ;  /* 0x000000080b0b7220 */ /* 0x000fce0000410000 */
.L_x_1466:
[----:B------:R-:W-:Y:S01]  /*3450*/  ISETP.GE.AND.EX P1, PT, R2, UR11, PT, P1 ;  /* 0x0000000b02007c0c */ /* 0x000fe2000bf26310 */
[----:B------:R-:W-:Y:S01]  /*3460*/  FFMA.FTZ R12, R5, R10, -R12 ;  /* 0x0000000a050c7223 */ /* 0x000fe2000001080c */
[----:B------:R-:W-:Y:S01]  /*3470*/  FFMA.FTZ R9, R0, R11, -R9 ;  /* 0x0000000b00097223 */ /* 0x000fe20000010809 */
[----:B------:R-:W-:Y:S02]  /*3480*/  BSSY.RECONVERGENT B0, `(.L_x_1467) ;  /* 0x000000e000007945 */ /* 0x000fe40003800200 */
[----:B------:R-:W-:Y:S01]  /*3490*/  FMUL.FTZ R8, R12, UR19 ;  /* 0x000000130c087c20 */ /* 0x000fe20008410000 */
[----:B------:R-:W-:-:S07]  /*34a0*/  FMUL.FTZ R9, R9, UR19 ;  /* 0x0000001309097c20 */ /* 0x000fce0008410000 */
[----:B------:R-:W-:Y:S05]  /*34b0*/  @P1 BRA `(.L_x_1468) ;  /* 0x0000000000281947 */ /* 0x000fea0003800000 */
[----:B------:R-:W3:Y:S01]  /*34c0*/  LDCU.64 UR8, c[0x0][0x3f8] ;  /* 0x00007f00ff0877ac */ /* 0x000ee20008000a00 */
[----:B------:R-:W-:Y:S01]  /*34d0*/  MOV R37, R39 ;  /* 0x0000002700257202 */ /* 0x000fe20000000f00 */
[----:B------:R-:W4:Y:S01]  /*34e0*/  LDCU.64 UR10, c[0x0][0x380] ;  /* 0x00007000ff0a77ac */ /* 0x000f220008000a00 */
[----:B---3--:R-:W-:Y:S02]  /*34f0*/  IMAD R3, R2, UR8, RZ ;  /* 0x0000000802037c24 */ /* 0x008fe4000f8e02ff */
[----:B------:R-:W-:-:S04]  /*3500*/  IMAD.WIDE.U32 R36, R6, UR8, R36 ;  /* 0x0000000806247c25 */ /* 0x000fc8000f8e0024 */
[----:B------:R-:W-:Y:S01]  /*3510*/  IMAD R3, R6, UR9, R3 ;  /* 0x0000000906037c24 */ /* 0x000fe2000f8e0203 */
[----:B----4-:R-:W-:-:S04]  /*3520*/  LEA R2, P0, R36, UR10, 0x2 ;  /* 0x0000000a24027c11 */ /* 0x010fc8000f8010ff */
[----:B------:R-:W-:-:S04]  /*3530*/  IADD3 R3, PT, PT, R37, R3, RZ ;  /* 0x0000000325037210 */ /* 0x000fc80007ffe0ff */
[----:B------:R-:W-:-:S05]  /*3540*/  LEA.HI.X R3, R36, UR11, R3, 0x2, P0 ;  /* 0x0000000b24037c11 */ /* 0x000fca00080f1403 */
[----:B------:R3:W-:Y:S02]  /*3550*/  STG.E.64 desc[UR14][R2.64], R8 ;  /* 0x0000000802007986 */ /* 0x0007e4000c101b0e */
.L_x_1468:
[----:B------:R-:W-:Y:S05]  /*3560*/  BSYNC.RECONVERGENT B0 ;  /* 0x0000000000007941 */ /* 0x000fea0003800200 */
.L_x_1467:
[----:B------:R-:W-:Y:S02]  /*3570*/  UIADD3 UR6, UPT, UPT, UR18, UR6, URZ ;  /* 0x0000000612067290 */ /* 0x000fe4000fffe0ff */
[----:B------:R-:W-:Y:S02]  /*3580*/  UIADD3 UR4, UPT, UPT, UR4, 0x1, URZ ;  /* 0x0000000104047890 */ /* 0x000fe4000fffe0ff */
[----:B------:R-:W-:-:S09]  /*3590*/  UISETP.GE.AND UP0, UPT, UR6, UR7, UPT ;  /* 0x000000070600728c */ /* 0x000fd2000bf06270 */
[----:B------:R-:W-:Y:S05]  /*35a0*/  BRA.U !UP0, `(.L_x_1469) ;  /* 0xffffffc908f87547 */ /* 0x000fea000b83ffff */
.L_x_1444:
[----:B------:R-:W4:Y:S01]  /*35b0*/  LDC R4, c[0x0][0x370] ;  /* 0x0000dc00ff047b82 */ /* 0x000f220000000800 */
[----:B------:R-:W-:Y:S01]  /*35c0*/  ISETP.NE.AND P2, PT, R31, RZ, PT ;  /* 0x000000ff1f00720c */ /* 0x000fe20003f45270 */
[----:B------:R-:W-:Y:S06]  /*35d0*/  BSSY.RECONVERGENT B0, `(.L_x_1470) ;  /* 0x0000011000007945 */ /* 0x000fec0003800200 */
[----:B------:R-:W5:Y:S08]  /*35e0*/  LDC R7, c[0x0][0x374] ;  /* 0x0000dd00ff077b82 */ /* 0x000f700000000800 */
[----:B---3--:R-:W3:Y:S01]  /*35f0*/  LDC.64 R2, c[0x0][0x3c8] ;  /* 0x0000f200ff027b82 */ /* 0x008ee20000000a00 */
[----:B----4-:R-:W-:-:S02]  /*3600*/  IADD3 R5, PT, PT, R4, -0x1, RZ ;  /* 0xffffffff04057810 */ /* 0x010fc40007ffe0ff */
[----:B------:R-:W-:Y:S02]  /*3610*/  ISETP.NE.AND P1, PT, R4, 0x1, PT ;  /* 0x000000010400780c */ /* 0x000fe40003f25270 */
[----:B-----5:R-:W-:-:S04]  /*3620*/  IADD3 R0, PT, PT, R7, -0x1, RZ ;  /* 0xffffffff07007810 */ /* 0x020fc80007ffe0ff */
        /* <DEDUP_REMOVED lines=11> */
.L_x_1471:
[----:B------:R-:W-:Y:S05]  /*36e0*/  BSYNC.RECONVERGENT B0 ;  /* 0x0000000000007941 */ /* 0x000fea0003800200 */
.L_x_1470:
[----:B------:R-:W-:Y:S05]  /*36f0*/  @P0 EXIT ;  /* 0x000000000000094d */ /* 0x000fea0003800000 */
[----:B------:R-:W-:Y:S05]  /*3700*/  @P2 BRA `(.L_x_1472) ;  /* 0x0000000000202947 */ /* 0x000fea0003800000 */
[----:B------:R-:W-:-:S05]  /*3710*/  IMAD R0, R4, R7, RZ ;  /* 0x0000000704007224 */ /* 0x000fca00078e02ff */
[----:B------:R-:W-:-:S13]  /*3720*/  ISETP.NE.AND P0, PT, R0, -0x1, PT ;  /* 0xffffffff0000780c */ /* 0x000fda0003f05270 */
[----:B------:R-:W-:Y:S05]  /*3730*/  @!P0 BRA `(.L_x_1472) ;  /* 0x0000000000148947 */ /* 0x000fea0003800000 */
.L_x_1473:
[----:B---3--:R-:W3:Y:S04]  /*3740*/  LDG.E.STRONG.GPU R5, desc[UR14][R2.64] ;  /* 0x0000000e02057981 */ /* 0x008ee8000c1ef900 */
[----:B---3--:R-:W-:Y:S01]  /*3750*/  CCTL.IVALL ;  /* 0x00000000ff00798f */ /* 0x008fe20002000000 */
[----:B------:R-:W-:Y:S05]  /*3760*/  YIELD ;  /* 0x0000000000007946 */ /* 0x000fea0003800000 */
[----:B------:R-:W-:-:S13]  /*3770*/  ISETP.NE.AND P0, PT, R5, R0, PT ;  /* 0x000000000500720c */ /* 0x000fda0003f05270 */
[----:B------:R-:W-:Y:S05]  /*3780*/  @P0 BRA `(.L_x_1473) ;  /* 0xfffffffc00ec0947 */ /* 0x000fea000383ffff */
.L_x_1472:
[----:B------:R-:W-:Y:S05]  /*3790*/  WARPSYNC.ALL ;  /* 0x0000000000007948 */ /* 0x000fea0003800000 */
[----:B------:R-:W4:Y:S02]  /*37a0*/  LDCU.64 UR10, c[0x0][0x3f8] ;  /* 0x00007f00ff0a77ac */ /* 0x000f240008000a00 */
[----:B----4-:R-:W-:-:S04]  /*37b0*/  ULEA.HI UR8, UP0, UR11, UR10, URZ, 0x1 ;  /* 0x0000000a0b087291 */ /* 0x010fc8000f8108ff */
        /* <DEDUP_REMOVED lines=8> */
[----:B------:R-:W-:Y:S01]  /*3840*/  IADD3 R0, P1, PT, R31, 0x280, RZ ;  /* 0x000002801f007810 */ /* 0x000fe20007f3e0ff */
[----:B------:R-:W-:Y:S01]  /*3850*/  UIMAD.WIDE.U32 UR4, UR10, 0x3, URZ ;  /* 0x000000030a0478a5 */ /* 0x000fe2000f8e00ff */
[----:B------:R-:W-:Y:S01]  /*3860*/  MOV R4, RZ ;  /* 0x000000ff00047202 */ /* 0x000fe20000000f00 */
[----:B------:R-:W-:Y:S01]  /*3870*/  UIMAD UR6, UR11, 0x3, URZ ;  /* 0x000000030b0678a4 */ /* 0x000fe2000f8e02ff */
[----:B---3--:R-:W-:Y:S01]  /*3880*/  MOV R2, UR9 ;  /* 0x0000000900027c02 */ /* 0x008fe20008000f00 */
        /* <DEDUP_REMOVED lines=34> */
[----:B------:R-:W3:Y:S01]  /*3ab0*/  LDCU.64 UR12, c[0x0][0x3d8] ;  /* 0x00007b00ff0c77ac */ /* 0x000ee20008000a00 */
[----:B------:R-:W-:Y:S02]  /*3ac0*/  MOV R23, UR6 ;  /* 0x0000000600177c02 */ /* 0x000fe40008000f00 */
[----:B------:R-:W-:Y:S01]  /*3ad0*/  MOV R2, UR7 ;  /* 0x0000000700027c02 */ /* 0x000fe20008000f00 */
[----:B------:R-:W4:Y:S01]  /*3ae0*/  LDCU.64 UR16, c[0x0][0x390] ;  /* 0x00007200ff1077ac */ /* 0x000f220008000a00 */
[----:B------:R-:W-:Y:S02]  /*3af0*/  IADD3 R5, PT, PT, R5, 0x1, RZ ;  /* 0x0000000105057810 */ /* 0x000fe40007ffe0ff */
[----:B------:R-:W-:Y:S01]  /*3b00*/  SHF.L.U64.HI R23, R23, 0x2, R2 ;  /* 0x0000000217177819 */ /* 0x000fe20000010202 */
[----:B------:R-:W5:Y:S01]  /*3b10*/  LDCU.64 UR18, c[0x0][0x388] ;  /* 0x00007100ff1277ac */ /* 0x000f620008000a00 */
[----:B------:R-:W-:Y:S02]  /*3b20*/  MOV R0, UR8 ;  /* 0x0000000800007c02 */ /* 0x000fe40008000f00 */
[----:B------:R-:W-:Y:S01]  /*3b30*/  MOV R3, UR9 ;  /* 0x0000000900037c02 */ /* 0x000fe20008000f00 */
[----:B------:R-:W-:Y:S01]  /*3b40*/  USHF.L.U32 UR5, UR11, 0x2, URZ ;  /* 0x000000020b057899 */ /* 0x000fe200080006ff */
[----:B------:R-:W-:Y:S01]  /*3b50*/  LOP3.LUT R5, R5, 0x3, RZ, 0xc0, !PT ;  /* 0x0000000305057812 */ /* 0x000fe200078ec0ff */
[----:B------:R-:W-:Y:S01]  /*3b60*/  UMOV UR4, URZ ;  /* 0x000000ff00047c82 */ /* 0x000fe20008000000 */
[----:B------:R-:W-:-:S02]  /*3b70*/  MOV R6, R31 ;  /* 0x0000001f00067202 */ /* 0x000fc40000000f00 */
[----:B------:R-:W-:Y:S02]  /*3b80*/  MOV R7, R4 ;  /* 0x0000000400077202 */ /* 0x000fe40000000f00 */
[----:B------:R-:W-:Y:S02]  /*3b90*/  MOV R2, UR10 ;  /* 0x0000000a00027c02 */ /* 0x000fe40008000f00 */
[----:B--2---:R-:W-:Y:S01]  /*3ba0*/  SHF.L.U32 R17, R31, 0x2, RZ ;  /* 0x000000021f117819 */ /* 0x004fe200000006ff */
[----:B------:R-:W-:Y:S01]  /*3bb0*/  IMAD.WIDE.U32 R6, R5, 0x280, R6 ;  /* 0x0000028005067825 */ /* 0x000fe200078e0006 */
[----:B------:R-:W-:Y:S02]  /*3bc0*/  SHF.L.U64.HI R0, R0, 0x2, R3 ;  /* 0x0000000200007819 */ /* 0x000fe40000010203 */
[----:B------:R-:W-:Y:S01]  /*3bd0*/  SHF.L.U64.HI R18, R31, 0x2, R4 ;  /* 0x000000021f127819 */ /* 0x000fe20000010204 */
[----:B------:R-:W-:Y:S01]  /*3be0*/  IMAD.WIDE.U32 R2, R2, 0x4, RZ ;  /* 0x0000000402027825 */ /* 0x000fe200078e00ff */
[----:B---3--:R-:W-:-:S02]  /*3bf0*/  IADD3 R21, P1, PT, R17, UR12, RZ ;  /* 0x0000000c11157c10 */ /* 0x008fc4000ff3e0ff */
[C---:B----4-:R-:W-:Y:S02]  /*3c00*/  IADD3 R19, P2, PT, R17.reuse, UR16, RZ ;  /* 0x0000001011137c10 */ /* 0x050fe4000ff5e0ff */
[----:B-----5:R-:W-:Y:S02]  /*3c10*/  IADD3 R17, P3, PT, R17, UR18, RZ ;  /* 0x0000001211117c10 */ /* 0x020fe4000ff7e0ff */
[----:B------:R-:W-:Y:S02]  /*3c20*/  IADD3 R14, P4, PT, RZ, -R5, RZ ;  /* 0x80000005ff0e7210 */ /* 0x000fe40007f9e0ff */
[C---:B------:R-:W-:Y:S02]  /*3c30*/  IADD3.X R22, PT, PT, R18.reuse, UR13, RZ, P1, !PT ;  /* 0x0000000d12167c10 */ /* 0x040fe40008ffe4ff */
[----:B-1----:R-:W-:Y:S02]  /*3c40*/  IADD3.X R20, PT, PT, R18, UR17, RZ, P2, !PT ;  /* 0x0000001112147c10 */ /* 0x002fe400097fe4ff */
[----:B------:R-:W-:-:S02]  /*3c50*/  IADD3 R4, PT, PT, R7, UR4, RZ ;  /* 0x0000000407047c10 */ /* 0x000fc4000fffe0ff */
[----:B------:R-:W-:Y:S02]  /*3c60*/  MOV R31, R6 ;  /* 0x00000006001f7202 */ /* 0x000fe40000000f00 */
[----:B------:R-:W-:Y:S02]  /*3c70*/  IADD3.X R18, PT, PT, R18, UR19, RZ, P3, !PT ;  /* 0x0000001312127c10 */ /* 0x000fe40009ffe4ff */
[----:B------:R-:W-:Y:S02]  /*3c80*/  IADD3 R25, PT, PT, R3, UR5, RZ ;  /* 0x0000000503197c10 */ /* 0x000fe4000fffe0ff */
[----:B------:R-:W-:-:S07]  /*3c90*/  IADD3.X R16, PT, PT, RZ, -0x1, RZ, P4, !PT ;  /* 0xffffffffff107810 */ /* 0x000fce00027fe4ff */
.L_x_1476:
[----:B---3--:R-:W-:Y:S02]  /*3ca0*/  MOV R8, UR8 ;  /* 0x0000000800087c02 */ /* 0x008fe40008000f00 */
[----:B------:R-:W-:Y:S02]  /*3cb0*/  MOV R12, UR6 ;  /* 0x00000006000c7c02 */ /* 0x000fe40008000f00 */
[-C--:B------:R-:W-:Y:S02]  /*3cc0*/  LEA R8, P1, R8, R21.reuse, 0x2 ;  /* 0x0000001508087211 */ /* 0x080fe400078210ff */
[-C--:B------:R-:W-:Y:S02]  /*3cd0*/  LEA R12, P3, R12, R21.reuse, 0x2 ;  /* 0x000000150c0c7211 */ /* 0x080fe400078610ff */
[----:B------:R-:W-:Y:S02]  /*3ce0*/  IADD3 R10, P2, PT, R21, R2, RZ ;  /* 0x00000002150a7210 */ /* 0x000fe40007f5e0ff */
[----:B------:R-:W-:-:S02]  /*3cf0*/  MOV R6, R21 ;  /* 0x0000001500067202 */ /* 0x000fc40000000f00 */
[----:B------:R-:W-:Y:S02]  /*3d00*/  MOV R7, R22 ;  /* 0x0000001600077202 */ /* 0x000fe40000000f00 */
[C---:B------:R-:W-:Y:S02]  /*3d10*/  IADD3.X R9, PT, PT, R22.reuse, R0, RZ, P1, !PT ;  /* 0x0000000016097210 */ /* 0x040fe40000ffe4ff */
[C---:B------:R-:W-:Y:S01]  /*3d20*/  IADD3.X R13, PT, PT, R22.reuse, R23, RZ, P3, !PT ;  /* 0x00000017160d7210 */ /* 0x040fe20001ffe4ff */
[----:B------:R1:W2:Y:S01]  /*3d30*/  LDG.E R5, desc[UR14][R6.64] ;  /* 0x0000000e06057981 */ /* 0x0002a2000c1e1900 */
[----:B------:R-:W-:-:S03]  /*3d40*/  IADD3.X R11, PT, PT, R22, R25, RZ, P2, !PT ;  /* 0x00000019160b7210 */ /* 0x000fc600017fe4ff */
[----:B------:R3:W2:Y:S04]  /*3d50*/  LDG.E R8, desc[UR14][R8.64] ;  /* 0x0000000e08087981 */ /* 0x0006a8000c1e1900 */
[----:B------:R-:W4:Y:S04]  /*3d60*/  LDG.E R10, desc[UR14][R10.64] ;  /* 0x0000000e0a0a7981 */ /* 0x000f28000c1e1900 */
[----:B------:R-:W4:Y:S01]  /*3d70*/  LDG.E R13, desc[UR14][R12.64] ;  /* 0x0000000e0c0d7981 */ /* 0x000f22000c1e1900 */
[----:B-1----:R-:W-:Y:S02]  /*3d80*/  MOV R6, R17 ;  /* 0x0000001100067202 */ /* 0x002fe40000000f00 */
[----:B------:R-:W-:-:S02]  /*3d90*/  MOV R7, R18 ;  /* 0x0000001200077202 */ /* 0x000fc40000000f00 */
[----:B---3--:R-:W-:Y:S02]  /*3da0*/  MOV R9, R20 ;  /* 0x0000001400097202 */ /* 0x008fe40000000f00 */
[----:B------:R-:W-:-:S04]  /*3db0*/  IADD3 R14, P1, PT, R14, 0x1, RZ ;  /* 0x000000010e0e7810 */ /* 0x000fc80007f3e0ff */
[----:B------:R-:W-:Y:S02]  /*3dc0*/  IADD3.X R16, PT, PT, RZ, R16, RZ, P1, !PT ;  /* 0x00000010ff107210 */ /* 0x000fe40000ffe4ff */
[----:B------:R-:W-:-:S04]  /*3dd0*/  ISETP.NE.U32.AND P1, PT, R14, RZ, PT ;  /* 0x000000ff0e00720c */ /* 0x000fc80003f25070 */
[----:B------:R-:W-:Y:S02]  /*3de0*/  ISETP.NE.AND.EX P1, PT, R16, RZ, PT, P1 ;  /* 0x000000ff1000720c */ /* 0x000fe40003f25310 */
[----:B------:R-:W-:Y:S02]  /*3df0*/  IADD3 R17, P4, PT, R17, 0xa00, RZ ;  /* 0x00000a0011117810 */ /* 0x000fe40007f9e0ff */
[----:B------:R-:W-:Y:S02]  /*3e00*/  IADD3 R21, P2, PT, R21, 0xa00, RZ ;  /* 0x00000a0015157810 */ /* 0x000fe40007f5e0ff */
[----:B------:R-:W-:Y:S02]  /*3e10*/  IADD3.X R18, PT, PT, RZ, R18, RZ, P4, !PT ;  /* 0x00000012ff127210 */ /* 0x000fe400027fe4ff */
[----:B------:R-:W-:Y:S02]  /*3e20*/  IADD3.X R22, PT, PT, RZ, R22, RZ, P2, !PT ;  /* 0x00000016ff167210 */ /* 0x000fe400017fe4ff */
[----:B--2---:R-:W-:-:S02]  /*3e30*/  F2FP.BF16.F32.PACK_AB R5, R8, R5 ;  /* 0x000000050805723e */ /* 0x004fc400000010ff */
[----:B------:R-:W-:Y:S02]  /*3e40*/  MOV R8, R19 ;  /* 0x0000001300087202 */ /* 0x000fe40000000f00 */
[----:B----4-:R-:W-:Y:S01]  /*3e50*/  F2FP.BF16.F32.PACK_AB R15, R13, R10 ;  /* 0x0000000a0d0f723e */ /* 0x010fe200000010ff */
[----:B------:R3:W-:Y:S04]  /*3e60*/  STG.E desc[UR14][R6.64], R5 ;  /* 0x0000000506007986 */ /* 0x0007e8000c10190e */
[----:B------:R3:W-:Y:S01]  /*3e70*/  STG.E desc[UR14][R8.64], R15 ;  /* 0x0000000f08007986 */ /* 0x0007e2000c10190e */
[----:B------:R-:W-:-:S04]  /*3e80*/  IADD3 R19, P3, PT, R19, 0xa00, RZ ;  /* 0x00000a0013137810 */ /* 0x000fc80007f7e0ff */
[----:B------:R-:W-:Y:S01]  /*3e90*/  IADD3.X R20, PT, PT, RZ, R20, RZ, P3, !PT ;  /* 0x00000014ff147210 */ /* 0x000fe20001ffe4ff */
[----:B------:R-:W-:Y:S08]  /*3ea0*/  @P1 BRA `(.L_x_1476) ;  /* 0xfffffffc007c1947 */ /* 0x000ff0000383ffff */
.L_x_1475:
[----:B------:R-:W-:Y:S05]  /*3eb0*/  BSYNC.RECONVERGENT B0 ;  /* 0x0000000000007941 */ /* 0x000fea0003800200 */
.L_x_1474:
[----:B------:R-:W-:Y:S05]  /*3ec0*/  @!P0 EXIT ;  /* 0x000000000000894d */ /* 0x000fea0003800000 */
[----:B------:R-:W-:Y:S01]  /*3ed0*/  BSSY.RECONVERGENT B0, `(.L_x_1477) ;  /* 0x0000061000007945 */ /* 0x000fe20003800200 */
[----:B------:R-:W-:Y:S02]  /*3ee0*/  USHF.L.U64.HI UR5, UR10, 0x2, UR11 ;  /* 0x000000020a057899 */ /* 0x000fe4000801020b */
[----:B------:R-:W-:Y:S02]  /*3ef0*/  USHF.L.U32 UR4, UR10, 0x2, URZ ;  /* 0x000000020a047899 */ /* 0x000fe400080006ff */
[----:B------:R-:W-:Y:S01]  /*3f00*/  USHF.L.U64.HI UR7, UR6, 0x2, UR7 ;  /* 0x0000000206077899 */ /* 0x000fe20008010207 */
[----:B------:R-:W4:Y:S01]  /*3f10*/  LDCU.64 UR12, c[0x0][0x3d8] ;  /* 0x00007b00ff0c77ac */ /* 0x000f220008000a00 */
[----:B------:R-:W0:Y:S01]  /*3f20*/  LDCU.64 UR16, c[0x0][0x388] ;  /* 0x00007100ff1077ac */ /* 0x000e220008000a00 */
[----:B------:R-:W0:Y:S01]  /*3f30*/  LDCU.64 UR18, c[0x0][0x390] ;  /* 0x00007200ff1277ac */ /* 0x000e220008000a00 */
[----:B------:R-:W-:Y:S02]  /*3f40*/  USHF.L.U64.HI UR10, UR8, 0x2, UR9 ;  /* 0x00000002080a7899 */ /* 0x000fe40008010209 */
[----:B------:R-:W-:-:S02]  /*3f50*/  USHF.L.U32 UR11, UR8, 0x2, URZ ;  /* 0x00000002080b7899 */ /* 0x000fc400080006ff */
[----:B------:R-:W-:-:S12]  /*3f60*/  USHF.L.U32 UR6, UR6, 0x2, URZ ;  /* 0x0000000206067899 */ /* 0x000fd800080006ff */
.L_x_1478:
[C---:B------:R-:W-:Y:S02]  /*3f70*/  SHF.L.U32 R0, R31.reuse, 0x2, RZ ;  /* 0x000000021f007819 */ /* 0x040fe400000006ff */
[----:B------:R-:W-:Y:S02]  /*3f80*/  SHF.L.U64.HI R4, R31, 0x2, R4 ;  /* 0x000000021f047819 */ /* 0x000fe40000010204 */
[----:B----4-:R-:W-:-:S04]  /*3f90*/  IADD3 R2, P0, PT, R0, UR12, RZ ;  /* 0x0000000c00027c10 */ /* 0x010fc8000ff1e0ff */
[----:B--2---:R-:W-:Y:S02]  /*3fa0*/  IADD3.X R3, PT, PT, R4, UR13, RZ, P0, !PT ;  /* 0x0000000d04037c10 */ /* 0x004fe400087fe4ff */
[C---:B---3--:R-:W-:Y:S02]  /*3fb0*/  IADD3 R6, P0, PT, R2.reuse, UR11, RZ ;  /* 0x0000000b02067c10 */ /* 0x048fe4000ff1e0ff */
[C---:B------:R-:W-:Y:S02]  /*3fc0*/  IADD3 R10, P2, PT, R2.reuse, UR6, RZ ;  /* 0x00000006020a7c10 */ /* 0x040fe4000ff5e0ff */
[C---:B------:R-:W-:Y:S02]  /*3fd0*/  IADD3.X R7, PT, PT, R3.reuse, UR10, RZ, P0, !PT ;  /* 0x0000000a03077c10 */ /* 0x040fe400087fe4ff */
[----:B------:R-:W-:Y:S02]  /*3fe0*/  IADD3 R8, P1, PT, R2, UR4, RZ ;  /* 0x0000000402087c10 */ /* 0x000fe4000ff3e0ff */
[C---:B------:R-:W-:Y:S01]  /*3ff0*/  IADD3.X R11, PT, PT, R3.reuse, UR7, RZ, P2, !PT ;  /* 0x00000007030b7c10 */ /* 0x040fe200097fe4ff */
[----:B------:R3:W4:Y:S01]  /*4000*/  LDG.E R2, desc[UR14][R2.64] ;  /* 0x0000000e02027981 */ /* 0x000722000c1e1900 */
[----:B------:R-:W-:-:S03]  /*4010*/  IADD3.X R9, PT, PT, R3, UR5, RZ, P1, !PT ;  /* 0x0000000503097c10 */ /* 0x000fc60008ffe4ff */
[----:B------:R-:W4:Y:S04]  /*4020*/  LDG.E R7, desc[UR14][R6.64] ;  /* 0x0000000e06077981 */ /* 0x000f28000c1e1900 */
[----:B------:R-:W5:Y:S04]  /*4030*/  LDG.E R8, desc[UR14][R8.64] ;  /* 0x0000000e08087981 */ /* 0x000f68000c1e1900 */
[----:B------:R-:W5:Y:S01]  /*4040*/  LDG.E R11, desc[UR14][R10.64] ;  /* 0x0000000e0a0b7981 */ /* 0x000f62000c1e1900 */
[----:B------:R-:W-:Y:S02]  /*4050*/  LOP3.LUT R15, R0, 0xfffffffc, RZ, 0xc0, !PT ;  /* 0xfffffffc000f7812 */ /* 0x000fe400078ec0ff */
[----:B--2---:R-:W-:-:S02]  /*4060*/  LOP3.LUT R16, R4, 0x1, RZ, 0xc0, !PT ;  /* 0x0000000104107812 */ /* 0x004fc400078ec0ff */
[C---:B0-----:R-:W-:Y:S02]  /*4070*/  IADD3 R12, P0, PT, R15.reuse, UR16, RZ ;  /* 0x000000100f0c7c10 */ /* 0x041fe4000ff1e0ff */
[----:B---3--:R-:W-:Y:S02]  /*4080*/  LOP3.LUT R3, R4, 0x3, RZ, 0xc0, !PT ;  /* 0x0000000304037812 */ /* 0x008fe400078ec0ff */
[----:B------:R-:W-:Y:S02]  /*4090*/  IADD3.X R13, PT, PT, R16, UR17, RZ, P0, !PT ;  /* 0x00000011100d7c10 */ /* 0x000fe400087fe4ff */
[----:B------:R-:W-:Y:S02]  /*40a0*/  IADD3 R14, P0, PT, R15, UR18, RZ ;  /* 0x000000120f0e7c10 */ /* 0x000fe4000ff1e0ff */
[----:B----4-:R-:W-:Y:S02]  /*40b0*/  F2FP.BF16.F32.PACK_AB R5, R7, R2 ;  /* 0x000000020705723e */ /* 0x010fe400000010ff */
[----:B------:R-:W-:-:S02]  /*40c0*/  IADD3 R2, P1, PT, R15, UR12, RZ ;  /* 0x0000000c0f027c10 */ /* 0x000fc4000ff3e0ff */
[----:B------:R-:W-:Y:S02]  /*40d0*/  IADD3.X R15, PT, PT, R16, UR19, RZ, P0, !PT ;  /* 0x00000013100f7c10 */ /* 0x000fe400087fe4ff */
[----:B------:R-:W-:Y:S02]  /*40e0*/  IADD3.X R3, PT, PT, R3, UR13, RZ, P1, !PT ;  /* 0x0000000d03037c10 */ /* 0x000fe40008ffe4ff */
[----:B-----5:R-:W-:Y:S02]  /*40f0*/  F2FP.BF16.F32.PACK_AB R19, R11, R8 ;  /* 0x000000080b13723e */ /* 0x020fe400000010ff */
[C---:B------:R-:W-:Y:S02]  /*4100*/  IADD3 R10, P0, PT, R2.reuse, UR11, RZ ;  /* 0x0000000b020a7c10 */ /* 0x040fe4000ff1e0ff */
[C---:B------:R-:W-:Y:S02]  /*4110*/  IADD3 R6, P1, PT, R2.reuse, UR4, RZ ;  /* 0x0000000402067c10 */ /* 0x040fe4000ff3e0ff */
[----:B------:R-:W-:-:S02]  /*4120*/  IADD3 R8, P2, PT, R2, UR6, RZ ;  /* 0x0000000602087c10 */ /* 0x000fc4000ff5e0ff */
[C---:B------:R-:W-:Y:S02]  /*4130*/  IADD3.X R11, PT, PT, R3.reuse, UR10, RZ, P0, !PT ;  /* 0x0000000a030b7c10 */ /* 0x040fe400087fe4ff */
[C---:B------:R-:W-:Y:S02]  /*4140*/  IADD3.X R7, PT, PT, R3.reuse, UR5, RZ, P1, !PT ;  /* 0x0000000503077c10 */ /* 0x040fe40008ffe4ff */
[----:B------:R-:W-:Y:S01]  /*4150*/  IADD3.X R9, PT, PT, R3, UR7, RZ, P2, !PT ;  /* 0x0000000703097c10 */ /* 0x000fe200097fe4ff */
[----:B------:R0:W-:Y:S04]  /*4160*/  STG.E desc[UR14][R12.64], R5 ;  /* 0x000000050c007986 */ /* 0x0001e8000c10190e */
[----:B------:R2:W-:Y:S04]  /*4170*/  STG.E desc[UR14][R14.64], R19 ;  /* 0x000000130e007986 */ /* 0x0005e8000c10190e */
[----:B------:R-:W3:Y:S04]  /*4180*/  LDG.E R18, desc[UR14][R2.64+0xa00] ;  /* 0x000a000e02127981 */ /* 0x000ee8000c1e1900 */
[----:B0-----:R-:W3:Y:S04]  /*4190*/  LDG.E R5, desc[UR14][R10.64+0xa00] ;  /* 0x000a000e0a057981 */ /* 0x001ee8000c1e1900 */
[----:B-1----:R-:W4:Y:S04]  /*41a0*/  LDG.E R20, desc[UR14][R6.64+0xa00] ;  /* 0x000a000e06147981 */ /* 0x002f28000c1e1900 */
[----:B------:R-:W4:Y:S01]  /*41b0*/  LDG.E R21, desc[UR14][R8.64+0xa00] ;  /* 0x000a000e08157981 */ /* 0x000f22000c1e1900 */
        /* <DEDUP_REMOVED lines=8> */
[----:B---3--:R-:W-:Y:S02]  /*4240*/  F2FP.BF16.F32.PACK_AB R5, R5, R18 ;  /* 0x000000120505723e */ /* 0x008fe400000010ff */
[----:B----4-:R-:W-:-:S03]  /*4250*/  F2FP.BF16.F32.PACK_AB R21, R21, R20 ;  /* 0x000000141515723e */ /* 0x010fc600000010ff */
[----:B------:R0:W-:Y:S04]  /*4260*/  STG.E desc[UR14][R12.64], R5 ;  /* 0x000000050c007986 */ /* 0x0001e8000c10190e */
[----:B------:R1:W-:Y:S04]  /*4270*/  STG.E desc[UR14][R16.64], R21 ;  /* 0x0000001510007986 */ /* 0x0003e8000c10190e */
[----:B------:R-:W3:Y:S04]  /*4280*/  LDG.E R18, desc[UR14][R2.64+0x1400] ;  /* 0x0014000e02127981 */ /* 0x000ee8000c1e1900 */
[----:B--2---:R-:W3:Y:S04]  /*4290*/  LDG.E R19, desc[UR14][R10.64+0x1400] ;  /* 0x0014000e0a137981 */ /* 0x004ee8000c1e1900 */
[----:B------:R-:W2:Y:S04]  /*42a0*/  LDG.E R20, desc[UR14][R6.64+0x1400] ;  /* 0x0014000e06147981 */ /* 0x000ea8000c1e1900 */
        /* <DEDUP_REMOVED lines=10> */
[----:B--2---:R-:W-:-:S03]  /*4350*/  F2FP.BF16.F32.PACK_AB R23, R23, R20 ;  /* 0x000000141717723e */ /* 0x004fc600000010ff */
        /* <DEDUP_REMOVED lines=10> */
[C---:B-1----:R-:W-:Y:S02]  /*4400*/  IADD3 R16, P0, PT, R0.reuse, UR16, RZ ;  /* 0x0000001000107c10 */ /* 0x042fe4000ff1e0ff */
        /* <DEDUP_REMOVED lines=8> */
[----:B---3--:R-:W-:Y:S02]  /*4490*/  F2FP.BF16.F32.PACK_AB R11, R11, R2 ;  /* 0x000000020b0b723e */ /* 0x008fe400000010ff */
[----:B----4-:R-:W-:-:S03]  /*44a0*/  F2FP.BF16.F32.PACK_AB R3, R9, R6 ;  /* 0x000000060903723e */ /* 0x010fc600000010ff */
[----:B------:R2:W-:Y:S04]  /*44b0*/  STG.E desc[UR14][R16.64], R11 ;  /* 0x0000000b10007986 */ /* 0x0005e8000c10190e */
[----:B------:R2:W-:Y:S02]  /*44c0*/  STG.E desc[UR14][R14.64], R3 ;  /* 0x000000030e007986 */ /* 0x0005e4000c10190e */
[----:B------:R-:W-:Y:S05]  /*44d0*/  @P0 BRA `(.L_x_1478) ;  /* 0xfffffff800a40947 */ /* 0x000fea000383ffff */
[----:B------:R-:W-:Y:S05]  /*44e0*/  BSYNC.RECONVERGENT B0 ;  /* 0x0000000000007941 */ /* 0x000fea0003800200 */
.L_x_1477:
[----:B------:R-:W-:Y:S05]  /*44f0*/  EXIT ;  /* 0x000000000000794d */ /* 0x000fea0003800000 */
.L_x_1479:
        /* <DEDUP_REMOVED lines=16> */
.L_x_3435:


//--------------------- .text._Z35group_norm_nhwc_bwd_one_pass_kernelI11Fp32IOBf16WLi128ELi40ELi640EEv26Group_norm_nhwc_bwd_params --------------------------
	.section	.text._Z35group_norm_nhwc_bwd_one_pass_kernelI11Fp32IOBf16WLi128ELi40ELi640EEv26Group_norm_nhwc_bwd_params,"ax",@progbits
	.align	128
        .global         _Z35group_norm_nhwc_bwd_one_pass_kernelI11Fp32IOBf16WLi128ELi40ELi640EEv26Group_norm_nhwc_bwd_params
        .type           _Z35group_norm_nhwc_bwd_one_pass_kernelI11Fp32IOBf16WLi128ELi40ELi640EEv26Group_norm_nhwc_bwd_params,@function
        .size           _Z35group_norm_nhwc_bwd_one_pass_kernelI11Fp32IOBf16WLi128ELi40ELi640EEv26Group_norm_nhwc_bwd_params,(.L_x_3436 - _Z35group_norm_nhwc_bwd_one_pass_kernelI11Fp32IOBf16WLi128ELi40ELi640EEv26Group_norm_nhwc_bwd_params)
        .other          _Z35group_norm_nhwc_bwd_one_pass_kernelI11Fp32IOBf16WLi128ELi40ELi640EEv26Group_norm_nhwc_bwd_params,@"STO_CUDA_ENTRY STV_DEFAULT"
_Z35group_norm_nhwc_bwd_one_pass_kernelI11Fp32IOBf16WLi128ELi40ELi640EEv26Group_norm_nhwc_bwd_params:
.text._Z35group_norm_nhwc_bwd_one_pass_kernelI11Fp32IOBf16WLi128ELi40ELi640EEv26Group_norm_nhwc_bwd_params:
        /* <DEDUP_REMOVED lines=21> */
.L_x_1511:
[----:B0-----:R-:W0:Y:S01]  /*0150*/  LDC R6, c[0x0][0x410] ;  /* 0x00010400ff067b82 */ /* 0x001e220000000800 */
[----:B-1----:R-:W1:Y:S01]  /*0160*/  LDCU.128 UR8, c[0x0][0x400] ;  /* 0x00008000ff0877ac */ /* 0x002e620008000c00 */
[----:B------:R-:W-:Y:S01]  /*0170*/  ISETP.LE.AND P1, PT, RZ, UR5, PT ;  /* 0x00000005ff007c0c */ /* 0x000fe2000bf23270 */
[----:B--2---:R-:W2:Y:S05]  /*0180*/  LDCU.64 UR6, c[0x0][0x3b8] ;  /* 0x00007700ff0677ac */ /* 0x004eaa0008000a00 */
[----:B------:R-:W3:Y:S01]  /*0190*/  S2UR UR12, SR_CTAID.X ;  /* 0x00000000000c79c3 */ /* 0x000ee20000002500 */
[----:B--2---:R-:W-:Y:S01]  /*01a0*/  UIMAD.WIDE UR6, UR5, 0x8, UR6 ;  /* 0x00000008050678a5 */ /* 0x004fe2000f8e0206 */
[----:B0-----:R-:W-:-:S02]  /*01b0*/  IABS R5, R6 ;  /* 0x0000000600057213 */ /* 0x001fc40000000000 */
[----:B------:R-:W-:Y:S02]  /*01c0*/  ISETP.NE.AND P2, PT, R6, RZ, PT ;  /* 0x000000ff0600720c */ /* 0x000fe40003f45270 */
        /* <DEDUP_REMOVED lines=20> */
[----:B---3--:R-:W-:Y:S01]  /*0310*/  IMAD R21, R2, UR12, R39 ;  /* 0x0000000c02157c24 */ /* 0x008fe2000f8e0227 */
[----:B------:R-:W-:-:S04]  /*0320*/  LOP3.LUT R2, RZ, R6, RZ, 0x33, !PT ;  /* 0x00000006ff027212 */ /* 0x000fc800078e33ff */
[----:B------:R-:W-:Y:S02]  /*0330*/  SHF.R.S32.HI R9, RZ, 0x1f, R21 ;  /* 0x0000001fff097819 */ /* 0x000fe40000011415 */
[----:B------:R-:W-:-:S03]  /*0340*/  IADD3 R29, PT, PT, R21, 0x60, RZ ;  /* 0x00000060151d7810 */ /* 0x000fc60007ffe0ff */
[-C--:B------:R-:W-:Y:S02]  /*0350*/  @!P5 IADD3 R0, PT, PT, R0, -R5.reuse, RZ ;  /* 0x800000050000d210 */ /* 0x080fe40007ffe0ff */
[----:B------:R-:W-:Y:S02]  /*0360*/  @!P5 IADD3 R3, PT, PT, R3, 0x1, RZ ;  /* 0x000000010303d810 */ /* 0x000fe40007ffe0ff */
[----:B------:R-:W-:Y:S02]  /*0370*/  ISETP.GT.U32.AND P0, PT, R5, R0, PT ;  /* 0x000000000500720c */ /* 0x000fe40003f04070 */
[CC--:B------:R-:W-:Y:S02]  /*0380*/  ISETP.GE.U32.AND P4, PT, R0.reuse, R5.reuse, PT ;  /* 0x000000050000720c */ /* 0x0c0fe40003f86070 */
[----:B------:R-:W-:-:S04]  /*0390*/  IADD3 R5, PT, PT, R0, -R5, RZ ;  /* 0x8000000500057210 */ /* 0x000fc80007ffe0ff */
[----:B------:R-:W-:Y:S02]  /*03a0*/  SEL R5, R5, R0, !P0 ;  /* 0x0000000005057207 */ /* 0x000fe40004000000 */
[----:B------:R-:W-:Y:S02]  /*03b0*/  ISETP.GE.U32.AND P0, PT, R21, UR8, PT ;  /* 0x0000000815007c0c */ /* 0x000fe4000bf06070 */
[----:B------:R-:W-:Y:S02]  /*03c0*/  @!P1 IADD3 R5, PT, PT, -R5, RZ, RZ ;  /* 0x000000ff05059210 */ /* 0x000fe40007ffe1ff */
[----:B------:R-:W-:Y:S02]  /*03d0*/  ISETP.GE.AND.EX P0, PT, R9, UR9, PT, P0 ;  /* 0x0000000909007c0c */ /* 0x000fe4000bf06300 */
[----:B------:R-:W-:Y:S02]  /*03e0*/  IADD3 R0, PT, PT, R21, 0x20, RZ ;  /* 0x0000002015007810 */ /* 0x000fe40007ffe0ff */
[----:B------:R-:W-:-:S02]  /*03f0*/  @P4 IADD3 R3, PT, PT, R3, 0x1, RZ ;  /* 0x0000000103034810 */ /* 0x000fc40007ffe0ff */
[----:B------:R-:W-:Y:S02]  /*0400*/  SEL R40, R2, R5, !P2 ;  /* 0x0000000502287207 */ /* 0x000fe40005000000 */
[----:B------:R-:W-:Y:S02]  /*0410*/  ISETP.GE.U32.AND P1, PT, R0, UR8, PT ;  /* 0x0000000800007c0c */ /* 0x000fe4000bf26070 */
[----:B------:R-:W-:Y:S01]  /*0420*/  SHF.R.S32.HI R17, RZ, 0x1f, R0 ;  /* 0x0000001fff117819 */ /* 0x000fe20000011400 */
[----:B------:R-:W-:Y:S01]  /*0430*/  IMAD R5, R40, 0x28, RZ ;  /* 0x0000002828057824 */ /* 0x000fe200078e02ff */
[----:B------:R-:W-:Y:S01]  /*0440*/  @!P3 IADD3 R3, PT, PT, -R3, RZ, RZ ;  /* 0x000000ff0303b210 */ /* 0x000fe20007ffe1ff */
[----:B------:R-:W0:Y:S01]  /*0450*/  @!P0 LDC.64 R6, c[0x0][0x3f8] ;  /* 0x0000fe00ff068b82 */ /* 0x000e220000000a00 */
[----:B------:R-:W-:Y:S02]  /*0460*/  ISETP.GE.AND.EX P1, PT, R17, UR9, PT, P1 ;  /* 0x0000000911007c0c */ /* 0x000fe4000bf26310 */
[----:B------:R-:W-:-:S02]  /*0470*/  SEL R3, R2, R3, !P2 ;  /* 0x0000000302037207 */ /* 0x000fc40005000000 */
[----:B------:R-:W-:Y:S02]  /*0480*/  IADD3 R2, PT, PT, R21, 0x40, RZ ;  /* 0x0000004015027810 */ /* 0x000fe40007ffe0ff */
[C---:B------:R-:W-:Y:S01]  /*0490*/  IADD3 R42, P3, PT, R5.reuse, R32, RZ ;  /* 0x00000020052a7210 */ /* 0x040fe20007f7e0ff */
[----:B------:R-:W1:Y:S01]  /*04a0*/  @!P0 LDC.64 R10, c[0x0][0x3a0] ;  /* 0x0000e800ff0a8b82 */ /* 0x000e620000000a00 */
[----:B------:R-:W-:Y:S02]  /*04b0*/  SHF.R.S32.HI R4, RZ, 0x1f, R3 ;  /* 0x0000001fff047819 */ /* 0x000fe40000011403 */
[----:B------:R-:W-:Y:S02]  /*04c0*/  ISETP.GE.U32.AND P2, PT, R2, UR8, PT ;  /* 0x0000000802007c0c */ /* 0x000fe4000bf46070 */
[----:B------:R-:W-:Y:S01]  /*04d0*/  SHF.R.S32.HI R15, RZ, 0x1f, R2 ;  /* 0x0000001fff0f7819 */ /* 0x000fe20000011402 */
[----:B------:R-:W-:Y:S01]  /*04e0*/  IMAD R8, R4, UR10, RZ ;  /* 0x0000000a04087c24 */ /* 0x000fe2000f8e02ff */
[----:B------:R-:W-:Y:S01]  /*04f0*/  LEA.HI.X.SX32 R43, R5, RZ, 0x1, P3 ;  /* 0x000000ff052b7211 */ /* 0x000fe200018f0eff */
[----:B------:R-:W3:Y:S01]  /*0500*/  @!P0 LDC.64 R12, c[0x0][0x398] ;  /* 0x0000e600ff0c8b82 */ /* 0x000ee20000000a00 */
[----:B------:R-:W-:Y:S01]  /*0510*/  ISETP.GE.AND.EX P2, PT, R15, UR9, PT, P2 ;  /* 0x000000090f007c0c */ /* 0x000fe2000bf46320 */
[----:B------:R-:W-:Y:S01]  /*0520*/  IMAD R45, R3, UR11, R8 ;  /* 0x0000000b032d7c24 */ /* 0x000fe2000f8e0208 */
[----:B------:R-:W-:Y:S01]  /*0530*/  ISETP.GE.U32.AND P3, PT, R29, UR8, PT ;  /* 0x000000081d007c0c */ /* 0x000fe2000bf66070 */
[----:B------:R-:W-:Y:S01]  /*0540*/  IMAD.WIDE.U32 R42, R3, UR10, R42 ;  /* 0x0000000a032a7c25 */ /* 0x000fe2000f8e002a */
[----:B------:R-:W-:-:S03]  /*0550*/  SHF.R.S32.HI R3, RZ, 0x1f, R29 ;  /* 0x0000001fff037819 */ /* 0x000fc6000001141d */
[----:B------:R-:W2:Y:S01]  /*0560*/  @!P1 LDC.64 R4, c[0x0][0x3f8] ;  /* 0x0000fe00ff049b82 */ /* 0x000ea20000000a00 */
[----:B0-----:R-:W-:Y:S01]  /*0570*/  @!P0 IMAD R14, R9, R6, RZ ;  /* 0x00000006090e8224 */ /* 0x001fe200078e02ff */
[----:B------:R-:W-:Y:S02]  /*0580*/  IADD3 R45, PT, PT, R43, R45, RZ ;  /* 0x0000002d2b2d7210 */ /* 0x000fe40007ffe0ff */
[----:B------:R-:W-:Y:S01]  /*0590*/  @!P0 MOV R44, R42 ;  /* 0x0000002a002c8202 */ /* 0x000fe20000000f00 */
[----:B------:R-:W-:Y:S01]  /*05a0*/  @!P0 IMAD R23, R21, R7, R14 ;  /* 0x0000000715178224 */ /* 0x000fe200078e020e */
[----:B------:R-:W-:Y:S02]  /*05b0*/  ISETP.GE.AND.EX P3, PT, R3, UR9, PT, P3 ;  /* 0x0000000903007c0c */ /* 0x000fe4000bf66330 */
[----:B------:R-:W0:Y:S01]  /*05c0*/  @!P2 LDC.64 R8, c[0x0][0x3f8] ;  /* 0x0000fe00ff08ab82 */ /* 0x000e220000000a00 */
[----:B------:R-:W-:-:S05]  /*05d0*/  @!P0 IMAD.WIDE.U32 R6, R21, R6, R44 ;  /* 0x0000000615068225 */ /* 0x000fca00078e002c */
[----:B------:R-:W-:Y:S02]  /*05e0*/  @!P0 IADD3 R7, PT, PT, R7, R23, RZ ;  /* 0x0000001707078210 */ /* 0x000fe40007ffe0ff */
[C---:B------:R-:W-:Y:S01]  /*05f0*/  @!P0 SHF.L.U32 R21, R6.reuse, 0x2, RZ ;  /* 0x0000000206158819 */ /* 0x040fe200000006ff */
[----:B------:R-:W3:Y:S01]  /*0600*/  @!P1 LDC.64 R36, c[0x0][0x3a0] ;  /* 0x0000e800ff249b82 */ /* 0x000ee20000000a00 */
[----:B------:R-:W-:-:S07]  /*0610*/  @!P0 SHF.L.U64.HI R14, R6, 0x2, R7 ;  /* 0x00000002060e8819 */ /* 0x000fce0000010207 */
[----:B------:R-:W3:Y:S01]  /*0620*/  @!P3 LDC.64 R6, c[0x0][0x3f8] ;  /* 0x0000fe00ff06bb82 */ /* 0x000ee20000000a00 */
[----:B--2---:R-:W-:Y:S01]  /*0630*/  @!P1 IMAD R17, R17, R4, RZ ;  /* 0x0000000411119224 */ /* 0x004fe200078e02ff */
[----:B------:R-:W-:-:S03]  /*0640*/  @!P1 MOV R16, R42 ;  /* 0x0000002a00109202 */ /* 0x000fc60000000f00 */
[C---:B------:R-:W-:Y:S01]  /*0650*/  @!P1 IMAD R23, R0.reuse, R5, R17 ;  /* 0x0000000500179224 */ /* 0x040fe200078e0211 */
[----:B------:R-:W-:Y:S02]  /*0660*/  @!P1 MOV R17, R45 ;  /* 0x0000002d00119202 */ /* 0x000fe40000000f00 */
[----:B------:R-:W2:Y:S01]  /*0670*/  @!P1 LDC.64 R30, c[0x0][0x398] ;  /* 0x0000e600ff1e9b82 */ /* 0x000ea20000000a00 */
[----:B------:R-:W-:Y:S01]  /*0680*/  @!P1 IMAD.WIDE.U32 R4, R0, R4, R16 ;  /* 0x0000000400049225 */ /* 0x000fe200078e0010 */
[----:B------:R-:W-:-:S03]  /*0690*/  ISETP.NE.AND P4, PT, RZ, UR7, PT ;  /* 0x00000007ff007c0c */ /* 0x000fc6000bf85270 */
[----:B0-----:R-:W-:Y:S01]  /*06a0*/  @!P2 IMAD R16, R15, R8, RZ ;  /* 0x000000080f10a224 */ /* 0x001fe200078e02ff */
[C---:B-1----:R-:W-:Y:S02]  /*06b0*/  @!P0 IADD3 R10, P5, PT, R21.reuse, R10, RZ ;  /* 0x0000000a150a8210 */ /* 0x042fe40007fbe0ff */
[----:B------:R-:W0:Y:S01]  /*06c0*/  @!P2 LDC.64 R26, c[0x0][0x3a0] ;  /* 0x0000e800ff1aab82 */ /* 0x000e220000000a00 */
[----:B---3--:R-:W-:Y:S01]  /*06d0*/  @!P0 IADD3 R12, P6, PT, R21, R12, RZ ;  /* 0x0000000c150c8210 */ /* 0x008fe20007fde0ff */
[----:B------:R-:W-:Y:S01]  /*06e0*/  @!P2 IMAD R33, R2, R9, R16 ;  /* 0x000000090221a224 */ /* 0x000fe200078e0210 */
[----:B------:R-:W-:Y:S02]  /*06f0*/  @!P2 MOV R16, R42 ;  /* 0x0000002a0010a202 */ /* 0x000fe40000000f00 */
[----:B------:R-:W-:Y:S02]  /*0700*/  @!P2 MOV R17, R45 ;  /* 0x0000002d0011a202 */ /* 0x000fe40000000f00 */
[C---:B------:R-:W-:Y:S01]  /*0710*/  @!P0 IADD3.X R11, PT, PT, R14.reuse, R11, RZ, P5, !PT ;  /* 0x0000000b0e0b8210 */ /* 0x040fe20002ffe4ff */
[----:B------:R-:W1:Y:S01]  /*0720*/  @!P2 LDC.64 R20, c[0x0][0x398] ;  /* 0x0000e600ff14ab82 */ /* 0x000e620000000a00 */
[----:B------:R-:W-:Y:S01]  /*0730*/  @!P0 IADD3.X R13, PT, PT, R14, R13, RZ, P6, !PT ;  /* 0x0000000d0e0d8210 */ /* 0x000fe200037fe4ff */
[----:B------:R-:W-:Y:S01]  /*0740*/  @!P2 IMAD.WIDE.U32 R8, R2, R8, R16 ;  /* 0x000000080208a225 */ /* 0x000fe200078e0010 */
[----:B------:R-:W-:-:S03]  /*0750*/  @!P1 IADD3 R5, PT, PT, R5, R23, RZ ;  /* 0x0000001705059210 */ /* 0x000fc60007ffe0ff */
[----:B------:R-:W-:Y:S02]  /*0760*/  @!P3 IMAD R14, R3, R6, RZ ;  /* 0x00000006030eb224 */ /* 0x000fe400078e02ff */
[----:B------:R-:W3:Y:S01]  /*0770*/  LDC.64 R2, c[0x0][0x3a8] ;  /* 0x0000ea00ff027b82 */ /* 0x000ee20000000a00 */
[C---:B------:R-:W-:Y:S02]  /*0780*/  @!P1 SHF.L.U32 R15, R4.reuse, 0x2, RZ ;  /* 0x00000002040f9819 */ /* 0x040fe400000006ff */
[----:B------:R-:W-:Y:S02]  /*0790*/  @!P1 SHF.L.U64.HI R0, R4, 0x2, R5 ;  /* 0x0000000204009819 */ /* 0x000fe40000010205 */
[----:B------:R-:W-:-:S03]  /*07a0*/  @!P2 IADD3 R9, PT, PT, R9, R33, RZ ;  /* 0x000000210909a210 */ /* 0x000fc60007ffe0ff */
[----:B------:R-:W4:Y:S01]  /*07b0*/  @!P3 LDC.64 R22, c[0x0][0x3a0] ;  /* 0x0000e800ff16bb82 */ /* 0x000f220000000a00 */
[----:B------:R-:W-:-:S07]  /*07c0*/  @!P2 SHF.L.U32 R17, R8, 0x2, RZ ;  /* 0x000000020811a819 */ /* 0x000fce00000006ff */
[----:B------:R-:W4:Y:S01]  /*07d0*/  @!P3 LDC.64 R24, c[0x0][0x398] ;  /* 0x0000e600ff18bb82 */ /* 0x000f220000000a00 */
[----:B------:R-:W-:Y:S01]  /*07e0*/  @!P2 SHF.L.U64.HI R8, R8, 0x2, R9 ;  /* 0x000000020808a819 */ /* 0x000fe20000010209 */
[----:B------:R-:W-:-:S06]  /*07f0*/  @!P3 IMAD R9, R29, R7, R14 ;  /* 0x000000071d09b224 */ /* 0x000fcc00078e020e */
[----:B------:R-:W4:Y:S01]  /*0800*/  @P4 LDC.64 R4, c[0x0][0x3b0] ;  /* 0x0000ec00ff044b82 */ /* 0x000f220000000a00 */
[C---:B------:R-:W-:Y:S02]  /*0810*/  @!P1 IADD3 R36, P6, PT, R15.reuse, R36, RZ ;  /* 0x000000240f249210 */ /* 0x040fe40007fde0ff */
[----:B--2---:R-:W-:Y:S02]  /*0820*/  @!P1 IADD3 R30, P5, PT, R15, R30, RZ ;  /* 0x0000001e0f1e9210 */ /* 0x004fe40007fbe0ff */
[----:B------:R-:W-:Y:S02]  /*0830*/  @!P3 MOV R14, R42 ;  /* 0x0000002a000eb202 */ /* 0x000fe40000000f00 */
[----:B------:R-:W-:Y:S02]  /*0840*/  @!P3 MOV R15, R45 ;  /* 0x0000002d000fb202 */ /* 0x000fe40000000f00 */
[----:B------:R-:W-:Y:S01]  /*0850*/  LOP3.LUT R32, R38, 0xffff, RZ, 0xc0, !PT ;  /* 0x0000ffff26207812 */ /* 0x000fe200078ec0ff */
[----:B------:R-:W-:Y:S01]  /*0860*/  @!P3 IMAD.WIDE.U32 R6, R29, R6, R14 ;  /* 0x000000061d06b225 */ /* 0x000fe200078e000e */
[----:B------:R-:W-:-:S02]  /*0870*/  @!P1 IADD3.X R37, PT, PT, R0, R37, RZ, P6, !PT ;  /* 0x0000002500259210 */ /* 0x000fc400037fe4ff */
[----:B------:R-:W-:Y:S01]  /*0880*/  @!P1 IADD3.X R31, PT, PT, R0, R31, RZ, P5, !PT ;  /* 0x0000001f001f9210 */ /* 0x000fe20002ffe4ff */
[----:B------:R-:W-:Y:S01]  /*0890*/  IMAD R0, R40, 0x28, R32 ;  /* 0x0000002828007824 */ /* 0x000fe200078e0220 */
[C---:B0-----:R-:W-:Y:S02]  /*08a0*/  @!P2 IADD3 R26, P6, PT, R17.reuse, R26, RZ ;  /* 0x0000001a111aa210 */ /* 0x041fe40007fde0ff */
[----:B-1----:R-:W-:Y:S02]  /*08b0*/  @!P2 IADD3 R20, P5, PT, R17, R20, RZ ;  /* 0x000000141114a210 */ /* 0x002fe40007fbe0ff */
[----:B------:R-:W-:Y:S01]  /*08c0*/  @!P3 IADD3 R9, PT, PT, R7, R9, RZ ;  /* 0x000000090709b210 */ /* 0x000fe20007ffe0ff */
[----:B---3--:R-:W-:Y:S01]  /*08d0*/  IMAD.WIDE R14, R0, 0x2, R2 ;  /* 0x00000002000e7825 */ /* 0x008fe200078e0202 */
[----:B------:R-:W-:Y:S02]  /*08e0*/  @!P3 SHF.L.U32 R7, R6, 0x2, RZ ;  /* 0x000000020607b819 */ /* 0x000fe400000006ff */
[----:B------:R-:W-:Y:S01]  /*08f0*/  CS2R R28, SRZ ;  /* 0x00000000001c7805 */ /* 0x000fe2000001ff00 */
[----:B------:R-:W-:Y:S01]  /*0900*/  HFMA2 R3, -RZ, RZ, 0, 0 ;  /* 0x00000000ff037431 */ /* 0x000fe200000001ff */
[----:B------:R-:W-:Y:S01]  /*0910*/  MOV R2, RZ ;  /* 0x000000ff00027202 */ /* 0x000fe20000000f00 */
[----:B----4-:R-:W-:Y:S01]  /*0920*/  @P4 IMAD.WIDE R4, R0, 0x2, R4 ;  /* 0x0000000200044825 */ /* 0x010fe200078e0204 */
[C---:B------:R-:W-:Y:S01]  /*0930*/  @!P2 IADD3.X R27, PT, PT, R8.reuse, R27, RZ, P6, !PT ;  /* 0x0000001b081ba210 */ /* 0x040fe200037fe4ff */
[----:B------:R-:W2:Y:S01]  /*0940*/  LDG.E.U16 R33, desc[UR14][R14.64] ;  /* 0x0000000e0e217981 */ /* 0x000ea2000c1e1500 */
[----:B------:R-:W-:-:S02]  /*0950*/  @!P2 IADD3.X R21, PT, PT, R8, R21, RZ, P5, !PT ;  /* 0x000000150815a210 */ /* 0x000fc40002ffe4ff */
[----:B------:R-:W-:Y:S01]  /*0960*/  @!P3 SHF.L.U64.HI R6, R6, 0x2, R9 ;  /* 0x000000020606b819 */ /* 0x000fe20000010209 */
[----:B------:R0:W3:Y:S01]  /*0970*/  LDG.E.U16 R0, desc[UR14][R14.64+0x2] ;  /* 0x0000020e0e007981 */ /* 0x0000e2000c1e1500 */
[C---:B------:R-:W-:Y:S02]  /*0980*/  @!P3 IADD3 R22, P5, PT, R7.reuse, R22, RZ ;  /* 0x000000160716b210 */ /* 0x040fe40007fbe0ff */
[----:B------:R-:W-:Y:S01]  /*0990*/  @!P3 IADD3 R24, P6, PT, R7, R24, RZ ;  /* 0x000000180718b210 */ /* 0x000fe20007fde0ff */
[----:B------:R1:W5:Y:S01]  /*09a0*/  @!P0 LDG.E.64 R28, desc[UR14][R10.64] ;  /* 0x0000000e0a1c8981 */ /* 0x000362000c1e1b00 */
[C---:B------:R-:W-:Y:S02]  /*09b0*/  @!P3 IADD3.X R23, PT, PT, R6.reuse, R23, RZ, P5, !PT ;  /* 0x000000170617b210 */ /* 0x040fe40002ffe4ff */
[----:B------:R-:W-:Y:S02]  /*09c0*/  CS2R R8, SRZ ;  /* 0x0000000000087805 */ /* 0x000fe4000001ff00 */
[----:B------:R-:W-:Y:S01]  /*09d0*/  @!P3 IADD3.X R25, PT, PT, R6, R25, RZ, P6, !PT ;  /* 0x000000190619b210 */ /* 0x000fe200037fe4ff */
[----:B------:R4:W5:Y:S01]  /*09e0*/  @!P0 LDG.E.64 R2, desc[UR14][R12.64] ;  /* 0x0000000e0c028981 */ /* 0x000962000c1e1b00 */
[----:B------:R-:W-:-:S02]  /*09f0*/  CS2R R6, SRZ ;  /* 0x0000000000067805 */ /* 0x000fc4000001ff00 */
[----:B0-----:R-:W-:Y:S01]  /*0a00*/  CS2R R14, SRZ ;  /* 0x00000000000e7805 */ /* 0x001fe2000001ff00 */
[----:B------:R-:W3:Y:S01]  /*0a10*/  @P4 LDG.E.U16 R16, desc[UR14][R4.64] ;  /* 0x0000000e04104981 */ /* 0x000ee2000c1e1500 */
[----:B-1----:R-:W-:-:S03]  /*0a20*/  CS2R R10, SRZ ;  /* 0x00000000000a7805 */ /* 0x002fc6000001ff00 */
[----:B------:R0:W3:Y:S01]  /*0a30*/  @P4 LDG.E.U16 R17, desc[UR14][R4.64+0x2] ;  /* 0x0000020e04114981 */ /* 0x0000e2000c1e1500 */
[----:B----4-:R-:W-:-:S03]  /*0a40*/  CS2R R12, SRZ ;  /* 0x00000000000c7805 */ /* 0x010fc6000001ff00 */
[----:B------:R-:W5:Y:S04]  /*0a50*/  @!P1 LDG.E.64 R6, desc[UR14][R30.64] ;  /* 0x0000000e1e069981 */ /* 0x000f68000c1e1b00 */
[----:B------:R-:W5:Y:S04]  /*0a60*/  @!P2 LDG.E.64 R8, desc[UR14][R26.64] ;  /* 0x0000000e1a08a981 */ /* 0x000f68000c1e1b00 */
[----:B------:R-:W5:Y:S04]  /*0a70*/  @!P2 LDG.E.64 R10, desc[UR14][R20.64] ;  /* 0x0000000e140aa981 */ /* 0x000f68000c1e1b00 */
[----:B------:R-:W5:Y:S04]  /*0a80*/  @!P3 LDG.E.64 R12, desc[UR14][R22.64] ;  /* 0x0000000e160cb981 */ /* 0x000f68000c1e1b00 */
[----:B------:R-:W5:Y:S01]  /*0a90*/  @!P3 LDG.E.64 R14, desc[UR14][R24.64] ;  /* 0x0000000e180eb981 */ /* 0x000f62000c1e1b00 */
        /* <DEDUP_REMOVED lines=10> */
[----:B0-----:R-:W-:Y:S01]  /*0b40*/  CS2R R4, SRZ ;  /* 0x0000000000047805 */ /* 0x001fe2000001ff00 */
[----:B------:R-:W-:-:S05]  /*0b50*/  UMOV UR16, 0x3f800000 ;  /* 0x3f80000000107882 */ /* 0x000fca0000000000 */
[----:B------:R0:W5:Y:S01]  /*0b60*/  @!P1 LDG.E.64 R4, desc[UR14][R36.64] ;  /* 0x0000000e24049981 */ /* 0x000162000c1e1b00 */
[----:B-1----:R-:W-:Y:S02]  /*0b70*/  @P0 R2UR UR6, R18 ;  /* 0x00000000120602ca */ /* 0x002fe400000e0000 */
[----:B0-----:R-:W-:-:S11]  /*0b80*/  CS2R R36, SRZ ;  /* 0x0000000000247805 */ /* 0x001fd6000001ff00 */
[----:B------:R-:W-:Y:S01]  /*0b90*/  @UP0 UMOV UR16, UR6 ;  /* 0x0000000600100c82 */ /* 0x000fe20008000000 */
[----:B--2---:R-:W-:Y:S02]  /*0ba0*/  SHF.L.U32 R33, R33, 0x10, RZ ;  /* 0x0000001021217819 */ /* 0x004fe400000006ff */
[----:B---3--:R-:W-:Y:S02]  /*0bb0*/  SHF.L.U32 R0, R0, 0x10, RZ ;  /* 0x0000001000007819 */ /* 0x008fe400000006ff */
[----:B------:R-:W-:Y:S02]  /*0bc0*/  @P4 SHF.L.U32 R36, R16, 0x10, RZ ;  /* 0x0000001010244819 */ /* 0x000fe400000006ff */
[----:B------:R-:W-:Y:S01]  /*0bd0*/  @P4 SHF.L.U32 R37, R17, 0x10, RZ ;  /* 0x0000001011254819 */ /* 0x000fe200000006ff */
[----:B------:R-:W-:Y:S06]  /*0be0*/  BRA.U UP1, `(.L_x_1481) ;  /* 0x0000000101e47547 */ /* 0x000fec000b800000 */
        /* <DEDUP_REMOVED lines=32> */
[----:B------:R-:W-:Y:S01]  /*0df0*/  FFMA.FTZ R18, R7, R18, R16 ;  /* 0x0000001207127223 */ /* 0x000fe20000010010 */
[----:B------:R-:W-:Y:S01]  /*0e00*/  FADD.FTZ R22, R23, R22 ;  /* 0x0000001617167221 */ /* 0x000fe20000010000 */
[----:B------:R-:W-:Y:S01]  /*0e10*/  FFMA.FTZ R16, R20, R23, R25 ;  /* 0x0000001714107223 */ /* 0x000fe20000010019 */
[----:B------:R-:W-:Y:S01]  /*0e20*/  FMUL.FTZ R23, R14, R33 ;  /* 0x000000210e177220 */ /* 0x000fe20000410000 */
[----:B------:R-:W-:Y:S01]  /*0e30*/  FMUL.FTZ R21, R21, UR16 ;  /* 0x0000001015157c20 */ /* 0x000fe20008410000 */
[----:B------:R-:W-:Y:S01]  /*0e40*/  FFMA.FTZ R18, R11, R20, R18 ;  /* 0x000000140b127223 */ /* 0x000fe20000010012 */
[----:B------:R-:W-:Y:S01]  /*0e50*/  FFMA.FTZ R17, R10, R19, R17 ;  /* 0x000000130a117223 */ /* 0x000fe20000010011 */
[----:B------:R-:W-:Y:S01]  /*0e60*/  FADD.FTZ R20, R13, -UR21 ;  /* 0x800000150d147e21 */ /* 0x000fe20008010000 */
[----:B------:R-:W-:Y:S01]  /*0e70*/  FFMA.FTZ R25, R21, R23, R16 ;  /* 0x0000001715197223 */ /* 0x000fe20000010010 */
[----:B------:R-:W-:Y:S01]  /*0e80*/  FADD.FTZ R19, RZ, R2 ;  /* 0x00000002ff137221 */ /* 0x000fe20000010000 */
[----:B------:R-:W-:Y:S01]  /*0e90*/  FADD.FTZ R16, RZ, R3 ;  /* 0x00000003ff107221 */ /* 0x000fe20000010000 */
[----:B------:R-:W-:Y:S01]  /*0ea0*/  FADD.FTZ R24, R22, R23 ;  /* 0x0000001716187221 */ /* 0x000fe20000010000 */
[----:B------:R-:W-:Y:S01]  /*0eb0*/  FMUL.FTZ R22, R20, UR16 ;  /* 0x0000001014167c20 */ /* 0x000fe20008410000 */
[----:B------:R-:W-:Y:S01]  /*0ec0*/  FADD.FTZ R19, R6, R19 ;  /* 0x0000001306137221 */ /* 0x000fe20000010000 */
[----:B------:R-:W-:Y:S01]  /*0ed0*/  FADD.FTZ R20, R7, R16 ;  /* 0x0000001007147221 */ /* 0x000fe20000010000 */
[----:B------:R-:W-:-:S02]  /*0ee0*/  FMUL.FTZ R23, R15, R0 ;  /* 0x000000000f177220 */ /* 0x000fc40000410000 */
[----:B------:R-:W-:Y:S01]  /*0ef0*/  FADD.FTZ R19, R10, R19 ;  /* 0x000000130a137221 */ /* 0x000fe20000010000 */
[----:B------:R-:W-:Y:S01]  /*0f00*/  FADD.FTZ R26, R11, R20 ;  /* 0x000000140b1a7221 */ /* 0x000fe20000010000 */
[----:B------:R-:W-:Y:S01]  /*0f10*/  FADD.FTZ R16, R23, R24 ;  /* 0x0000001817107221 */ /* 0x000fe20000010000 */
[----:B------:R-:W-:Y:S01]  /*0f20*/  FFMA.FTZ R20, R14, R21, R17 ;  /* 0x000000150e147223 */ /* 0x000fe20000010011 */
[----:B------:R-:W-:Y:S01]  /*0f30*/  FFMA.FTZ R24, R22, R23, R25 ;  /* 0x0000001716187223 */ /* 0x000fe20000010019 */
[C---:B------:R-:W-:Y:S01]  /*0f40*/  FFMA.FTZ R21, R15.reuse, R22, R18 ;  /* 0x000000160f157223 */ /* 0x040fe20000010012 */
[----:B------:R-:W-:Y:S01]  /*0f50*/  FADD.FTZ R22, R14, R19 ;  /* 0x000000130e167221 */ /* 0x000fe20000010000 */
[----:B------:R-:W-:Y:S01]  /*0f60*/  FADD.FTZ R23, R15, R26 ;  /* 0x0000001a0f177221 */ /* 0x000fe20000010000 */
[----:B------:R-:W-:Y:S06]  /*0f70*/  BRA `(.L_x_1482) ;  /* 0x0000000800007947 */ /* 0x000fec0003800000 */
.L_x_1481:
        /* <DEDUP_REMOVED lines=32> */
[----:B------:R-:W-:Y:S01]  /*1180*/  FMUL.FTZ R26, R3, R26 ;  /* 0x0000001a031a7220 */ /* 0x000fe20000410000 */
[----:B--2---:R-:W-:Y:S01]  /*1190*/  FADD.FTZ R30, R25, 1 ;  /* 0x3f800000191e7421 */ /* 0x004fe20000010000 */
[----:B------:R-:W0:Y:S01]  /*11a0*/  MUFU.RCP R27, R41 ;  /* 0x00000029001b7308 */ /* 0x000e220000001000 */
[----:B------:R-:W-:Y:S01]  /*11b0*/  FFMA.FTZ R35, R20, R35, 1 ;  /* 0x3f80000014237423 */ /* 0x000fe20000010023 */
[----:B------:R-:W-:-:S03]  /*11c0*/  FFMA.FTZ R20, R33, R19, R36 ;  /* 0x0000001321147223 */ /* 0x000fc60000010024 */
[----:B------:R-:W-:Y:S01]  /*11d0*/  FMUL.FTZ R25, R26, R35 ;  /* 0x000000231a197220 */ /* 0x000fe20000410000 */
[----:B------:R-:W-:Y:S02]  /*11e0*/  FMUL.FTZ R31, R20, -1.4426950216293334961 ;  /* 0xbfb8aa3b141f7820 */ /* 0x000fe40000410000 */
[----:B------:R-:W1:Y:S08]  /*11f0*/  MUFU.RCP R30, R30 ;  /* 0x0000001e001e7308 */ /* 0x000e700000001000 */
[----:B------:R-:W2:Y:S01]  /*1200*/  MUFU.EX2 R31, R31 ;  /* 0x0000001f001f7308 */ /* 0x000ea20000000800 */
[----:B0-----:R-:W-:Y:S01]  /*1210*/  FADD.FTZ R26, -R27, 1 ;  /* 0x3f8000001b1a7421 */ /* 0x001fe20000010100 */
[----:B------:R-:W-:-:S03]  /*1220*/  FMUL.FTZ R27, R6, R27 ;  /* 0x0000001b061b7220 */ /* 0x000fc60000410000 */
[----:B------:R-:W-:Y:S01]  /*1230*/  FFMA.FTZ R26, R23, R26, 1 ;  /* 0x3f800000171a7423 */ /* 0x000fe2000001001a */
[----:B-1----:R-:W-:Y:S01]  /*1240*/  FADD.FTZ R23, -R30, 1 ;  /* 0x3f8000001e177421 */ /* 0x002fe20000010100 */
[----:B--2---:R-:W-:-:S03]  /*1250*/  FADD.FTZ R35, R31, 1 ;  /* 0x3f8000001f237421 */ /* 0x004fc60000010000 */
[----:B------:R-:W-:Y:S01]  /*1260*/  FFMA.FTZ R21, R21, R23, 1 ;  /* 0x3f80000015157423 */ /* 0x000fe20000010017 */
[----:B------:R-:W-:Y:S01]  /*1270*/  FMUL.FTZ R31, R7, R30 ;  /* 0x0000001e071f7220 */ /* 0x000fe20000410000 */
[----:B------:R-:W-:Y:S01]  /*1280*/  FMUL.FTZ R30, R27, R26 ;  /* 0x0000001a1b1e7220 */ /* 0x000fe20000410000 */
[----:B------:R-:W0:Y:S01]  /*1290*/  MUFU.RCP R23, R35 ;  /* 0x0000002300177308 */ /* 0x000e220000001000 */
[----:B------:R-:W-:Y:S01]  /*12a0*/  FMUL.FTZ R26, R33, R22 ;  /* 0x00000016211a7220 */ /* 0x000fe20000410000 */
[----:B------:R-:W-:Y:S01]  /*12b0*/  FMUL.FTZ R21, R31, R21 ;  /* 0x000000151f157220 */ /* 0x000fe20000410000 */
[----:B------:R-:W-:Y:S02]  /*12c0*/  FMUL.FTZ R31, R0, R25 ;  /* 0x00000019001f7220 */ /* 0x000fe40000410000 */
[C---:B------:R-:W-:Y:S01]  /*12d0*/  FFMA.FTZ R27, R17.reuse, R26, RZ ;  /* 0x0000001a111b7223 */ /* 0x040fe200000100ff */
[----:B------:R-:W-:Y:S01]  /*12e0*/  FADD.FTZ R26, RZ, R26 ;  /* 0x0000001aff1a7221 */ /* 0x000fe20000010000 */
[----:B------:R-:W-:-:S02]  /*12f0*/  FFMA.FTZ R17, R17, R22, RZ ;  /* 0x0000001611117223 */ /* 0x000fc400000100ff */
[----:B------:R-:W-:Y:S01]  /*1300*/  FFMA.FTZ R27, R16, R31, R27 ;  /* 0x0000001f101b7223 */ /* 0x000fe2000001001b */
[----:B------:R-:W-:Y:S01]  /*1310*/  FADD.FTZ R26, R31, R26 ;  /* 0x0000001a1f1a7221 */ /* 0x000fe20000010000 */
[----:B0-----:R-:W-:-:S04]  /*1320*/  FADD.FTZ R31, -R23, 1 ;  /* 0x3f800000171f7421 */ /* 0x001fc80000010100 */
[----:B------:R-:W-:Y:S01]  /*1330*/  FFMA.FTZ R31, R20, R31, 1 ;  /* 0x3f800000141f7423 */ /* 0x000fe2000001001f */
[----:B------:R-:W-:Y:S01]  /*1340*/  FMUL.FTZ R20, R10, R23 ;  /* 0x000000170a147220 */ /* 0x000fe20000410000 */
[----:B------:R-:W-:Y:S01]  /*1350*/  FADD.FTZ R23, RZ, R22 ;  /* 0x00000016ff177221 */ /* 0x000fe20000010000 */
[-C--:B------:R-:W-:Y:S02]  /*1360*/  FFMA.FTZ R22, R24, R30.reuse, R17 ;  /* 0x0000001e18167223 */ /* 0x080fe40000010011 */
[----:B------:R-:W-:Y:S01]  /*1370*/  FMUL.FTZ R20, R20, R31 ;  /* 0x0000001f14147220 */ /* 0x000fe20000410000 */
[----:B------:R-:W-:Y:S01]  /*1380*/  FADD.FTZ R31, R9, -UR21 ;  /* 0x80000015091f7e21 */ /* 0x000fe20008010000 */
[----:B------:R-:W-:Y:S01]  /*1390*/  FADD.FTZ R23, R23, R30 ;  /* 0x0000001e17177221 */ /* 0x000fe20000010000 */
[----:B------:R-:W-:Y:S01]  /*13a0*/  FMUL.FTZ R30, R33, R30 ;  /* 0x0000001e211e7220 */ /* 0x000fe20000410000 */
[----:B------:R-:W-:Y:S01]  /*13b0*/  FFMA.FTZ R22, R19, R20, R22 ;  /* 0x0000001413167223 */ /* 0x000fe20000010016 */
[----:B------:R-:W-:Y:S01]  /*13c0*/  FMUL.FTZ R17, R31, UR16 ;  /* 0x000000101f117c20 */ /* 0x000fe20008410000 */
[----:B------:R-:W-:Y:S01]  /*13d0*/  FADD.FTZ R23, R23, R20 ;  /* 0x0000001417177221 */ /* 0x000fe20000010000 */
[----:B------:R-:W-:Y:S01]  /*13e0*/  FFMA.FTZ R27, R24, R30, R27 ;  /* 0x0000001e181b7223 */ /* 0x000fe2000001001b */
[----:B------:R-:W-:Y:S01]  /*13f0*/  FADD.FTZ R26, R26, R30 ;  /* 0x0000001e1a1a7221 */ /* 0x000fe20000010000 */
        /* <DEDUP_REMOVED lines=8> */
[----:B------:R-:W-:Y:S01]  /*1480*/  FFMA.FTZ R31, R16, R25, RZ ;  /* 0x00000019101f7223 */ /* 0x000fe200000100ff */
[----:B------:R-:W-:Y:S02]  /*1490*/  FADD.FTZ R16, RZ, R25 ;  /* 0x00000019ff107221 */ /* 0x000fe40000010000 */
[----:B------:R-:W-:Y:S01]  /*14a0*/  FMUL.FTZ R25, R24, R30 ;  /* 0x0000001e18197220 */ /* 0x000fe20000410000 */
[----:B------:R-:W-:Y:S01]  /*14b0*/  FADD.FTZ R30, R12, -UR21 ;  /* 0x800000150c1e7e21 */ /* 0x000fe20008010000 */
[-C--:B------:R-:W-:Y:S01]  /*14c0*/  FFMA.FTZ R24, R18, R21.reuse, R31 ;  /* 0x0000001512187223 */ /* 0x080fe2000001001f */
[----:B------:R-:W-:Y:S01]  /*14d0*/  FADD.FTZ R16, R16, R21 ;  /* 0x0000001510107221 */ /* 0x000fe20000010000 */
[----:B------:R-:W-:Y:S01]  /*14e0*/  FMUL.FTZ R31, R0, R21 ;  /* 0x00000015001f7220 */ /* 0x000fe20000410000 */
[----:B------:R-:W-:-:S03]  /*14f0*/  FMUL.FTZ R21, R30, UR16 ;  /* 0x000000101e157c20 */ /* 0x000fc60008410000 */
[----:B------:R-:W-:Y:S01]  /*1500*/  FFMA.FTZ R30, R18, R31, R27 ;  /* 0x0000001f121e7223 */ /* 0x000fe2000001001b */
[----:B------:R-:W-:Y:S01]  /*1510*/  FFMA.FTZ R18, R33, R21, R36 ;  /* 0x0000001521127223 */ /* 0x000fe20000010024 */
[----:B------:R-:W-:Y:S01]  /*1520*/  FADD.FTZ R27, R31, R26 ;  /* 0x0000001a1f1b7221 */ /* 0x000fe20000010000 */
[----:B------:R-:W-:Y:S02]  /*1530*/  FADD.FTZ R26, R13, -UR21 ;  /* 0x800000150d1a7e21 */ /* 0x000fe40008010000 */
[----:B------:R-:W-:Y:S02]  /*1540*/  FMUL.FTZ R41, R18, -1.4426950216293334961 ;  /* 0xbfb8aa3b12297820 */ /* 0x000fe40000410000 */
[----:B------:R-:W-:-:S04]  /*1550*/  FMUL.FTZ R26, R26, UR16 ;  /* 0x000000101a1a7c20 */ /* 0x000fc80008410000 */
[----:B------:R-:W0:Y:S02]  /*1560*/  MUFU.EX2 R41, R41 ;  /* 0x0000002900297308 */ /* 0x000e240000000800 */
[----:B0-----:R-:W-:-:S06]  /*1570*/  FADD.FTZ R35, R41, 1 ;  /* 0x3f80000029237421 */ /* 0x001fcc0000010000 */
[----:B------:R-:W0:Y:S02]  /*1580*/  MUFU.RCP R35, R35 ;  /* 0x0000002300237308 */ /* 0x000e240000001000 */
[----:B0-----:R-:W-:-:S04]  /*1590*/  FADD.FTZ R31, -R35, 1 ;  /* 0x3f800000231f7421 */ /* 0x001fc80000010100 */
[----:B------:R-:W-:Y:S01]  /*15a0*/  FFMA.FTZ R31, R18, R31, 1 ;  /* 0x3f800000121f7423 */ /* 0x000fe2000001001f */
[----:B------:R-:W-:Y:S01]  /*15b0*/  FMUL.FTZ R18, R14, R35 ;  /* 0x000000230e127220 */ /* 0x000fe20000410000 */
[----:B------:R-:W-:Y:S01]  /*15c0*/  FMUL.FTZ R35, R33, R20 ;  /* 0x0000001421237220 */ /* 0x000fe20000410000 */
[----:B------:R-:W-:Y:S02]  /*15d0*/  FFMA.FTZ R20, R0, R26, R37 ;  /* 0x0000001a00147223 */ /* 0x000fe40000010025 */
[----:B------:R-:W-:Y:S01]  /*15e0*/  FMUL.FTZ R18, R18, R31 ;  /* 0x0000001f12127220 */ /* 0x000fe20000410000 */
[----:B------:R-:W-:Y:S01]  /*15f0*/  FFMA.FTZ R30, R19, R35, R30 ;  /* 0x00000023131e7223 */ /* 0x000fe2000001001e */
[----:B------:R-:W-:Y:S01]  /*1600*/  FMUL.FTZ R41, R20, -1.4426950216293334961 ;  /* 0xbfb8aa3b14297820 */ /* 0x000fe20000410000 */
[----:B------:R-:W-:Y:S01]  /*1610*/  FADD.FTZ R27, R27, R35 ;  /* 0x000000231b1b7221 */ /* 0x000fe20000010000 */
[-C--:B------:R-:W-:Y:S01]  /*1620*/  FMUL.FTZ R35, R0, R25.reuse ;  /* 0x0000001900237220 */ /* 0x080fe20000410000 */
[----:B------:R-:W-:-:S03]  /*1630*/  FFMA.FTZ R19, R17, R25, R24 ;  /* 0x0000001911137223 */ /* 0x000fc60000010018 */
        /* <DEDUP_REMOVED lines=9> */
[----:B------:R-:W-:-:S04]  /*16d0*/  FMUL.FTZ R20, R33, R18 ;  /* 0x0000001221147220 */ /* 0x000fc80000410000 */
[----:B------:R-:W-:Y:S01]  /*16e0*/  FFMA.FTZ R31, R21, R20, R30 ;  /* 0x00000014151f7223 */ /* 0x000fe2000001001e */
[----:B------:R-:W-:Y:S01]  /*16f0*/  FADD.FTZ R20, R27, R20 ;  /* 0x000000141b147221 */ /* 0x000fe20000010000 */
[----:B------:R-:W-:Y:S01]  /*1700*/  FMUL.FTZ R27, R0, R17 ;  /* 0x00000011001b7220 */ /* 0x000fe20000410000 */
[----:B------:R-:W-:-:S03]  /*1710*/  FADD.FTZ R30, R16, R25 ;  /* 0x00000019101e7221 */ /* 0x000fc60000010000 */
[----:B------:R-:W-:Y:S01]  /*1720*/  FADD.FTZ R16, R27, R20 ;  /* 0x000000141b107221 */ /* 0x000fe20000010000 */
[----:B------:R-:W-:Y:S01]  /*1730*/  FFMA.FTZ R20, R21, R18, R22 ;  /* 0x0000001215147223 */ /* 0x000fe20000010016 */
[----:B------:R-:W-:Y:S01]  /*1740*/  FADD.FTZ R22, R23, R18 ;  /* 0x0000001217167221 */ /* 0x000fe20000010000 */
[C---:B------:R-:W-:Y:S01]  /*1750*/  FFMA.FTZ R24, R26.reuse, R27, R31 ;  /* 0x0000001b1a187223 */ /* 0x040fe2000001001f */
[----:B------:R-:W-:Y:S01]  /*1760*/  FFMA.FTZ R21, R26, R17, R19 ;  /* 0x000000111a157223 */ /* 0x000fe20000010013 */
[----:B------:R-:W-:-:S07]  /*1770*/  FADD.FTZ R23, R30, R17 ;  /* 0x000000111e177221 */ /* 0x000fce0000010000 */
.L_x_1482:
[----:B------:R-:W0:Y:S01]  /*1780*/  SHFL.DOWN PT, R17, R24, 0x1, 0x1f ;  /* 0x08201f0018117f89 */ /* 0x000e2200000e0000 */
[C---:B------:R-:W-:Y:S01]  /*1790*/  ISETP.GT.AND P0, PT, R34.reuse, 0x1e, PT ;  /* 0x0000001e2200780c */ /* 0x040fe20003f04270 */
[----:B------:R-:W1:Y:S01]  /*17a0*/  S2UR UR8, SR_CgaCtaId ;  /* 0x00000000000879c3 */ /* 0x000e620000008800 */
[----:B------:R-:W-:Y:S01]  /*17b0*/  UMOV UR7, 0x400 ;  /* 0x0000040000077882 */ /* 0x000fe20000000000 */
[----:B------:R-:W2:Y:S01]  /*17c0*/  SHFL.DOWN PT, R19, R16, 0x1, 0x1f ;  /* 0x08201f0010137f89 */ /* 0x000ea200000e0000 */
[----:B------:R-:W-:Y:S01]  /*17d0*/  UIADD3 UR6, UPT, UPT, UR7, 0xd0, URZ ;  /* 0x000000d007067890 */ /* 0x000fe2000fffe0ff */
[C---:B------:R-:W-:Y:S01]  /*17e0*/  ISETP.GT.AND P2, PT, R34.reuse, 0xf, PT ;  /* 0x0000000f2200780c */ /* 0x040fe20003f44270 */
[----:B------:R-:W3:Y:S01]  /*17f0*/  LDCU UR18, c[0x0][0x370] ;  /* 0x00006e00ff1277ac */ /* 0x000ee20008000800 */
[----:B------:R-:W4:Y:S01]  /*1800*/  S2R R35, SR_TID.X ;  /* 0x0000000000237919 */ /* 0x000f220000002100 */
[----:B------:R-:W-:Y:S01]  /*1810*/  ISETP.GT.AND P1, PT, R34, 0x17, PT ;  /* 0x000000172200780c */ /* 0x000fe20003f24270 */
[----:B------:R-:W-:Y:S04]  /*1820*/  BSSY.RECONVERGENT B0, `(.L_x_1483) ;  /* 0x0000023000007945 */ /* 0x000fe80003800200 */
[----:B0-----:R-:W-:Y:S01]  /*1830*/  @!P0 FADD.FTZ R24, R17, R24 ;  /* 0x0000001811188221 */ /* 0x001fe20000010000 */
[----:B-1----:R-:W-:Y:S01]  /*1840*/  ULEA UR6, UR8, UR6, 0x18 ;  /* 0x0000000608067291 */ /* 0x002fe2000f8ec0ff */
[----:B--2---:R-:W-:-:S03]  /*1850*/  @!P0 FADD.FTZ R16, R19, R16 ;  /* 0x0000001013108221 */ /* 0x004fc60000010000 */
[----:B------:R-:W0:Y:S01]  /*1860*/  SHFL.DOWN PT, R17, R24, 0x2, 0x1f ;  /* 0x08401f0018117f89 */ /* 0x000e2200000e0000 */
[----:B------:R-:W-:-:S03]  /*1870*/  ISETP.GT.AND P0, PT, R34, 0x1d, PT ;  /* 0x0000001d2200780c */ /* 0x000fc60003f04270 */
[----:B------:R-:W1:Y:S01]  /*1880*/  SHFL.DOWN PT, R19, R16, 0x2, 0x1f ;  /* 0x08401f0010137f89 */ /* 0x000e6200000e0000 */
[C---:B----4-:R-:W-:Y:S02]  /*1890*/  LEA R41, R35.reuse, UR6, 0x4 ;  /* 0x0000000623297c11 */ /* 0x050fe4000f8e20ff */
        /* <DEDUP_REMOVED lines=27> */
.L_x_1484:
[----:B------:R-:W-:Y:S05]  /*1a50*/  BSYNC.RECONVERGENT B0 ;  /* 0x0000000000007941 */ /* 0x000fea0003800200 */
.L_x_1483:
        /* <DEDUP_REMOVED lines=9> */
[----:B------:R-:W-:-:S03]  /*1af0*/  FADD.FTZ R30, R30, R19 ;  /* 0x000000131e1e7221 */ /* 0x000fc60000010000 */
[----:B--2---:R-:W-:Y:S01]  /*1b00*/  FADD.FTZ R31, R17, R24 ;  /* 0x00000018111f7221 */ /* 0x004fe20000010000 */
[----:B------:R-:W-:Y:S01]  /*1b10*/  FADD.FTZ R30, R30, R25 ;  /* 0x000000191e1e7221 */ /* 0x000fe20000010000 */
[----:B------:R-:W0:Y:S02]  /*1b20*/  LDS.128 R16, [UR6+0x40] ;  /* 0x00004006ff107984 */ /* 0x000e240008000c00 */
        /* <DEDUP_REMOVED lines=39> */
.L_x_1486:
[----:B------:R-:W-:Y:S05]  /*1da0*/  BSYNC.RECONVERGENT B0 ;  /* 0x0000000000007941 */ /* 0x000fea0003800200 */
.L_x_1485:
        /* <DEDUP_REMOVED lines=10> */
[----:B------:R-:W-:-:S02]  /*1e50*/  FADD.FTZ R24, R17, R25 ;  /* 0x0000001911187221 */ /* 0x000fc40000010000 */
[----:B------:R-:W1:Y:S01]  /*1e60*/  LDS.128 R16, [R41+0x3c0] ;  /* 0x0003c00029107984 */ /* 0x000e620000000c00 */
[----:B------:R-:W-:Y:S01]  /*1e70*/  FADD.FTZ R25, R21, R26 ;  /* 0x0000001a15197221 */ /* 0x000fe20000010000 */
[----:B------:R-:W-:Y:S01]  /*1e80*/  FADD.FTZ R26, R20, R27 ;  /* 0x0000001b141a7221 */ /* 0x000fe20000010000 */
[----:B-1----:R-:W-:Y:S01]  /*1e90*/  FADD.FTZ R27, R23, R16 ;  /* 0x00000010171b7221 */ /* 0x002fe20000010000 */
[----:B------:R-:W-:Y:S01]  /*1ea0*/  FADD.FTZ R24, R24, R17 ;  /* 0x0000001118187221 */ /* 0x000fe20000010000 */
        /* <DEDUP_REMOVED lines=142> */
.L_x_1488:
[----:B------:R-:W-:Y:S05]  /*2790*/  BSYNC.RECONVERGENT B0 ;  /* 0x0000000000007941 */ /* 0x000fea0003800200 */
.L_x_1487:
[----:B------:R-:W-:Y:S04]  /*27a0*/  BSSY.RECONVERGENT B0, `(.L_x_1489) ;  /* 0x000001d000007945 */ /* 0x000fe80003800200 */
[----:B------:R-:W-:Y:S05]  /*27b0*/  @P3 BRA `(.L_x_1490) ;  /* 0x00000000006c3947 */ /* 0x000fea0003800000 */
[----:B-1----:R-:W2:Y:S01]  /*27c0*/  LDC.64 R18, c[0x0][0x3d8] ;  /* 0x0000f600ff127b82 */ /* 0x002ea20000000a00 */
[----:B------:R-:W-:-:S07]  /*27d0*/  IMAD R25, R40, 0x14, R35 ;  /* 0x0000001428197824 */ /* 0x000fce00078e0223 */
[----:B---3--:R-:W1:Y:S01]  /*27e0*/  LDC.64 R16, c[0x0][0x3f8] ;  /* 0x0000fe00ff107b82 */ /* 0x008e620000000a00 */
        /* <DEDUP_REMOVED lines=24> */
.L_x_1490:
[----:B------:R-:W-:Y:S05]  /*2970*/  BSYNC.RECONVERGENT B0 ;  /* 0x0000000000007941 */ /* 0x000fea0003800200 */
.L_x_1489:
        /* <DEDUP_REMOVED lines=11> */
[----:B---34-:R-:W0:Y:S01]  /*2a30*/  LDC.64 R16, c[0x0][0x3c8] ;  /* 0x0000f200ff107b82 */ /* 0x018e220000000a00 */
        /* <DEDUP_REMOVED lines=19> */
[----:B------:R-:W1:Y:S01]  /*2b70*/  LDC R22, c[0x0][0x2f8] ;  /* 0x0000be00ff167b82 */ /* 0x000e620000000800 */
[----:B0-----:R-:W-:-:S07]  /*2b80*/  MOV R18, 0xffffffff ;  /* 0xffffffff00127802 */ /* 0x001fce0000000f00 */
.L_x_1493:
[----:B------:R-:W3:Y:S04]  /*2b90*/  LDG.E.STRONG.GPU R20, desc[UR14][R16.64] ;  /* 0x0000000e10147981 */ /* 0x000ee8000c1ef900 */
[----:B---3--:R-:W-:Y:S01]  /*2ba0*/  CCTL.IVALL ;  /* 0x00000000ff00798f */ /* 0x008fe20002000000 */
[----:B-1----:R-:W-:Y:S01]  /*2bb0*/  IADD3 R19, PT, PT, R22, -R22, RZ ;  /* 0x8000001616137210 */ /* 0x002fe20007ffe0ff */
[----:B------:R-:W-:Y:S05]  /*2bc0*/  YIELD ;  /* 0x0000000000007946 */ /* 0x000fea0003800000 */
[----:B------:R-:W-:-:S13]  /*2bd0*/  ISETP.EQ.AND P0, PT, R19, RZ, PT ;  /* 0x000000ff1300720c */ /* 0x000fda0003f02270 */
[----:B------:R-:W-:-:S04]  /*2be0*/  @P0 MOV R18, R20 ;  /* 0x0000001400120202 */ /* 0x000fc80000000f00 */
[----:B------:R-:W-:-:S13]  /*2bf0*/  ISETP.NE.AND P0, PT, R18, R21, PT ;  /* 0x000000151200720c */ /* 0x000fda0003f05270 */
[----:B------:R-:W-:Y:S05]  /*2c00*/  @P0 BRA `(.L_x_1493) ;  /* 0xfffffffc00e00947 */ /* 0x000fea000383ffff */
.L_x_1492:
[----:B0--34-:R-:W-:Y:S01]  /*2c10*/  MOV R16, UR18 ;  /* 0x0000001200107c02 */ /* 0x019fe20008000f00 */
        /* <DEDUP_REMOVED lines=16> */
.L_x_1495:
[----:B------:R-:W-:Y:S01]  /*2d20*/  ISETP.NE.AND P5, PT, RZ, UR13, PT ;  /* 0x0000000dff007c0c */ /* 0x000fe2000bfa5270 */
[----:B-1----:R-:W-:Y:S01]  /*2d30*/  UMOV UR12, UR8 ;  /* 0x00000008000c7c82 */ /* 0x002fe20008000000 */
[----:B------:R-:W-:Y:S02]  /*2d40*/  MOV R21, UR4 ;  /* 0x0000000400157c02 */ /* 0x000fe40008000f00 */
[----:B------:R-:W-:Y:S02]  /*2d50*/  ISETP.NE.OR P5, PT, R35, RZ, !P5 ;  /* 0x000000ff2300720c */ /* 0x000fe40006fa5670 */
[----:B------:R-:W-:Y:S02]  /*2d60*/  IADD3 R20, PT, PT, R27, 0x1, RZ ;  /* 0x000000011b147810 */ /* 0x000fe40007ffe0ff */
[----:B0-----:R-:W-:Y:S02]  /*2d70*/  MOV R35, R26 ;  /* 0x0000001a00237202 */ /* 0x001fe40000000f00 */
[----:B------:R-:W-:-:S07]  /*2d80*/  ISETP.NE.AND P4, PT, R20, UR12, PT ;  /* 0x0000000c14007c0c */ /* 0x000fce000bf85270 */
[----:B------:R-:W0:Y:S01]  /*2d90*/  @!P5 LDC R18, c[0x0][0x374] ;  /* 0x0000dd00ff12db82 */ /* 0x000e220000000800 */
[----:B------:R-:W-:-:S07]  /*2da0*/  @!P5 LOP3.LUT R21, R21, 0x1, RZ, 0xc0, !PT ;  /* 0x000000011515d812 */ /* 0x000fce00078ec0ff */
[----:B------:R-:W1:Y:S08]  /*2db0*/  @!P5 LDC R19, c[0x0][0x370] ;  /* 0x0000dc00ff13db82 */ /* 0x000e700000000800 */
[----:B------:R-:W3:Y:S01]  /*2dc0*/  @!P5 LDC.64 R16, c[0x0][0x3d0] ;  /* 0x0000f400ff10db82 */ /* 0x000ee20000000a00 */
[----:B0-----:R-:W-:-:S04]  /*2dd0*/  @!P5 IMAD R18, R18, R21, RZ ;  /* 0x000000151212d224 */ /* 0x001fc800078e02ff */
[----:B-1----:R-:W-:-:S05]  /*2de0*/  @!P5 IMAD R18, R18, R19, RZ ;  /* 0x000000131212d224 */ /* 0x002fca00078e02ff */
[----:B------:R-:W-:Y:S02]  /*2df0*/  @!P5 SHF.L.U32 R19, R18, 0x1, RZ ;  /* 0x000000011213d819 */ /* 0x000fe400000006ff */
[----:B------:R-:W-:-:S03]  /*2e00*/  ISETP.NE.OR P4, PT, R35, RZ, !P4 ;  /* 0x000000ff2300720c */ /* 0x000fc60006785670 */
[----:B---3--:R-:W-:Y:S01]  /*2e10*/  @!P5 IMAD.WIDE R16, R19, 0x4, R16 ;  /* 0x000000041310d825 */ /* 0x008fe200078e0210 */
[----:B------:R-:W-:-:S05]  /*2e20*/  MOV R19, UR10 ;  /* 0x0000000a00137c02 */ /* 0x000fca0008000f00 */
[----:B------:R-:W-:Y:S01]  /*2e30*/  @!P5 IMAD.WIDE.U32 R18, R19, 0x8, R16 ;  /* 0x000000081312d825 */ /* 0x000fe200078e0010 */
[----:B------:R-:W-:-:S04]  /*2e40*/  IADD3 R16, PT, PT, R27, 0x2, RZ ;  /* 0x000000021b107810 */ /* 0x000fc80007ffe0ff */
[----:B------:R-:W-:Y:S01]  /*2e50*/  ISETP.NE.AND P3, PT, R16, UR12, PT ;  /* 0x0000000c10007c0c */ /* 0x000fe2000bf65270 */
[----:B------:R-:W0:Y:S01]  /*2e60*/  @!P4 LDC R21, c[0x0][0x374] ;  /* 0x0000dd00ff15cb82 */ /* 0x000e220000000800 */
[----:B------:R-:W-:Y:S01]  /*2e70*/  MOV R22, UR4 ;  /* 0x0000000400167c02 */ /* 0x000fe20008000f00 */
[----:B------:R-:W3:Y:S01]  /*2e80*/  @!P5 LDG.E.64 R18, desc[UR14][R18.64] ;  /* 0x0000000e1212d981 */ /* 0x000ee2000c1e1b00 */
[----:B------:R-:W-:Y:S02]  /*2e90*/  ISETP.NE.OR P3, PT, R35, RZ, !P3 ;  /* 0x000000ff2300720c */ /* 0x000fe40005f65670 */
[----:B------:R-:W-:Y:S02]  /*2ea0*/  IADD3 R20, PT, PT, R27, 0x3, RZ ;  /* 0x000000031b147810 */ /* 0x000fe40007ffe0ff */
[----:B------:R-:W-:Y:S01]  /*2eb0*/  @!P4 LOP3.LUT R22, R22, 0x1, RZ, 0xc0, !PT ;  /* 0x000000011616c812 */ /* 0x000fe200078ec0ff */
[----:B------:R-:W1:Y:S01]  /*2ec0*/  @!P4 LDC R25, c[0x0][0x370] ;  /* 0x0000dc00ff19cb82 */ /* 0x000e620000000800 */
[----:B------:R-:W-:-:S02]  /*2ed0*/  ISETP.NE.AND P2, PT, R20, UR12, PT ;  /* 0x0000000c14007c0c */ /* 0x000fc4000bf45270 */
[----:B--2---:R-:W-:Y:S02]  /*2ee0*/  MOV R24, UR4 ;  /* 0x0000000400187c02 */ /* 0x004fe40008000f00 */
[----:B------:R-:W-:-:S03]  /*2ef0*/  ISETP.NE.OR P2, PT, R35, RZ, !P2 ;  /* 0x000000ff2300720c */ /* 0x000fc60005745670 */
[----:B------:R-:W2:Y:S01]  /*2f00*/  @!P3 LDC R23, c[0x0][0x374] ;  /* 0x0000dd00ff17bb82 */ /* 0x000ea20000000800 */
[----:B------:R-:W-:-:S07]  /*2f10*/  @!P3 LOP3.LUT R24, R24, 0x1, RZ, 0xc0, !PT ;  /* 0x000000011818b812 */ /* 0x000fce00078ec0ff */
[----:B------:R-:W4:Y:S01]  /*2f20*/  @!P4 LDC.64 R16, c[0x0][0x3d0] ;  /* 0x0000f400ff10cb82 */ /* 0x000f220000000a00 */
[----:B0-----:R-:W-:-:S07]  /*2f30*/  @!P4 IMAD R20, R21, R22, RZ ;  /* 0x000000161514c224 */ /* 0x001fce00078e02ff */
[----:B------:R-:W0:Y:S01]  /*2f40*/  @!P3 LDC R22, c[0x0][0x370] ;  /* 0x0000dc00ff16bb82 */ /* 0x000e220000000800 */
[----:B-1----:R-:W-:-:S05]  /*2f50*/  @!P4 IMAD R20, R20, R25, RZ ;  /* 0x000000191414c224 */ /* 0x002fca00078e02ff */
[----:B------:R-:W-:Y:S01]  /*2f60*/  @!P4 SHF.L.U32 R21, R20, 0x1, RZ ;  /* 0x000000011415c819 */ /* 0x000fe200000006ff */
[----:B--2---:R-:W-:Y:S02]  /*2f70*/  @!P3 IMAD R23, R23, R24, RZ ;  /* 0x000000181717b224 */ /* 0x004fe400078e02ff */
[----:B------:R-:W1:Y:S02]  /*2f80*/  @!P2 LDC R24, c[0x0][0x374] ;  /* 0x0000dd00ff18ab82 */ /* 0x000e640000000800 */
[----:B----4-:R-:W-:Y:S01]  /*2f90*/  @!P4 IMAD.WIDE R16, R21, 0x4, R16 ;  /* 0x000000041510c825 */ /* 0x010fe200078e0210 */
[----:B------:R-:W-:-:S05]  /*2fa0*/  MOV R21, UR6 ;  /* 0x0000000600157c02 */ /* 0x000fca0008000f00 */
[----:B------:R-:W2:Y:S01]  /*2fb0*/  @!P2 LDC R25, c[0x0][0x370] ;  /* 0x0000dc00ff19ab82 */ /* 0x000ea20000000800 */
[----:B------:R-:W-:-:S04]  /*2fc0*/  @!P4 IMAD.WIDE.U32 R20, R21, 0x8, R16 ;  /* 0x000000081514c825 */ /* 0x000fc800078e0010 */
[----:B0-----:R-:W-:-:S03]  /*2fd0*/  @!P3 IMAD R16, R23, R22, RZ ;  /* 0x000000161710b224 */ /* 0x001fc600078e02ff */
[----:B------:R-:W0:Y:S01]  /*2fe0*/  @!P3 LDC.64 R22, c[0x0][0x3d0] ;  /* 0x0000f400ff16bb82 */ /* 0x000e220000000a00 */
[----:B------:R-:W-:Y:S01]  /*2ff0*/  MOV R17, UR4 ;  /* 0x0000000400117c02 */ /* 0x000fe20008000f00 */
[----:B------:R-:W4:Y:S03]  /*3000*/  @!P4 LDG.E.64 R20, desc[UR14][R20.64] ;  /* 0x0000000e1414c981 */ /* 0x000f26000c1e1b00 */
[----:B------:R-:W-:-:S05]  /*3010*/  @!P2 LOP3.LUT R17, R17, 0x1, RZ, 0xc0, !PT ;  /* 0x000000011111a812 */ /* 0x000fca00078ec0ff */
[----:B-1----:R-:W-:-:S04]  /*3020*/  @!P2 IMAD R24, R24, R17, RZ ;  /* 0x000000111818a224 */ /* 0x002fc800078e02ff */
[----:B--2---:R-:W-:Y:S01]  /*3030*/  @!P2 IMAD R24, R24, R25, RZ ;  /* 0x000000191818a224 */ /* 0x004fe200078e02ff */
[----:B------:R-:W-:Y:S02]  /*3040*/  @!P3 SHF.L.U32 R25, R16, 0x1, RZ ;  /* 0x000000011019b819 */ /* 0x000fe400000006ff */
[----:B------:R-:W1:Y:S03]  /*3050*/  @!P2 LDC.64 R16, c[0x0][0x3d0] ;  /* 0x0000f400ff10ab82 */ /* 0x000e660000000a00 */
[----:B0-----:R-:W-:Y:S01]  /*3060*/  @!P3 IMAD.WIDE R22, R25, 0x4, R22 ;  /* 0x000000041916b825 */ /* 0x001fe200078e0216 */
[----:B------:R-:W-:-:S05]  /*3070*/  MOV R25, UR9 ;  /* 0x0000000900197c02 */ /* 0x000fca0008000f00 */
[----:B------:R-:W-:Y:S01]  /*3080*/  @!P3 IMAD.WIDE.U32 R22, R25, 0x8, R22 ;  /* 0x000000081916b825 */ /* 0x000fe200078e0016 */
[----:B------:R-:W-:-:S05]  /*3090*/  @!P2 SHF.L.U32 R25, R24, 0x1, RZ ;  /* 0x000000011819a819 */ /* 0x000fca00000006ff */
[----:B------:R-:W2:Y:S01]  /*30a0*/  @!P3 LDG.E.64 R22, desc[UR14][R22.64] ;  /* 0x0000000e1616b981 */ /* 0x000ea2000c1e1b00 */
[----:B-1----:R-:W-:Y:S01]  /*30b0*/  @!P2 IMAD.WIDE R16, R25, 0x4, R16 ;  /* 0x000000041910a825 */ /* 0x002fe200078e0210 */
[----:B------:R-:W-:-:S05]  /*30c0*/  MOV R25, UR19 ;  /* 0x0000001300197c02 */ /* 0x000fca0008000f00 */
[----:B------:R-:W-:-:S06]  /*30d0*/  @!P2 IMAD.WIDE.U32 R16, R25, 0x8, R16 ;  /* 0x000000081910a825 */ /* 0x000fcc00078e0010 */
[----:B------:R-:W5:Y:S01]  /*30e0*/  @!P2 LDG.E.64 R16, desc[UR14][R16.64] ;  /* 0x0000000e1010a981 */ /* 0x000f62000c1e1b00 */
[----:B------:R-:W-:Y:S02]  /*30f0*/  IADD3 R24, PT, PT, R27, 0x4, RZ ;  /* 0x000000041b187810 */ /* 0x000fe40007ffe0ff */
[----:B------:R-:W-:Y:S02]  /*3100*/  MOV R41, UR4 ;  /* 0x0000000400297c02 */ /* 0x000fe40008000f00 */
[----:B------:R-:W-:Y:S02]  /*3110*/  ISETP.NE.AND P1, PT, R24, UR12, PT ;  /* 0x0000000c18007c0c */ /* 0x000fe4000bf25270 */
[----:B------:R-:W-:Y:S02]  /*3120*/  MOV R24, UR4 ;  /* 0x0000000400187c02 */ /* 0x000fe40008000f00 */
[----:B------:R-:W-:-:S13]  /*3130*/  ISETP.NE.OR P1, PT, R35, RZ, !P1 ;  /* 0x000000ff2300720c */ /* 0x000fda0004f25670 */
[----:B------:R-:W0:Y:S01]  /*3140*/  @!P1 LDC R25, c[0x0][0x374] ;  /* 0x0000dd00ff199b82 */ /* 0x000e220000000800 */
[----:B------:R-:W-:-:S05]  /*3150*/  @!P1 LOP3.LUT R24, R24, 0x1, RZ, 0xc0, !PT ;  /* 0x0000000118189812 */ /* 0x000fca00078ec0ff */
[----:B0-----:R-:W-:Y:S02]  /*3160*/  @!P1 IMAD R25, R25, R24, RZ ;  /* 0x0000001819199224 */ /* 0x001fe400078e02ff */
[----:B------:R-:W0:Y:S02]  /*3170*/  @!P1 LDC R24, c[0x0][0x370] ;  /* 0x0000dc00ff189b82 */ /* 0x000e240000000800 */
[----:B0-----:R-:W-:Y:S01]  /*3180*/  @!P1 IMAD R25, R25, R24, RZ ;  /* 0x0000001819199224 */ /* 0x001fe200078e02ff */
[----:B------:R-:W-:-:S04]  /*3190*/  IADD3 R24, PT, PT, R27, 0x6, RZ ;  /* 0x000000061b187810 */ /* 0x000fc80007ffe0ff */
[----:B------:R-:W-:Y:S01]  /*31a0*/  ISETP.NE.AND P6, PT, R24, UR12, PT ;  /* 0x0000000c18007c0c */ /* 0x000fe2000bfc5270 */
[----:B---3--:R-:W-:Y:S01]  /*31b0*/  @!P5 FADD.FTZ R30, R30, R18 ;  /* 0x000000121e1ed221 */ /* 0x008fe20000010000 */
[----:B------:R-:W-:Y:S01]  /*31c0*/  IADD3 R18, PT, PT, R27, 0x5, RZ ;  /* 0x000000051b127810 */ /* 0x000fe20007ffe0ff */
[----:B------:R-:W-:Y:S01]  /*31d0*/  @!P5 FADD.FTZ R31, R31, R19 ;  /* 0x000000131f1fd221 */ /* 0x000fe20000010000 */
[C---:B------:R-:W-:Y:S02]  /*31e0*/  ISETP.NE.OR P5, PT, R35.reuse, RZ, !P6 ;  /* 0x000000ff2300720c */ /* 0x040fe400077a5670 */
[----:B------:R-:W-:Y:S02]  /*31f0*/  ISETP.NE.AND P0, PT, R18, UR12, PT ;  /* 0x0000000c12007c0c */ /* 0x000fe4000bf05270 */
[----:B------:R-:W-:Y:S02]  /*3200*/  MOV R19, UR4 ;  /* 0x0000000400137c02 */ /* 0x000fe40008000f00 */
[----:B------:R-:W-:-:S07]  /*3210*/  ISETP.NE.OR P0, PT, R35, RZ, !P0 ;  /* 0x000000ff2300720c */ /* 0x000fce0004705670 */
[----:B------:R-:W-:-:S06]  /*3220*/  @!P5 LOP3.LUT R41, R41, 0x1, RZ, 0xc0, !PT ;  /* 0x000000012929d812 */ /* 0x000fcc00078ec0ff */
[----:B------:R-:W0:Y:S01]  /*3230*/  @!P0 LDC R18, c[0x0][0x374] ;  /* 0x0000dd00ff128b82 */ /* 0x000e220000000800 */
[----:B------:R-:W-:-:S07]  /*3240*/  @!P0 LOP3.LUT R19, R19, 0x1, RZ, 0xc0, !PT ;  /* 0x0000000113138812 */ /* 0x000fce00078ec0ff */
[----:B------:R-:W1:Y:S08]  /*3250*/  @!P0 LDC R40, c[0x0][0x370] ;  /* 0x0000dc00ff288b82 */ /* 0x000e700000000800 */
[----:B------:R-:W3:Y:S01]  /*3260*/  @!P5 LDC R24, c[0x0][0x374] ;  /* 0x0000dd00ff18db82 */ /* 0x000ee20000000800 */
[----:B0-----:R-:W-:Y:S01]  /*3270*/  @!P0 IMAD R19, R18, R19, RZ ;  /* 0x0000001312138224 */ /* 0x001fe200078e02ff */
[----:B------:R-:W-:-:S03]  /*3280*/  IADD3 R18, PT, PT, R27, 0x7, RZ ;  /* 0x000000071b127810 */ /* 0x000fc60007ffe0ff */
[----:B-1----:R-:W-:Y:S02]  /*3290*/  @!P0 IMAD R40, R19, R40, RZ ;  /* 0x0000002813288224 */ /* 0x002fe400078e02ff */
[----:B----4-:R-:W-:Y:S01]  /*32a0*/  @!P4 FADD.FTZ R30, R30, R20 ;  /* 0x000000141e1ec221 */ /* 0x010fe20000010000 */
[----:B------:R-:W-:Y:S01]  /*32b0*/  @!P4 FADD.FTZ R31, R31, R21 ;  /* 0x000000151f1fc221 */ /* 0x000fe20000010000 */
[----:B------:R-:W-:Y:S01]  /*32c0*/  ISETP.NE.AND P4, PT, R18, UR12, PT ;  /* 0x0000000c12007c0c */ /* 0x000fe2000bf85270 */
[----:B---3--:R-:W-:Y:S01]  /*32d0*/  @!P5 IMAD R24, R24, R41, RZ ;  /* 0x000000291818d224 */ /* 0x008fe200078e02ff */
[----:B------:R-:W0:Y:S02]  /*32e0*/  @!P1 LDC.64 R20, c[0x0][0x3d0] ;  /* 0x0000f400ff149b82 */ /* 0x000e240000000a00 */
[----:B------:R-:W-:-:S06]  /*32f0*/  ISETP.NE.OR P4, PT, R35, RZ, !P4 ;  /* 0x000000ff2300720c */ /* 0x000fcc0006785670 */
[----:B------:R-:W1:Y:S08]  /*3300*/  @!P5 LDC R41, c[0x0][0x370] ;  /* 0x0000dc00ff29db82 */ /* 0x000e700000000800 */
[----:B------:R-:W3:Y:S01]  /*3310*/  @!P0 LDC.64 R18, c[0x0][0x3d0] ;  /* 0x0000f400ff128b82 */ /* 0x000ee20000000a00 */
[----:B--2---:R-:W-:Y:S01]  /*3320*/  @!P3 FADD.FTZ R30, R30, R22 ;  /* 0x000000161e1eb221 */ /* 0x004fe20000010000 */
[----:B------:R-:W-:-:S06]  /*3330*/  @!P3 FADD.FTZ R31, R31, R23 ;  /* 0x000000171f1fb221 */ /* 0x000fcc0000010000 */
[----:B------:R-:W2:Y:S01]  /*3340*/  @!P4 LDC R22, c[0x0][0x374] ;  /* 0x0000dd00ff16cb82 */ /* 0x000ea20000000800 */
[----:B-1----:R-:W-:Y:S01]  /*3350*/  @!P5 IMAD R24, R24, R41, RZ ;  /* 0x000000291818d224 */ /* 0x002fe200078e02ff */
[----:B------:R-:W-:Y:S02]  /*3360*/  MOV R41, UR4 ;  /* 0x0000000400297c02 */ /* 0x000fe40008000f00 */
[----:B------:R-:W-:Y:S02]  /*3370*/  @!P1 SHF.L.U32 R23, R25, 0x1, RZ ;  /* 0x0000000119179819 */ /* 0x000fe400000006ff */
[----:B------:R-:W-:Y:S02]  /*3380*/  @!P4 LOP3.LUT R41, R41, 0x1, RZ, 0xc0, !PT ;  /* 0x000000012929c812 */ /* 0x000fe400078ec0ff */
[----:B------:R-:W-:Y:S01]  /*3390*/  @!P0 SHF.L.U32 R25, R40, 0x1, RZ ;  /* 0x0000000128198819 */ /* 0x000fe200000006ff */
[----:B-----5:R-:W-:Y:S02]  /*33a0*/  @!P2 FADD.FTZ R30, R30, R16 ;  /* 0x000000101e1ea221 */ /* 0x020fe40000010000 */
[----:B--2---:R-:W-:Y:S01]  /*33b0*/  @!P4 IMAD R16, R22, R41, RZ ;  /* 0x000000291610c224 */ /* 0x004fe200078e02ff */
[----:B------:R-:W-:Y:S01]  /*33c0*/  @!P5 SHF.L.U32 R41, R24, 0x1, RZ ;  /* 0x000000011829d819 */ /* 0x000fe200000006ff */
[----:B0-----:R-:W-:-:S04]  /*33d0*/  @!P1 IMAD.WIDE R22, R23, 0x4, R20 ;  /* 0x0000000417169825 */ /* 0x001fc800078e0214 */
[----:B---3--:R-:W-:Y:S01]  /*33e0*/  @!P0 IMAD.WIDE R20, R25, 0x4, R18 ;  /* 0x0000000419148825 */ /* 0x008fe200078e0212 */
[----:B------:R-:W-:Y:S02]  /*33f0*/  MOV R19, UR11 ;  /* 0x0000000b00137c02 */ /* 0x000fe40008000f00 */
[----:B------:R-:W-:-:S03]  /*3400*/  MOV R25, UR18 ;  /* 0x0000001200197c02 */ /* 0x000fc60008000f00 */
[----:B------:R-:W-:Y:S02]  /*3410*/  @!P1 IMAD.WIDE.U32 R18, R19, 0x8, R22 ;  /* 0x0000000813129825 */ /* 0x000fe400078e0016 */
[----:B------:R-:W0:Y:S02]  /*3420*/  @!P5 LDC.64 R22, c[0x0][0x3d0] ;  /* 0x0000f400ff16db82 */ /* 0x000e240000000a00 */
[----:B------:R-:W-:Y:S02]  /*3430*/  @!P0 IMAD.WIDE.U32 R20, R25, 0x8, R20 ;  /* 0x0000000819148825 */ /* 0x000fe400078e0014 */
[----:B------:R-:W2:Y:S04]  /*3440*/  @!P1 LDG.E.64 R18, desc[UR14][R18.64] ;  /* 0x0000000e12129981 */ /* 0x000ea8000c1e1b00 */
[----:B------:R-:W1:Y:S01]  /*3450*/  @!P4 LDC R25, c[0x0][0x370] ;  /* 0x0000dc00ff19cb82 */ /* 0x000e620000000800 */
[----:B------:R-:W3:Y:S01]  /*3460*/  @!P0 LDG.E.64 R20, desc[UR14][R20.64] ;  /* 0x0000000e14148981 */ /* 0x000ee2000c1e1b00 */
        /* <DEDUP_REMOVED lines=8> */
[----:B------:R-:W4:Y:S02]  /*34f0*/  @!P5 LDG.E.64 R22, desc[UR14][R40.64] ;  /* 0x0000000e2816d981 */ /* 0x000f24000c1e1b00 */
        /* <DEDUP_REMOVED lines=18> */
[----:B---3--:R-:W-:Y:S01]  /*3620*/  @!P0 FADD.FTZ R30, R30, R20 ;  /* 0x000000141e1e8221 */ /* 0x008fe20000010000 */
[----:B------:R-:W-:Y:S01]  /*3630*/  @!P0 FADD.FTZ R31, R31, R21 ;  /* 0x000000151f1f8221 */ /* 0x000fe20000010000 */
[----:B------:R-:W-:Y:S02]  /*3640*/  ISETP.NE.AND P0, PT, R27, R16, PT ;  /* 0x000000101b00720c */ /* 0x000fe40003f05270 */
[----:B----4-:R-:W-:Y:S01]  /*3650*/  @!P5 FADD.FTZ R30, R30, R22 ;  /* 0x000000161e1ed221 */ /* 0x010fe20000010000 */
[----:B------:R-:W-:-:S03]  /*3660*/  @!P5 FADD.FTZ R31, R31, R23 ;  /* 0x000000171f1fd221 */ /* 0x000fc60000010000 */
[----:B-----5:R-:W-:Y:S01]  /*3670*/  @!P4 FADD.FTZ R30, R30, R24 ;  /* 0x000000181e1ec221 */ /* 0x020fe20000010000 */
[----:B------:R-:W-:-:S06]  /*3680*/  @!P4 FADD.FTZ R31, R31, R25 ;  /* 0x000000191f1fc221 */ /* 0x000fcc0000010000 */
[----:B------:R-:W-:Y:S05]  /*3690*/  @P0 BRA `(.L_x_1495) ;  /* 0xfffffff400a00947 */ /* 0x000fea000383ffff */
[----:B------:R-:W-:-:S07]  /*36a0*/  MOV R26, R16 ;  /* 0x00000010001a7202 */ /* 0x000fce0000000f00 */
.L_x_1494:
[----:B--2---:R-:W0:Y:S02]  /*36b0*/  LDC R24, c[0x0][0x370] ;  /* 0x0000dc00ff187b82 */ /* 0x004e240000000800 */
        /* <DEDUP_REMOVED lines=24> */
[----:B------:R-:W-:Y:S01]  /*3840*/  @!P2 IADD3 R19, PT, PT, R18, UR6, RZ ;  /* 0x000000061213ac10 */ /* 0x000fe2000fffe0ff */
        /* <DEDUP_REMOVED lines=18> */
.L_x_1496:
        /* <DEDUP_REMOVED lines=20> */
.L_x_1497:
        /* <DEDUP_REMOVED lines=11> */
.L_x_1498:
[----:B0-----:R-:W-:Y:S05]  /*3b60*/  BSYNC.RECONVERGENT B0 ;  /* 0x0000000000007941 */ /* 0x001fea0003800200 */
.L_x_1491:
[----:B------:R-:W5:Y:S01]  /*3b70*/  S2UR UR7, SR_CgaCtaId ;  /* 0x00000000000779c3 */ /* 0x000f620000008800 */
[----:B------:R-:W-:Y:S01]  /*3b80*/  ISETP.NE.AND P0, PT, R35, RZ, PT ;  /* 0x000000ff2300720c */ /* 0x000fe20003f05270 */
[----:B0-----:R-:W-:Y:S01]  /*3b90*/  UMOV UR6, 0x400 ;  /* 0x0000040000067882 */ /* 0x001fe20000000000 */
[----:B------:R-:W0:Y:S01]  /*3ba0*/  LDCU.64 UR8, c[0x0][0x400] ;  /* 0x00008000ff0877ac */ /* 0x000e220008000a00 */
[----:B----4-:R-:W-:Y:S01]  /*3bb0*/  FADD.FTZ R25, R4, -UR21 ;  /* 0x8000001504197e21 */ /* 0x010fe20008010000 */
[----:B------:R-:W-:Y:S01]  /*3bc0*/  FADD.FTZ R26, R5, -UR21 ;  /* 0x80000015051a7e21 */ /* 0x000fe20008010000 */
[----:B------:R-:W-:Y:S01]  /*3bd0*/  FADD.FTZ R8, R8, -UR21 ;  /* 0x8000001508087e21 */ /* 0x000fe20008010000 */
[----:B------:R-:W-:Y:S01]  /*3be0*/  FADD.FTZ R4, R9, -UR21 ;  /* 0x8000001509047e21 */ /* 0x000fe20008010000 */
[----:B-1----:R-:W3:Y:S01]  /*3bf0*/  LDC R18, c[0x0][0x41c] ;  /* 0x00010700ff127b82 */ /* 0x002ee20000000800 */
        /* <DEDUP_REMOVED lines=11> */
[----:B-----5:R-:W-:Y:S01]  /*3cb0*/  ULEA UR6, UR7, UR6, 0x18 ;  /* 0x0000000607067291 */ /* 0x020fe2000f8ec0ff */
[----:B------:R-:W1:Y:S08]  /*3cc0*/  LDCU.U8 UR7, c[0x0][0x414] ;  /* 0x00008280ff0777ac */ /* 0x000e700008000000 */
[----:B------:R3:W-:Y:S01]  /*3cd0*/  @!P0 STS.64 [UR6+0xc0], R30 ;  /* 0x0000c01eff008988 */ /* 0x0007e20008000a06 */
[----:B------:R-:W-:Y:S01]  /*3ce0*/  BAR.SYNC.DEFER_BLOCKING 0x0 ;  /* 0x0000000000007b1d */ /* 0x000fe20000010000 */
[----:B---3--:R-:W-:Y:S01]  /*3cf0*/  IMAD R31, R18, UR12, R39 ;  /* 0x0000000c121f7c24 */ /* 0x008fe2000f8e0227 */
[----:B-1----:R-:W-:-:S04]  /*3d00*/  UISETP.NE.AND UP0, UPT, UR7, URZ, UPT ;  /* 0x000000ff0700728c */ /* 0x002fc8000bf05270 */
[C---:B------:R-:W-:Y:S02]  /*3d10*/  IADD3 R23, PT, PT, R31.reuse, 0x20, RZ ;  /* 0x000000201f177810 */ /* 0x040fe40007ffe0ff */
[C---:B------:R-:W-:Y:S02]  /*3d20*/  IADD3 R18, PT, PT, R31.reuse, 0x40, RZ ;  /* 0x000000401f127810 */ /* 0x040fe40007ffe0ff */
[C---:B0-----:R-:W-:Y:S02]  /*3d30*/  ISETP.GE.U32.AND P0, PT, R31.reuse, UR8, PT ;  /* 0x000000081f007c0c */ /* 0x041fe4000bf06070 */
[----:B------:R-:W-:Y:S02]  /*3d40*/  IADD3 R13, PT, PT, R31, 0x60, RZ ;  /* 0x000000601f0d7810 */ /* 0x000fe40007ffe0ff */
[----:B------:R-:W-:Y:S02]  /*3d50*/  ISETP.GE.U32.AND P2, PT, R23, UR8, PT ;  /* 0x0000000817007c0c */ /* 0x000fe4000bf46070 */
[----:B------:R-:W-:-:S02]  /*3d60*/  ISETP.GE.U32.AND P3, PT, R18, UR8, PT ;  /* 0x0000000812007c0c */ /* 0x000fc4000bf66070 */
[----:B--2---:R-:W-:Y:S01]  /*3d70*/  SHF.R.S32.HI R24, RZ, 0x1f, R23 ;  /* 0x0000001fff187819 */ /* 0x004fe20000011417 */
[----:B------:R-:W0:Y:S01]  /*3d80*/  LDS.64 R16, [UR6+0xc0] ;  /* 0x0000c006ff107984 */ /* 0x000e220008000a00 */
[----:B------:R-:W0:Y:S01]  /*3d90*/  LDCU UR6, c[0x0][0x42c] ;  /* 0x00008580ff0677ac */ /* 0x000e220008000800 */
[----:B------:R-:W-:Y:S02]  /*3da0*/  SHF.R.S32.HI R12, RZ, 0x1f, R18 ;  /* 0x0000001fff0c7819 */ /* 0x000fe40000011412 */
[----:B------:R-:W-:Y:S02]  /*3db0*/  ISETP.GE.AND.EX P2, PT, R24, UR9, PT, P2 ;  /* 0x0000000918007c0c */ /* 0x000fe4000bf46320 */
[----:B------:R-:W-:Y:S01]  /*3dc0*/  ISETP.GE.AND.EX P3, PT, R12, UR9, PT, P3 ;  /* 0x000000090c007c0c */ /* 0x000fe2000bf66330 */
[----:B0-----:R-:W-:Y:S01]  /*3dd0*/  FMUL.FTZ R21, R16, UR6 ;  /* 0x0000000610157c20 */ /* 0x001fe20008410000 */
[----:B------:R-:W-:Y:S01]  /*3de0*/  SHF.R.S32.HI R16, RZ, 0x1f, R31 ;  /* 0x0000001fff107819 */ /* 0x000fe2000001141f */
[----:B------:R-:W-:Y:S01]  /*3df0*/  FMUL.FTZ R30, R17, UR6 ;  /* 0x00000006111e7c20 */ /* 0x000fe20008410000 */
[----:B------:R-:W-:-:S02]  /*3e00*/  FMUL.FTZ R17, R28, UR16 ;  /* 0x000000101c117c20 */ /* 0x000fc40008410000 */
        /* <DEDUP_REMOVED lines=21> */
.L_x_1499:
        /* <DEDUP_REMOVED lines=25> */
.L_x_1501:
[----:B------:R-:W-:Y:S05]  /*40f0*/  BSYNC.RECONVERGENT B0 ;  /* 0x0000000000007941 */ /* 0x000fea0003800200 */
.L_x_1500:
        /* <DEDUP_REMOVED lines=19> */
.L_x_1502:
        /* <DEDUP_REMOVED lines=17> */
.L_x_1504:
[----:B------:R-:W-:Y:S05]  /*4340*/  BSYNC.RECONVERGENT B0 ;  /* 0x0000000000007941 */ /* 0x000fea0003800200 */
.L_x_1503:
        /* <DEDUP_REMOVED lines=19> */
.L_x_1505:
[----:B------:R-:W-:Y:S01]  /*4480*/  BSSY.RECONVERGENT B0, `(.L_x_1506) ;  /* 0x0000012000007945 */ /* 0x000fe20003800200 */
[----:B------:R-:W-:Y:S01]  /*4490*/  FFMA.FTZ R10, R33, R10, -R20 ;  /* 0x0000000a210a7223 */ /* 0x000fe20000010814 */
[----:B------:R-:W-:Y:S01]  /*44a0*/  SHF.R.S32.HI R6, RZ, 0x1f, R13 ;  /* 0x0000001fff067819 */ /* 0x000fe2000001140d */
[----:B------:R-:W-:Y:S01]  /*44b0*/  FFMA.FTZ R11, R0, R11, -R19 ;  /* 0x0000000b000b7223 */ /* 0x000fe20000010813 */
[----:B------:R-:W-:Y:S06]  /*44c0*/  @P3 BRA `(.L_x_1507) ;  /* 0x0000000000343947 */ /* 0x000fec0003800000 */
[----:B------:R-:W1:Y:S01]  /*44d0*/  LDCU.64 UR6, c[0x0][0x3f8] ;  /* 0x00007f00ff0677ac */ /* 0x000e620008000a00 */
[----:B0-----:R-:W-:Y:S01]  /*44e0*/  MOV R2, R42 ;  /* 0x0000002a00027202 */ /* 0x001fe20000000f00 */
[----:B------:R-:W-:Y:S01]  /*44f0*/  FMUL.FTZ R10, R10, UR16 ;  /* 0x000000100a0a7c20 */ /* 0x000fe20008410000 */
[----:B------:R-:W-:Y:S01]  /*4500*/  MOV R3, R45 ;  /* 0x0000002d00037202 */ /* 0x000fe20000000f00 */
[----:B------:R-:W0:Y:S01]  /*4510*/  LDCU.64 UR10, c[0x0][0x380] ;  /* 0x00007000ff0a77ac */ /* 0x000e220008000a00 */
[----:B------:R-:W-:Y:S01]  /*4520*/  FMUL.FTZ R11, R11, UR16 ;  /* 0x000000100b0b7c20 */ /* 0x000fe20008410000 */
[----:B-1----:R-:W-:Y:S02]  /*4530*/  IMAD R7, R12, UR6, RZ ;  /* 0x000000060c077c24 */ /* 0x002fe4000f8e02ff */
[----:B------:R-:W-:-:S04]  /*4540*/  IMAD.WIDE.U32 R2, R18, UR6, R2 ;  /* 0x0000000612027c25 */ /* 0x000fc8000f8e0002 */
[----:B------:R-:W-:Y:S01]  /*4550*/  IMAD R7, R18, UR7, R7 ;  /* 0x0000000712077c24 */ /* 0x000fe2000f8e0207 */
[----:B0-----:R-:W-:-:S04]  /*4560*/  LEA R8, P1, R2, UR10, 0x2 ;  /* 0x0000000a02087c11 */ /* 0x001fc8000f8210ff */
[----:B------:R-:W-:-:S04]  /*4570*/  IADD3 R7, PT, PT, R3, R7, RZ ;  /* 0x0000000703077210 */ /* 0x000fc80007ffe0ff */
[----:B------:R-:W-:-:S05]  /*4580*/  LEA.HI.X R9, R2, UR11, R7, 0x2, P1 ;  /* 0x0000000b02097c11 */ /* 0x000fca00088f1407 */
[----:B------:R1:W-:Y:S02]  /*4590*/  STG.E.64 desc[UR14][R8.64], R10 ;  /* 0x0000000a08007986 */ /* 0x0003e4000c101b0e */
.L_x_1507:
[----:B------:R-:W-:Y:S05]  /*45a0*/  BSYNC.RECONVERGENT B0 ;  /* 0x0000000000007941 */ /* 0x000fea0003800200 */
.L_x_1506:
        /* <DEDUP_REMOVED lines=19> */
.L_x_1508:
        /* <DEDUP_REMOVED lines=8> */
[----:B------:R-:W-:Y:S01]  /*4760*/  MOV R43, R45 ;  /* 0x0000002d002b7202 */ /* 0x000fe20000000f00 */
[----:B------:R-:W0:Y:S01]  /*4770*/  LDCU.64 UR8, c[0x0][0x380] ;  /* 0x00007000ff0877ac */ /* 0x000e220008000a00 */
[----:B--2---:R-:W-:Y:S02]  /*4780*/  IMAD R6, R6, UR6, RZ ;  /* 0x0000000606067c24 */ /* 0x004fe4000f8e02ff */
[----:B------:R-:W-:-:S04]  /*4790*/  IMAD.WIDE.U32 R42, R13, UR6, R42 ;  /* 0x000000060d2a7c25 */ /* 0x000fc8000f8e002a */
[----:B------:R-:W-:Y:S01]  /*47a0*/  IMAD R13, R13, UR7, R6 ;  /* 0x000000070d0d7c24 */ /* 0x000fe2000f8e0206 */
[----:B0-----:R-:W-:-:S04]  /*47b0*/  LEA R2, P0, R42, UR8, 0x2 ;  /* 0x000000082a027c11 */ /* 0x001fc8000f8010ff */
[----:B------:R-:W-:-:S04]  /*47c0*/  IADD3 R13, PT, PT, R43, R13, RZ ;  /* 0x0000000d2b0d7210 */ /* 0x000fc80007ffe0ff */
[----:B------:R-:W-:-:S05]  /*47d0*/  LEA.HI.X R3, R42, UR9, R13, 0x2, P0 ;  /* 0x000000092a037c11 */ /* 0x000fca00080f140d */
[----:B------:R2:W-:Y:S02]  /*47e0*/  STG.E.64 desc[UR14][R2.64], R20 ;  /* 0x0000001402007986 */ /* 0x0005e4000c101b0e */
.L_x_1510:
[----:B------:R-:W-:Y:S05]  /*47f0*/  BSYNC.RECONVERGENT B0 ;  /* 0x0000000000007941 */ /* 0x000fea0003800200 */
.L_x_1509:
[----:B------:R-:W3:Y:S01]  /*4800*/  LDCU UR6, c[0x0][0x374] ;  /* 0x00006e80ff0677ac */ /* 0x000ee20008000800 */
[----:B------:R-:W4:Y:S01]  /*4810*/  LDCU UR7, c[0x0][0x410] ;  /* 0x00008200ff0777ac */ /* 0x000f220008000800 */
[----:B------:R-:W4:Y:S01]  /*4820*/  LDCU UR8, c[0x0][0x3e0] ;  /* 0x00007c00ff0877ac */ /* 0x000f220008000800 */
[----:B------:R-:W-:Y:S02]  /*4830*/  UIADD3 UR4, UPT, UPT, UR4, 0x1, URZ ;  /* 0x0000000104047890 */ /* 0x000fe4000fffe0ff */
[----:B---3--:R-:W-:Y:S02]  /*4840*/  UIADD3 UR5, UPT, UPT, UR6, UR5, URZ ;  /* 0x0000000506057290 */ /* 0x008fe4000fffe0ff */
[----:B----4-:R-:W-:-:S04]  /*4850*/  UIMAD UR7, UR7, UR8, URZ ;  /* 0x00000008070772a4 */ /* 0x010fc8000f8e02ff */
[----:B------:R-:W-:-:S09]  /*4860*/  UISETP.GE.AND UP0, UPT, UR5, UR7, UPT ;  /* 0x000000070500728c */ /* 0x000fd2000bf06270 */
[----:B------:R-:W-:Y:S05]  /*4870*/  BRA.U !UP0, `(.L_x_1511) ;  /* 0xffffffb908347547 */ /* 0x000fea000b83ffff */
.L_x_1480:
[----:B------:R-:W3:Y:S01]  /*4880*/  LDC R4, c[0x0][0x370] ;  /* 0x0000dc00ff047b82 */ /* 0x000ee20000000800 */
[----:B------:R-:W-:Y:S01]  /*4890*/  ISETP.NE.AND P1, PT, R35, RZ, PT ;  /* 0x000000ff2300720c */ /* 0x000fe20003f25270 */
[----:B------:R-:W-:Y:S06]  /*48a0*/  BSSY.RECONVERGENT B0, `(.L_x_1512) ;  /* 0x000000d000007945 */ /* 0x000fec0003800200 */
[----:B------:R-:W4:Y:S08]  /*48b0*/  LDC R7, c[0x0][0x374] ;  /* 0x0000dd00ff077b82 */ /* 0x000f300000000800 */
[----:B0-2---:R-:W0:Y:S01]  /*48c0*/  LDC.64 R2, c[0x0][0x3c8] ;  /* 0x0000f200ff027b82 */ /* 0x005e220000000a00 */
[----:B---3--:R-:W-:-:S02]  /*48d0*/  ISETP.NE.AND P0, PT, R4, 0x1, PT ;  /* 0x000000010400780c */ /* 0x008fc40003f05270 */
[----:B----4-:R-:W-:-:S04]  /*48e0*/  SHF.L.U32 R0, R7, 0x1, RZ ;  /* 0x0000000107007819 */ /* 0x010fc800000006ff */
        /* <DEDUP_REMOVED lines=8> */
.L_x_1513:
[----:B------:R-:W-:Y:S05]  /*4970*/  BSYNC.RECONVERGENT B0 ;  /* 0x0000000000007941 */ /* 0x000fea0003800200 */
.L_x_1512:
[----:B------:R-:W2:Y:S01]  /*4980*/  S2UR UR5, SR_CTAID.Y ;  /* 0x00000000000579c3 */ /* 0x000ea20000002600 */
[----:B0-----:R-:W-:Y:S02]  /*4990*/  IADD3 R5, PT, PT, R7, -0x1, RZ ;  /* 0xffffffff07057810 */ /* 0x001fe40007ffe0ff */
[----:B------:R-:W-:-:S05]  /*49a0*/  IADD3 R0, PT, PT, R4, -0x1, RZ ;  /* 0xffffffff04007810 */ /* 0x000fca0007ffe0ff */
[----:B------:R-:W0:Y:S01]  /*49b0*/  S2UR UR4, SR_CTAID.X ;  /* 0x00000000000479c3 */ /* 0x000e220000002500 */
[----:B--2---:R-:W-:-:S04]  /*49c0*/  ISETP.NE.AND P0, PT, R5, UR5, PT ;  /* 0x0000000505007c0c */ /* 0x004fc8000bf05270 */
[----:B0-----:R-:W-:-:S13]  /*49d0*/  ISETP.NE.OR P0, PT, R0, UR4, P0 ;  /* 0x0000000400007c0c */ /* 0x001fda0008705670 */
[----:B------:R-:W-:Y:S05]  /*49e0*/  @P0 EXIT ;  /* 0x000000000000094d */ /* 0x000fea0003800000 */
[----:B------:R-:W-:Y:S05]  /*49f0*/  @P1 BRA `(.L_x_1514) ;  /* 0x0000000000201947 */ /* 0x000fea0003800000 */
[----:B------:R-:W-:-:S05]  /*4a00*/  IMAD R0, R4, R7, RZ ;  /* 0x0000000704007224 */ /* 0x000fca00078e02ff */
[----:B------:R-:W-:-:S13]  /*4a10*/  ISETP.NE.AND P0, PT, R0, -0x1, PT ;  /* 0xffffffff0000780c */ /* 0x000fda0003f05270 */
[----:B------:R-:W-:Y:S05]  /*4a20*/  @!P0 BRA `(.L_x_1514) ;  /* 0x0000000000148947 */ /* 0x000fea0003800000 */
.L_x_1515:
[----:B------:R-:W2:Y:S04]  /*4a30*/  LDG.E.STRONG.GPU R5, desc[UR14][R2.64] ;  /* 0x0000000e02057981 */ /* 0x000ea8000c1ef900 */
[----:B--2---:R-:W-:Y:S01]  /*4a40*/  CCTL.IVALL ;  /* 0x00000000ff00798f */ /* 0x004fe20002000000 */
[----:B------:R-:W-:Y:S05]  /*4a50*/  YIELD ;  /* 0x0000000000007946 */ /* 0x000fea0003800000 */
[----:B------:R-:W-:-:S13]  /*4a60*/  ISETP.NE.AND P0, PT, R5, R0, PT ;  /* 0x000000000500720c */ /* 0x000fda0003f05270 */
[----:B------:R-:W-:Y:S05]  /*4a70*/  @P0 BRA `(.L_x_1515) ;  /* 0xfffffffc00ec0947 */ /* 0x000fea000383ffff */
.L_x_1514:
        /* <DEDUP_REMOVED lines=14> */
[----:B-1----:R-:W-:-:S04]  /*4b60*/  IADD3.X R8, PT, PT, RZ, R2, RZ, P1, !PT ;  /* 0x00000002ff087210 */ /* 0x002fc80000ffe4ff */
        /* <DEDUP_REMOVED lines=59> */
.L_x_1518:
[-C--:B0-----:R-:W-:Y:S02]  /*4f20*/  LEA R8, P3, R14, R27.reuse, 0x2 ;  /* 0x0000001b0e087211 */ /* 0x081fe400078610ff */
[-C--:B------:R-:W-:Y:S02]  /*4f30*/  LEA R12, P1, R0, R27.reuse, 0x2 ;  /* 0x0000001b000c7211 */ /* 0x080fe400078210ff */
[----:B------:R-:W-:Y:S02]  /*4f40*/  IADD3 R10, P2, PT, R27, R6, RZ ;  /* 0x000000061b0a7210 */ /* 0x000fe40007f5e0ff */
[C---:B------:R-:W-:Y:S02]  /*4f50*/  IADD3.X R9, PT, PT, R17.reuse, R26, RZ, P3, !PT ;  /* 0x0000001a11097210 */ /* 0x040fe40001ffe4ff */
[----:B------:R-:W-:Y:S02]  /*4f60*/  IADD3.X R13, PT, PT, R17, R30, RZ, P1, !PT ;  /* 0x0000001e110d7210 */ /* 0x000fe40000ffe4ff */
[----:B------:R-:W-:-:S02]  /*4f70*/  MOV R16, R27 ;  /* 0x0000001b00107202 */ /* 0x000fc40000000f00 */
[----:B------:R-:W-:Y:S01]  /*4f80*/  IADD3.X R11, PT, PT, R17, R28, RZ, P2, !PT ;  /* 0x0000001c110b7210 */ /* 0x000fe200017fe4ff */
[----:B------:R0:W2:Y:S04]  /*4f90*/  LDG.E R9, desc[UR14][R8.64] ;  /* 0x0000000e08097981 */ /* 0x0000a8000c1e1900 */
[----:B------:R1:W2:Y:S04]  /*4fa0*/  LDG.E R10, desc[UR14][R10.64] ;  /* 0x0000000e0a0a7981 */ /* 0x0002a8000c1e1900 */
[----:B------:R3:W4:Y:S04]  /*4fb0*/  LDG.E R16, desc[UR14][R16.64] ;  /* 0x0000000e10107981 */ /* 0x000728000c1e1900 */
[----:B------:R-:W4:Y:S01]  /*4fc0*/  LDG.E R13, desc[UR14][R12.64] ;  /* 0x0000000e0c0d7981 */ /* 0x000f22000c1e1900 */
[----:B0-----:R-:W-:-:S02]  /*4fd0*/  MOV R8, R22 ;  /* 0x0000001600087202 */ /* 0x001fc40000000f00 */
[----:B-1----:R-:W-:Y:S02]  /*4fe0*/  MOV R11, R25 ;  /* 0x00000019000b7202 */ /* 0x002fe40000000f00 */
[----:B------:R-:W-:-:S04]  /*4ff0*/  IADD3 R18, P1, PT, R18, 0x1, RZ ;  /* 0x0000000112127810 */ /* 0x000fc80007f3e0ff */
[----:B------:R-:W-:Y:S02]  /*5000*/  IADD3.X R20, PT, PT, RZ, R20, RZ, P1, !PT ;  /* 0x00000014ff147210 */ /* 0x000fe40000ffe4ff */
[----:B------:R-:W-:-:S04]  /*5010*/  ISETP.NE.U32.AND P1, PT, R18, RZ, PT ;  /* 0x000000ff1200720c */ /* 0x000fc80003f25070 */
[----:B------:R-:W-:Y:S02]  /*5020*/  ISETP.NE.AND.EX P1, PT, R20, RZ, PT, P1 ;  /* 0x000000ff1400720c */ /* 0x000fe40003f25310 */
[----:B------:R-:W-:Y:S02]  /*5030*/  IADD3 R27, P2, PT, R27, 0xa00, RZ ;  /* 0x00000a001b1b7810 */ /* 0x000fe40007f5e0ff */
[----:B------:R-:W-:Y:S02]  /*5040*/  IADD3 R22, P4, PT, R22, 0xa00, RZ ;  /* 0x00000a0016167810 */ /* 0x000fe40007f9e0ff */
[----:B---3--:R-:W-:Y:S02]  /*5050*/  IADD3.X R17, PT, PT, RZ, R17, RZ, P2, !PT ;  /* 0x00000011ff117210 */ /* 0x008fe400017fe4ff */
[----:B--2---:R-:W-:Y:S02]  /*5060*/  F2FP.BF16.F32.PACK_AB R21, R9, R10 ;  /* 0x0000000a0915723e */ /* 0x004fe400000010ff */
[----:B------:R-:W-:-:S02]  /*5070*/  MOV R9, R23 ;  /* 0x0000001700097202 */ /* 0x000fc40000000f00 */
[----:B------:R-:W-:Y:S02]  /*5080*/  MOV R10, R24 ;  /* 0x00000018000a7202 */ /* 0x000fe40000000f00 */
[----:B----4-:R-:W-:-:S05]  /*5090*/  F2FP.BF16.F32.PACK_AB R19, R13, R16 ;  /* 0x000000100d13723e */ /* 0x010fca00000010ff */
[----:B------:R0:W-:Y:S04]  /*50a0*/  STG.E desc[UR14][R8.64], R19 ;  /* 0x0000001308007986 */ /* 0x0001e8000c10190e */
[----:B------:R0:W-:Y:S01]  /*50b0*/  STG.E desc[UR14][R10.64], R21 ;  /* 0x000000150a007986 */ /* 0x0001e2000c10190e */
[----:B------:R-:W-:Y:S02]  /*50c0*/  IADD3 R24, P3, PT, R24, 0xa00, RZ ;  /* 0x00000a0018187810 */ /* 0x000fe40007f7e0ff */
[----:B------:R-:W-:Y:S02]  /*50d0*/  IADD3.X R23, PT, PT, RZ, R23, RZ, P4, !PT ;  /* 0x00000017ff177210 */ /* 0x000fe400027fe4ff */
[----:B------:R-:W-:Y:S01]  /*50e0*/  IADD3.X R25, PT, PT, RZ, R25, RZ, P3, !PT ;  /* 0x00000019ff197210 */ /* 0x000fe20001ffe4ff */
[----:B------:R-:W-:Y:S08]  /*50f0*/  @P1 BRA `(.L_x_1518) ;  /* 0xfffffffc00881947 */ /* 0x000ff0000383ffff */
.L_x_1517:
[----:B------:R-:W-:Y:S05]  /*5100*/  BSYNC.RECONVERGENT B0 ;  /* 0x0000000000007941 */ /* 0x000fea0003800200 */
.L_x_1516:
        /* <DEDUP_REMOVED lines=10> */
.L_x_1519:
[C---:B---3--:R-:W-:Y:S02]  /*51b0*/  SHF.L.U32 R10, R35.reuse, 0x2, RZ ;  /* 0x00000002230a7819 */ /* 0x048fe400000006ff */
[----:B------:R-:W-:Y:S02]  /*51c0*/  SHF.L.U64.HI R2, R35, 0x2, R2 ;  /* 0x0000000223027819 */ /* 0x000fe40000010202 */
[----:B-1----:R-:W-:-:S04]  /*51d0*/  IADD3 R12, P0, PT, R10, UR4, RZ ;  /* 0x000000040a0c7c10 */ /* 0x002fc8000ff1e0ff */
[----:B------:R-:W-:Y:S02]  /*51e0*/  IADD3.X R13, PT, PT, R2, UR5, RZ, P0, !PT ;  /* 0x00000005020d7c10 */ /* 0x000fe400087fe4ff */
[C---:B------:R-:W-:Y:S02]  /*51f0*/  IADD3 R18, P2, PT, R12.reuse, R9, RZ ;  /* 0x000000090c127210 */ /* 0x040fe40007f5e0ff */
[C---:B------:R-:W-:Y:S01]  /*5200*/  IADD3 R14, P0, PT, R12.reuse, R8, RZ ;  /* 0x000000080c0e7210 */ /* 0x040fe20007f1e0ff */
[----:B------:R1:W3:Y:S01]  /*5210*/  LDG.E R11, desc[UR14][R12.64] ;  /* 0x0000000e0c0b7981 */ /* 0x0002e2000c1e1900 */
[----:B------:R-:W-:Y:S02]  /*5220*/  IADD3 R16, P1, PT, R12, R4, RZ ;  /* 0x000000040c107210 */ /* 0x000fe40007f3e0ff */
[C---:B------:R-:W-:Y:S02]  /*5230*/  IADD3.X R19, PT, PT, R13.reuse, R6, RZ, P2, !PT ;  /* 0x000000060d137210 */ /* 0x040fe400017fe4ff */
[----:B------:R-:W-:-:S02]  /*5240*/  IADD3.X R15, PT, PT, R13, R7, RZ, P0, !PT ;  /* 0x000000070d0f7210 */ /* 0x000fc400007fe4ff */
[----:B------:R-:W-:Y:S02]  /*5250*/  IADD3.X R17, PT, PT, R13, R5, RZ, P1, !PT ;  /* 0x000000050d117210 */ /* 0x000fe40000ffe4ff */
[----:B------:R4:W5:Y:S04]  /*5260*/  LDG.E R19, desc[UR14][R18.64] ;  /* 0x0000000e12137981 */ /* 0x000968000c1e1900 */
[----:B------:R-:W3:Y:S04]  /*5270*/  LDG.E R14, desc[UR14][R14.64] ;  /* 0x0000000e0e0e7981 */ /* 0x000ee8000c1e1900 */
[----:B------:R-:W5:Y:S01]  /*5280*/  LDG.E R16, desc[UR14][R16.64] ;  /* 0x0000000e10107981 */ /* 0x000f62000c1e1900 */
[----:B------:R-:W-:-:S02]  /*5290*/  LOP3.LUT R22, R10, 0xfffffffc, RZ, 0xc0, !PT ;  /* 0xfffffffc0a167812 */ /* 0x000fc400078ec0ff */
[----:B------:R-:W-:Y:S02]  /*52a0*/  LOP3.LUT R23, R2, 0x1, RZ, 0xc0, !PT ;  /* 0x0000000102177812 */ /* 0x000fe400078ec0ff */
[----:B--2---:R-:W-:Y:S02]  /*52b0*/  IADD3 R20, P0, PT, R22, UR6, RZ ;  /* 0x0000000616147c10 */ /* 0x004fe4000ff1e0ff */
[----:B-1----:R-:W-:Y:S02]  /*52c0*/  LOP3.LUT R13, R2, 0x3, RZ, 0xc0, !PT ;  /* 0x00000003020d7812 */ /* 0x002fe400078ec0ff */
[----:B------:R-:W-:Y:S02]  /*52d0*/  IADD3.X R21, PT, PT, R23, UR7, RZ, P0, !PT ;  /* 0x0000000717157c10 */ /* 0x000fe400087fe4ff */
[C---:B0-----:R-:W-:Y:S02]  /*52e0*/  IADD3 R24, P0, PT, R22.reuse, UR8, RZ ;  /* 0x0000000816187c10 */ /* 0x041fe4000ff1e0ff */
[----:B------:R-:W-:-:S02]  /*52f0*/  IADD3 R12, P1, PT, R22, UR4, RZ ;  /* 0x00000004160c7c10 */ /* 0x000fc4000ff3e0ff */
[----:B------:R-:W-:Y:S02]  /*5300*/  IADD3.X R25, PT, PT, R23, UR9, RZ, P0, !PT ;  /* 0x0000000917197c10 */ /* 0x000fe400087fe4ff */
[----:B------:R-:W-:Y:S02]  /*5310*/  IADD3.X R13, PT, PT, R13, UR5, RZ, P1, !PT ;  /* 0x000000050d0d7c10 */ /* 0x000fe40008ffe4ff */
[----:B----4-:R-:W-:Y:S02]  /*5320*/  IADD3 R18, P0, PT, R12, R8, RZ ;  /* 0x000000080c127210 */ /* 0x010fe40007f1e0ff */
[----:B---3--:R-:W-:Y:S02]  /*5330*/  F2FP.BF16.F32.PACK_AB R11, R14, R11 ;  /* 0x0000000b0e0b723e */ /* 0x008fe400000010ff */
[----:B------:R-:W-:Y:S02]  /*5340*/  IADD3 R14, P1, PT, R12, R4, RZ ;  /* 0x000000040c0e7210 */ /* 0x000fe40007f3e0ff */
[----:B-----5:R-:W-:-:S02]  /*5350*/  F2FP.BF16.F32.PACK_AB R27, R19, R16 ;  /* 0x00000010131b723e */ /* 0x020fc400000010ff */
[----:B------:R-:W-:Y:S02]  /*5360*/  IADD3 R16, P2, PT, R12, R9, RZ ;  /* 0x000000090c107210 */ /* 0x000fe40007f5e0ff */
[C---:B------:R-:W-:Y:S02]  /*5370*/  IADD3.X R19, PT, PT, R13.reuse, R7, RZ, P0, !PT ;  /* 0x000000070d137210 */ /* 0x040fe400007fe4ff */
        /* <DEDUP_REMOVED lines=40> */
[----:B--2---:R-:W-:-:S04]  /*5600*/  IADD3 R20, P0, PT, R10, 0x1e00, RZ ;  /* 0x00001e000a147810 */ /* 0x004fc80007f1e0ff */
[----:B------:R-:W-:Y:S02]  /*5610*/  IADD3.X R2, PT, PT, RZ, R2, RZ, P0, !PT ;  /* 0x00000002ff027210 */ /* 0x000fe400007fe4ff */
[----:B------:R-:W-:Y:S02]  /*5620*/  LOP3.LUT R20, R20, 0xfffffffc, RZ, 0xc0, !PT ;  /* 0xfffffffc14147812 */ /* 0x000fe400078ec0ff */
[----:B------:R-:W-:Y:S02]  /*5630*/  LOP3.LUT R2, R2, 0x1, RZ, 0xc0, !PT ;  /* 0x0000000102027812 */ /* 0x000fe400078ec0ff */
[C---:B------:R-:W-:Y:S02]  /*5640*/  IADD3 R10, P0, PT, R20.reuse, UR6, RZ ;  /* 0x00000006140a7c10 */ /* 0x040fe4000ff1e0ff */
[----:B------:R-:W-:Y:S02]  /*5650*/  IADD3 R20, P1, PT, R20, UR8, RZ ;  /* 0x0000000814147c10 */ /* 0x000fe4000ff3e0ff */
        /* <DEDUP_REMOVED lines=12> */
.L_x_1520:
        /* <DEDUP_REMOVED lines=14> */
.L_x_3436:


//--------------------- .text._Z35group_norm_nhwc_bwd_one_pass_kernelI11Fp32IOBf16WLi256ELi40ELi640EEv26Group_norm_nhwc_bwd_params --------------------------
	.section	.text._Z35group_norm_nhwc_bwd_one_pass_kernelI11Fp32IOBf16WLi256ELi40ELi640EEv26Group_norm_nhwc_bwd_params,"ax",@progbits
	.align	128
        .global         _Z35group_norm_nhwc_bwd_one_pass_kernelI11Fp32IOBf16WLi256ELi40ELi640EEv26Group_norm_nhwc_bwd_params
        .type           _Z35group_norm_nhwc_bwd_one_pass_kernelI11Fp32IOBf16WLi256ELi40ELi640EEv26Group_norm_nhwc_bwd_params,@function
        .size           _Z35group_norm_nhwc_bwd_one_pass_kernelI11Fp32IOBf16WLi256ELi40ELi640EEv26Group_norm_nhwc_bwd_params,(.L_x_3437 - _Z35group_norm_nhwc_bwd_one_pass_kernelI11Fp32IOBf16WLi256ELi40ELi640EEv26Group_norm_nhwc_bwd_params)
        .other          _Z35group_norm_nhwc_bwd_one_pass_kernelI11Fp32IOBf16WLi256ELi40ELi640EEv26Group_norm_nhwc_bwd_params,@"STO_CUDA_ENTRY STV_DEFAULT"
_Z35group_norm_nhwc_bwd_one_pass_kernelI11Fp32IOBf16WLi256ELi40ELi640EEv26Group_norm_nhwc_bwd_params:
.text._Z35group_norm_nhwc_bwd_one_pass_kernelI11Fp32IOBf16WLi256ELi40ELi640EEv26Group_norm_nhwc_bwd_params:
        /* <DEDUP_REMOVED lines=18> */
[----:B------:R-:W2:Y:S01]  /*0120*/  LDC R0, c[0x0][0x374] ;  /* 0x0000dd00ff007b82 */ /* 0x000ea20000000800 */
[----:B------:R-:W-:Y:S01]  /*0130*/  MOV R67, R78 ;  /* 0x0000004e00437202 */ /* 0x000fe20000000f00 */
[----:B------:R-:W3:Y:S01]  /*0140*/  LDCU.U8 UR12, c[0x0][0x414] ;  /* 0x00008280ff0c77ac */ /* 0x000ee20008000000 */
[----:B------:R-:W-:-:S02]  /*0150*/  SHF.R.U32.HI R2, RZ, 0x10, R2 ;  /* 0x00000010ff027819 */ /* 0x000fc40000011602 */
[----:B------:R-:W-:-:S03]  /*0160*/  LOP3.LUT R91, R91, 0xf8, RZ, 0xc0, !PT ;  /* 0x000000f85b5b7812 */ /* 0x000fc600078ec0ff */
[----:B------:R-:W4:Y:S01]  /*0170*/  S2UR UR7, SR_CgaCtaId ;  /* 0x00000000000779c3 */ /* 0x000f220000008800 */
[----:B0-----:R-:W-:Y:S01]  /*0180*/  IMAD R4, R3, UR11, R2 ;  /* 0x0000000b03047c24 */ /* 0x001fe2000f8e0202 */
[----:B------:R-:W-:-:S06]  /*0190*/  PRMT R2, R2, 0x9910, RZ ;  /* 0x0000991002027816 */ /* 0x000fcc00000000ff */
[----:B------:R-:W0:Y:S01]  /*01a0*/  LDC R66, c[0x0][0x370] ;  /* 0x0000dc00ff427b82 */ /* 0x000e220000000800 */
[----:B------:R-:W-:Y:S01]  /*01b0*/  IADD3 R75, PT, PT, R4, 0x20, RZ ;  /* 0x00000020044b7810 */ /* 0x000fe20007ffe0ff */
[----:B------:R-:W-:Y:S01]  /*01c0*/  IMAD R2, R2, 0x14, RZ ;  /* 0x0000001402027824 */ /* 0x000fe200078e02ff */
[----:B------:R-:W-:Y:S01]  /*01d0*/  IADD3 R77, PT, PT, R4, 0x40, RZ ;  /* 0x00000040044d7810 */ /* 0x000fe20007ffe0ff */
[--C-:B--2---:R-:W-:Y:S01]  /*01e0*/  IMAD R3, R0, UR11, R78.reuse ;  /* 0x0000000b00037c24 */ /* 0x104fe2000f8e024e */
[----:B------:R-:W-:Y:S01]  /*01f0*/  IADD3 R73, PT, PT, R4, 0x60, RZ ;  /* 0x0000006004497810 */ /* 0x000fe20007ffe0ff */
[----:B------:R-:W-:Y:S01]  /*0200*/  IMAD R92, R0, 0x3, R78 ;  /* 0x00000003005c7824 */ /* 0x000fe200078e024e */
[----:B------:R-:W-:Y:S02]  /*0210*/  IADD3 R2, PT, PT, RZ, -R2, RZ ;  /* 0x80000002ff027210 */ /* 0x000fe40007ffe0ff */
[----:B------:R-:W-:Y:S02]  /*0220*/  IADD3 R72, PT, PT, R4, 0x80, RZ ;  /* 0x0000008004487810 */ /* 0x000fe40007ffe0ff */
[----:B------:R-:W-:Y:S01]  /*0230*/  PRMT R3, R2, 0x7710, RZ ;  /* 0x0000771002037816 */ /* 0x000fe200000000ff */
[----:B----4-:R-:W-:Y:S01]  /*0240*/  ULEA UR6, UR7, UR6, 0x18 ;  /* 0x0000000607067291 */ /* 0x010fe2000f8ec0ff */
[----:B------:R-:W-:Y:S01]  /*0250*/  IADD3 R71, PT, PT, R4, 0xa0, RZ ;  /* 0x000000a004477810 */ /* 0x000fe20007ffe0ff */
[----:B------:R-:W-:Y:S01]  /*0260*/  ULEA UR5, UR7, UR5, 0x18 ;  /* 0x0000000507057291 */ /* 0x000fe2000f8ec0ff */
[----:B------:R-:W-:-:S02]  /*0270*/  IADD3 R2, PT, PT, R3, R90, RZ ;  /* 0x0000005a03027210 */ /* 0x000fc40007ffe0ff */
[C---:B------:R-:W-:Y:S02]  /*0280*/  IADD3 R70, PT, PT, R4.reuse, 0xc0, RZ ;  /* 0x000000c004467810 */ /* 0x040fe40007ffe0ff */
[----:B------:R-:W-:Y:S02]  /*0290*/  IADD3 R76, PT, PT, R4, 0xe0, RZ ;  /* 0x000000e0044c7810 */ /* 0x000fe40007ffe0ff */
[----:B------:R-:W-:Y:S02]  /*02a0*/  SHF.L.U32 R2, R2, 0x1, RZ ;  /* 0x0000000102027819 */ /* 0x000fe400000006ff */
[----:B------:R-:W-:Y:S02]  /*02b0*/  LEA R93, R0, R78, 0x2 ;  /* 0x0000004e005d7211 */ /* 0x000fe400078e10ff */
[C---:B0-----:R-:W-:Y:S02]  /*02c0*/  LOP3.LUT R80, R66.reuse, 0x7, RZ, 0xc0, !PT ;  /* 0x0000000742507812 */ /* 0x041fe400078ec0ff */
[----:B------:R-:W-:-:S02]  /*02d0*/  LOP3.LUT R79, R66, 0x7ffffff8, RZ, 0xc0, !PT ;  /* 0x7ffffff8424f7812 */ /* 0x000fc400078ec0ff */
[----:B------:R-:W-:Y:S02]  /*02e0*/  LEA R5, R90, UR6, 0x4 ;  /* 0x000000065a057c11 */ /* 0x000fe4000f8e20ff */
[----:B------:R-:W-:Y:S02]  /*02f0*/  SHF.R.S32.HI R88, RZ, 0x1f, R4 ;  /* 0x0000001fff587819 */ /* 0x000fe40000011404 */
[----:B------:R-:W-:Y:S02]  /*0300*/  SHF.R.S32.HI R87, RZ, 0x1f, R75 ;  /* 0x0000001fff577819 */ /* 0x000fe4000001144b */
[----:B------:R-:W-:Y:S02]  /*0310*/  SHF.R.S32.HI R89, RZ, 0x1f, R77 ;  /* 0x0000001fff597819 */ /* 0x000fe4000001144d */
[----:B------:R-:W-:Y:S02]  /*0320*/  SHF.R.S32.HI R86, RZ, 0x1f, R73 ;  /* 0x0000001fff567819 */ /* 0x000fe40000011449 */
[----:B------:R-:W-:-:S02]  /*0330*/  SHF.R.S32.HI R85, RZ, 0x1f, R72 ;  /* 0x0000001fff557819 */ /* 0x000fc40000011448 */
[----:B------:R-:W-:Y:S02]  /*0340*/  SHF.R.S32.HI R84, RZ, 0x1f, R71 ;  /* 0x0000001fff547819 */ /* 0x000fe40000011447 */
[----:B------:R-:W-:Y:S02]  /*0350*/  SHF.R.S32.HI R83, RZ, 0x1f, R70 ;  /* 0x0000001fff537819 */ /* 0x000fe40000011446 */
[----:B------:R-:W-:Y:S02]  /*0360*/  SHF.R.S32.HI R82, RZ, 0x1f, R76 ;  /* 0x0000001fff527819 */ /* 0x000fe4000001144c */
[----:B-1-3--:R-:W-:-:S07]  /*0370*/  LOP3.LUT R74, R2, 0xffff, RZ, 0xc0, !PT ;  /* 0x0000ffff024a7812 */ /* 0x00afce00078ec0ff */
.L_x_1564:
[----:B0-----:R-:W0:Y:S01]  /*0380*/  LDC R10, c[0x0][0x410] ;  /* 0x00010400ff0a7b82 */ /* 0x001e220000000800 */
[----:B-1----:R-:W1:Y:S01]  /*0390*/  LDCU.128 UR16, c[0x0][0x400] ;  /* 0x00008000ff1077ac */ /* 0x002e620008000c00 */
[----:B------:R-:W-:Y:S02]  /*03a0*/  ISETP.GE.AND P0, PT, R67, RZ, PT ;  /* 0x000000ff4300720c */ /* 0x000fe40003f06270 */
[----:B------:R-:W-:Y:S02]  /*03b0*/  CS2R R64, SRZ ;  /* 0x0000000000407805 */ /* 0x000fe4000001ff00 */
[----:B-1----:R-:W-:Y:S02]  /*03c0*/  ISETP.GE.U32.AND P5, PT, R4, UR16, PT ;  /* 0x0000001004007c0c */ /* 0x002fe4000bfa6070 */
[----:B------:R-:W-:Y:S02]  /*03d0*/  ISETP.GE.U32.AND P4, PT, R75, UR16, PT ;  /* 0x000000104b007c0c */ /* 0x000fe4000bf86070 */
[----:B------:R-:W-:-:S02]  /*03e0*/  ISETP.GE.AND.EX P5, PT, R88, UR17, PT, P5 ;  /* 0x0000001158007c0c */ /* 0x000fc4000bfa6350 */
[----:B0-----:R-:W-:Y:S02]  /*03f0*/  IABS R7, R10 ;  /* 0x0000000a00077213 */ /* 0x001fe40000000000 */
[----:B------:R-:W-:Y:S02]  /*0400*/  ISETP.GE.AND.EX P4, PT, R87, UR17, PT, P4 ;  /* 0x0000001157007c0c */ /* 0x000fe4000bf86340 */
[----:B------:R-:W0:Y:S07]  /*0410*/  I2F.RP R6, R7 ;  /* 0x0000000700067306 */ /* 0x000e2e0000209400 */
[----:B------:R-:W1:Y:S01]  /*0420*/  @!P5 LDC.64 R28, c[0x0][0x3a0] ;  /* 0x0000e800ff1cdb82 */ /* 0x000e620000000a00 */
[----:B0-----:R-:W0:Y:S07]  /*0430*/  MUFU.RCP R6, R6 ;  /* 0x0000000600067308 */ /* 0x001e2e0000001000 */
[----:B------:R-:W2:Y:S08]  /*0440*/  @!P4 LDC.64 R16, c[0x0][0x3f8] ;  /* 0x0000fe00ff10cb82 */ /* 0x000eb00000000a00 */
[----:B------:R-:W3:Y:S08]  /*0450*/  @!P4 LDC.64 R14, c[0x0][0x3a0] ;  /* 0x0000e800ff0ecb82 */ /* 0x000ef00000000a00 */
[----:B------:R-:W4:Y:S01]  /*0460*/  @!P4 LDC.64 R24, c[0x0][0x398] ;  /* 0x0000e600ff18cb82 */ /* 0x000f220000000a00 */
[----:B0-----:R-:W-:-:S04]  /*0470*/  IADD3 R2, PT, PT, R6, 0xffffffe, RZ ;  /* 0x0ffffffe06027810 */ /* 0x001fc80007ffe0ff */
        /* <DEDUP_REMOVED lines=22> */
[----:B------:R-:W-:-:S02]  /*05e0*/  MOV R8, R3 ;  /* 0x0000000300087202 */ /* 0x000fc40000000f00 */
[----:B------:R-:W-:Y:S01]  /*05f0*/  SEL R69, R7, R6, !P2 ;  /* 0x0000000607457207 */ /* 0x000fe20005000000 */
[----:B------:R-:W0:Y:S01]  /*0600*/  @!P5 LDC.64 R2, c[0x0][0x3f8] ;  /* 0x0000fe00ff02db82 */ /* 0x000e220000000a00 */
[----:B------:R-:W-:Y:S02]  /*0610*/  @!P1 IADD3 R8, PT, PT, -R8, RZ, RZ ;  /* 0x000000ff08089210 */ /* 0x000fe40007ffe1ff */
[----:B------:R-:W-:Y:S01]  /*0620*/  ISETP.GE.U32.AND P3, PT, R73, UR16, PT ;  /* 0x0000001049007c0c */ /* 0x000fe2000bf66070 */
[----:B------:R-:W-:Y:S01]  /*0630*/  IMAD R44, R69, 0x28, RZ ;  /* 0x00000028452c7824 */ /* 0x000fe200078e02ff */
[----:B------:R-:W-:Y:S02]  /*0640*/  SEL R7, R7, R8, !P2 ;  /* 0x0000000807077207 */ /* 0x000fe40005000000 */
[----:B------:R-:W-:Y:S02]  /*0650*/  ISETP.GE.AND.EX P3, PT, R86, UR17, PT, P3 ;  /* 0x0000001156007c0c */ /* 0x000fe4000bf66330 */
[----:B------:R-:W-:-:S02]  /*0660*/  SHF.R.S32.HI R6, RZ, 0x1f, R7 ;  /* 0x0000001fff067819 */ /* 0x000fc40000011407 */
[----:B------:R-:W-:Y:S02]  /*0670*/  IADD3 R10, P0, PT, R44, R74, RZ ;  /* 0x0000004a2c0a7210 */ /* 0x000fe40007f1e0ff */
[----:B------:R-:W-:Y:S01]  /*0680*/  ISETP.GE.U32.AND P2, PT, R71, UR16, PT ;  /* 0x0000001047007c0c */ /* 0x000fe2000bf46070 */
[----:B------:R-:W-:Y:S01]  /*0690*/  IMAD R6, R6, UR18, RZ ;  /* 0x0000001206067c24 */ /* 0x000fe2000f8e02ff */
[----:B------:R-:W-:Y:S02]  /*06a0*/  LEA.HI.X.SX32 R11, R44, RZ, 0x1, P0 ;  /* 0x000000ff2c0b7211 */ /* 0x000fe400000f0eff */
[----:B------:R-:W-:Y:S01]  /*06b0*/  ISETP.GE.U32.AND P0, PT, R72, UR16, PT ;  /* 0x0000001048007c0c */ /* 0x000fe2000bf06070 */
[C---:B------:R-:W-:Y:S01]  /*06c0*/  IMAD R13, R7.reuse, UR19, R6 ;  /* 0x00000013070d7c24 */ /* 0x040fe2000f8e0206 */
[----:B------:R-:W-:Y:S01]  /*06d0*/  ISETP.GE.AND.EX P2, PT, R84, UR17, PT, P2 ;  /* 0x0000001154007c0c */ /* 0x000fe2000bf46320 */
[----:B------:R-:W-:Y:S01]  /*06e0*/  IMAD.WIDE.U32 R10, R7, UR18, R10 ;  /* 0x00000012070a7c25 */ /* 0x000fe2000f8e000a */
[----:B------:R-:W-:Y:S01]  /*06f0*/  ISETP.GE.AND.EX P0, PT, R85, UR17, PT, P0 ;  /* 0x0000001155007c0c */ /* 0x000fe2000bf06300 */
[----:B------:R-:W1:Y:S02]  /*0700*/  @!P5 LDC.64 R6, c[0x0][0x398] ;  /* 0x0000e600ff06db82 */ /* 0x000e640000000a00 */
[----:B0-----:R-:W-:Y:S01]  /*0710*/  @!P5 IMAD R8, R88, R2, RZ ;  /* 0x000000025808d224 */ /* 0x001fe200078e02ff */
[----:B------:R-:W-:-:S02]  /*0720*/  IADD3 R13, PT, PT, R11, R13, RZ ;  /* 0x0000000d0b0d7210 */ /* 0x000fc40007ffe0ff */
[----:B------:R-:W-:Y:S01]  /*0730*/  @!P5 MOV R12, R10 ;  /* 0x0000000a000cd202 */ /* 0x000fe20000000f00 */
[C---:B------:R-:W-:Y:S02]  /*0740*/  @!P5 IMAD R9, R4.reuse, R3, R8 ;  /* 0x000000030409d224 */ /* 0x040fe400078e0208 */
[----:B--2---:R-:W-:Y:S01]  /*0750*/  @!P4 IMAD R8, R87, R16, RZ ;  /* 0x000000105708c224 */ /* 0x004fe200078e02ff */
[----:B------:R-:W0:Y:S01]  /*0760*/  @!P3 LDC.64 R22, c[0x0][0x3f8] ;  /* 0x0000fe00ff16bb82 */ /* 0x000e220000000a00 */
[----:B------:R-:W-:-:S04]  /*0770*/  @!P5 IMAD.WIDE.U32 R2, R4, R2, R12 ;  /* 0x000000020402d225 */ /* 0x000fc800078e000c */
[----:B------:R-:W-:Y:S01]  /*0780*/  @!P4 IMAD R19, R75, R17, R8 ;  /* 0x000000114b13c224 */ /* 0x000fe200078e0208 */
[----:B------:R-:W-:Y:S02]  /*0790*/  @!P5 IADD3 R3, PT, PT, R3, R9, RZ ;  /* 0x000000090303d210 */ /* 0x000fe40007ffe0ff */
[C---:B------:R-:W-:Y:S01]  /*07a0*/  @!P5 SHF.L.U32 R9, R2.reuse, 0x2, RZ ;  /* 0x000000020209d819 */ /* 0x040fe200000006ff */
[----:B------:R-:W2:Y:S01]  /*07b0*/  @!P3 LDC.64 R20, c[0x0][0x3a0] ;  /* 0x0000e800ff14bb82 */ /* 0x000ea20000000a00 */
[----:B------:R-:W-:Y:S02]  /*07c0*/  @!P5 SHF.L.U64.HI R18, R2, 0x2, R3 ;  /* 0x000000020212d819 */ /* 0x000fe40000010203 */
[C---:B------:R-:W-:Y:S02]  /*07d0*/  @!P5 IADD3 R28, P1, PT, R9.reuse, R28, RZ ;  /* 0x0000001c091cd210 */ /* 0x040fe40007f3e0ff */
[----:B------:R-:W-:Y:S02]  /*07e0*/  @!P4 MOV R8, R10 ;  /* 0x0000000a0008c202 */ /* 0x000fe40000000f00 */
[----:B-1----:R-:W-:Y:S01]  /*07f0*/  @!P5 IADD3 R6, P6, PT, R9, R6, RZ ;  /* 0x000000060906d210 */ /* 0x002fe20007fde0ff */
[----:B------:R-:W1:Y:S01]  /*0800*/  @!P0 LDC.64 R2, c[0x0][0x3f8] ;  /* 0x0000fe00ff028b82 */ /* 0x000e620000000a00 */
[----:B------:R-:W-:-:S02]  /*0810*/  @!P4 MOV R9, R13 ;  /* 0x0000000d0009c202 */ /* 0x000fc40000000f00 */
[C---:B------:R-:W-:Y:S02]  /*0820*/  @!P5 IADD3.X R29, PT, PT, R18.reuse, R29, RZ, P1, !PT ;  /* 0x0000001d121dd210 */ /* 0x040fe40000ffe4ff */
[----:B------:R-:W-:Y:S01]  /*0830*/  @!P5 IADD3.X R7, PT, PT, R18, R7, RZ, P6, !PT ;  /* 0x000000071207d210 */ /* 0x000fe200037fe4ff */
[----:B------:R-:W-:Y:S02]  /*0840*/  @!P4 IMAD.WIDE.U32 R16, R75, R16, R8 ;  /* 0x000000104b10c225 */ /* 0x000fe400078e0008 */
[----:B------:R-:W2:Y:S01]  /*0850*/  @!P3 LDC.64 R8, c[0x0][0x398] ;  /* 0x0000e600ff08bb82 */ /* 0x000ea20000000a00 */
[----:B------:R-:W-:Y:S01]  /*0860*/  CS2R R62, SRZ ;  /* 0x00000000003e7805 */ /* 0x000fe2000001ff00 */
[----:B0-----:R-:W-:Y:S01]  /*0870*/  @!P3 IMAD R26, R86, R22, RZ ;  /* 0x00000016561ab224 */ /* 0x001fe200078e02ff */
[----:B------:R-:W-:Y:S01]  /*0880*/  @!P4 IADD3 R17, PT, PT, R17, R19, RZ ;  /* 0x000000131111c210 */ /* 0x000fe20007ffe0ff */
[----:B------:R-:W5:Y:S01]  /*0890*/  @!P5 LDG.E.64 R64, desc[UR8][R28.64] ;  /* 0x000000081c40d981 */ /* 0x000f62000c1e1b00 */
[C---:B------:R-:W-:Y:S01]  /*08a0*/  @!P4 SHF.L.U32 R31, R16.reuse, 0x2, RZ ;  /* 0x00000002101fc819 */ /* 0x040fe200000006ff */
[----:B------:R-:W-:Y:S01]  /*08b0*/  @!P3 IMAD R33, R73, R23, R26 ;  /* 0x000000174921b224 */ /* 0x000fe200078e021a */
[----:B------:R-:W-:Y:S01]  /*08c0*/  @!P4 SHF.L.U64.HI R30, R16, 0x2, R17 ;  /* 0x00000002101ec819 */ /* 0x000fe20000010211 */
[----:B------:R-:W0:Y:S01]  /*08d0*/  @!P0 LDC.64 R18, c[0x0][0x3a0] ;  /* 0x0000e800ff128b82 */ /* 0x000e220000000a00 */
[----:B------:R-:W-:-:S02]  /*08e0*/  @!P3 MOV R16, R10 ;  /* 0x0000000a0010b202 */ /* 0x000fc40000000f00 */
[-C--:B------:R-:W-:Y:S02]  /*08f0*/  @!P3 MOV R17, R13.reuse ;  /* 0x0000000d0011b202 */ /* 0x080fe40000000f00 */
[C---:B---3--:R-:W-:Y:S02]  /*0900*/  @!P4 IADD3 R14, P1, PT, R31.reuse, R14, RZ ;  /* 0x0000000e1f0ec210 */ /* 0x048fe40007f3e0ff */
[----:B----4-:R-:W-:Y:S01]  /*0910*/  @!P4 IADD3 R24, P6, PT, R31, R24, RZ ;  /* 0x000000181f18c210 */ /* 0x010fe20007fde0ff */
[----:B------:R-:W-:Y:S01]  /*0920*/  @!P3 IMAD.WIDE.U32 R16, R73, R22, R16 ;  /* 0x000000164910b225 */ /* 0x000fe200078e0010 */
[----:B------:R-:W3:Y:S01]  /*0930*/  @!P0 LDC.64 R36, c[0x0][0x398] ;  /* 0x0000e600ff248b82 */ /* 0x000ee20000000a00 */
[----:B------:R-:W-:Y:S02]  /*0940*/  @!P0 MOV R23, R13 ;  /* 0x0000000d00178202 */ /* 0x000fe40000000f00 */
[----:B-1----:R-:W-:Y:S01]  /*0950*/  @!P0 IMAD R22, R85, R2, RZ ;  /* 0x0000000255168224 */ /* 0x002fe200078e02ff */
[----:B------:R-:W-:-:S02]  /*0960*/  @!P3 IADD3 R17, PT, PT, R17, R33, RZ ;  /* 0x000000211111b210 */ /* 0x000fc40007ffe0ff */
[----:B------:R-:W-:Y:S01]  /*0970*/  @!P4 IADD3.X R25, PT, PT, R30, R25, RZ, P6, !PT ;  /* 0x000000191e19c210 */ /* 0x000fe200037fe4ff */
[----:B------:R-:W-:Y:S01]  /*0980*/  @!P0 IMAD R31, R72, R3, R22 ;  /* 0x00000003481f8224 */ /* 0x000fe200078e0216 */
[----:B------:R-:W-:Y:S01]  /*0990*/  @!P0 MOV R22, R10 ;  /* 0x0000000a00168202 */ /* 0x000fe20000000f00 */
[----:B------:R-:W1:Y:S01]  /*09a0*/  @!P2 LDC.64 R26, c[0x0][0x3f8] ;  /* 0x0000fe00ff1aab82 */ /* 0x000e620000000a00 */
[----:B------:R-:W-:-:S03]  /*09b0*/  @!P4 IADD3.X R15, PT, PT, R30, R15, RZ, P1, !PT ;  /* 0x0000000f1e0fc210 */ /* 0x000fc60000ffe4ff */
[----:B------:R-:W-:Y:S01]  /*09c0*/  @!P0 IMAD.WIDE.U32 R2, R72, R2, R22 ;  /* 0x0000000248028225 */ /* 0x000fe200078e0016 */
[C---:B------:R-:W-:Y:S01]  /*09d0*/  @!P3 SHF.L.U32 R23, R16.reuse, 0x2, RZ ;  /* 0x000000021017b819 */ /* 0x040fe200000006ff */
[----:B------:R-:W5:Y:S01]  /*09e0*/  @!P4 LDG.E.64 R62, desc[UR8][R14.64] ;  /* 0x000000080e3ec981 */ /* 0x000f62000c1e1b00 */
[----:B------:R-:W-:Y:S01]  /*09f0*/  @!P3 SHF.L.U64.HI R16, R16, 0x2, R17 ;  /* 0x000000021010b819 */ /* 0x000fe20000010211 */
[----:B------:R-:W4:Y:S01]  /*0a00*/  @!P2 LDC.64 R34, c[0x0][0x3a0] ;  /* 0x0000e800ff22ab82 */ /* 0x000f220000000a00 */
[----:B------:R-:W-:Y:S02]  /*0a10*/  @!P0 IADD3 R17, PT, PT, R3, R31, RZ ;  /* 0x0000001f03118210 */ /* 0x000fe40007ffe0ff */
[----:B--2---:R-:W-:Y:S02]  /*0a20*/  @!P3 IADD3 R20, P6, PT, R23, R20, RZ ;  /* 0x000000141714b210 */ /* 0x004fe40007fde0ff */
[----:B------:R-:W-:Y:S02]  /*0a30*/  @!P0 SHF.L.U32 R3, R2, 0x2, RZ ;  /* 0x0000000202038819 */ /* 0x000fe400000006ff */
[----:B------:R-:W-:-:S02]  /*0a40*/  @!P3 IADD3.X R21, PT, PT, R16, R21, RZ, P6, !PT ;  /* 0x000000151015b210 */ /* 0x000fc400037fe4ff */
[----:B------:R-:W-:Y:S02]  /*0a50*/  @!P0 SHF.L.U64.HI R2, R2, 0x2, R17 ;  /* 0x0000000202028819 */ /* 0x000fe40000010211 */
[----:B0-----:R-:W-:Y:S02]  /*0a60*/  @!P0 IADD3 R18, P6, PT, R3, R18, RZ ;  /* 0x0000001203128210 */ /* 0x001fe40007fde0ff */
[----:B------:R-:W-:Y:S02]  /*0a70*/  @!P3 IADD3 R8, P1, PT, R23, R8, RZ ;  /* 0x000000081708b210 */ /* 0x000fe40007f3e0ff */
[----:B------:R-:W-:Y:S01]  /*0a80*/  @!P0 IADD3.X R19, PT, PT, R2, R19, RZ, P6, !PT ;  /* 0x0000001302138210 */ /* 0x000fe200037fe4ff */
[----:B------:R-:W0:Y:S01]  /*0a90*/  @!P2 LDC.64 R22, c[0x0][0x398] ;  /* 0x0000e600ff16ab82 */ /* 0x000e220000000a00 */
[----:B---3--:R-:W-:Y:S02]  /*0aa0*/  @!P0 IADD3 R36, P6, PT, R3, R36, RZ ;  /* 0x0000002403248210 */ /* 0x008fe40007fde0ff */
[----:B------:R-:W-:Y:S01]  /*0ab0*/  @!P3 IADD3.X R9, PT, PT, R16, R9, RZ, P1, !PT ;  /* 0x000000091009b210 */ /* 0x000fe20000ffe4ff */
[----:B-1----:R-:W-:Y:S01]  /*0ac0*/  @!P2 IMAD R16, R84, R26, RZ ;  /* 0x0000001a5410a224 */ /* 0x002fe200078e02ff */
[----:B------:R-:W-:-:S02]  /*0ad0*/  @!P0 IADD3.X R37, PT, PT, R2, R37, RZ, P6, !PT ;  /* 0x0000002502258210 */ /* 0x000fc400037fe4ff */
[----:B------:R-:W-:Y:S01]  /*0ae0*/  @!P2 MOV R2, R10 ;  /* 0x0000000a0002a202 */ /* 0x000fe20000000f00 */
[C---:B------:R-:W-:Y:S01]  /*0af0*/  @!P2 IMAD R31, R71.reuse, R27, R16 ;  /* 0x0000001b471fa224 */ /* 0x040fe200078e0210 */
[----:B------:R-:W-:Y:S02]  /*0b00*/  @!P2 MOV R3, R13 ;  /* 0x0000000d0003a202 */ /* 0x000fe40000000f00 */
[----:B------:R-:W-:Y:S01]  /*0b10*/  ISETP.GE.U32.AND P1, PT, R70, UR16, PT ;  /* 0x0000001046007c0c */ /* 0x000fe2000bf26070 */
[----:B------:R-:W-:Y:S01]  /*0b20*/  @!P2 IMAD.WIDE.U32 R26, R71, R26, R2 ;  /* 0x0000001a471aa225 */ /* 0x000fe200078e0002 */
[----:B------:R-:W-:Y:S02]  /*0b30*/  MOV R3, RZ ;  /* 0x000000ff00037202 */ /* 0x000fe40000000f00 */
[----:B------:R-:W-:Y:S02]  /*0b40*/  MOV R2, RZ ;  /* 0x000000ff00027202 */ /* 0x000fe40000000f00 */
[----:B------:R-:W-:-:S04]  /*0b50*/  ISETP.GE.AND.EX P1, PT, R83, UR17, PT, P1 ;  /* 0x0000001153007c0c */ /* 0x000fc8000bf26310 */
[----:B------:R1:W5:Y:S09]  /*0b60*/  @!P5 LDG.E.64 R2, desc[UR8][R6.64] ;  /* 0x000000080602d981 */ /* 0x000372000c1e1b00 */
[----:B------:R-:W2:Y:S08]  /*0b70*/  @!P1 LDC.64 R16, c[0x0][0x3f8] ;  /* 0x0000fe00ff109b82 */ /* 0x000eb00000000a00 */
[----:B-1----:R-:W1:Y:S01]  /*0b80*/  LDC.64 R6, c[0x0][0x3b8] ;  /* 0x0000ee00ff067b82 */ /* 0x002e620000000a00 */
[----:B------:R-:W-:-:S02]  /*0b90*/  CS2R R14, SRZ ;  /* 0x00000000000e7805 */ /* 0x000fc4000001ff00 */
[----:B------:R-:W-:Y:S02]  /*0ba0*/  ISETP.GE.U32.AND P5, PT, R77, UR16, PT ;  /* 0x000000104d007c0c */ /* 0x000fe4000bfa6070 */
[----:B------:R-:W-:Y:S02]  /*0bb0*/  @!P2 IADD3 R31, PT, PT, R27, R31, RZ ;  /* 0x0000001f1b1fa210 */ /* 0x000fe40007ffe0ff */
[----:B------:R-:W-:Y:S01]  /*0bc0*/  @!P2 SHF.L.U32 R27, R26, 0x2, RZ ;  /* 0x000000021a1ba819 */ /* 0x000fe200000006ff */
[----:B------:R3:W5:Y:S01]  /*0bd0*/  @!P4 LDG.E.64 R14, desc[UR8][R24.64] ;  /* 0x00000008180ec981 */ /* 0x000762000c1e1b00 */
[----:B------:R-:W-:Y:S02]  /*0be0*/  ISETP.GE.AND.EX P5, PT, R89, UR17, PT, P5 ;  /* 0x0000001159007c0c */ /* 0x000fe4000bfa6350 */
[----:B------:R-:W-:Y:S02]  /*0bf0*/  ISETP.GE.U32.AND P4, PT, R76, UR16, PT ;  /* 0x000000104c007c0c */ /* 0x000fe4000bf86070 */
[----:B------:R-:W-:Y:S01]  /*0c00*/  @!P2 SHF.L.U64.HI R28, R26, 0x2, R31 ;  /* 0x000000021a1ca819 */ /* 0x000fe2000001021f */
[----:B-1----:R-:W-:Y:S01]  /*0c10*/  IMAD.WIDE R6, R67, 0x8, R6 ;  /* 0x0000000843067825 */ /* 0x002fe200078e0206 */
[----:B----4-:R-:W-:Y:S01]  /*0c20*/  @!P2 IADD3 R34, P6, PT, R27, R34, RZ ;  /* 0x000000221b22a210 */ /* 0x010fe20007fde0ff */
[----:B---3--:R-:W1:Y:S04]  /*0c30*/  @!P1 LDC.64 R24, c[0x0][0x3a0] ;  /* 0x0000e800ff189b82 */ /* 0x008e680000000a00 */
[----:B------:R-:W3:Y:S01]  /*0c40*/  LDG.E.64 R6, desc[UR8][R6.64] ;  /* 0x0000000806067981 */ /* 0x000ee2000c1e1b00 */
[----:B--2---:R-:W-:Y:S01]  /*0c50*/  @!P1 IMAD R26, R83, R16, RZ ;  /* 0x00000010531a9224 */ /* 0x004fe200078e02ff */
[----:B------:R-:W-:-:S02]  /*0c60*/  ISETP.GE.AND.EX P4, PT, R82, UR17, PT, P4 ;  /* 0x0000001152007c0c */ /* 0x000fc4000bf86340 */
[----:B------:R-:W-:Y:S01]  /*0c70*/  @!P2 IADD3.X R35, PT, PT, R28, R35, RZ, P6, !PT ;  /* 0x000000231c23a210 */ /* 0x000fe200037fe4ff */
[----:B------:R-:W-:Y:S01]  /*0c80*/  @!P1 IMAD R29, R70, R17, R26 ;  /* 0x00000011461d9224 */ /* 0x000fe200078e021a */
[----:B0-----:R-:W-:Y:S01]  /*0c90*/  @!P2 IADD3 R22, P6, PT, R27, R22, RZ ;  /* 0x000000161b16a210 */ /* 0x001fe20007fde0ff */
[----:B------:R-:W0:Y:S01]  /*0ca0*/  @!P5 LDC.64 R38, c[0x0][0x3f8] ;  /* 0x0000fe00ff26db82 */ /* 0x000e220000000a00 */
[----:B------:R-:W-:Y:S02]  /*0cb0*/  @!P1 MOV R26, R10 ;  /* 0x0000000a001a9202 */ /* 0x000fe40000000f00 */
[----:B------:R-:W-:-:S03]  /*0cc0*/  @!P1 MOV R27, R13 ;  /* 0x0000000d001b9202 */ /* 0x000fc60000000f00 */
[----:B------:R-:W-:Y:S02]  /*0cd0*/  @!P1 IMAD.WIDE.U32 R16, R70, R16, R26 ;  /* 0x0000001046109225 */ /* 0x000fe400078e001a */
[----:B------:R-:W2:Y:S03]  /*0ce0*/  @!P4 LDC.64 R40, c[0x0][0x3f8] ;  /* 0x0000fe00ff28cb82 */ /* 0x000ea60000000a00 */
[----:B------:R-:W-:-:S05]  /*0cf0*/  @!P1 IADD3 R17, PT, PT, R17, R29, RZ ;  /* 0x0000001d11119210 */ /* 0x000fca0007ffe0ff */
[----:B------:R-:W4:Y:S01]  /*0d00*/  @!P1 LDC.64 R26, c[0x0][0x398] ;  /* 0x0000e600ff1a9b82 */ /* 0x000f220000000a00 */
[C---:B------:R-:W-:Y:S02]  /*0d10*/  @!P1 SHF.L.U32 R29, R16.reuse, 0x2, RZ ;  /* 0x00000002101d9819 */ /* 0x040fe400000006ff */
[----:B------:R-:W-:Y:S02]  /*0d20*/  CS2R R58, SRZ ;  /* 0x00000000003a7805 */ /* 0x000fe4000001ff00 */
[----:B------:R-:W-:Y:S02]  /*0d30*/  @!P1 SHF.L.U64.HI R30, R16, 0x2, R17 ;  /* 0x00000002101e9819 */ /* 0x000fe40000010211 */
[----:B------:R-:W-:Y:S02]  /*0d40*/  CS2R R16, SRZ ;  /* 0x0000000000107805 */ /* 0x000fe4000001ff00 */
[----:B------:R1:W5:Y:S01]  /*0d50*/  @!P3 LDG.E.64 R58, desc[UR8][R20.64] ;  /* 0x00000008143ab981 */ /* 0x000362000c1e1b00 */
[----:B------:R-:W2:Y:S03]  /*0d60*/  @!P5 LDC.64 R32, c[0x0][0x3a0] ;  /* 0x0000e800ff20db82 */ /* 0x000ea60000000a00 */
[----:B------:R1:W5:Y:S01]  /*0d70*/  @!P3 LDG.E.64 R16, desc[UR8][R8.64] ;  /* 0x000000080810b981 */ /* 0x000362000c1e1b00 */
[----:B------:R-:W-:-:S02]  /*0d80*/  ISETP.NE.AND P3, PT, RZ, UR12, PT ;  /* 0x0000000cff007c0c */ /* 0x000fc4000bf65270 */
[----:B------:R-:W-:Y:S01]  /*0d90*/  @!P2 IADD3.X R23, PT, PT, R28, R23, RZ, P6, !PT ;  /* 0x000000171c17a210 */ /* 0x000fe200037fe4ff */
[----:B0-----:R-:W-:Y:S01]  /*0da0*/  @!P5 IMAD R28, R89, R38, RZ ;  /* 0x00000026591cd224 */ /* 0x001fe200078e02ff */
[----:B-1----:R-:W-:Y:S02]  /*0db0*/  @!P1 IADD3 R24, P6, PT, R29, R24, RZ ;  /* 0x000000181d189210 */ /* 0x002fe40007fde0ff */
[----:B------:R-:W-:Y:S02]  /*0dc0*/  @!P5 MOV R20, R10 ;  /* 0x0000000a0014d202 */ /* 0x000fe40000000f00 */
[----:B------:R-:W-:Y:S01]  /*0dd0*/  @!P5 MOV R21, R13 ;  /* 0x0000000d0015d202 */ /* 0x000fe20000000f00 */
[----:B------:R-:W0:Y:S01]  /*0de0*/  @!P5 LDC.64 R8, c[0x0][0x398] ;  /* 0x0000e600ff08db82 */ /* 0x000e220000000a00 */
[----:B------:R-:W-:Y:S01]  /*0df0*/  @!P1 IADD3.X R25, PT, PT, R30, R25, RZ, P6, !PT ;  /* 0x000000191e199210 */ /* 0x000fe200037fe4ff */
[----:B------:R-:W-:Y:S01]  /*0e00*/  @!P5 IMAD R43, R77, R39, R28 ;  /* 0x000000274d2bd224 */ /* 0x000fe200078e021c */
[----:B----4-:R-:W-:Y:S01]  /*0e10*/  @!P1 IADD3 R26, P6, PT, R29, R26, RZ ;  /* 0x0000001a1d1a9210 */ /* 0x010fe20007fde0ff */
[----:B------:R-:W-:-:S04]  /*0e20*/  @!P5 IMAD.WIDE.U32 R38, R77, R38, R20 ;  /* 0x000000264d26d225 */ /* 0x000fc800078e0014 */
[----:B------:R-:W1:Y:S01]  /*0e30*/  @!P4 LDC.64 R28, c[0x0][0x3a0] ;  /* 0x0000e800ff1ccb82 */ /* 0x000e620000000a00 */
[----:B--2---:R-:W-:Y:S01]  /*0e40*/  @!P4 IMAD R42, R82, R40, RZ ;  /* 0x00000028522ac224 */ /* 0x004fe200078e02ff */
[----:B------:R-:W-:Y:S02]  /*0e50*/  @!P1 IADD3.X R27, PT, PT, R30, R27, RZ, P6, !PT ;  /* 0x0000001b1e1b9210 */ /* 0x000fe400037fe4ff */
[----:B------:R-:W-:Y:S01]  /*0e60*/  @!P5 IADD3 R39, PT, PT, R39, R43, RZ ;  /* 0x0000002b2727d210 */ /* 0x000fe20007ffe0ff */
[----:B------:R-:W-:-:S03]  /*0e70*/  @!P4 IMAD R41, R76, R41, R42 ;  /* 0x000000294c29c224 */ /* 0x000fc600078e022a */
[----:B------:R-:W2:Y:S01]  /*0e80*/  @P3 LDC.64 R20, c[0x0][0x3b0] ;  /* 0x0000ec00ff143b82 */ /* 0x000ea20000000a00 */
[----:B------:R-:W-:Y:S02]  /*0e90*/  @!P4 MOV R42, R10 ;  /* 0x0000000a002ac202 */ /* 0x000fe40000000f00 */
[----:B------:R-:W-:-:S05]  /*0ea0*/  @!P4 MOV R43, R13 ;  /* 0x0000000d002bc202 */ /* 0x000fca0000000f00 */
[----:B------:R-:W4:Y:S01]  /*0eb0*/  @!P4 LDC.64 R30, c[0x0][0x398] ;  /* 0x0000e600ff1ecb82 */ /* 0x000f220000000a00 */
[----:B------:R-:W-:Y:S01]  /*0ec0*/  @!P5 SHF.L.U32 R45, R38, 0x2, RZ ;  /* 0x00000002262dd819 */ /* 0x000fe200000006ff */
[----:B------:R-:W-:Y:S01]  /*0ed0*/  @!P4 IMAD.WIDE.U32 R42, R76, R40, R42 ;  /* 0x000000284c2ac225 */ /* 0x000fe200078e002a */
[----:B------:R-:W-:Y:S02]  /*0ee0*/  @!P5 SHF.L.U64.HI R46, R38, 0x2, R39 ;  /* 0x00000002262ed819 */ /* 0x000fe40000010227 */
[----:B------:R-:W-:Y:S02]  /*0ef0*/  @!P5 IADD3 R32, P6, PT, R45, R32, RZ ;  /* 0x000000202d20d210 */ /* 0x000fe40007fde0ff */
[----:B------:R-:W-:Y:S01]  /*0f00*/  @!P4 IADD3 R43, PT, PT, R43, R41, RZ ;  /* 0x000000292b2bc210 */ /* 0x000fe20007ffe0ff */
[----:B------:R-:W4:Y:S01]  /*0f10*/  LDC.64 R38, c[0x0][0x3a8] ;  /* 0x0000ea00ff267b82 */ /* 0x000f220000000a00 */
[----:B------:R-:W-:Y:S02]  /*0f20*/  @!P5 IADD3.X R33, PT, PT, R46, R33, RZ, P6, !PT ;  /* 0x000000212e21d210 */ /* 0x000fe400037fe4ff */
[----:B------:R-:W-:-:S02]  /*0f30*/  @!P4 SHF.L.U32 R41, R42, 0x2, RZ ;  /* 0x000000022a29c819 */ /* 0x000fc400000006ff */
[----:B0-----:R-:W-:Y:S02]  /*0f40*/  @!P5 IADD3 R8, P6, PT, R45, R8, RZ ;  /* 0x000000082d08d210 */ /* 0x001fe40007fde0ff */
[----:B------:R-:W-:Y:S02]  /*0f50*/  @!P4 SHF.L.U64.HI R42, R42, 0x2, R43 ;  /* 0x000000022a2ac819 */ /* 0x000fe4000001022b */
[----:B------:R-:W-:Y:S02]  /*0f60*/  IADD3 R43, PT, PT, R44, R74, RZ ;  /* 0x0000004a2c2b7210 */ /* 0x000fe40007ffe0ff */
[----:B------:R-:W-:Y:S02]  /*0f70*/  @!P5 IADD3.X R9, PT, PT, R46, R9, RZ, P6, !PT ;  /* 0x000000092e09d210 */ /* 0x000fe400037fe4ff */
[----:B-1----:R-:W-:Y:S01]  /*0f80*/  @!P4 IADD3 R28, P6, PT, R41, R28, RZ ;  /* 0x0000001c291cc210 */ /* 0x002fe20007fde0ff */
[----:B--2---:R-:W-:-:S03]  /*0f90*/  @P3 IMAD.WIDE R20, R43, 0x2, R20 ;  /* 0x000000022b143825 */ /* 0x004fc600078e0214 */
[----:B------:R-:W-:Y:S02]  /*0fa0*/  @!P4 IADD3.X R29, PT, PT, R42, R29, RZ, P6, !PT ;  /* 0x0000001d2a1dc210 */ /* 0x000fe400037fe4ff */
[----:B----4-:R-:W-:Y:S01]  /*0fb0*/  @!P4 IADD3 R30, P6, PT, R41, R30, RZ ;  /* 0x0000001e291ec210 */ /* 0x010fe20007fde0ff */
[----:B------:R-:W2:Y:S04]  /*0fc0*/  @P3 LDG.E.U16 R40, desc[UR8][R20.64] ;  /* 0x0000000814283981 */ /* 0x000ea8000c1e1500 */
[----:B------:R0:W4:Y:S02]  /*0fd0*/  @P3 LDG.E.U16 R41, desc[UR8][R20.64+0x2] ;  /* 0x0000020814293981 */ /* 0x000124000c1e1500 */
[----:B0-----:R-:W-:Y:S01]  /*0fe0*/  CS2R R20, SRZ ;  /* 0x0000000000147805 */ /* 0x001fe2000001ff00 */
[----:B------:R-:W-:-:S05]  /*0ff0*/  IMAD.WIDE R38, R43, 0x2, R38 ;  /* 0x000000022b267825 */ /* 0x000fca00078e0226 */
[----:B------:R0:W5:Y:S01]  /*1000*/  @!P2 LDG.E.64 R20, desc[UR8][R22.64] ;  /* 0x000000081614a981 */ /* 0x000162000c1e1b00 */
[----:B------:R-:W-:Y:S02]  /*1010*/  @!P4 IADD3.X R31, PT, PT, R42, R31, RZ, P6, !PT ;  /* 0x0000001f2a1fc210 */ /* 0x000fe400037fe4ff */
[----:B------:R-:W-:Y:S02]  /*1020*/  CS2R R54, SRZ ;  /* 0x0000000000367805 */ /* 0x000fe4000001ff00 */
[----:B------:R-:W-:Y:S01]  /*1030*/  CS2R R50, SRZ ;  /* 0x0000000000327805 */ /* 0x000fe2000001ff00 */
[----:B------:R-:W4:Y:S04]  /*1040*/  LDG.E.U16 R42, desc[UR8][R38.64] ;  /* 0x00000008262a7981 */ /* 0x000f28000c1e1500 */
[----:B------:R-:W5:Y:S01]  /*1050*/  @!P2 LDG.E.64 R54, desc[UR8][R34.64] ;  /* 0x000000082236a981 */ /* 0x000f62000c1e1b00 */
[----:B0-----:R-:W-:-:S03]  /*1060*/  CS2R R22, SRZ ;  /* 0x0000000000167805 */ /* 0x001fc6000001ff00 */
[----:B------:R-:W5:Y:S04]  /*1070*/  @!P4 LDG.E.64 R50, desc[UR8][R28.64] ;  /* 0x000000081c32c981 */ /* 0x000f68000c1e1b00 */
[----:B------:R0:W5:Y:S04]  /*1080*/  @!P1 LDG.E.64 R22, desc[UR8][R26.64] ;  /* 0x000000081a169981 */ /* 0x000168000c1e1b00 */
[----:B------:R-:W4:Y:S01]  /*1090*/  LDG.E.U16 R38, desc[UR8][R38.64+0x2] ;  /* 0x0000020826267981 */ /* 0x000f22000c1e1500 */
[----:B0-----:R-:W-:-:S06]  /*10a0*/  CS2R R26, SRZ ;  /* 0x00000000001a7805 */ /* 0x001fcc000001ff00 */
[----:B------:R-:W5:Y:S01]  /*10b0*/  @!P4 LDG.E.64 R26, desc[UR8][R30.64] ;  /* 0x000000081e1ac981 */ /* 0x000f62000c1e1b00 */
[----:B------:R-:W-:-:S06]  /*10c0*/  CS2R R56, SRZ ;  /* 0x0000000000387805 */ /* 0x000fcc000001ff00 */
[----:B------:R0:W5:Y:S02]  /*10d0*/  @!P0 LDG.E.64 R56, desc[UR8][R18.64] ;  /* 0x0000000812388981 */ /* 0x000164000c1e1b00 */
[----:B0-----:R-:W-:-:S06]  /*10e0*/  CS2R R18, SRZ ;  /* 0x0000000000127805 */ /* 0x001fcc000001ff00 */
[----:B------:R-:W5:Y:S01]  /*10f0*/  @!P0 LDG.E.64 R18, desc[UR8][R36.64] ;  /* 0x0000000824128981 */ /* 0x000f62000c1e1b00 */
[----:B------:R-:W-:-:S06]  /*1100*/  CS2R R60, SRZ ;  /* 0x00000000003c7805 */ /* 0x000fcc000001ff00 */
[----:B------:R-:W5:Y:S01]  /*1110*/  @!P5 LDG.E.64 R60, desc[UR8][R32.64] ;  /* 0x00000008203cd981 */ /* 0x000f62000c1e1b00 */
[----:B------:R-:W-:Y:S01]  /*1120*/  CS2R R52, SRZ ;  /* 0x0000000000347805 */ /* 0x000fe2000001ff00 */
[----:B------:R-:W-:-:S05]  /*1130*/  UISETP.NE.AND UP1, UPT, UR12, URZ, UPT ;  /* 0x000000ff0c00728c */ /* 0x000fca000bf25270 */
[----:B------:R0:W5:Y:S01]  /*1140*/  @!P1 LDG.E.64 R52, desc[UR8][R24.64] ;  /* 0x0000000818349981 */ /* 0x000162000c1e1b00 */
[----:B------:R-:W-:Y:S01]  /*1150*/  UMOV UR10, 0x3f800000 ;  /* 0x3f800000000a7882 */ /* 0x000fe20000000000 */
[----:B0-----:R-:W-:-:S06]  /*1160*/  CS2R R24, SRZ ;  /* 0x0000000000187805 */ /* 0x001fcc000001ff00 */
[----:B------:R0:W5:Y:S01]  /*1170*/  @!P5 LDG.E.64 R24, desc[UR8][R8.64] ;  /* 0x000000080818d981 */ /* 0x000162000c1e1b00 */
        /* <DEDUP_REMOVED lines=9> */
[----:B------:R-:W-:Y:S02]  /*1210*/  CS2R R6, SRZ ;  /* 0x0000000000067805 */ /* 0x000fe4000001ff00 */
[----:B-1----:R-:W-:Y:S02]  /*1220*/  @P0 R2UR UR6, R32 ;  /* 0x00000000200602ca */ /* 0x002fe400000e0000 */
[----:B--2---:R-:W-:-:S11]  /*1230*/  @P3 SHF.L.U32 R6, R40, 0x10, RZ ;  /* 0x0000001028063819 */ /* 0x004fd600000006ff */
[----:B------:R-:W-:Y:S01]  /*1240*/  @UP0 UMOV UR10, UR6 ;  /* 0x00000006000a0c82 */ /* 0x000fe20008000000 */
[----:B----4-:R-:W-:Y:S02]  /*1250*/  @P3 SHF.L.U32 R7, R41, 0x10, RZ ;  /* 0x0000001029073819 */ /* 0x010fe400000006ff */
[----:B0-----:R-:W-:Y:S02]  /*1260*/  SHF.L.U32 R9, R42, 0x10, RZ ;  /* 0x000000102a097819 */ /* 0x001fe400000006ff */
[----:B------:R-:W-:Y:S01]  /*1270*/  SHF.L.U32 R8, R38, 0x10, RZ ;  /* 0x0000001026087819 */ /* 0x000fe200000006ff */
[----:B------:R-:W-:Y:S06]  /*1280*/  BRA.U UP1, `(.L_x_1522) ;  /* 0x0000000501c47547 */ /* 0x000fec000b800000 */
        /* <DEDUP_REMOVED lines=98> */
[----:B------:R-:W-:Y:S01]  /*18b0*/  FFMA.FTZ R36, R28, R37, R35 ;  /* 0x000000251c247223 */ /* 0x000fe20000010023 */
[----:B------:R-:W-:Y:S01]  /*18c0*/  FADD.FTZ R31, R20, R31 ;  /* 0x0000001f141f7221 */ /* 0x000fe20000010000 */
[----:B------:R-:W-:Y:S01]  /*18d0*/  FADD.FTZ R32, R21, R32 ;  /* 0x0000002015207221 */ /* 0x000fe20000010000 */
[----:B------:R-:W-:Y:S01]  /*18e0*/  FMUL.FTZ R35, R33, UR10 ;  /* 0x0000000a21237c20 */ /* 0x000fe20008410000 */
[----:B------:R-:W-:Y:S01]  /*18f0*/  FADD.FTZ R39, R38, R37 ;  /* 0x0000002526277221 */ /* 0x000fe20000010000 */
[----:B------:R-:W-:Y:S01]  /*1900*/  FMUL.FTZ R34, R27, R8 ;  /* 0x000000081b227220 */ /* 0x000fe20000410000 */
[----:B------:R-:W-:Y:S01]  /*1910*/  FADD.FTZ R31, R22, R31 ;  /* 0x0000001f161f7221 */ /* 0x000fe20000010000 */
[----:B------:R-:W-:Y:S01]  /*1920*/  FADD.FTZ R32, R23, R32 ;  /* 0x0000002017207221 */ /* 0x000fe20000010000 */
[----:B------:R-:W-:Y:S01]  /*1930*/  FFMA.FTZ R28, R26, R28, R29 ;  /* 0x0000001c1a1c7223 */ /* 0x000fe2000001001d */
[----:B------:R-:W-:Y:S01]  /*1940*/  FFMA.FTZ R29, R27, R35, R30 ;  /* 0x000000231b1d7223 */ /* 0x000fe2000001001e */
[----:B------:R-:W-:Y:S01]  /*1950*/  FADD.FTZ R33, R34, R39 ;  /* 0x0000002722217221 */ /* 0x000fe20000010000 */
[----:B------:R-:W-:Y:S01]  /*1960*/  FADD.FTZ R30, R26, R31 ;  /* 0x0000001f1a1e7221 */ /* 0x000fe20000010000 */
[----:B------:R-:W-:Y:S01]  /*1970*/  FFMA.FTZ R34, R35, R34, R36 ;  /* 0x0000002223227223 */ /* 0x000fe20000010024 */
[----:B------:R-:W-:Y:S01]  /*1980*/  FADD.FTZ R31, R27, R32 ;  /* 0x000000201b1f7221 */ /* 0x000fe20000010000 */
[----:B------:R-:W-:Y:S06]  /*1990*/  BRA `(.L_x_1523) ;  /* 0x0000001000007947 */ /* 0x000fec0003800000 */
.L_x_1522:
        /* <DEDUP_REMOVED lines=14> */
[----:B------:R-:W-:Y:S01]  /*1a80*/  FMUL.FTZ R34, R30, -1.4426950216293334961 ;  /* 0xbfb8aa3b1e227820 */ /* 0x000fe20000410000 */
[----:B------:R-:W-:-:S03]  /*1a90*/  FMUL.FTZ R48, R48, UR10 ;  /* 0x0000000a30307c20 */ /* 0x000fc60008410000 */
[----:B------:R-:W0:Y:S04]  /*1aa0*/  MUFU.EX2 R38, R38 ;  /* 0x0000002600267308 */ /* 0x000e280000000800 */
[----:B------:R-:W1:Y:S04]  /*1ab0*/  MUFU.EX2 R32, R32 ;  /* 0x0000002000207308 */ /* 0x000e680000000800 */
[----:B------:R-:W2:Y:S01]  /*1ac0*/  MUFU.EX2 R34, R34 ;  /* 0x0000002200227308 */ /* 0x000ea20000000800 */
[----:B0-----:R-:W-:Y:S01]  /*1ad0*/  FADD.FTZ R35, R38, 1 ;  /* 0x3f80000026237421 */ /* 0x001fe20000010000 */
[----:B-1----:R-:W-:-:S05]  /*1ae0*/  FADD.FTZ R33, R32, 1 ;  /* 0x3f80000020217421 */ /* 0x002fca0000010000 */
[----:B------:R-:W0:Y:S01]  /*1af0*/  MUFU.RCP R35, R35 ;  /* 0x0000002300237308 */ /* 0x000e220000001000 */
[----:B--2---:R-:W-:-:S07]  /*1b00*/  FADD.FTZ R36, R34, 1 ;  /* 0x3f80000022247421 */ /* 0x004fce0000010000 */
[----:B------:R-:W1:Y:S08]  /*1b10*/  MUFU.RCP R33, R33 ;  /* 0x0000002100217308 */ /* 0x000e700000001000 */
[----:B------:R-:W2:Y:S01]  /*1b20*/  MUFU.RCP R36, R36 ;  /* 0x0000002400247308 */ /* 0x000ea20000001000 */
[----:B0-----:R-:W-:Y:S01]  /*1b30*/  FADD.FTZ R34, -R35, 1 ;  /* 0x3f80000023227421 */ /* 0x001fe20000010100 */
[----:B------:R-:W-:-:S03]  /*1b40*/  FMUL.FTZ R35, R14, R35 ;  /* 0x000000230e237220 */ /* 0x000fc60000410000 */
[----:B------:R-:W-:Y:S01]  /*1b50*/  FFMA.FTZ R39, R39, R34, 1 ;  /* 0x3f80000027277423 */ /* 0x000fe20000010022 */
[----:B------:R-:W-:Y:S01]  /*1b60*/  FFMA.FTZ R34, R9, R46, R6 ;  /* 0x0000002e09227223 */ /* 0x000fe20000010006 */
[----:B-1----:R-:W-:-:S03]  /*1b70*/  FADD.FTZ R32, -R33, 1 ;  /* 0x3f80000021207421 */ /* 0x002fc60000010100 */
[----:B------:R-:W-:Y:S01]  /*1b80*/  FMUL.FTZ R45, R34, -1.4426950216293334961 ;  /* 0xbfb8aa3b222d7820 */ /* 0x000fe20000410000 */
[----:B------:R-:W-:Y:S01]  /*1b90*/  FMUL.FTZ R44, R2, R33 ;  /* 0x00000021022c7220 */ /* 0x000fe20000410000 */
[----:B------:R-:W-:Y:S01]  /*1ba0*/  FMUL.FTZ R39, R35, R39 ;  /* 0x0000002723277220 */ /* 0x000fe20000410000 */
[----:B------:R-:W-:Y:S01]  /*1bb0*/  FFMA.FTZ R31, R31, R32, 1 ;  /* 0x3f8000001f1f7423 */ /* 0x000fe20000010020 */
[----:B------:R-:W-:Y:S01]  /*1bc0*/  FADD.FTZ R32, R61, -UR13 ;  /* 0x8000000d3d207e21 */ /* 0x000fe20008010000 */
[----:B------:R-:W0:Y:S02]  /*1bd0*/  MUFU.EX2 R41, R45 ;  /* 0x0000002d00297308 */ /* 0x000e240000000800 */
[----:B------:R-:W-:Y:S01]  /*1be0*/  FMUL.FTZ R44, R44, R31 ;  /* 0x0000001f2c2c7220 */ /* 0x000fe20000410000 */
[----:B------:R-:W-:Y:S01]  /*1bf0*/  FMUL.FTZ R32, R32, UR10 ;  /* 0x0000000a20207c20 */ /* 0x000fe20008410000 */
[----:B--2---:R-:W-:Y:S01]  /*1c00*/  FADD.FTZ R37, -R36, 1 ;  /* 0x3f80000024257421 */ /* 0x004fe20000010100 */
[----:B------:R-:W-:Y:S01]  /*1c10*/  FMUL.FTZ R47, R3, R36 ;  /* 0x00000024032f7220 */ /* 0x000fe20000410000 */
[C-C-:B------:R-:W-:Y:S01]  /*1c20*/  FFMA.FTZ R36, R8.reuse, R48, R7.reuse ;  /* 0x0000003008247223 */ /* 0x140fe20000010007 */
[----:B------:R-:W-:Y:S01]  /*1c30*/  FFMA.FTZ R31, R8, R32, R7 ;  /* 0x00000020081f7223 */ /* 0x000fe20000010007 */
[----:B------:R-:W-:-:S02]  /*1c40*/  FFMA.FTZ R30, R30, R37, 1 ;  /* 0x3f8000001e1e7423 */ /* 0x000fc40000010025 */
[----:B------:R-:W-:Y:S01]  /*1c50*/  FMUL.FTZ R43, R36, -1.4426950216293334961 ;  /* 0xbfb8aa3b242b7820 */ /* 0x000fe20000410000 */
[----:B------:R-:W-:Y:S01]  /*1c60*/  FMUL.FTZ R49, R31, -1.4426950216293334961 ;  /* 0xbfb8aa3b1f317820 */ /* 0x000fe20000410000 */
[----:B------:R-:W-:Y:S01]  /*1c70*/  FMUL.FTZ R47, R47, R30 ;  /* 0x0000001e2f2f7220 */ /* 0x000fe20000410000 */
[----:B------:R-:W-:Y:S01]  /*1c80*/  FADD.FTZ R30, R58, -UR13 ;  /* 0x8000000d3a1e7e21 */ /* 0x000fe20008010000 */
[----:B0-----:R-:W-:Y:S01]  /*1c90*/  FADD.FTZ R41, R41, 1 ;  /* 0x3f80000029297421 */ /* 0x001fe20000010000 */
[----:B------:R-:W0:Y:S02]  /*1ca0*/  MUFU.EX2 R42, R49 ;  /* 0x00000031002a7308 */ /* 0x000e240000000800 */
[----:B------:R-:W-:Y:S02]  /*1cb0*/  FMUL.FTZ R30, R30, UR10 ;  /* 0x0000000a1e1e7c20 */ /* 0x000fe40008410000 */
[----:B------:R-:W1:Y:S02]  /*1cc0*/  MUFU.EX2 R38, R43 ;  /* 0x0000002b00267308 */ /* 0x000e640000000800 */
[----:B------:R-:W-:-:S02]  /*1cd0*/  FFMA.FTZ R33, R9, R30, R6 ;  /* 0x0000001e09217223 */ /* 0x000fc40000010006 */
[----:B------:R-:W2:Y:S02]  /*1ce0*/  MUFU.RCP R41, R41 ;  /* 0x0000002900297308 */ /* 0x000ea40000001000 */
[----:B------:R-:W-:Y:S01]  /*1cf0*/  FMUL.FTZ R37, R33, -1.4426950216293334961 ;  /* 0xbfb8aa3b21257820 */ /* 0x000fe20000410000 */
[----:B0-----:R-:W-:-:S05]  /*1d00*/  FADD.FTZ R42, R42, 1 ;  /* 0x3f8000002a2a7421 */ /* 0x001fca0000010000 */
[----:B------:R-:W0:Y:S01]  /*1d10*/  MUFU.EX2 R37, R37 ;  /* 0x0000002500257308 */ /* 0x000e220000000800 */
[----:B-1----:R-:W-:-:S03]  /*1d20*/  FADD.FTZ R38, R38, 1 ;  /* 0x3f80000026267421 */ /* 0x002fc60000010000 */
[----:B------:R-:W1:Y:S01]  /*1d30*/  MUFU.RCP R42, R42 ;  /* 0x0000002a002a7308 */ /* 0x000e620000001000 */
[----:B--2---:R-:W-:-:S07]  /*1d40*/  FADD.FTZ R35, -R41, 1 ;  /* 0x3f80000029237421 */ /* 0x004fce0000010100 */
[----:B------:R-:W2:Y:S01]  /*1d50*/  MUFU.RCP R38, R38 ;  /* 0x0000002600267308 */ /* 0x000ea20000001000 */
[----:B------:R-:W-:Y:S01]  /*1d60*/  FFMA.FTZ R34, R34, R35, 1 ;  /* 0x3f80000022227423 */ /* 0x000fe20000010023 */
[----:B------:R-:W-:Y:S01]  /*1d70*/  FMUL.FTZ R35, R24, R41 ;  /* 0x0000002918237220 */ /* 0x000fe20000410000 */
[----:B0-----:R-:W-:-:S03]  /*1d80*/  FADD.FTZ R43, R37, 1 ;  /* 0x3f800000252b7421 */ /* 0x001fc60000010000 */
[----:B------:R-:W-:Y:S02]  /*1d90*/  FMUL.FTZ R35, R35, R34 ;  /* 0x0000002223237220 */ /* 0x000fe40000410000 */
[----:B------:R0:W3:Y:S01]  /*1da0*/  MUFU.RCP R37, R43 ;  /* 0x0000002b00257308 */ /* 0x0000e20000001000 */
[----:B-1----:R-:W-:-:S04]  /*1db0*/  FADD.FTZ R34, -R42, 1 ;  /* 0x3f8000002a227421 */ /* 0x002fc80000010100 */
[----:B------:R-:W-:Y:S01]  /*1dc0*/  FFMA.FTZ R34, R31, R34, 1 ;  /* 0x3f8000001f227423 */ /* 0x000fe20000010022 */
[----:B------:R-:W-:Y:S01]  /*1dd0*/  FADD.FTZ R31, R59, -UR13 ;  /* 0x8000000d3b1f7e21 */ /* 0x000fe20008010000 */
[----:B0-----:R-:W-:Y:S01]  /*1de0*/  FMUL.FTZ R43, R25, R42 ;  /* 0x0000002a192b7220 */ /* 0x001fe20000410000 */
[----:B--2---:R-:W-:Y:S02]  /*1df0*/  FADD.FTZ R45, -R38, 1 ;  /* 0x3f800000262d7421 */ /* 0x004fe40000010100 */
[----:B------:R-:W-:Y:S01]  /*1e00*/  FMUL.FTZ R31, R31, UR10 ;  /* 0x0000000a1f1f7c20 */ /* 0x000fe20008410000 */
[----:B------:R-:W-:Y:S01]  /*1e10*/  FMUL.FTZ R38, R15, R38 ;  /* 0x000000260f267220 */ /* 0x000fe20000410000 */
[----:B------:R-:W-:Y:S01]  /*1e20*/  FMUL.FTZ R43, R43, R34 ;  /* 0x000000222b2b7220 */ /* 0x000fe20000410000 */
[----:B------:R-:W-:Y:S01]  /*1e30*/  FMUL.FTZ R34, R9, R44 ;  /* 0x0000002c09227220 */ /* 0x000fe20000410000 */
[----:B------:R-:W-:-:S03]  /*1e40*/  FFMA.FTZ R45, R36, R45, 1 ;  /* 0x3f800000242d7423 */ /* 0x000fc6000001002d */
[----:B------:R-:W-:Y:S01]  /*1e50*/  FFMA.FTZ R41, R29, R34, RZ ;  /* 0x000000221d297223 */ /* 0x000fe200000100ff */
[----:B------:R-:W-:Y:S01]  /*1e60*/  FADD.FTZ R42, RZ, R34 ;  /* 0x00000022ff2a7221 */ /* 0x000fe20000010000 */
[----:B------:R-:W-:Y:S01]  /*1e70*/  FFMA.FTZ R34, R8, R31, R7 ;  /* 0x0000001f08227223 */ /* 0x000fe20000010007 */
[----:B---3--:R-:W-:Y:S01]  /*1e80*/  FADD.FTZ R36, -R37, 1 ;  /* 0x3f80000025247421 */ /* 0x008fe20000010100 */
[----:B------:R-:W-:Y:S02]  /*1e90*/  FMUL.FTZ R45, R38, R45 ;  /* 0x0000002d262d7220 */ /* 0x000fe40000410000 */
[----:B------:R-:W-:Y:S01]  /*1ea0*/  FMUL.FTZ R49, R34, -1.4426950216293334961 ;  /* 0xbfb8aa3b22317820 */ /* 0x000fe20000410000 */
[----:B------:R-:W-:Y:S01]  /*1eb0*/  FFMA.FTZ R36, R33, R36, 1 ;  /* 0x3f80000021247423 */ /* 0x000fe20000010024 */
[----:B------:R-:W-:Y:S01]  /*1ec0*/  FMUL.FTZ R33, R16, R37 ;  /* 0x0000002510217220 */ /* 0x000fe20000410000 */
[----:B------:R-:W-:-:S03]  /*1ed0*/  FMUL.FTZ R37, R8, R47 ;  /* 0x0000002f08257220 */ /* 0x000fc60000410000 */
[----:B------:R-:W0:Y:S01]  /*1ee0*/  MUFU.EX2 R49, R49 ;  /* 0x0000003100317308 */ /* 0x000e220000000800 */
[----:B------:R-:W-:Y:S01]  /*1ef0*/  FMUL.FTZ R33, R33, R36 ;  /* 0x0000002421217220 */ /* 0x000fe20000410000 */
[----:B------:R-:W-:Y:S01]  /*1f00*/  FFMA.FTZ R38, R28, R37, R41 ;  /* 0x000000251c267223 */ /* 0x000fe20000010029 */
[----:B------:R-:W-:Y:S01]  /*1f10*/  FADD.FTZ R42, R37, R42 ;  /* 0x0000002a252a7221 */ /* 0x000fe20000010000 */
[----:B------:R-:W-:Y:S01]  /*1f20*/  FFMA.FTZ R37, R29, R44, RZ ;  /* 0x0000002c1d257223 */ /* 0x000fe200000100ff */
[----:B------:R-:W-:-:S03]  /*1f30*/  FADD.FTZ R44, RZ, R44 ;  /* 0x0000002cff2c7221 */ /* 0x000fc60000010000 */
[-C--:B------:R-:W-:Y:S01]  /*1f40*/  FFMA.FTZ R37, R40, R39.reuse, R37 ;  /* 0x0000002728257223 */ /* 0x080fe20000010025 */
[----:B------:R-:W-:Y:S01]  /*1f50*/  FADD.FTZ R41, R44, R39 ;  /* 0x000000272c297221 */ /* 0x000fe20000010000 */
[----:B------:R-:W-:Y:S02]  /*1f60*/  FMUL.FTZ R39, R9, R39 ;  /* 0x0000002709277220 */ /* 0x000fe40000410000 */
[----:B------:R-:W-:Y:S01]  /*1f70*/  FFMA.FTZ R37, R46, R35, R37 ;  /* 0x000000232e257223 */ /* 0x000fe20000010025 */
[----:B0-----:R-:W-:Y:S01]  /*1f80*/  FADD.FTZ R36, R49, 1 ;  /* 0x3f80000031247421 */ /* 0x001fe20000010000 */
[----:B------:R-:W-:Y:S01]  /*1f90*/  FFMA.FTZ R40, R40, R39, R38 ;  /* 0x0000002728287223 */ /* 0x000fe20000010026 */
[----:B------:R-:W-:Y:S01]  /*1fa0*/  FADD.FTZ R42, R42, R39 ;  /* 0x000000272a2a7221 */ /* 0x000fe20000010000 */
[----:B------:R-:W-:Y:S01]  /*1fb0*/  FFMA.FTZ R49, R28, R47, RZ ;  /* 0x0000002f1c317223 */ /* 0x000fe200000100ff */
[----:B------:R-:W-:Y:S01]  /*1fc0*/  FADD.FTZ R38, RZ, R47 ;  /* 0x0000002fff267221 */ /* 0x000fe20000010000 */
[----:B------:R-:W-:Y:S01]  /*1fd0*/  FADD.FTZ R28, R41, R35 ;  /* 0x00000023291c7221 */ /* 0x000fe20000010000 */
[----:B------:R-:W0:Y:S01]  /*1fe0*/  MUFU.RCP R36, R36 ;  /* 0x0000002400247308 */ /* 0x000e220000001000 */
[-C--:B------:R-:W-:Y:S01]  /*1ff0*/  FFMA.FTZ R47, R48, R45.reuse, R49 ;  /* 0x0000002d302f7223 */ /* 0x080fe20000010031 */
[----:B------:R-:W-:Y:S01]  /*2000*/  FADD.FTZ R38, R38, R45 ;  /* 0x0000002d26267221 */ /* 0x000fe20000010000 */
[----:B------:R-:W-:Y:S01]  /*2010*/  FMUL.FTZ R45, R8, R45 ;  /* 0x0000002d082d7220 */ /* 0x000fe20000410000 */
[----:B------:R-:W-:-:S03]  /*2020*/  FMUL.FTZ R35, R9, R35 ;  /* 0x0000002309237220 */ /* 0x000fc60000410000 */
[----:B------:R-:W-:Y:S01]  /*2030*/  FFMA.FTZ R48, R48, R45, R40 ;  /* 0x0000002d30307223 */ /* 0x000fe20000010028 */
[----:B------:R-:W-:-:S03]  /*2040*/  FADD.FTZ R42, R45, R42 ;  /* 0x0000002a2d2a7221 */ /* 0x000fc60000010000 */
[----:B------:R-:W-:Y:S01]  /*2050*/  FFMA.FTZ R46, R46, R35, R48 ;  /* 0x000000232e2e7223 */ /* 0x000fe20000010030 */
[----:B------:R-:W-:Y:S01]  /*2060*/  FADD.FTZ R42, R42, R35 ;  /* 0x000000232a2a7221 */ /* 0x000fe20000010000 */
[----:B------:R-:W-:Y:S01]  /*2070*/  FADD.FTZ R35, R38, R43 ;  /* 0x0000002b26237221 */ /* 0x000fe20000010000 */
[-C--:B------:R-:W-:Y:S01]  /*2080*/  FFMA.FTZ R38, R32, R43.reuse, R47 ;  /* 0x0000002b20267223 */ /* 0x080fe2000001002f */
[----:B------:R-:W-:Y:S01]  /*2090*/  FMUL.FTZ R43, R8, R43 ;  /* 0x0000002b082b7220 */ /* 0x000fe20000410000 */
[----:B0-----:R-:W-:-:S03]  /*20a0*/  FADD.FTZ R29, -R36, 1 ;  /* 0x3f800000241d7421 */ /* 0x001fc60000010100 */
[----:B------:R-:W-:Y:S01]  /*20b0*/  FFMA.FTZ R47, R32, R43, R46 ;  /* 0x0000002b202f7223 */ /* 0x000fe2000001002e */
[----:B------:R-:W-:Y:S01]  /*20c0*/  FADD.FTZ R42, R43, R42 ;  /* 0x0000002a2b2a7221 */ /* 0x000fe20000010000 */
[----:B------:R-:W-:Y:S01]  /*20d0*/  FFMA.FTZ R29, R34, R29, 1 ;  /* 0x3f800000221d7423 */ /* 0x000fe2000001001d */
[----:B------:R-:W-:-:S04]  /*20e0*/  FMUL.FTZ R34, R17, R36 ;  /* 0x0000002411227220 */ /* 0x000fc80000410000 */
[----:B------:R-:W-:Y:S01]  /*20f0*/  FMUL.FTZ R34, R34, R29 ;  /* 0x0000001d22227220 */ /* 0x000fe20000410000 */
        /* <DEDUP_REMOVED lines=10> */
[----:B------:R-:W-:-:S03]  /*21a0*/  FADD.FTZ R36, R57, -UR13 ;  /* 0x8000000d39247e21 */ /* 0x000fc60008010000 */
[----:B------:R-:W-:Y:S01]  /*21b0*/  FMUL.FTZ R40, R40, R49 ;  /* 0x0000003128287220 */ /* 0x000fe20000410000 */
        /* <DEDUP_REMOVED lines=15> */
[----:B0-----:R-:W-:Y:S01]  /*22b0*/  FADD.FTZ R45, R48, 1 ;  /* 0x3f800000302d7421 */ /* 0x001fe20000010000 */
[----:B------:R-:W-:-:S04]  /*22c0*/  FMUL.FTZ R48, R9, R33 ;  /* 0x0000002109307220 */ /* 0x000fc80000410000 */
[----:B------:R-:W-:Y:S01]  /*22d0*/  FADD.FTZ R42, R42, R48 ;  /* 0x000000302a2a7221 */ /* 0x000fe20000010000 */
[----:B------:R-:W0:Y:S02]  /*22e0*/  MUFU.RCP R45, R45 ;  /* 0x0000002d002d7308 */ /* 0x000e240000001000 */
[----:B0-----:R-:W-:Y:S01]  /*22f0*/  FADD.FTZ R49, -R45, 1 ;  /* 0x3f8000002d317421 */ /* 0x001fe20000010100 */
[----:B------:R-:W-:Y:S01]  /*2300*/  FMUL.FTZ R32, R20, R45 ;  /* 0x0000002d14207220 */ /* 0x000fe20000410000 */
[----:B------:R-:W-:Y:S01]  /*2310*/  FADD.FTZ R45, R28, R33 ;  /* 0x000000211c2d7221 */ /* 0x000fe20000010000 */
[----:B------:R-:W-:Y:S01]  /*2320*/  FFMA.FTZ R28, R30, R33, R37 ;  /* 0x000000211e1c7223 */ /* 0x000fe20000010025 */
[----:B------:R-:W-:Y:S01]  /*2330*/  FFMA.FTZ R49, R44, R49, 1 ;  /* 0x3f8000002c317423 */ /* 0x000fe20000010031 */
[----:B------:R-:W-:Y:S01]  /*2340*/  FADD.FTZ R44, R55, -UR13 ;  /* 0x8000000d372c7e21 */ /* 0x000fe20008010000 */
[----:B------:R-:W-:Y:S01]  /*2350*/  FADD.FTZ R37, R52, -UR13 ;  /* 0x8000000d34257e21 */ /* 0x000fe20008010000 */
[----:B------:R-:W-:Y:S01]  /*2360*/  FFMA.FTZ R30, R30, R48, R47 ;  /* 0x000000301e1e7223 */ /* 0x000fe2000001002f */
[----:B------:R-:W-:Y:S01]  /*2370*/  FMUL.FTZ R32, R32, R49 ;  /* 0x0000003120207220 */ /* 0x000fe20000410000 */
[----:B------:R-:W-:Y:S01]  /*2380*/  FMUL.FTZ R44, R44, UR10 ;  /* 0x0000000a2c2c7c20 */ /* 0x000fe20008410000 */
[----:B------:R-:W-:Y:S01]  /*2390*/  FMUL.FTZ R37, R37, UR10 ;  /* 0x0000000a25257c20 */ /* 0x000fe20008410000 */
[----:B------:R-:W-:Y:S01]  /*23a0*/  FADD.FTZ R45, R45, R40 ;  /* 0x000000282d2d7221 */ /* 0x000fe20000010000 */
[----:B------:R-:W-:Y:S01]  /*23b0*/  FFMA.FTZ R28, R29, R40, R28 ;  /* 0x000000281d1c7223 */ /* 0x000fe2000001001c */
[----:B------:R-:W-:-:S02]  /*23c0*/  FFMA.FTZ R43, R8, R44, R7 ;  /* 0x0000002c082b7223 */ /* 0x000fc40000010007 */
[----:B------:R-:W-:Y:S01]  /*23d0*/  FADD.FTZ R45, R45, R32 ;  /* 0x000000202d2d7221 */ /* 0x000fe20000010000 */
[----:B------:R-:W-:Y:S01]  /*23e0*/  FFMA.FTZ R28, R39, R32, R28 ;  /* 0x00000020271c7223 */ /* 0x000fe2000001001c */
[----:B------:R-:W-:-:S06]  /*23f0*/  FMUL.FTZ R49, R43, -1.4426950216293334961 ;  /* 0xbfb8aa3b2b317820 */ /* 0x000fcc0000410000 */
[----:B------:R-:W0:Y:S02]  /*2400*/  MUFU.EX2 R49, R49 ;  /* 0x0000003100317308 */ /* 0x000e240000000800 */
[----:B0-----:R-:W-:Y:S01]  /*2410*/  FADD.FTZ R46, R49, 1 ;  /* 0x3f800000312e7421 */ /* 0x001fe20000010000 */
[----:B------:R-:W-:-:S04]  /*2420*/  FMUL.FTZ R49, R8, R34 ;  /* 0x0000002208317220 */ /* 0x000fc80000410000 */
[----:B------:R-:W-:Y:S01]  /*2430*/  FFMA.FTZ R30, R31, R49, R30 ;  /* 0x000000311f1e7223 */ /* 0x000fe2000001001e */
[----:B------:R-:W0:Y:S01]  /*2440*/  MUFU.RCP R46, R46 ;  /* 0x0000002e002e7308 */ /* 0x000e220000001000 */
[----:B------:R-:W-:Y:S01]  /*2450*/  FADD.FTZ R42, R49, R42 ;  /* 0x0000002a312a7221 */ /* 0x000fe20000010000 */
[----:B0-----:R-:W-:-:S04]  /*2460*/  FADD.FTZ R33, -R46, 1 ;  /* 0x3f8000002e217421 */ /* 0x001fc80000010100 */
[----:B------:R-:W-:Y:S01]  /*2470*/  FFMA.FTZ R43, R43, R33, 1 ;  /* 0x3f8000002b2b7423 */ /* 0x000fe20000010021 */
[----:B------:R-:W-:Y:S01]  /*2480*/  FMUL.FTZ R33, R21, R46 ;  /* 0x0000002e15217220 */ /* 0x000fe20000410000 */
[----:B------:R-:W-:Y:S01]  /*2490*/  FADD.FTZ R46, R35, R34 ;  /* 0x00000022232e7221 */ /* 0x000fe20000010000 */
[----:B------:R-:W-:Y:S01]  /*24a0*/  FFMA.FTZ R35, R31, R34, R38 ;  /* 0x000000221f237223 */ /* 0x000fe20000010026 */
[----:B------:R-:W-:Y:S01]  /*24b0*/  FADD.FTZ R31, R53, -UR13 ;  /* 0x8000000d351f7e21 */ /* 0x000fe20008010000 */
[----:B------:R-:W-:Y:S01]  /*24c0*/  FMUL.FTZ R33, R33, R43 ;  /* 0x0000002b21217220 */ /* 0x000fe20000410000 */
[----:B------:R-:W-:Y:S01]  /*24d0*/  FFMA.FTZ R43, R9, R37, R6 ;  /* 0x00000025092b7223 */ /* 0x000fe20000010006 */
[----:B------:R-:W-:Y:S01]  /*24e0*/  FFMA.FTZ R35, R36, R41, R35 ;  /* 0x0000002924237223 */ /* 0x000fe20000010023 */
[----:B------:R-:W-:Y:S01]  /*24f0*/  FMUL.FTZ R31, R31, UR10 ;  /* 0x0000000a1f1f7c20 */ /* 0x000fe20008410000 */
[----:B------:R-:W-:Y:S01]  /*2500*/  FADD.FTZ R46, R46, R41 ;  /* 0x000000292e2e7221 */ /* 0x000fe20000010000 */
[----:B------:R-:W-:-:S02]  /*2510*/  FMUL.FTZ R48, R43, -1.4426950216293334961 ;  /* 0xbfb8aa3b2b307820 */ /* 0x000fc40000410000 */
[----:B------:R-:W-:-:S04]  /*2520*/  FFMA.FTZ R38, R8, R31, R7 ;  /* 0x0000001f08267223 */ /* 0x000fc80000010007 */
[----:B------:R-:W0:Y:S02]  /*2530*/  MUFU.EX2 R48, R48 ;  /* 0x0000003000307308 */ /* 0x000e240000000800 */
[----:B0-----:R-:W-:-:S06]  /*2540*/  FADD.FTZ R47, R48, 1 ;  /* 0x3f800000302f7421 */ /* 0x001fcc0000010000 */
[----:B------:R-:W0:Y:S02]  /*2550*/  MUFU.RCP R47, R47 ;  /* 0x0000002f002f7308 */ /* 0x000e240000001000 */
[----:B0-----:R-:W-:-:S04]  /*2560*/  FADD.FTZ R34, -R47, 1 ;  /* 0x3f8000002f227421 */ /* 0x001fc80000010100 */
[----:B------:R-:W-:Y:S01]  /*2570*/  FFMA.FTZ R43, R43, R34, 1 ;  /* 0x3f8000002b2b7423 */ /* 0x000fe20000010022 */
[----:B------:R-:W-:Y:S01]  /*2580*/  FMUL.FTZ R34, R22, R47 ;  /* 0x0000002f16227220 */ /* 0x000fe20000410000 */
[----:B------:R-:W-:-:S03]  /*2590*/  FMUL.FTZ R47, R38, -1.4426950216293334961 ;  /* 0xbfb8aa3b262f7820 */ /* 0x000fc60000410000 */
[----:B------:R-:W-:Y:S01]  /*25a0*/  FMUL.FTZ R34, R34, R43 ;  /* 0x0000002b22227220 */ /* 0x000fe20000410000 */
[----:B------:R-:W-:Y:S02]  /*25b0*/  FMUL.FTZ R43, R9, R40 ;  /* 0x00000028092b7220 */ /* 0x000fe40000410000 */
[----:B------:R-:W0:Y:S01]  /*25c0*/  MUFU.EX2 R47, R47 ;  /* 0x0000002f002f7308 */ /* 0x000e220000000800 */
[----:B------:R-:W-:Y:S01]  /*25d0*/  FADD.FTZ R45, R45, R34 ;  /* 0x000000222d2d7221 */ /* 0x000fe20000010000 */
[----:B------:R-:W-:Y:S01]  /*25e0*/  FFMA.FTZ R29, R29, R43, R30 ;  /* 0x0000002b1d1d7223 */ /* 0x000fe2000001001e */
[----:B------:R-:W-:Y:S01]  /*25f0*/  FADD.FTZ R42, R42, R43 ;  /* 0x0000002b2a2a7221 */ /* 0x000fe20000010000 */
[----:B0-----:R-:W-:-:S06]  /*2600*/  FADD.FTZ R48, R47, 1 ;  /* 0x3f8000002f307421 */ /* 0x001fcc0000010000 */
[----:B------:R-:W0:Y:S02]  /*2610*/  MUFU.RCP R48, R48 ;  /* 0x0000003000307308 */ /* 0x000e240000001000 */
[----:B0-----:R-:W-:Y:S01]  /*2620*/  FADD.FTZ R49, -R48, 1 ;  /* 0x3f80000030317421 */ /* 0x001fe20000010100 */
[----:B------:R-:W-:Y:S01]  /*2630*/  FMUL.FTZ R30, R23, R48 ;  /* 0x00000030171e7220 */ /* 0x000fe20000410000 */
[----:B------:R-:W-:Y:S02]  /*2640*/  FMUL.FTZ R48, R8, R41 ;  /* 0x0000002908307220 */ /* 0x000fe40000410000 */
[----:B------:R-:W-:Y:S01]  /*2650*/  FFMA.FTZ R49, R38, R49, 1 ;  /* 0x3f80000026317423 */ /* 0x000fe20000010031 */
[----:B------:R-:W-:Y:S01]  /*2660*/  FADD.FTZ R38, R50, -UR13 ;  /* 0x8000000d32267e21 */ /* 0x000fe20008010000 */
[----:B------:R-:W-:Y:S01]  /*2670*/  FFMA.FTZ R36, R36, R48, R29 ;  /* 0x0000003024247223 */ /* 0x000fe2000001001d */
[----:B------:R-:W-:Y:S01]  /*2680*/  FADD.FTZ R42, R48, R42 ;  /* 0x0000002a302a7221 */ /* 0x000fe20000010000 */
[----:B------:R-:W-:Y:S01]  /*2690*/  FMUL.FTZ R30, R30, R49 ;  /* 0x000000311e1e7220 */ /* 0x000fe20000410000 */
[----:B------:R-:W-:-:S04]  /*26a0*/  FMUL.FTZ R38, R38, UR10 ;  /* 0x0000000a26267c20 */ /* 0x000fc80008410000 */
        /* <DEDUP_REMOVED lines=10> */
[----:B------:R-:W-:Y:S01]  /*2750*/  FADD.FTZ R29, R51, -UR13 ;  /* 0x8000000d331d7e21 */ /* 0x000fe20008010000 */
[----:B------:R-:W-:Y:S01]  /*2760*/  FFMA.FTZ R39, R39, R43, R36 ;  /* 0x0000002b27277223 */ /* 0x000fe20000010024 */
[----:B------:R-:W-:Y:S01]  /*2770*/  FADD.FTZ R43, R42, R43 ;  /* 0x0000002b2a2b7221 */ /* 0x000fe20000010000 */
[-C--:B------:R-:W-:Y:S01]  /*2780*/  FMUL.FTZ R42, R8, R33.reuse ;  /* 0x00000021082a7220 */ /* 0x080fe20000410000 */
[----:B------:R-:W-:Y:S01]  /*2790*/  FMUL.FTZ R29, R29, UR10 ;  /* 0x0000000a1d1d7c20 */ /* 0x000fe20008410000 */
[C---:B------:R-:W-:Y:S01]  /*27a0*/  FFMA.FTZ R36, R44.reuse, R33, R35 ;  /* 0x000000212c247223 */ /* 0x040fe20000010023 */
[----:B------:R-:W-:Y:S01]  /*27b0*/  FFMA.FTZ R35, R37, R34, R28 ;  /* 0x0000002225237223 */ /* 0x000fe2000001001c */
[----:B------:R-:W-:Y:S01]  /*27c0*/  FFMA.FTZ R44, R44, R42, R39 ;  /* 0x0000002a2c2c7223 */ /* 0x000fe20000010027 */
[----:B------:R-:W-:Y:S01]  /*27d0*/  FFMA.FTZ R41, R8, R29, R7 ;  /* 0x0000001d08297223 */ /* 0x000fe20000010007 */
[----:B------:R-:W-:Y:S01]  /*27e0*/  FADD.FTZ R43, R42, R43 ;  /* 0x0000002b2a2b7221 */ /* 0x000fe20000010000 */
[-C--:B------:R-:W-:Y:S01]  /*27f0*/  FMUL.FTZ R28, R8, R30.reuse ;  /* 0x0000001e081c7220 */ /* 0x080fe20000410000 */
[----:B------:R-:W-:Y:S01]  /*2800*/  FFMA.FTZ R36, R31, R30, R36 ;  /* 0x0000001e1f247223 */ /* 0x000fe20000010024 */
        /* <DEDUP_REMOVED lines=8> */
[----:B------:R-:W-:Y:S01]  /*2890*/  FADD.FTZ R41, R46, R33 ;  /* 0x000000212e297221 */ /* 0x000fe20000010000 */
[----:B------:R-:W-:-:S03]  /*28a0*/  FMUL.FTZ R33, R9, R34 ;  /* 0x0000002209217220 */ /* 0x000fc60000410000 */
[----:B------:R-:W-:Y:S01]  /*28b0*/  FADD.FTZ R41, R41, R30 ;  /* 0x0000001e29297221 */ /* 0x000fe20000010000 */
[----:B------:R-:W-:Y:S01]  /*28c0*/  FFMA.FTZ R44, R37, R33, R44 ;  /* 0x00000021252c7223 */ /* 0x000fe2000001002c */
        /* <DEDUP_REMOVED lines=9> */
[C---:B------:R-:W-:Y:S01]  /*2960*/  FFMA.FTZ R34, R29.reuse, R28, R34 ;  /* 0x0000001c1d227223 */ /* 0x040fe20000010022 */
[----:B------:R-:W-:Y:S01]  /*2970*/  FADD.FTZ R33, R28, R43 ;  /* 0x0000002b1c217221 */ /* 0x000fe20000010000 */
[----:B------:R-:W-:Y:S01]  /*2980*/  FFMA.FTZ R28, R38, R40, R35 ;  /* 0x00000028261c7223 */ /* 0x000fe20000010023 */
[----:B------:R-:W-:-:S07]  /*2990*/  FFMA.FTZ R29, R29, R32, R36 ;  /* 0x000000201d1d7223 */ /* 0x000fce0000010024 */
.L_x_1523:
        /* <DEDUP_REMOVED lines=37> */
.L_x_1525:
[----:B------:R-:W-:Y:S05]  /*2bf0*/  BSYNC.RECONVERGENT B0 ;  /* 0x0000000000007941 */ /* 0x000fea0003800200 */
.L_x_1524:
[----:B------:R-:W-:Y:S06]  /*2c00*/  BAR.SYNC.DEFER_BLOCKING 0x0 ;  /* 0x0000000000007b1d */ /* 0x000fec0000010000 */
[----:B------:R-:W-:Y:S04]  /*2c10*/  BSSY.RECONVERGENT B0, `(.L_x_1526) ;  /* 0x0000035000007945 */ /* 0x000fe80003800200 */
[----:B------:R-:W-:Y:S05]  /*2c20*/  @P1 BRA `(.L_x_1527) ;  /* 0x0000000000cc1947 */ /* 0x000fea0003800000 */
[----:B------:R-:W4:Y:S01]  /*2c30*/  S2UR UR7, SR_CgaCtaId ;  /* 0x00000000000779c3 */ /* 0x000f220000008800 */
[----:B------:R-:W-:Y:S02]  /*2c40*/  UMOV UR6, 0x400 ;  /* 0x0000040000067882 */ /* 0x000fe40000000000 */
[----:B----4-:R-:W-:-:S09]  /*2c50*/  ULEA UR6, UR7, UR6, 0x18 ;  /* 0x0000000607067291 */ /* 0x010fd2000f8ec0ff */
[----:B-12---:R-:W1:Y:S04]  /*2c60*/  LDS.128 R32, [UR6+0x20] ;  /* 0x00002006ff207984 */ /* 0x006e680008000c00 */
[----:B------:R-:W2:Y:S04]  /*2c70*/  LDS.128 R40, [UR6+0x30] ;  /* 0x00003006ff287984 */ /* 0x000ea80008000c00 */
[----:B------:R-:W4:Y:S01]  /*2c80*/  LDS.128 R36, [UR6+0x40] ;  /* 0x00004006ff247984 */ /* 0x000f220008000c00 */
[----:B-1----:R-:W-:Y:S01]  /*2c90*/  FADD.FTZ R45, R48, R32 ;  /* 0x00000020302d7221 */ /* 0x002fe20000010000 */
[----:B------:R-:W-:-:S02]  /*2ca0*/  FADD.FTZ R32, R49, R33 ;  /* 0x0000002131207221 */ /* 0x000fc40000010000 */
[----:B0--3--:R-:W-:Y:S01]  /*2cb0*/  LDS.64 R48, [UR6+0xb0] ;  /* 0x0000b006ff307984 */ /* 0x009fe20008000a00 */
        /* <DEDUP_REMOVED lines=8> */
[----:B------:R-:W-:-:S03]  /*2d40*/  FADD.FTZ R36, R32, R37 ;  /* 0x0000002520247221 */ /* 0x000fc60000010000 */
[----:B------:R-:W-:Y:S01]  /*2d50*/  FADD.FTZ R37, R33, R38 ;  /* 0x0000002621257221 */ /* 0x000fe20000010000 */
[----:B------:R-:W-:Y:S01]  /*2d60*/  FADD.FTZ R40, R36, R39 ;  /* 0x0000002724287221 */ /* 0x000fe20000010000 */
[----:B------:R-:W1:Y:S02]  /*2d70*/  LDS.128 R32, [UR6+0x60] ;  /* 0x00006006ff207984 */ /* 0x000e640008000c00 */
[----:B0-----:R-:W-:Y:S01]  /*2d80*/  FADD.FTZ R41, R37, R44 ;  /* 0x0000002c25297221 */ /* 0x001fe20000010000 */
[----:B------:R-:W-:Y:S01]  /*2d90*/  FADD.FTZ R44, R40, R45 ;  /* 0x0000002d282c7221 */ /* 0x000fe20000010000 */
[----:B------:R-:W0:Y:S02]  /*2da0*/  LDS.128 R36, [UR6+0x70] ;  /* 0x00007006ff247984 */ /* 0x000e240008000c00 */
[----:B------:R-:W-:Y:S01]  /*2db0*/  FADD.FTZ R45, R41, R46 ;  /* 0x0000002e292d7221 */ /* 0x000fe20000010000 */
[----:B------:R-:W-:Y:S01]  /*2dc0*/  FADD.FTZ R44, R44, R47 ;  /* 0x0000002f2c2c7221 */ /* 0x000fe20000010000 */
[----:B------:R-:W2:Y:S02]  /*2dd0*/  LDS.128 R40, [UR6+0x80] ;  /* 0x00008006ff287984 */ /* 0x000ea40008000c00 */
        /* <DEDUP_REMOVED lines=24> */
.L_x_1527:
[----:B------:R-:W-:Y:S05]  /*2f60*/  BSYNC.RECONVERGENT B0 ;  /* 0x0000000000007941 */ /* 0x000fea0003800200 */
.L_x_1526:
        /* <DEDUP_REMOVED lines=16> */
[----:B----4-:R-:W-:Y:S01]  /*3070*/  FADD.FTZ R31, R31, R40 ;  /* 0x000000281f1f7221 */ /* 0x010fe20000010000 */
[----:B------:R-:W-:Y:S01]  /*3080*/  FADD.FTZ R28, R28, R41 ;  /* 0x000000291c1c7221 */ /* 0x000fe20000010000 */
[----:B------:R-:W-:Y:S01]  /*3090*/  FADD.FTZ R29, R29, R42 ;  /* 0x0000002a1d1d7221 */ /* 0x000fe20000010000 */
[----:B------:R-:W2:Y:S01]  /*30a0*/  LDS.128 R36, [R5+0x780] ;  /* 0x0007800005247984 */ /* 0x000ea20000000c00 */
[----:B------:R-:W-:Y:S01]  /*30b0*/  FADD.FTZ R40, R30, R43 ;  /* 0x0000002b1e287221 */ /* 0x000fe20000010000 */
[----:B-----5:R-:W-:Y:S01]  /*30c0*/  FADD.FTZ R41, R31, R44 ;  /* 0x0000002c1f297221 */ /* 0x020fe20000010000 */
        /* <DEDUP_REMOVED lines=117> */
[----:B------:R-:W1:Y:S01]  /*3820*/  LDS.128 R28, [R5+0x2440] ;  /* 0x00244000051c7984 */ /* 0x000e620000000c00 */
[----:B----4-:R-:W-:Y:S01]  /*3830*/  FADD.FTZ R45, R45, R32 ;  /* 0x000000202d2d7221 */ /* 0x010fe20000010000 */
[----:B------:R-:W-:Y:S01]  /*3840*/  FADD.FTZ R32, R36, R33 ;  /* 0x0000002124207221 */ /* 0x000fe20000010000 */
[----:B------:R-:W-:Y:S01]  /*3850*/  FADD.FTZ R33, R37, R34 ;  /* 0x0000002225217221 */ /* 0x000fe20000010000 */
[----:B------:R-:W-:Y:S01]  /*3860*/  LDS.128 R40, [R5+0x26c0] ;  /* 0x0026c00005287984 */ /* 0x000fe20000000c00 */
[----:B------:R-:W-:-:S03]  /*3870*/  FADD.FTZ R44, R44, R35 ;  /* 0x000000232c2c7221 */ /* 0x000fc60000010000 */
        /* <DEDUP_REMOVED lines=9> */
[----:B------:R-:W-:Y:S01]  /*3910*/  FADD.FTZ R28, R45, R40 ;  /* 0x000000282d1c7221 */ /* 0x000fe20000010000 */
[----:B------:R-:W-:Y:S01]  /*3920*/  FADD.FTZ R29, R32, R41 ;  /* 0x00000029201d7221 */ /* 0x000fe20000010000 */
[----:B------:R-:W-:Y:S01]  /*3930*/  FADD.FTZ R30, R33, R42 ;  /* 0x0000002a211e7221 */ /* 0x000fe20000010000 */
[----:B------:R-:W-:-:S07]  /*3940*/  FADD.FTZ R31, R44, R43 ;  /* 0x0000002b2c1f7221 */ /* 0x000fce0000010000 */
.L_x_1529:
[----:B------:R-:W-:Y:S05]  /*3950*/  BSYNC.RECONVERGENT B0 ;  /* 0x0000000000007941 */ /* 0x000fea0003800200 */
.L_x_1528:
[----:B------:R-:W-:Y:S04]  /*3960*/  BSSY.RECONVERGENT B0, `(.L_x_1530) ;  /* 0x000001d000007945 */ /* 0x000fe80003800200 */
[----:B------:R-:W-:Y:S05]  /*3970*/  @P0 BRA `(.L_x_1531) ;  /* 0x00000000006c0947 */ /* 0x000fea0003800000 */
[----:B------:R-:W1:Y:S01]  /*3980*/  LDC.64 R32, c[0x0][0x3f8] ;  /* 0x0000fe00ff207b82 */ /* 0x000e620000000a00 */
[----:B------:R-:W-:-:S07]  /*3990*/  IMAD R69, R69, 0x14, R90 ;  /* 0x0000001445457824 */ /* 0x000fce00078e025a */
[----:B------:R-:W4:Y:S01]  /*39a0*/  LDC.64 R38, c[0x0][0x3d8] ;  /* 0x0000f600ff267b82 */ /* 0x000f220000000a00 */
[----:B-12---:R-:W-:Y:S01]  /*39b0*/  IMAD.WIDE.U32 R34, R32, 0x3, RZ ;  /* 0x0000000320227825 */ /* 0x006fe200078e00ff */
[C---:B------:R-:W-:Y:S02]  /*39c0*/  LEA R41, R33.reuse, R33, 0x1 ;  /* 0x0000002121297211 */ /* 0x040fe400078e08ff */
[----:B------:R-:W-:Y:S02]  /*39d0*/  LEA.HI R43, P0, R33, R32, RZ, 0x1 ;  /* 0x00000020212b7211 */ /* 0x000fe400078108ff */
[----:B------:R-:W-:Y:S02]  /*39e0*/  IADD3 R41, PT, PT, R35, R41, RZ ;  /* 0x0000002923297210 */ /* 0x000fe40007ffe0ff */
[----:B------:R-:W-:Y:S01]  /*39f0*/  SHF.L.U32 R35, R43, 0x1, RZ ;  /* 0x000000012b237819 */ /* 0x000fe200000006ff */
[----:B----4-:R-:W-:Y:S01]  /*3a00*/  IMAD.WIDE R38, R69, 0x4, R38 ;  /* 0x0000000445267825 */ /* 0x010fe200078e0226 */
[----:B------:R-:W-:-:S02]  /*3a10*/  LEA.HI R34, P4, R41, R34, RZ, 0x1 ;  /* 0x0000002229227211 */ /* 0x000fc400078908ff */
[----:B------:R-:W-:Y:S02]  /*3a20*/  IADD3.X R36, PT, PT, RZ, R33, RZ, P0, !PT ;  /* 0x00000021ff247210 */ /* 0x000fe400007fe4ff */
[----:B------:R-:W-:Y:S01]  /*3a30*/  IADD3.X R41, PT, PT, RZ, R41, RZ, P4, !PT ;  /* 0x00000029ff297210 */ /* 0x000fe200027fe4ff */
[----:B------:R4:W-:Y:S01]  /*3a40*/  REDG.E.ADD.F32.FTZ.RN.STRONG.GPU desc[UR8][R38.64], R28 ;  /* 0x0000001c260079a6 */ /* 0x0009e2000c12f308 */
[C---:B------:R-:W-:Y:S02]  /*3a50*/  SHF.L.U32 R37, R34.reuse, 0x1, RZ ;  /* 0x0000000122257819 */ /* 0x040fe400000006ff */
[----:B------:R-:W-:Y:S02]  /*3a60*/  SHF.L.U64.HI R41, R34, 0x1, R41 ;  /* 0x0000000122297819 */ /* 0x000fe40000010229 */
[----:B------:R-:W-:Y:S02]  /*3a70*/  LOP3.LUT R35, R35, 0xfffffffc, RZ, 0xc0, !PT ;  /* 0xfffffffc23237812 */ /* 0x000fe400078ec0ff */
[----:B------:R-:W-:-:S02]  /*3a80*/  LEA R34, P4, R32, R38, 0x2 ;  /* 0x0000002620227211 */ /* 0x000fc400078810ff */
[----:B------:R-:W-:Y:S02]  /*3a90*/  LOP3.LUT R37, R37, 0xfffffffc, RZ, 0xc0, !PT ;  /* 0xfffffffc25257812 */ /* 0x000fe400078ec0ff */
[----:B------:R-:W-:Y:S02]  /*3aa0*/  SHF.L.U64.HI R43, R43, 0x1, R36 ;  /* 0x000000012b2b7819 */ /* 0x000fe40000010224 */
[----:B------:R-:W-:Y:S02]  /*3ab0*/  IADD3 R36, P0, PT, R38, R35, RZ ;  /* 0x0000002326247210 */ /* 0x000fe40007f1e0ff */
[----:B------:R-:W-:Y:S02]  /*3ac0*/  LEA.HI.X R35, R32, R39, R33, 0x2, P4 ;  /* 0x0000002720237211 */ /* 0x000fe400020f1421 */
[----:B------:R-:W-:Y:S02]  /*3ad0*/  IADD3 R32, P4, PT, R38, R37, RZ ;  /* 0x0000002526207210 */ /* 0x000fe40007f9e0ff */
[----:B------:R-:W-:-:S02]  /*3ae0*/  IADD3.X R37, PT, PT, R39, R43, RZ, P0, !PT ;  /* 0x0000002b27257210 */ /* 0x000fc400007fe4ff */
[----:B------:R-:W-:-:S03]  /*3af0*/  IADD3.X R33, PT, PT, R39, R41, RZ, P4, !PT ;  /* 0x0000002927217210 */ /* 0x000fc600027fe4ff */
[----:B------:R4:W-:Y:S04]  /*3b00*/  REDG.E.ADD.F32.FTZ.RN.STRONG.GPU desc[UR8][R36.64], R29 ;  /* 0x0000001d240079a6 */ /* 0x0009e8000c12f308 */
[----:B------:R4:W-:Y:S04]  /*3b10*/  REDG.E.ADD.F32.FTZ.RN.STRONG.GPU desc[UR8][R34.64], R30 ;  /* 0x0000001e220079a6 */ /* 0x0009e8000c12f308 */
[----:B------:R4:W-:Y:S02]  /*3b20*/  REDG.E.ADD.F32.FTZ.RN.STRONG.GPU desc[UR8][R32.64], R31 ;  /* 0x0000001f200079a6 */ /* 0x0009e4000c12f308 */
.L_x_1531:
[----:B------:R-:W-:Y:S05]  /*3b30*/  BSYNC.RECONVERGENT B0 ;  /* 0x0000000000007941 */ /* 0x000fea0003800200 */
.L_x_1530:
        /* <DEDUP_REMOVED lines=10> */
[----:B------:R-:W-:Y:S01]  /*3be0*/  LOP3.LUT P0, R32, R68, 0x2, RZ, 0xc0, !PT ;  /* 0x0000000244207812 */ /* 0x000fe2000780c0ff */
[----:B--2---:R-:W-:Y:S01]  /*3bf0*/  IMAD R34, R0, UR11, R78 ;  /* 0x0000000b00227c24 */ /* 0x004fe2000f8e024e */
[----:B------:R-:W-:Y:S02]  /*3c00*/  IADD3 R33, PT, PT, R33, R78, RZ ;  /* 0x0000004e21217210 */ /* 0x000fe40007ffe0ff */
[----:B-1----:R-:W-:Y:S01]  /*3c10*/  SEL R35, R66, RZ, !P0 ;  /* 0x000000ff42237207 */ /* 0x002fe20004000000 */
[----:B------:R-:W-:-:S03]  /*3c20*/  IMAD.WIDE.U32 R28, R34, 0x8, R36 ;  /* 0x00000008221c7825 */ /* 0x000fc600078e0024 */
[----:B------:R-:W-:Y:S02]  /*3c30*/  ISETP.NE.AND P0, PT, R35, -0x1, PT ;  /* 0xffffffff2300780c */ /* 0x000fe40003f05270 */
        /* <DEDUP_REMOVED lines=8> */
.L_x_1534:
[----:B-1----:R-:W2:Y:S04]  /*3cc0*/  LDG.E.STRONG.GPU R28, desc[UR8][R30.64] ;  /* 0x000000081e1c7981 */ /* 0x002ea8000c1ef900 */
[----:B--2---:R-:W-:Y:S01]  /*3cd0*/  CCTL.IVALL ;  /* 0x00000000ff00798f */ /* 0x004fe20002000000 */
[----:B------:R-:W-:Y:S05]  /*3ce0*/  YIELD ;  /* 0x0000000000007946 */ /* 0x000fea0003800000 */
[----:B------:R-:W-:-:S13]  /*3cf0*/  ISETP.NE.AND P0, PT, R28, R35, PT ;  /* 0x000000231c00720c */ /* 0x000fda0003f05270 */
[----:B------:R-:W-:Y:S05]  /*3d00*/  @P0 BRA `(.L_x_1534) ;  /* 0xfffffffc00ec0947 */ /* 0x000fea000383ffff */
.L_x_1533:
[----:B------:R-:W-:Y:S05]  /*3d10*/  WARPSYNC.ALL ;  /* 0x0000000000007948 */ /* 0x000fea0003800000 */
[----:B------:R-:W-:Y:S01]  /*3d20*/  BAR.SYNC.DEFER_BLOCKING 0x0 ;  /* 0x0000000000007b1d */ /* 0x000fe20000010000 */
[----:B--2---:R-:W-:-:S05]  /*3d30*/  HFMA2 R34, -RZ, RZ, 0, 0 ;  /* 0x00000000ff227431 */ /* 0x004fca00000001ff */
[----:B------:R-:W-:Y:S05]  /*3d40*/  @!P2 BRA `(.L_x_1535) ;  /* 0x000000040018a947 */ /* 0x000fea0003800000 */
[C---:B------:R-:W-:Y:S01]  /*3d50*/  LEA R32, R0.reuse, R78, 0x1 ;  /* 0x0000004e00207211 */ /* 0x040fe200078e08ff */
[--C-:B-1----:R-:W-:Y:S01]  /*3d60*/  IMAD R31, R0, 0x6, R78.reuse ;  /* 0x00000006001f7824 */ /* 0x102fe200078e024e */
        /* <DEDUP_REMOVED lines=8> */
.L_x_1536:
[----:B------:R-:W-:-:S13]  /*3df0*/  ISETP.EQ.OR P0, PT, RZ, UR6, P1 ;  /* 0x00000006ff007c0c */ /* 0x000fda0008f02670 */
[----:B------:R-:W-:-:S06]  /*3e00*/  @!P0 IMAD.WIDE.U32 R40, R35, 0x8, R36 ;  /* 0x0000000823288825 */ /* 0x000fcc00078e0024 */
[----:B------:R-:W0:Y:S01]  /*3e10*/  @!P0 LDG.E.64 R40, desc[UR8][R40.64] ;  /* 0x0000000828288981 */ /* 0x000e22000c1e1b00 */
[C---:B------:R-:W-:Y:S02]  /*3e20*/  IADD3 R38, PT, PT, R46.reuse, 0x1, RZ ;  /* 0x000000012e267810 */ /* 0x040fe40007ffe0ff */
[----:B------:R-:W-:Y:S02]  /*3e30*/  IADD3 R42, PT, PT, R46, 0x2, RZ ;  /* 0x000000022e2a7810 */ /* 0x000fe40007ffe0ff */
[----:B------:R-:W-:Y:S02]  /*3e40*/  ISETP.EQ.OR P4, PT, R38, UR11, P1 ;  /* 0x0000000b26007c0c */ /* 0x000fe40008f82670 */
[----:B------:R-:W-:Y:S02]  /*3e50*/  ISETP.EQ.OR P6, PT, R42, UR11, P1 ;  /* 0x0000000b2a007c0c */ /* 0x000fe40008fc2670 */
[----:B------:R-:W-:-:S04]  /*3e60*/  IADD3 R42, PT, PT, R46, 0x3, RZ ;  /* 0x000000032e2a7810 */ /* 0x000fc80007ffe0ff */
[----:B------:R-:W-:-:S05]  /*3e70*/  ISETP.EQ.OR P2, PT, R42, UR11, P1 ;  /* 0x0000000b2a007c0c */ /* 0x000fca0008f42670 */
[----:B------:R-:W-:-:S04]  /*3e80*/  @!P4 IMAD.WIDE.U32 R38, R33, 0x8, R36 ;  /* 0x000000082126c825 */ /* 0x000fc800078e0024 */
[----:B------:R-:W-:Y:S02]  /*3e90*/  @!P6 IMAD.WIDE.U32 R42, R32, 0x8, R36 ;  /* 0x00000008202ae825 */ /* 0x000fe400078e0024 */
[----:B------:R-:W2:Y:S04]  /*3ea0*/  @!P4 LDG.E.64 R38, desc[UR8][R38.64] ;  /* 0x000000082626c981 */ /* 0x000ea8000c1e1b00 */
[----:B------:R-:W4:Y:S01]  /*3eb0*/  @!P6 LDG.E.64 R42, desc[UR8][R42.64] ;  /* 0x000000082a2ae981 */ /* 0x000f22000c1e1b00 */
[----:B0--3--:R-:W-:Y:S01]  /*3ec0*/  @!P0 FADD.FTZ R48, R48, R40 ;  /* 0x0000002830308221 */ /* 0x009fe20000010000 */
[----:B------:R-:W-:Y:S01]  /*3ed0*/  IADD3 R40, PT, PT, R46, 0x4, RZ ;  /* 0x000000042e287810 */ /* 0x000fe20007ffe0ff */
[----:B------:R-:W-:-:S03]  /*3ee0*/  @!P0 FADD.FTZ R49, R49, R41 ;  /* 0x0000002931318221 */ /* 0x000fc60000010000 */
[----:B------:R-:W-:Y:S01]  /*3ef0*/  ISETP.EQ.OR P0, PT, R40, UR11, P1 ;  /* 0x0000000b28007c0c */ /* 0x000fe20008f02670 */
[----:B------:R-:W-:-:S06]  /*3f00*/  @!P2 IMAD.WIDE.U32 R40, R28, 0x8, R36 ;  /* 0x000000081c28a825 */ /* 0x000fcc00078e0024 */
[----:B------:R-:W3:Y:S01]  /*3f10*/  @!P2 LDG.E.64 R40, desc[UR8][R40.64] ;  /* 0x000000082828a981 */ /* 0x000ee2000c1e1b00 */
[----:B--2---:R-:W-:Y:S01]  /*3f20*/  @!P4 FADD.FTZ R48, R48, R38 ;  /* 0x000000263030c221 */ /* 0x004fe20000010000 */
[----:B------:R-:W-:Y:S01]  /*3f30*/  @!P4 FADD.FTZ R49, R49, R39 ;  /* 0x000000273131c221 */ /* 0x000fe20000010000 */
[----:B------:R-:W-:Y:S02]  /*3f40*/  IADD3 R38, PT, PT, R46, 0x5, RZ ;  /* 0x000000052e267810 */ /* 0x000fe40007ffe0ff */
[----:B----4-:R-:W-:Y:S01]  /*3f50*/  @!P6 FADD.FTZ R48, R48, R42 ;  /* 0x0000002a3030e221 */ /* 0x010fe20000010000 */
[----:B------:R-:W-:Y:S01]  /*3f60*/  @!P6 FADD.FTZ R49, R49, R43 ;  /* 0x0000002b3131e221 */ /* 0x000fe20000010000 */
[----:B------:R-:W-:Y:S02]  /*3f70*/  ISETP.EQ.OR P4, PT, R38, UR11, P1 ;  /* 0x0000000b26007c0c */ /* 0x000fe40008f82670 */
[----:B------:R-:W-:Y:S01]  /*3f80*/  IADD3 R38, PT, PT, R46, 0x6, RZ ;  /* 0x000000062e267810 */ /* 0x000fe20007ffe0ff */
[----:B------:R-:W-:-:S06]  /*3f90*/  @!P0 IMAD.WIDE.U32 R44, R34, 0x8, R36 ;  /* 0x00000008222c8825 */ /* 0x000fcc00078e0024 */
[----:B------:R-:W2:Y:S01]  /*3fa0*/  @!P0 LDG.E.64 R44, desc[UR8][R44.64] ;  /* 0x000000082c2c8981 */ /* 0x000ea2000c1e1b00 */
[----:B---3--:R-:W-:Y:S01]  /*3fb0*/  @!P2 FADD.FTZ R48, R48, R40 ;  /* 0x000000283030a221 */ /* 0x008fe20000010000 */
[----:B------:R-:W-:Y:S01]  /*3fc0*/  @!P2 FADD.FTZ R49, R49, R41 ;  /* 0x000000293131a221 */ /* 0x000fe20000010000 */
[----:B------:R-:W-:Y:S02]  /*3fd0*/  ISETP.EQ.OR P2, PT, R38, UR11, P1 ;  /* 0x0000000b26007c0c */ /* 0x000fe40008f42670 */
[----:B------:R-:W-:-:S04]  /*3fe0*/  IADD3 R38, PT, PT, R46, 0x7, RZ ;  /* 0x000000072e267810 */ /* 0x000fc80007ffe0ff */
[----:B------:R-:W-:Y:S01]  /*3ff0*/  ISETP.EQ.OR P6, PT, R38, UR11, P1 ;  /* 0x0000000b26007c0c */ /* 0x000fe20008fc2670 */
[----:B------:R-:W-:-:S06]  /*4000*/  @!P4 IMAD.WIDE.U32 R40, R30, 0x8, R36 ;  /* 0x000000081e28c825 */ /* 0x000fcc00078e0024 */
[--C-:B------:R-:W-:Y:S01]  /*4010*/  @!P2 IMAD.WIDE.U32 R38, R31, 0x8, R36.reuse ;  /* 0x000000081f26a825 */ /* 0x100fe200078e0024 */
[----:B------:R-:W3:Y:S05]  /*4020*/  @!P4 LDG.E.64 R40, desc[UR8][R40.64] ;  /* 0x000000082828c981 */ /* 0x000eea000c1e1b00 */
[----:B------:R-:W-:Y:S01]  /*4030*/  @!P6 IMAD.WIDE.U32 R42, R29, 0x8, R36 ;  /* 0x000000081d2ae825 */ /* 0x000fe200078e0024 */
[----:B------:R-:W4:Y:S05]  /*4040*/  @!P2 LDG.E.64 R38, desc[UR8][R38.64] ;  /* 0x000000082626a981 */ /* 0x000f2a000c1e1b00 */
[----:B------:R-:W5:Y:S01]  /*4050*/  @!P6 LDG.E.64 R42, desc[UR8][R42.64] ;  /* 0x000000082a2ae981 */ /* 0x000f62000c1e1b00 */
[----:B------:R-:W-:Y:S01]  /*4060*/  IADD3 R46, PT, PT, R46, 0x8, RZ ;  /* 0x000000082e2e7810 */ /* 0x000fe20007ffe0ff */
[----:B--2---:R-:W-:Y:S01]  /*4070*/  @!P0 FADD.FTZ R48, R48, R44 ;  /* 0x0000002c30308221 */ /* 0x004fe20000010000 */
[----:B------:R-:W-:-:S02]  /*4080*/  @!P0 FADD.FTZ R49, R49, R45 ;  /* 0x0000002d31318221 */ /* 0x000fc40000010000 */
[----:B------:R-:W-:Y:S01]  /*4090*/  ISETP.NE.AND P0, PT, R46, R79, PT ;  /* 0x0000004f2e00720c */ /* 0x000fe20003f05270 */
        /* <DEDUP_REMOVED lines=9> */
[----:B---3--:R-:W-:Y:S01]  /*4130*/  @!P4 FADD.FTZ R48, R48, R40 ;  /* 0x000000283030c221 */ /* 0x008fe20000010000 */
[----:B------:R-:W-:-:S03]  /*4140*/  @!P4 FADD.FTZ R49, R49, R41 ;  /* 0x000000293131c221 */ /* 0x000fc60000010000 */
[----:B----4-:R-:W-:Y:S01]  /*4150*/  @!P2 FADD.FTZ R48, R48, R38 ;  /* 0x000000263030a221 */ /* 0x010fe20000010000 */
[----:B------:R-:W-:-:S03]  /*4160*/  @!P2 FADD.FTZ R49, R49, R39 ;  /* 0x000000273131a221 */ /* 0x000fc60000010000 */
[----:B-----5:R-:W-:Y:S01]  /*4170*/  @!P6 FADD.FTZ R48, R48, R42 ;  /* 0x0000002a3030e221 */ /* 0x020fe20000010000 */
[----:B------:R-:W-:Y:S01]  /*4180*/  @!P6 FADD.FTZ R49, R49, R43 ;  /* 0x0000002b3131e221 */ /* 0x000fe20000010000 */
[----:B------:R-:W-:Y:S06]  /*4190*/  @P0 BRA `(.L_x_1536) ;  /* 0xfffffffc00140947 */ /* 0x000fec000383ffff */
[----:B------:R-:W-:-:S07]  /*41a0*/  MOV R34, R79 ;  /* 0x0000004f00227202 */ /* 0x000fce0000000f00 */
.L_x_1535:
[----:B------:R-:W-:-:S13]  /*41b0*/  ISETP.NE.AND P0, PT, R80, RZ, PT ;  /* 0x000000ff5000720c */ /* 0x000fda0003f05270 */
[----:B------:R-:W-:Y:S05]  /*41c0*/  @!P0 BRA `(.L_x_1532) ;  /* 0x0000000000f08947 */ /* 0x000fea0003800000 */
[----:B-1----:R-:W-:Y:S02]  /*41d0*/  IADD3 R28, PT, PT, R80, -0x1, RZ ;  /* 0xffffffff501c7810 */ /* 0x002fe40007ffe0ff */
[----:B------:R-:W-:Y:S02]  /*41e0*/  LOP3.LUT P0, R35, R66, 0x3, RZ, 0xc0, !PT ;  /* 0x0000000342237812 */ /* 0x000fe4000780c0ff */
        /* <DEDUP_REMOVED lines=12> */
[----:B------:R-:W-:-:S04]  /*42b0*/  @!P2 IMAD R33, R33, R0, R78 ;  /* 0x000000002121a224 */ /* 0x000fc800078e024e */
[----:B------:R-:W-:-:S06]  /*42c0*/  @!P2 IMAD.WIDE.U32 R32, R33, 0x8, R36 ;  /* 0x000000082120a825 */ /* 0x000fcc00078e0024 */
[----:B------:R-:W2:Y:S01]  /*42d0*/  @!P2 LDG.E.64 R32, desc[UR8][R32.64] ;  /* 0x000000082020a981 */ /* 0x000ea2000c1e1b00 */
[----:B0--3--:R-:W-:Y:S01]  /*42e0*/  @!P6 FADD.FTZ R48, R48, R28 ;  /* 0x0000001c3030e221 */ /* 0x009fe20000010000 */
[----:B------:R-:W-:Y:S01]  /*42f0*/  @!P6 FADD.FTZ R49, R49, R29 ;  /* 0x0000001d3131e221 */ /* 0x000fe20000010000 */
[----:B------:R-:W-:Y:S01]  /*4300*/  ISETP.EQ.OR P6, PT, R39, UR11, P1 ;  /* 0x0000000b27007c0c */ /* 0x000fe20008fc2670 */
[----:B------:R-:W-:-:S06]  /*4310*/  @!P4 IMAD.WIDE.U32 R28, R31, 0x8, R36 ;  /* 0x000000081f1cc825 */ /* 0x000fcc00078e0024 */
[----:B------:R-:W3:Y:S06]  /*4320*/  @!P4 LDG.E.64 R28, desc[UR8][R28.64] ;  /* 0x000000081c1cc981 */ /* 0x000eec000c1e1b00 */
[----:B------:R-:W-:-:S04]  /*4330*/  @!P6 IMAD R31, R39, R0, R78 ;  /* 0x00000000271fe224 */ /* 0x000fc800078e024e */
[----:B------:R-:W-:-:S06]  /*4340*/  @!P6 IMAD.WIDE.U32 R30, R31, 0x8, R36 ;  /* 0x000000081f1ee825 */ /* 0x000fcc00078e0024 */
[----:B------:R-:W4:Y:S01]  /*4350*/  @!P6 LDG.E.64 R30, desc[UR8][R30.64] ;  /* 0x000000081e1ee981 */ /* 0x000f22000c1e1b00 */
[----:B------:R-:W-:Y:S01]  /*4360*/  IADD3 R34, PT, PT, R34, 0x4, RZ ;  /* 0x0000000422227810 */ /* 0x000fe20007ffe0ff */
[----:B---3--:R-:W-:Y:S01]  /*4370*/  @!P4 FADD.FTZ R48, R48, R28 ;  /* 0x0000001c3030c221 */ /* 0x008fe20000010000 */
[----:B------:R-:W-:-:S03]  /*4380*/  @!P4 FADD.FTZ R49, R49, R29 ;  /* 0x0000001d3131c221 */ /* 0x000fc60000010000 */
[----:B--2---:R-:W-:Y:S01]  /*4390*/  @!P2 FADD.FTZ R48, R48, R32 ;  /* 0x000000203030a221 */ /* 0x004fe20000010000 */
[----:B------:R-:W-:-:S03]  /*43a0*/  @!P2 FADD.FTZ R49, R49, R33 ;  /* 0x000000213131a221 */ /* 0x000fc60000010000 */
[----:B----4-:R-:W-:Y:S01]  /*43b0*/  @!P6 FADD.FTZ R48, R48, R30 ;  /* 0x0000001e3030e221 */ /* 0x010fe20000010000 */
[----:B------:R-:W-:-:S07]  /*43c0*/  @!P6 FADD.FTZ R49, R49, R31 ;  /* 0x0000001f3131e221 */ /* 0x000fce0000010000 */
.L_x_1537:
        /* <DEDUP_REMOVED lines=18> */
.L_x_1538:
        /* <DEDUP_REMOVED lines=9> */
.L_x_1539:
[----:B------:R-:W-:Y:S05]  /*4580*/  BSYNC.RECONVERGENT B0 ;  /* 0x0000000000007941 */ /* 0x000fea0003800200 */
.L_x_1532:
[----:B------:R-:W5:Y:S01]  /*4590*/  S2UR UR7, SR_CgaCtaId ;  /* 0x00000000000779c3 */ /* 0x000f620000008800 */
[----:B------:R-:W-:Y:S01]  /*45a0*/  UMOV UR6, 0x400 ;  /* 0x0000040000067882 */ /* 0x000fe20000000000 */
[----:B------:R-:W0:Y:S01]  /*45b0*/  LDCU.64 UR14, c[0x0][0x400] ;  /* 0x00008000ff0e77ac */ /* 0x000e220008000a00 */
[----:B------:R-:W-:Y:S01]  /*45c0*/  FADD.FTZ R64, R64, -UR13 ;  /* 0x8000000d40407e21 */ /* 0x000fe20008010000 */
[----:B------:R-:W-:-:S03]  /*45d0*/  FADD.FTZ R65, R65, -UR13 ;  /* 0x8000000d41417e21 */ /* 0x000fc60008010000 */
[----:B------:R-:W-:Y:S01]  /*45e0*/  FMUL.FTZ R64, R64, UR10 ;  /* 0x0000000a40407c20 */ /* 0x000fe20008410000 */
        /* <DEDUP_REMOVED lines=8> */
[----:B-1--4-:R-:W0:Y:S01]  /*4670*/  LDS.64 R28, [UR6+0xc0] ;  /* 0x0000c006ff1c7984 */ /* 0x012e220008000a00 */
        /* <DEDUP_REMOVED lines=23> */
.L_x_1540:
        /* <DEDUP_REMOVED lines=21> */
.L_x_1542:
[----:B------:R-:W-:Y:S05]  /*4940*/  BSYNC.RECONVERGENT B0 ;  /* 0x0000000000007941 */ /* 0x000fea0003800200 */
.L_x_1541:
[----:B------:R-:W-:Y:S01]  /*4950*/  FFMA.FTZ R38, R32, R62, R33 ;  /* 0x0000003e20267223 */ /* 0x000fe20000010021 */
[----:B------:R-:W-:Y:S01]  /*4960*/  FMUL.FTZ R63, R63, UR10 ;  /* 0x0000000a3f3f7c20 */ /* 0x000fe20008410000 */
[----:B------:R-:W-:Y:S06]  /*4970*/  @!P3 BRA `(.L_x_1543) ;  /* 0x000000000048b947 */ /* 0x000fec0003800000 */
        /* <DEDUP_REMOVED lines=18> */
.L_x_1543:
        /* <DEDUP_REMOVED lines=20> */
.L_x_1545:
[----:B------:R-:W-:Y:S05]  /*4be0*/  BSYNC.RECONVERGENT B0 ;  /* 0x0000000000007941 */ /* 0x000fea0003800200 */
.L_x_1544:
[----:B------:R-:W-:Y:S01]  /*4bf0*/  FADD.FTZ R58, R58, -UR13 ;  /* 0x8000000d3a3a7e21 */ /* 0x000fe20008010000 */
[----:B------:R-:W-:Y:S01]  /*4c00*/  FADD.FTZ R59, R59, -UR13 ;  /* 0x8000000d3b3b7e21 */ /* 0x000fe20008010000 */
[----:B------:R-:W-:Y:S01]  /*4c10*/  FMUL.FTZ R60, R60, UR10 ;  /* 0x0000000a3c3c7c20 */ /* 0x000fe20008410000 */
        /* <DEDUP_REMOVED lines=20> */
.L_x_1546:
[----:B------:R-:W-:Y:S04]  /*4d60*/  BSSY.RECONVERGENT B0, `(.L_x_1547) ;  /* 0x0000013000007945 */ /* 0x000fe80003800200 */
[----:B------:R-:W-:Y:S05]  /*4d70*/  @P5 BRA `(.L_x_1548) ;  /* 0x0000000000445947 */ /* 0x000fea0003800000 */
[----:B------:R-:W1:Y:S01]  /*4d80*/  LDCU.64 UR6, c[0x0][0x3f8] ;  /* 0x00007f00ff0677ac */ /* 0x000e620008000a00 */
[----:B0-----:R-:W-:Y:S01]  /*4d90*/  MOV R14, R10 ;  /* 0x0000000a000e7202 */ /* 0x001fe20000000f00 */
[C-C-:B------:R-:W-:Y:S01]  /*4da0*/  FFMA.FTZ R2, R32.reuse, R60, R33.reuse ;  /* 0x0000003c20027223 */ /* 0x140fe20000010021 */
[----:B------:R-:W-:Y:S01]  /*4db0*/  MOV R15, R13 ;  /* 0x0000000d000f7202 */ /* 0x000fe20000000f00 */
[----:B------:R-:W0:Y:S01]  /*4dc0*/  LDCU.64 UR16, c[0x0][0x380] ;  /* 0x00007000ff1077ac */ /* 0x000e220008000a00 */
[----:B------:R-:W-:Y:S01]  /*4dd0*/  FFMA.FTZ R3, R32, R61, R33 ;  /* 0x0000003d20037223 */ /* 0x000fe20000010021 */
[----:B------:R-:W-:-:S03]  /*4de0*/  FFMA.FTZ R24, R9, R24, -R2 ;  /* 0x0000001809187223 */ /* 0x000fc60000010802 */
[----:B------:R-:W-:Y:S01]  /*4df0*/  FFMA.FTZ R25, R8, R25, -R3 ;  /* 0x0000001908197223 */ /* 0x000fe20000010803 */
[----:B------:R-:W-:-:S03]  /*4e00*/  FMUL.FTZ R24, R24, UR10 ;  /* 0x0000000a18187c20 */ /* 0x000fc60008410000 */
        /* <DEDUP_REMOVED lines=8> */
.L_x_1548:
[----:B------:R-:W-:Y:S05]  /*4e90*/  BSYNC.RECONVERGENT B0 ;  /* 0x0000000000007941 */ /* 0x000fea0003800200 */
.L_x_1547:
[----:B------:R-:W-:Y:S01]  /*4ea0*/  UISETP.NE.AND UP0, UPT, UR12, URZ, UPT ;  /* 0x000000ff0c00728c */ /* 0x000fe2000bf05270 */
[----:B---3--:R-:W-:Y:S01]  /*4eb0*/  FADD.FTZ R48, R56, -UR13 ;  /* 0x8000000d38307e21 */ /* 0x008fe20008010000 */
[----:B------:R-:W-:Y:S01]  /*4ec0*/  FADD.FTZ R46, R57, -UR13 ;  /* 0x8000000d392e7e21 */ /* 0x000fe20008010000 */
[----:B------:R-:W-:Y:S01]  /*4ed0*/  FADD.FTZ R40, R54, -UR13 ;  /* 0x8000000d36287e21 */ /* 0x000fe20008010000 */
[----:B------:R-:W-:Y:S01]  /*4ee0*/  FADD.FTZ R42, R55, -UR13 ;  /* 0x8000000d372a7e21 */ /* 0x000fe20008010000 */
[----:B--2---:R-:W-:Y:S01]  /*4ef0*/  FADD.FTZ R34, R52, -UR13 ;  /* 0x8000000d34227e21 */ /* 0x004fe20008010000 */
[----:B------:R-:W-:Y:S01]  /*4f00*/  FADD.FTZ R36, R53, -UR13 ;  /* 0x8000000d35247e21 */ /* 0x000fe20008010000 */
[----:B-1----:R-:W-:Y:S01]  /*4f10*/  FADD.FTZ R24, R50, -UR13 ;  /* 0x8000000d32187e21 */ /* 0x002fe20008010000 */
[----:B0-----:R-:W-:Y:S01]  /*4f20*/  FADD.FTZ R28, R51, -UR13 ;  /* 0x8000000d331c7e21 */ /* 0x001fe20008010000 */
        /* <DEDUP_REMOVED lines=12> */
[C-C-:B------:R-:W-:Y:S01]  /*4ff0*/  FFMA.FTZ R56, R32.reuse, R58, R33.reuse ;  /* 0x0000003a20387223 */ /* 0x140fe20000010021 */
[----:B------:R-:W-:Y:S01]  /*5000*/  ISETP.GE.U32.AND P4, PT, R71, UR14, PT ;  /* 0x0000000e47007c0c */ /* 0x000fe2000bf86070 */
[--C-:B------:R-:W-:Y:S01]  /*5010*/  FFMA.FTZ R39, R32, R52, R33.reuse ;  /* 0x0000003420277223 */ /* 0x100fe20000010021 */
        /* <DEDUP_REMOVED lines=33> */
.L_x_1549:
        /* <DEDUP_REMOVED lines=17> */
.L_x_1551:
[----:B------:R-:W-:Y:S05]  /*5340*/  BSYNC.RECONVERGENT B0 ;  /* 0x0000000000007941 */ /* 0x000fea0003800200 */
.L_x_1550:
        /* <DEDUP_REMOVED lines=19> */
.L_x_1552:
        /* <DEDUP_REMOVED lines=17> */
.L_x_1554:
[----:B------:R-:W-:Y:S05]  /*5590*/  BSYNC.RECONVERGENT B0 ;  /* 0x0000000000007941 */ /* 0x000fea0003800200 */
.L_x_1553:
        /* <DEDUP_REMOVED lines=19> */
.L_x_1555:
        /* <DEDUP_REMOVED lines=17> */
.L_x_1557:
[----:B------:R-:W-:Y:S05]  /*57e0*/  BSYNC.RECONVERGENT B0 ;  /* 0x0000000000007941 */ /* 0x000fea0003800200 */
.L_x_1556:
        /* <DEDUP_REMOVED lines=19> */
.L_x_1558:
        /* <DEDUP_REMOVED lines=17> */
.L_x_1560:
[----:B------:R-:W-:Y:S05]  /*5a30*/  BSYNC.RECONVERGENT B0 ;  /* 0x0000000000007941 */ /* 0x000fea0003800200 */
.L_x_1559:
        /* <DEDUP_REMOVED lines=19> */
.L_x_1561:
        /* <DEDUP_REMOVED lines=15> */
[----:B------:R-:W-:-:S05]  /*5c60*/  LEA.HI.X R3, R10, UR15, R3, 0x2, P0 ;  /* 0x0000000f0a037c11 */ /* 0x000fca00080f1403 */
[----:B------:R1:W-:Y:S02]  /*5c70*/  STG.E.64 desc[UR8][R2.64], R30 ;  /* 0x0000001e02007986 */ /* 0x0003e4000c101b08 */
.L_x_1563:
[----:B------:R-:W-:Y:S05]  /*5c80*/  BSYNC.RECONVERGENT B0 ;  /* 0x0000000000007941 */ /* 0x000fea0003800200 */
.L_x_1562:
[----:B------:R-:W-:Y:S02]  /*5c90*/  IADD3 R67, PT, PT, R0, R67, RZ ;  /* 0x0000004300437210 */ /* 0x000fe40007ffe0ff */
[----:B------:R-:W-:Y:S02]  /*5ca0*/  IADD3 R68, PT, PT, R68, 0x1, RZ ;  /* 0x0000000144447810 */ /* 0x000fe40007ffe0ff */
[----:B------:R-:W-:-:S13]  /*5cb0*/  ISETP.GE.AND P0, PT, R67, UR4, PT ;  /* 0x0000000443007c0c */ /* 0x000fda000bf06270 */
[----:B------:R-:W-:Y:S05]  /*5cc0*/  @!P0 BRA `(.L_x_1564) ;  /* 0xffffffa400ac8947 */ /* 0x000fea000383ffff */
.L_x_1521:
[----:B------:R-:W2:Y:S01]  /*5cd0*/  LDC R4, c[0x0][0x370] ;  /* 0x0000dc00ff047b82 */ /* 0x000ea20000000800 */
[----:B------:R-:W-:Y:S01]  /*5ce0*/  ISETP.NE.AND P2, PT, R90, RZ, PT ;  /* 0x000000ff5a00720c */ /* 0x000fe20003f45270 */
[----:B------:R-:W-:Y:S06]  /*5cf0*/  BSSY.RECONVERGENT B0, `(.L_x_1565) ;  /* 0x0000011000007945 */ /* 0x000fec0003800200 */
[----:B------:R-:W3:Y:S08]  /*5d00*/  LDC R7, c[0x0][0x374] ;  /* 0x0000dd00ff077b82 */ /* 0x000ef00000000800 */
[----:B-1----:R-:W1:Y:S01]  /*5d10*/  LDC.64 R2, c[0x0][0x3c8] ;  /* 0x0000f200ff027b82 */ /* 0x002e620000000a00 */
[----:B--2---:R-:W-:-:S02]  /*5d20*/  ISETP.NE.AND P1, PT, R4, 0x1, PT ;  /* 0x000000010400780c */ /* 0x004fc40003f25270 */
[----:B------:R-:W-:Y:S02]  /*5d30*/  IADD3 R6, PT, PT, R4, -0x1, RZ ;  /* 0xffffffff04067810 */ /* 0x000fe40007ffe0ff */
[C---:B---3--:R-:W-:Y:S02]  /*5d40*/  IADD3 R5, PT, PT, R7.reuse, -0x1, RZ ;  /* 0xffffffff07057810 */ /* 0x048fe40007ffe0ff */
[----:B------:R-:W-:Y:S02]  /*5d50*/  SHF.L.U32 R0, R7, 0x1, RZ ;  /* 0x0000000107007819 */ /* 0x000fe400000006ff */
[----:B------:R-:W-:Y:S02]  /*5d60*/  ISETP.NE.AND P0, PT, R78, R5, PT ;  /* 0x000000054e00720c */ /* 0x000fe40003f05270 */
[----:B------:R-:W-:Y:S02]  /*5d70*/  SEL R5, R0, RZ, P1 ;  /* 0x000000ff00057207 */ /* 0x000fe40000800000 */
[----:B------:R-:W-:-:S03]  /*5d80*/  ISETP.NE.OR P0, PT, R6, UR11, P0 ;  /* 0x0000000b06007c0c */ /* 0x000fc60008705670 */
[----:B-1----:R-:W-:Y:S01]  /*5d90*/  IMAD.WIDE.U32 R2, R5, 0x4, R2 ;  /* 0x0000000405027825 */ /* 0x002fe200078e0002 */
[----:B------:R-:W-:Y:S09]  /*5da0*/  @P2 BRA `(.L_x_1566) ;  /* 0x0000000000142947 */ /* 0x000ff20003800000 */
[----:B------:R-:W-:Y:S01]  /*5db0*/  HFMA2 R5, -RZ, RZ, 0, 5.9604644775390625e-08 ;  /* 0x00000001ff057431 */ /* 0x000fe200000001ff */
[----:B------:R-:W-:Y:S06]  /*5dc0*/  MEMBAR.ALL.GPU ;  /* 0x0000000000007992 */ /* 0x000fec000000a000 */
[----:B------:R-:W-:-:S00]  /*5dd0*/  ERRBAR ;  /* 0x00000000000079ab */ /* 0x000fc00000000000 */
[----:B------:R-:W-:Y:S06]  /*5de0*/  CGAERRBAR ;  /* 0x00000000000075ab */ /* 0x000fec0000000000 */
[----:B------:R1:W-:Y:S02]  /*5df0*/  REDG.E.ADD.S32.STRONG.GPU desc[UR8][R2.64], R5 ;  /* 0x000000050200798e */ /* 0x0003e4000c12e308 */
.L_x_1566:
[----:B------:R-:W-:Y:S05]  /*5e00*/  BSYNC.RECONVERGENT B0 ;  /* 0x0000000000007941 */ /* 0x000fea0003800200 */
.L_x_1565:
[----:B------:R-:W-:Y:S05]  /*5e10*/  @P0 EXIT ;  /* 0x000000000000094d */ /* 0x000fea0003800000 */
[----:B------:R-:W-:Y:S05]  /*5e20*/  @P2 BRA `(.L_x_1567) ;  /* 0x0000000000202947 */ /* 0x000fea0003800000 */
[----:B------:R-:W-:-:S05]  /*5e30*/  IMAD R0, R4, R7, RZ ;  /* 0x0000000704007224 */ /* 0x000fca00078e02ff */
[----:B------:R-:W-:-:S13]  /*5e40*/  ISETP.NE.AND P0, PT, R0, -0x1, PT ;  /* 0xffffffff0000780c */ /* 0x000fda0003f05270 */
[----:B------:R-:W-:Y:S05]  /*5e50*/  @!P0 BRA `(.L_x_1567) ;  /* 0x0000000000148947 */ /* 0x000fea0003800000 */
.L_x_1568:
[----:B-1----:R-:W2:Y:S04]  /*5e60*/  LDG.E.STRONG.GPU R5, desc[UR8][R2.64] ;  /* 0x0000000802057981 */ /* 0x002ea8000c1ef900 */
[----:B--2---:R-:W-:Y:S01]  /*5e70*/  CCTL.IVALL ;  /* 0x00000000ff00798f */ /* 0x004fe20002000000 */
[----:B------:R-:W-:Y:S05]  /*5e80*/  YIELD ;  /* 0x0000000000007946 */ /* 0x000fea0003800000 */
[----:B------:R-:W-:-:S13]  /*5e90*/  ISETP.NE.AND P0, PT, R5, R0, PT ;  /* 0x000000000500720c */ /* 0x000fda0003f05270 */
[----:B------:R-:W-:Y:S05]  /*5ea0*/  @P0 BRA `(.L_x_1568) ;  /* 0xfffffffc00ec0947 */ /* 0x000fea000383ffff */
.L_x_1567:
        /* <DEDUP_REMOVED lines=72> */
.L_x_1571:
        /* <DEDUP_REMOVED lines=31> */
.L_x_1570:
[----:B------:R-:W-:Y:S05]  /*6520*/  BSYNC.RECONVERGENT B0 ;  /* 0x0000000000007941 */ /* 0x000fea0003800200 */
.L_x_1569:
        /* <DEDUP_REMOVED lines=10> */
.L_x_1572:
[C---:B------:R-:W-:Y:S02]  /*65d0*/  SHF.L.U32 R22, R90.reuse, 0x2, RZ ;  /* 0x000000025a167819 */ /* 0x040fe400000006ff */
[----:B------:R-:W-:Y:S02]  /*65e0*/  SHF.L.U64.HI R24, R90, 0x2, R91 ;  /* 0x000000025a187819 */ /* 0x000fe4000001025b */
[----:B-1----:R-:W-:-:S04]  /*65f0*/  IADD3 R4, P0, PT, R22, UR4, RZ ;  /* 0x0000000416047c10 */ /* 0x002fc8000ff1e0ff */
[----:B----4-:R-:W-:Y:S02]  /*6600*/  IADD3.X R5, PT, PT, R24, UR5, RZ, P0, !PT ;  /* 0x0000000518057c10 */ /* 0x010fe400087fe4ff */
[C---:B------:R-:W-:Y:S02]  /*6610*/  IADD3 R6, P0, PT, R4.reuse, R33, RZ ;  /* 0x0000002104067210 */ /* 0x040fe40007f1e0ff */
[C---:B0-----:R-:W-:Y:S01]  /*6620*/  IADD3 R10, P2, PT, R4.reuse, R37, RZ ;  /* 0x00000025040a7210 */ /* 0x041fe20007f5e0ff */
[----:B------:R0:W4:Y:S01]  /*6630*/  LDG.E R2, desc[UR8][R4.64] ;  /* 0x0000000804027981 */ /* 0x000122000c1e1900 */
[C---:B------:R-:W-:Y:S02]  /*6640*/  IADD3.X R7, PT, PT, R5.reuse, R31, RZ, P0, !PT ;  /* 0x0000001f05077210 */ /* 0x040fe400007fe4ff */
[----:B------:R-:W-:Y:S02]  /*6650*/  IADD3 R8, P1, PT, R4, R27, RZ ;  /* 0x0000001b04087210 */ /* 0x000fe40007f3e0ff */
        /* <DEDUP_REMOVED lines=12> */
[----:B0-----:R-:W-:Y:S02]  /*6720*/  IADD3 R4, P0, PT, R16, R33, RZ ;  /* 0x0000002110047210 */ /* 0x001fe40007f1e0ff */
[----:B----4-:R-:W-:-:S02]  /*6730*/  F2FP.BF16.F32.PACK_AB R19, R7, R2 ;  /* 0x000000020713723e */ /* 0x010fc400000010ff */
[----:B------:R-:W-:-:S04]  /*6740*/  LOP3.LUT R2, R24, 0x3, RZ, 0xc0, !PT ;  /* 0x0000000318027812 */ /* 0x000fc800078ec0ff */
[----:B------:R-:W-:Y:S02]  /*6750*/  IADD3.X R17, PT, PT, R2, UR5, RZ, P1, !PT ;  /* 0x0000000502117c10 */ /* 0x000fe40008ffe4ff */
[----:B-----5:R-:W-:Y:S02]  /*6760*/  F2FP.BF16.F32.PACK_AB R21, R11, R8 ;  /* 0x000000080b15723e */ /* 0x020fe400000010ff */
        /* <DEDUP_REMOVED lines=61> */
.L_x_1573:
        /* <DEDUP_REMOVED lines=12> */
.L_x_3437:


//--------------------- .text._Z35group_norm_nhwc_bwd_one_pass_kernelI11Fp32IOBf16WLi512ELi40ELi640EEv26Group_norm_nhwc_bwd_params --------------------------
	.section	.text._Z35group_norm_nhwc_bwd_one_pass_kernelI11Fp32IOBf16WLi512ELi40ELi640EEv26Group_norm_nhwc_bwd_params,"ax",@progbits
	.align	128
        .global         _Z35group_norm_nhwc_bwd_one_pass_kernelI11Fp32IOBf16WLi512ELi40ELi640EEv26Group_norm_nhwc_bwd_params
        .type           _Z35group_norm_nhwc_bwd_one_pass_kernelI11Fp32IOBf16WLi512ELi40ELi640EEv26Group_norm_nhwc_bwd_params,@function
        .size           _Z35group_norm_nhwc_bwd_one_pass_kernelI11Fp32IOBf16WLi512ELi40ELi640EEv26Group_norm_nhwc_bwd_params,(.L_x_3438 - _Z35group_norm_nhwc_bwd_one_pass_kernelI11Fp32IOBf16WLi512ELi40ELi640EEv26Group_norm_nhwc_bwd_params)
        .other          _Z35group_norm_nhwc_bwd_one_pass_kernelI11Fp32IOBf16WLi512ELi40ELi640EEv26Group_norm_nhwc_bwd_params,@"STO_CUDA_ENTRY STV_DEFAULT"
_Z35group_norm_nhwc_bwd_one_pass_kernelI11Fp32IOBf16WLi512ELi40ELi640EEv26Group_norm_nhwc_bwd_params:
.text._Z35group_norm_nhwc_bwd_one_pass_kernelI11Fp32IOBf16WLi512ELi40ELi640EEv26Group_norm_nhwc_bwd_params:
        /* <DEDUP_REMOVED lines=20> */
.L_x_1641:
[----:B0-----:R-:W0:Y:S01]  /*0140*/  LDC R6, c[0x0][0x410] ;  /* 0x00010400ff067b82 */ /* 0x001e220000000800 */
[----:B-1----:R-:W1:Y:S01]  /*0150*/  LDCU.128 UR16, c[0x0][0x400] ;  /* 0x00008000ff1077ac */ /* 0x002e620008000c00 */
[----:B------:R-:W-:-:S06]  /*0160*/  ISETP.LE.AND P1, PT, RZ, UR5, PT ;  /* 0x00000005ff007c0c */ /* 0x000fcc000bf23270 */
[----:B------:R-:W2:Y:S08]  /*0170*/  S2UR UR8, SR_CTAID.X ;  /* 0x00000000000879c3 */ /* 0x000eb00000002500 */
[----:B------:R-:W2:Y:S01]  /*0180*/  LDC R19, c[0x0][0x41c] ;  /* 0x00010700ff137b82 */ /* 0x000ea20000000800 */
[----:B------:R-:W-:Y:S02]  /*0190*/  CS2R R72, SRZ ;  /* 0x0000000000487805 */ /* 0x000fe4000001ff00 */
[----:B------:R-:W-:-:S02]  /*01a0*/  CS2R R70, SRZ ;  /* 0x0000000000467805 */ /* 0x000fc4000001ff00 */
[----:B------:R-:W-:Y:S02]  /*01b0*/  CS2R R74, SRZ ;  /* 0x00000000004a7805 */ /* 0x000fe4000001ff00 */
[----:B------:R-:W-:Y:S02]  /*01c0*/  CS2R R76, SRZ ;  /* 0x00000000004c7805 */ /* 0x000fe4000001ff00 */
[----:B------:R-:W-:Y:S02]  /*01d0*/  CS2R R68, SRZ ;  /* 0x0000000000447805 */ /* 0x000fe4000001ff00 */
[----:B------:R-:W-:Y:S02]  /*01e0*/  CS2R R66, SRZ ;  /* 0x0000000000427805 */ /* 0x000fe4000001ff00 */
[----:B------:R-:W-:Y:S02]  /*01f0*/  CS2R R64, SRZ ;  /* 0x0000000000407805 */ /* 0x000fe4000001ff00 */
[----:B0-----:R-:W-:-:S02]  /*0200*/  IABS R5, R6 ;  /* 0x0000000600057213 */ /* 0x001fc40000000000 */
[----:B------:R-:W-:Y:S02]  /*0210*/  CS2R R62, SRZ ;  /* 0x00000000003e7805 */ /* 0x000fe4000001ff00 */
[----:B------:R-:W-:Y:S02]  /*0220*/  CS2R R60, SRZ ;  /* 0x00000000003c7805 */ /* 0x000fe4000001ff00 */
[----:B------:R-:W-:Y:S01]  /*0230*/  CS2R R58, SRZ ;  /* 0x00000000003a7805 */ /* 0x000fe2000001ff00 */
[----:B------:R-:W0:Y:S01]  /*0240*/  I2F.RP R0, R5 ;  /* 0x0000000500007306 */ /* 0x000e220000209400 */
[----:B------:R-:W-:Y:S02]  /*0250*/  CS2R R56, SRZ ;  /* 0x0000000000387805 */ /* 0x000fe4000001ff00 */
[----:B------:R-:W-:Y:S01]  /*0260*/  CS2R R54, SRZ ;  /* 0x0000000000367805 */ /* 0x000fe2000001ff00 */
[----:B------:R-:W3:Y:S01]  /*0270*/  LDCU.64 UR6, c[0x0][0x3b8] ;  /* 0x00007700ff0677ac */ /* 0x000ee20008000a00 */
[----:B------:R-:W4:Y:S01]  /*0280*/  LDCU.U8 UR9, c[0x0][0x414] ;  /* 0x00008280ff0977ac */ /* 0x000f220008000000 */
[----:B--2---:R-:W-:-:S02]  /*0290*/  IMAD R19, R19, UR8, R86 ;  /* 0x0000000813137c24 */ /* 0x004fc4000f8e0256 */
[----:B0-----:R-:W0:Y:S03]  /*02a0*/  MUFU.RCP R0, R0 ;  /* 0x0000000000007308 */ /* 0x001e260000001000 */
[C---:B-1----:R-:W-:Y:S02]  /*02b0*/  ISETP.GE.U32.AND P3, PT, R19.reuse, UR16, PT ;  /* 0x0000001013007c0c */ /* 0x042fe4000bf66070 */
[----:B------:R-:W-:Y:S02]  /*02c0*/  SHF.R.S32.HI R9, RZ, 0x1f, R19 ;  /* 0x0000001fff097819 */ /* 0x000fe40000011413 */
[----:B------:R-:W-:Y:S02]  /*02d0*/  IADD3 R25, PT, PT, R19, 0x40, RZ ;  /* 0x0000004013197810 */ /* 0x000fe40007ffe0ff */
[----:B------:R-:W-:Y:S02]  /*02e0*/  ISETP.GE.AND.EX P3, PT, R9, UR17, PT, P3 ;  /* 0x0000001109007c0c */ /* 0x000fe4000bf66330 */
[----:B------:R-:W-:-:S02]  /*02f0*/  IADD3 R23, PT, PT, R19, 0x20, RZ ;  /* 0x0000002013177810 */ /* 0x000fc40007ffe0ff */
[----:B------:R-:W-:Y:S02]  /*0300*/  SHF.R.S32.HI R21, RZ, 0x1f, R25 ;  /* 0x0000001fff157819 */ /* 0x000fe40000011419 */
[----:B------:R-:W-:Y:S02]  /*0310*/  SHF.R.S32.HI R15, RZ, 0x1f, R23 ;  /* 0x0000001fff0f7819 */ /* 0x000fe40000011417 */
[C---:B------:R-:W-:Y:S02]  /*0320*/  IADD3 R27, PT, PT, R19.reuse, 0x60, RZ ;  /* 0x00000060131b7810 */ /* 0x040fe40007ffe0ff */
[----:B0-----:R-:W-:Y:S02]  /*0330*/  IADD3 R2, PT, PT, R0, 0xffffffe, RZ ;  /* 0x0ffffffe00027810 */ /* 0x001fe40007ffe0ff */
[----:B------:R-:W-:Y:S01]  /*0340*/  SHF.R.S32.HI R31, RZ, 0x1f, R27 ;  /* 0x0000001fff1f7819 */ /* 0x000fe2000001141b */
[----:B------:R-:W0:Y:S01]  /*0350*/  @!P3 LDC.64 R16, c[0x0][0x3f8] ;  /* 0x0000fe00ff10bb82 */ /* 0x000e220000000a00 */
[----:B------:R1:W2:Y:S01]  /*0360*/  F2I.FTZ.U32.TRUNC.NTZ R3, R2 ;  /* 0x0000000200037305 */ /* 0x0002a2000021f000 */
[----:B------:R-:W-:-:S04]  /*0370*/  IADD3 R29, PT, PT, R19, 0x80, RZ ;  /* 0x00000080131d7810 */ /* 0x000fc80007ffe0ff */
[----:B------:R-:W-:Y:S01]  /*0380*/  SHF.R.S32.HI R33, RZ, 0x1f, R29 ;  /* 0x0000001fff217819 */ /* 0x000fe2000001141d */
[----:B-1----:R-:W-:Y:S01]  /*0390*/  HFMA2 R2, -RZ, RZ, 0, 0 ;  /* 0x00000000ff027431 */ /* 0x002fe200000001ff */
[----:B--2---:R-:W-:-:S05]  /*03a0*/  IADD3 R4, PT, PT, RZ, -R3, RZ ;  /* 0x80000003ff047210 */ /* 0x004fca0007ffe0ff */
[----:B------:R-:W-:Y:S01]  /*03b0*/  IMAD R7, R4, R5, RZ ;  /* 0x0000000504077224 */ /* 0x000fe200078e02ff */
[----:B------:R-:W-:-:S03]  /*03c0*/  IABS R4, UR5 ;  /* 0x0000000500047c13 */ /* 0x000fc60008000000 */
[----:B------:R-:W-:Y:S01]  /*03d0*/  IMAD.HI.U32 R3, R3, R7, R2 ;  /* 0x0000000703037227 */ /* 0x000fe200078e0002 */
[----:B------:R-:W-:-:S04]  /*03e0*/  LOP3.LUT R2, R6, UR5, RZ, 0x3c, !PT ;  /* 0x0000000506027c12 */ /* 0x000fc8000f8e3cff */
        /* <DEDUP_REMOVED lines=12> */
[----:B------:R-:W-:Y:S02]  /*04b0*/  ISETP.NE.AND P0, PT, R6, RZ, PT ;  /* 0x000000ff0600720c */ /* 0x000fe40003f05270 */
[----:B------:R-:W-:Y:S02]  /*04c0*/  LOP3.LUT R5, RZ, R6, RZ, 0x33, !PT ;  /* 0x00000006ff057212 */ /* 0x000fe400078e33ff */
[----:B------:R-:W-:Y:S02]  /*04d0*/  @!P1 IADD3 R0, PT, PT, -R0, RZ, RZ ;  /* 0x000000ff00009210 */ /* 0x000fe40007ffe1ff */
[----:B------:R-:W-:Y:S02]  /*04e0*/  @P5 IADD3 R3, PT, PT, R3, 0x1, RZ ;  /* 0x0000000103035810 */ /* 0x000fe40007ffe0ff */
[----:B------:R-:W-:-:S02]  /*04f0*/  ISETP.GE.U32.AND P1, PT, R25, UR16, PT ;  /* 0x0000001019007c0c */ /* 0x000fc4000bf26070 */
[----:B------:R-:W-:Y:S02]  /*0500*/  SEL R80, R5, R0, !P0 ;  /* 0x0000000005507207 */ /* 0x000fe40004000000 */
[----:B------:R-:W-:Y:S02]  /*0510*/  @!P2 IADD3 R3, PT, PT, -R3, RZ, RZ ;  /* 0x000000ff0303a210 */ /* 0x000fe40007ffe1ff */
[----:B------:R-:W-:Y:S01]  /*0520*/  ISETP.GE.AND.EX P1, PT, R21, UR17, PT, P1 ;  /* 0x0000001115007c0c */ /* 0x000fe2000bf26310 */
[----:B------:R-:W-:Y:S01]  /*0530*/  IMAD R0, R80, 0x28, RZ ;  /* 0x0000002850007824 */ /* 0x000fe200078e02ff */
[----:B------:R-:W-:Y:S02]  /*0540*/  ISETP.GE.AND.EX P4, PT, R15, UR17, PT, P4 ;  /* 0x000000110f007c0c */ /* 0x000fe4000bf86340 */
[----:B------:R-:W-:Y:S02]  /*0550*/  SEL R7, R5, R3, !P0 ;  /* 0x0000000305077207 */ /* 0x000fe40004000000 */
[----:B------:R-:W-:Y:S01]  /*0560*/  IADD3 R90, P0, PT, R0, R83, RZ ;  /* 0x00000053005a7210 */ /* 0x000fe20007f1e0ff */
[----:B------:R-:W1:Y:S01]  /*0570*/  @!P3 LDC.64 R4, c[0x0][0x3a0] ;  /* 0x0000e800ff04bb82 */ /* 0x000e620000000a00 */
[----:B------:R-:W-:-:S02]  /*0580*/  SHF.R.S32.HI R2, RZ, 0x1f, R7 ;  /* 0x0000001fff027819 */ /* 0x000fc40000011407 */
[----:B------:R-:W-:Y:S02]  /*0590*/  LEA.HI.X.SX32 R91, R0, RZ, 0x1, P0 ;  /* 0x000000ff005b7211 */ /* 0x000fe400000f0eff */
[----:B------:R-:W-:Y:S01]  /*05a0*/  ISETP.GE.U32.AND P2, PT, R27, UR16, PT ;  /* 0x000000101b007c0c */ /* 0x000fe2000bf46070 */
[----:B------:R-:W-:Y:S01]  /*05b0*/  IMAD R0, R2, UR18, RZ ;  /* 0x0000001202007c24 */ /* 0x000fe2000f8e02ff */
[----:B------:R-:W-:Y:S01]  /*05c0*/  ISETP.GE.U32.AND P0, PT, R29, UR16, PT ;  /* 0x000000101d007c0c */ /* 0x000fe2000bf06070 */
[----:B------:R-:W2:Y:S01]  /*05d0*/  @!P1 LDC.64 R36, c[0x0][0x3f8] ;  /* 0x0000fe00ff249b82 */ /* 0x000ea20000000a00 */
[----:B------:R-:W-:Y:S01]  /*05e0*/  IMAD.WIDE.U32 R90, R7, UR18, R90 ;  /* 0x00000012075a7c25 */ /* 0x000fe2000f8e005a */
[----:B------:R-:W-:Y:S02]  /*05f0*/  ISETP.GE.AND.EX P2, PT, R31, UR17, PT, P2 ;  /* 0x000000111f007c0c */ /* 0x000fe4000bf46320 */
[----:B------:R-:W-:Y:S01]  /*0600*/  ISETP.GE.AND.EX P0, PT, R33, UR17, PT, P0 ;  /* 0x0000001121007c0c */ /* 0x000fe2000bf06300 */
[----:B------:R-:W-:Y:S01]  /*0610*/  IMAD R93, R7, UR19, R0 ;  /* 0x00000013075d7c24 */ /* 0x000fe2000f8e0200 */
[----:B------:R-:W-:Y:S01]  /*0620*/  @!P3 MOV R92, R90 ;  /* 0x0000005a005cb202 */ /* 0x000fe20000000f00 */
[----:B0-----:R-:W-:Y:S01]  /*0630*/  @!P3 IMAD R0, R9, R16, RZ ;  /* 0x000000100900b224 */ /* 0x001fe200078e02ff */
[----:B------:R-:W0:Y:S01]  /*0640*/  @!P4 LDC.64 R34, c[0x0][0x3f8] ;  /* 0x0000fe00ff22cb82 */ /* 0x000e220000000a00 */
[----:B------:R-:W-:-:S02]  /*0650*/  @!P4 MOV R20, R90 ;  /* 0x0000005a0014c202 */ /* 0x000fc40000000f00 */
[----:B------:R-:W-:Y:S01]  /*0660*/  IADD3 R93, PT, PT, R91, R93, RZ ;  /* 0x0000005d5b5d7210 */ /* 0x000fe20007ffe0ff */
[----:B------:R-:W-:Y:S01]  /*0670*/  @!P3 IMAD R17, R19, R17, R0 ;  /* 0x000000111311b224 */ /* 0x000fe200078e0200 */
[----:B------:R-:W-:-:S03]  /*0680*/  @!P1 MOV R22, R90 ;  /* 0x0000005a00169202 */ /* 0x000fc60000000f00 */
[----:B------:R-:W3:Y:S01]  /*0690*/  @!P3 LDC.64 R2, c[0x0][0x398] ;  /* 0x0000e600ff02bb82 */ /* 0x000ee20000000a00 */
[----:B------:R-:W-:-:S05]  /*06a0*/  @!P3 IMAD.WIDE.U32 R12, R19, R16, R92 ;  /* 0x00000010130cb225 */ /* 0x000fca00078e005c */
[----:B------:R-:W-:Y:S02]  /*06b0*/  @!P3 IADD3 R17, PT, PT, R13, R17, RZ ;  /* 0x000000110d11b210 */ /* 0x000fe40007ffe0ff */
[----:B------:R-:W4:Y:S01]  /*06c0*/  @!P2 LDC.64 R10, c[0x0][0x3f8] ;  /* 0x0000fe00ff0aab82 */ /* 0x000f220000000a00 */
[C---:B------:R-:W-:Y:S02]  /*06d0*/  @!P3 SHF.L.U32 R13, R12.reuse, 0x2, RZ ;  /* 0x000000020c0db819 */ /* 0x040fe400000006ff */
[----:B------:R-:W-:Y:S01]  /*06e0*/  @!P3 SHF.L.U64.HI R0, R12, 0x2, R17 ;  /* 0x000000020c00b819 */ /* 0x000fe20000010211 */
[----:B--2---:R-:W-:Y:S01]  /*06f0*/  @!P1 IMAD R12, R21, R36, RZ ;  /* 0x00000024150c9224 */ /* 0x004fe200078e02ff */
[----:B------:R-:W-:Y:S02]  /*0700*/  @!P4 MOV R21, R93 ;  /* 0x0000005d0015c202 */ /* 0x000fe40000000f00 */
[----:B-1----:R-:W-:Y:S01]  /*0710*/  @!P3 IADD3 R4, P5, PT, R13, R4, RZ ;  /* 0x000000040d04b210 */ /* 0x002fe20007fbe0ff */
[----:B------:R-:W1:Y:S01]  /*0720*/  @!P4 LDC.64 R8, c[0x0][0x3a0] ;  /* 0x0000e800ff08cb82 */ /* 0x000e620000000a00 */
[----:B0-----:R-:W-:-:S02]  /*0730*/  @!P4 IMAD R14, R15, R34, RZ ;  /* 0x000000220f0ec224 */ /* 0x001fc400078e02ff */
[----:B------:R-:W-:Y:S01]  /*0740*/  @!P4 IMAD.WIDE.U32 R20, R23, R34, R20 ;  /* 0x000000221714c225 */ /* 0x000fe200078e0014 */
[----:B------:R-:W-:-:S03]  /*0750*/  @!P3 IADD3.X R5, PT, PT, R0, R5, RZ, P5, !PT ;  /* 0x000000050005b210 */ /* 0x000fc60002ffe4ff */
[----:B------:R-:W-:Y:S01]  /*0760*/  @!P4 IMAD R35, R23, R35, R14 ;  /* 0x000000231723c224 */ /* 0x000fe200078e020e */
[----:B------:R-:W0:Y:S01]  /*0770*/  @!P4 LDC.64 R6, c[0x0][0x398] ;  /* 0x0000e600ff06cb82 */ /* 0x000e220000000a00 */
[----:B------:R-:W-:Y:S01]  /*0780*/  @!P1 MOV R23, R93 ;  /* 0x0000005d00179202 */ /* 0x000fe20000000f00 */
[----:B------:R-:W-:Y:S01]  /*0790*/  @!P1 IMAD R37, R25, R37, R12 ;  /* 0x0000002519259224 */ /* 0x000fe200078e020c */
[----:B---3--:R-:W-:Y:S01]  /*07a0*/  @!P3 IADD3 R2, P6, PT, R13, R2, RZ ;  /* 0x000000020d02b210 */ /* 0x008fe20007fde0ff */
[----:B------:R-:W5:Y:S01]  /*07b0*/  @!P3 LDG.E.64 R76, desc[UR12][R4.64] ;  /* 0x0000000c044cb981 */ /* 0x000f62000c1e1b00 */
[----:B------:R-:W-:Y:S01]  /*07c0*/  @!P4 IADD3 R21, PT, PT, R21, R35, RZ ;  /* 0x000000231515c210 */ /* 0x000fe20007ffe0ff */
[----:B------:R-:W-:Y:S01]  /*07d0*/  @!P1 IMAD.WIDE.U32 R22, R25, R36, R22 ;  /* 0x0000002419169225 */ /* 0x000fe200078e0016 */
[----:B------:R-:W-:Y:S01]  /*07e0*/  @!P3 IADD3.X R3, PT, PT, R0, R3, RZ, P6, !PT ;  /* 0x000000030003b210 */ /* 0x000fe200037fe4ff */
[----:B------:R-:W2:Y:S01]  /*07f0*/  @!P1 LDC.64 R14, c[0x0][0x398] ;  /* 0x0000e600ff0e9b82 */ /* 0x000ea20000000a00 */
[----:B------:R-:W-:Y:S01]  /*0800*/  @!P4 SHF.L.U64.HI R0, R20, 0x2, R21 ;  /* 0x000000021400c819 */ /* 0x000fe20000010215 */
[----:B----4-:R-:W-:Y:S01]  /*0810*/  @!P2 IMAD R18, R31, R10, RZ ;  /* 0x0000000a1f12a224 */ /* 0x010fe200078e02ff */
[----:B------:R-:W-:Y:S01]  /*0820*/  @!P1 IADD3 R21, PT, PT, R23, R37, RZ ;  /* 0x0000002517159210 */ /* 0x000fe20007ffe0ff */
[----:B------:R3:W5:Y:S01]  /*0830*/  @!P3 LDG.E.64 R74, desc[UR12][R2.64] ;  /* 0x0000000c024ab981 */ /* 0x000762000c1e1b00 */
[----:B------:R-:W-:-:S02]  /*0840*/  @!P1 SHF.L.U32 R23, R22, 0x2, RZ ;  /* 0x0000000216179819 */ /* 0x000fc400000006ff */
[----:B------:R-:W-:Y:S01]  /*0850*/  @!P4 SHF.L.U32 R25, R20, 0x2, RZ ;  /* 0x000000021419c819 */ /* 0x000fe200000006ff */
[----:B------:R-:W4:Y:S01]  /*0860*/  @!P0 LDC.64 R12, c[0x0][0x3f8] ;  /* 0x0000fe00ff0c8b82 */ /* 0x000f220000000a00 */
[----:B------:R-:W-:Y:S02]  /*0870*/  @!P1 SHF.L.U64.HI R22, R22, 0x2, R21 ;  /* 0x0000000216169819 */ /* 0x000fe40000010215 */
[----:B------:R-:W-:Y:S02]  /*0880*/  @!P2 MOV R20, R90 ;  /* 0x0000005a0014a202 */ /* 0x000fe40000000f00 */
[----:B------:R-:W-:Y:S02]  /*0890*/  @!P2 MOV R21, R93 ;  /* 0x0000005d0015a202 */ /* 0x000fe40000000f00 */
[C---:B-1----:R-:W-:Y:S01]  /*08a0*/  @!P4 IADD3 R8, P6, PT, R25.reuse, R8, RZ ;  /* 0x000000081908c210 */ /* 0x042fe20007fde0ff */
[----:B------:R-:W1:Y:S01]  /*08b0*/  @!P1 LDC.64 R16, c[0x0][0x3a0] ;  /* 0x0000e800ff109b82 */ /* 0x000e620000000a00 */
[----:B0-----:R-:W-:Y:S01]  /*08c0*/  @!P4 IADD3 R6, P5, PT, R25, R6, RZ ;  /* 0x000000061906c210 */ /* 0x001fe20007fbe0ff */
[C---:B------:R-:W-:Y:S01]  /*08d0*/  @!P2 IMAD R25, R27.reuse, R11, R18 ;  /* 0x0000000b1b19a224 */ /* 0x040fe200078e0212 */
[C---:B------:R-:W-:Y:S01]  /*08e0*/  @!P4 IADD3.X R9, PT, PT, R0.reuse, R9, RZ, P6, !PT ;  /* 0x000000090009c210 */ /* 0x040fe200037fe4ff */
[----:B------:R-:W-:Y:S01]  /*08f0*/  @!P2 IMAD.WIDE.U32 R10, R27, R10, R20 ;  /* 0x0000000a1b0aa225 */ /* 0x000fe200078e0014 */
[----:B------:R-:W-:-:S02]  /*0900*/  @!P4 IADD3.X R7, PT, PT, R0, R7, RZ, P5, !PT ;  /* 0x000000070007c210 */ /* 0x000fc40002ffe4ff */
[----:B------:R-:W-:Y:S01]  /*0910*/  @!P0 MOV R20, R90 ;  /* 0x0000005a00148202 */ /* 0x000fe20000000f00 */
[----:B------:R-:W0:Y:S01]  /*0920*/  @!P2 LDC.64 R34, c[0x0][0x3a0] ;  /* 0x0000e800ff22ab82 */ /* 0x000e220000000a00 */
[----:B------:R-:W-:Y:S01]  /*0930*/  @!P2 IADD3 R21, PT, PT, R11, R25, RZ ;  /* 0x000000190b15a210 */ /* 0x000fe20007ffe0ff */
[----:B------:R-:W5:Y:S01]  /*0940*/  @!P4 LDG.E.64 R72, desc[UR12][R8.64] ;  /* 0x0000000c0848c981 */ /* 0x000f62000c1e1b00 */
[----:B--2---:R-:W-:Y:S02]  /*0950*/  @!P1 IADD3 R14, P5, PT, R23, R14, RZ ;  /* 0x0000000e170e9210 */ /* 0x004fe40007fbe0ff */
[----:B------:R-:W-:Y:S01]  /*0960*/  @!P2 SHF.L.U64.HI R0, R10, 0x2, R21 ;  /* 0x000000020a00a819 */ /* 0x000fe20000010215 */
[----:B------:R2:W5:Y:S01]  /*0970*/  @!P4 LDG.E.64 R70, desc[UR12][R6.64] ;  /* 0x0000000c0646c981 */ /* 0x000562000c1e1b00 */
[----:B------:R-:W-:Y:S01]  /*0980*/  @!P0 MOV R21, R93 ;  /* 0x0000005d00158202 */ /* 0x000fe20000000f00 */
[-C--:B----4-:R-:W-:Y:S01]  /*0990*/  @!P0 IMAD R18, R33, R12.reuse, RZ ;  /* 0x0000000c21128224 */ /* 0x090fe200078e02ff */
[----:B------:R-:W-:Y:S01]  /*09a0*/  IADD3 R25, PT, PT, R19, 0xa0, RZ ;  /* 0x000000a013197810 */ /* 0x000fe20007ffe0ff */
[----:B------:R-:W4:Y:S01]  /*09b0*/  @!P2 LDC.64 R36, c[0x0][0x398] ;  /* 0x0000e600ff24ab82 */ /* 0x000f220000000a00 */
[----:B------:R-:W-:Y:S01]  /*09c0*/  @!P1 IADD3.X R15, PT, PT, R22, R15, RZ, P5, !PT ;  /* 0x0000000f160f9210 */ /* 0x000fe20002ffe4ff */
[----:B------:R-:W-:Y:S01]  /*09d0*/  @!P0 IMAD R13, R29, R13, R18 ;  /* 0x0000000d1d0d8224 */ /* 0x000fe200078e0212 */
[----:B------:R-:W-:Y:S01]  /*09e0*/  ISETP.GE.U32.AND P5, PT, R25, UR16, PT ;  /* 0x0000001019007c0c */ /* 0x000fe2000bfa6070 */
[----:B------:R-:W-:Y:S01]  /*09f0*/  @!P0 IMAD.WIDE.U32 R20, R29, R12, R20 ;  /* 0x0000000c1d148225 */ /* 0x000fe200078e0014 */
[----:B------:R-:W-:Y:S01]  /*0a00*/  SHF.R.S32.HI R29, RZ, 0x1f, R25 ;  /* 0x0000001fff1d7819 */ /* 0x000fe20000011419 */
[----:B------:R4:W5:Y:S01]  /*0a10*/  @!P1 LDG.E.64 R66, desc[UR12][R14.64] ;  /* 0x0000000c0e429981 */ /* 0x000962000c1e1b00 */
[----:B------:R-:W-:Y:S01]  /*0a20*/  IADD3 R27, PT, PT, R19, 0xc0, RZ ;  /* 0x000000c0131b7810 */ /* 0x000fe20007ffe0ff */
[----:B------:R-:W4:Y:S01]  /*0a30*/  @!P0 LDC.64 R38, c[0x0][0x3a0] ;  /* 0x0000e800ff268b82 */ /* 0x000f220000000a00 */
[----:B------:R-:W-:-:S02]  /*0a40*/  ISETP.GE.AND.EX P5, PT, R29, UR17, PT, P5 ;  /* 0x000000111d007c0c */ /* 0x000fc4000bfa6350 */
[----:B------:R-:W-:Y:S02]  /*0a50*/  ISETP.GE.U32.AND P4, PT, R27, UR16, PT ;  /* 0x000000101b007c0c */ /* 0x000fe4000bf86070 */
[----:B------:R-:W-:Y:S02]  /*0a60*/  SHF.R.S32.HI R31, RZ, 0x1f, R27 ;  /* 0x0000001fff1f7819 */ /* 0x000fe4000001141b */
[----:B-1----:R-:W-:Y:S01]  /*0a70*/  @!P1 IADD3 R16, P6, PT, R23, R16, RZ ;  /* 0x0000001017109210 */ /* 0x002fe20007fde0ff */
[----:B---3--:R-:W1:Y:S01]  /*0a80*/  @!P0 LDC.64 R2, c[0x0][0x398] ;  /* 0x0000e600ff028b82 */ /* 0x008e620000000a00 */
[----:B------:R-:W-:Y:S02]  /*0a90*/  ISETP.GE.AND.EX P4, PT, R31, UR17, PT, P4 ;  /* 0x000000111f007c0c */ /* 0x000fe4000bf86340 */
[----:B------:R-:W-:Y:S02]  /*0aa0*/  IADD3 R18, PT, PT, R19, 0xe0, RZ ;  /* 0x000000e013127810 */ /* 0x000fe40007ffe0ff */
[----:B------:R-:W-:-:S02]  /*0ab0*/  @!P1 IADD3.X R17, PT, PT, R22, R17, RZ, P6, !PT ;  /* 0x0000001116119210 */ /* 0x000fc400037fe4ff */
[----:B------:R-:W-:Y:S01]  /*0ac0*/  @!P2 SHF.L.U32 R11, R10, 0x2, RZ ;  /* 0x000000020a0ba819 */ /* 0x000fe200000006ff */
[----:B------:R-:W3:Y:S01]  /*0ad0*/  @!P5 LDC.64 R40, c[0x0][0x3f8] ;  /* 0x0000fe00ff28db82 */ /* 0x000ee20000000a00 */
[----:B------:R-:W-:Y:S01]  /*0ae0*/  ISETP.GE.U32.AND P3, PT, R18, UR16, PT ;  /* 0x0000001012007c0c */ /* 0x000fe2000bf66070 */
[----:B------:R1:W5:Y:S01]  /*0af0*/  @!P1 LDG.E.64 R68, desc[UR12][R16.64] ;  /* 0x0000000c10449981 */ /* 0x000362000c1e1b00 */
[----:B------:R-:W-:-:S05]  /*0b00*/  SHF.R.S32.HI R33, RZ, 0x1f, R18 ;  /* 0x0000001fff217819 */ /* 0x000fca0000011412 */
[----:B------:R-:W1:Y:S01]  /*0b10*/  @!P4 LDC.64 R22, c[0x0][0x3f8] ;  /* 0x0000fe00ff16cb82 */ /* 0x000e620000000a00 */
[----:B0-----:R-:W-:Y:S02]  /*0b20*/  @!P2 IADD3 R10, P1, PT, R11, R34, RZ ;  /* 0x000000220b0aa210 */ /* 0x001fe40007f3e0ff */
[----:B--2---:R-:W-:Y:S02]  /*0b30*/  @!P0 IADD3 R7, PT, PT, R21, R13, RZ ;  /* 0x0000000d15078210 */ /* 0x004fe40007ffe0ff */
[----:B----4-:R-:W-:Y:S02]  /*0b40*/  @!P2 IADD3 R12, P6, PT, R11, R36, RZ ;  /* 0x000000240b0ca210 */ /* 0x010fe40007fde0ff */
[----:B------:R-:W-:Y:S01]  /*0b50*/  ISETP.GE.AND.EX P3, PT, R33, UR17, PT, P3 ;  /* 0x0000001121007c0c */ /* 0x000fe2000bf66330 */
[----:B------:R-:W0:Y:S01]  /*0b60*/  @!P5 LDC.64 R8, c[0x0][0x398] ;  /* 0x0000e600ff08db82 */ /* 0x000e220000000a00 */
[C---:B------:R-:W-:Y:S02]  /*0b70*/  @!P0 SHF.L.U32 R5, R20.reuse, 0x2, RZ ;  /* 0x0000000214058819 */ /* 0x040fe400000006ff */
[----:B------:R-:W-:-:S02]  /*0b80*/  @!P0 SHF.L.U64.HI R24, R20, 0x2, R7 ;  /* 0x0000000214188819 */ /* 0x000fc40000010207 */
[C---:B------:R-:W-:Y:S02]  /*0b90*/  @!P2 IADD3.X R11, PT, PT, R0.reuse, R35, RZ, P1, !PT ;  /* 0x00000023000ba210 */ /* 0x040fe40000ffe4ff */
[----:B------:R-:W-:Y:S01]  /*0ba0*/  @!P0 IADD3 R4, P1, PT, R5, R38, RZ ;  /* 0x0000002605048210 */ /* 0x000fe20007f3e0ff */
[----:B------:R-:W2:Y:S01]  /*0bb0*/  @!P5 LDC.64 R20, c[0x0][0x3a0] ;  /* 0x0000e800ff14db82 */ /* 0x000ea20000000a00 */
[----:B------:R-:W-:Y:S01]  /*0bc0*/  @!P2 IADD3.X R13, PT, PT, R0, R37, RZ, P6, !PT ;  /* 0x00000025000da210 */ /* 0x000fe200037fe4ff */
[----:B---3--:R-:W-:Y:S01]  /*0bd0*/  @!P5 IMAD R6, R29, R40, RZ ;  /* 0x000000281d06d224 */ /* 0x008fe200078e02ff */
[----:B------:R-:W-:Y:S01]  /*0be0*/  IADD3 R0, PT, PT, R19, 0x100, RZ ;  /* 0x0000010013007810 */ /* 0x000fe20007ffe0ff */
[----:B------:R-:W5:Y:S01]  /*0bf0*/  @!P2 LDG.E.64 R64, desc[UR12][R10.64] ;  /* 0x0000000c0a40a981 */ /* 0x000f62000c1e1b00 */
[----:B-1----:R-:W-:Y:S02]  /*0c00*/  @!P0 IADD3 R2, P6, PT, R5, R2, RZ ;  /* 0x0000000205028210 */ /* 0x002fe40007fde0ff */
[----:B------:R-:W-:Y:S01]  /*0c10*/  @!P0 IADD3.X R5, PT, PT, R24, R39, RZ, P1, !PT ;  /* 0x0000002718058210 */ /* 0x000fe20000ffe4ff */
[----:B------:R-:W1:Y:S01]  /*0c20*/  @!P3 LDC.64 R14, c[0x0][0x3f8] ;  /* 0x0000fe00ff0ebb82 */ /* 0x000e620000000a00 */
[----:B------:R-:W-:-:S02]  /*0c30*/  ISETP.GE.U32.AND P1, PT, R0, UR16, PT ;  /* 0x0000001000007c0c */ /* 0x000fc4000bf26070 */
[----:B------:R-:W-:Y:S02]  /*0c40*/  @!P5 MOV R16, R90 ;  /* 0x0000005a0010d202 */ /* 0x000fe40000000f00 */
[----:B------:R-:W-:Y:S01]  /*0c50*/  @!P5 MOV R17, R93 ;  /* 0x0000005d0011d202 */ /* 0x000fe20000000f00 */
[----:B------:R-:W-:Y:S01]  /*0c60*/  @!P5 IMAD R35, R25, R41, R6 ;  /* 0x000000291923d224 */ /* 0x000fe200078e0206 */
[----:B------:R-:W-:Y:S01]  /*0c70*/  SHF.R.S32.HI R29, RZ, 0x1f, R0 ;  /* 0x0000001fff1d7819 */ /* 0x000fe20000011400 */
[----:B------:R-:W-:Y:S01]  /*0c80*/  @!P4 IMAD R26, R31, R22, RZ ;  /* 0x000000161f1ac224 */ /* 0x000fe200078e02ff */
[----:B------:R-:W-:Y:S01]  /*0c90*/  @!P4 MOV R30, R90 ;  /* 0x0000005a001ec202 */ /* 0x000fe20000000f00 */
[----:B------:R-:W-:Y:S01]  /*0ca0*/  @!P5 IMAD.WIDE.U32 R16, R25, R40, R16 ;  /* 0x000000281910d225 */ /* 0x000fe200078e0010 */
[----:B------:R-:W-:Y:S01]  /*0cb0*/  ISETP.GE.AND.EX P1, PT, R29, UR17, PT, P1 ;  /* 0x000000111d007c0c */ /* 0x000fe2000bf26310 */
[----:B------:R-:W3:Y:S01]  /*0cc0*/  @!P4 LDC.64 R6, c[0x0][0x3a0] ;  /* 0x0000e800ff06cb82 */ /* 0x000ee20000000a00 */
[----:B------:R-:W-:Y:S01]  /*0cd0*/  @!P4 MOV R31, R93 ;  /* 0x0000005d001fc202 */ /* 0x000fe20000000f00 */
[----:B------:R4:W5:Y:S01]  /*0ce0*/  @!P2 LDG.E.64 R62, desc[UR12][R12.64] ;  /* 0x0000000c0c3ea981 */ /* 0x000962000c1e1b00 */
[----:B------:R-:W-:Y:S01]  /*0cf0*/  @!P5 IADD3 R17, PT, PT, R17, R35, RZ ;  /* 0x000000231111d210 */ /* 0x000fe20007ffe0ff */
[C---:B------:R-:W-:Y:S01]  /*0d00*/  @!P4 IMAD R37, R27.reuse, R23, R26 ;  /* 0x000000171b25c224 */ /* 0x040fe200078e021a */
[----:B------:R-:W-:Y:S01]  /*0d10*/  @!P5 SHF.L.U32 R35, R16, 0x2, RZ ;  /* 0x000000021023d819 */ /* 0x000fe200000006ff */
[----:B------:R-:W-:Y:S01]  /*0d20*/  @!P4 IMAD.WIDE.U32 R30, R27, R22, R30 ;  /* 0x000000161b1ec225 */ /* 0x000fe200078e001e */
[----:B------:R-:W-:Y:S01]  /*0d30*/  @!P0 IADD3.X R3, PT, PT, R24, R3, RZ, P6, !PT ;  /* 0x0000000318038210 */ /* 0x000fe200037fe4ff */
[----:B------:R-:W4:Y:S01]  /*0d40*/  @!P3 LDC.64 R26, c[0x0][0x398] ;  /* 0x0000e600ff1abb82 */ /* 0x000f220000000a00 */
[----:B------:R-:W-:Y:S01]  /*0d50*/  @!P5 SHF.L.U64.HI R28, R16, 0x2, R17 ;  /* 0x00000002101cd819 */ /* 0x000fe20000010211 */
[----:B------:R-:W5:Y:S01]  /*0d60*/  @!P0 LDG.E.64 R60, desc[UR12][R4.64] ;  /* 0x0000000c043c8981 */ /* 0x000f62000c1e1b00 */
[----:B--2---:R-:W-:-:S05]  /*0d70*/  @!P5 IADD3 R20, P6, PT, R35, R20, RZ ;  /* 0x000000142314d210 */ /* 0x004fca0007fde0ff */
[----:B------:R-:W2:Y:S01]  /*0d80*/  @!P1 LDC.64 R22, c[0x0][0x3f8] ;  /* 0x0000fe00ff169b82 */ /* 0x000ea20000000a00 */
[----:B------:R-:W-:Y:S01]  /*0d90*/  @!P5 IADD3.X R21, PT, PT, R28, R21, RZ, P6, !PT ;  /* 0x000000151c15d210 */ /* 0x000fe200037fe4ff */
[----:B-1----:R-:W-:-:S06]  /*0da0*/  @!P3 IMAD R32, R33, R14, RZ ;  /* 0x0000000e2120b224 */ /* 0x002fcc00078e02ff */
[----:B------:R-:W1:Y:S01]  /*0db0*/  @!P4 LDC.64 R24, c[0x0][0x398] ;  /* 0x0000e600ff18cb82 */ /* 0x000e620000000a00 */
[----:B0-----:R-:W-:Y:S01]  /*0dc0*/  @!P5 IADD3 R8, P6, PT, R35, R8, RZ ;  /* 0x000000082308d210 */ /* 0x001fe20007fde0ff */
[----:B------:R0:W5:Y:S01]  /*0dd0*/  @!P0 LDG.E.64 R58, desc[UR12][R2.64] ;  /* 0x0000000c023a8981 */ /* 0x000162000c1e1b00 */
[----:B------:R-:W-:Y:S02]  /*0de0*/  @!P4 IADD3 R31, PT, PT, R31, R37, RZ ;  /* 0x000000251f1fc210 */ /* 0x000fe40007ffe0ff */
[----:B------:R-:W-:Y:S01]  /*0df0*/  @!P5 IADD3.X R9, PT, PT, R28, R9, RZ, P6, !PT ;  /* 0x000000091c09d210 */ /* 0x000fe200037fe4ff */
[----:B------:R0:W5:Y:S01]  /*0e00*/  @!P5 LDG.E.64 R56, desc[UR12][R20.64] ;  /* 0x0000000c1438d981 */ /* 0x000162000c1e1b00 */
[C---:B------:R-:W-:Y:S01]  /*0e10*/  @!P4 SHF.L.U32 R33, R30.reuse, 0x2, RZ ;  /* 0x000000021e21c819 */ /* 0x040fe200000006ff */
[----:B------:R-:W4:Y:S01]  /*0e20*/  @!P3 LDC.64 R16, c[0x0][0x3a0] ;  /* 0x0000e800ff10bb82 */ /* 0x000f220000000a00 */
[----:B------:R-:W-:Y:S01]  /*0e30*/  @!P4 SHF.L.U64.HI R28, R30, 0x2, R31 ;  /* 0x000000021e1cc819 */ /* 0x000fe2000001021f */
[----:B------:R-:W-:Y:S01]  /*0e40*/  @!P3 IMAD R35, R18, R15, R32 ;  /* 0x0000000f1223b224 */ /* 0x000fe200078e0220 */
[----:B------:R-:W-:Y:S01]  /*0e50*/  @!P3 MOV R30, R90 ;  /* 0x0000005a001eb202 */ /* 0x000fe20000000f00 */
[----:B------:R0:W5:Y:S01]  /*0e60*/  @!P5 LDG.E.64 R54, desc[UR12][R8.64] ;  /* 0x0000000c0836d981 */ /* 0x000162000c1e1b00 */
[----:B------:R-:W-:-:S02]  /*0e70*/  @!P3 MOV R31, R93 ;  /* 0x0000005d001fb202 */ /* 0x000fc40000000f00 */
[----:B---3--:R-:W-:Y:S01]  /*0e80*/  @!P4 IADD3 R6, P6, PT, R33, R6, RZ ;  /* 0x000000062106c210 */ /* 0x008fe20007fde0ff */
[----:B--2---:R-:W-:Y:S01]  /*0e90*/  @!P1 IMAD R29, R29, R22, RZ ;  /* 0x000000161d1d9224 */ /* 0x004fe200078e02ff */
[----:B------:R-:W2:Y:S01]  /*0ea0*/  @!P1 LDC.64 R36, c[0x0][0x3a0] ;  /* 0x0000e800ff249b82 */ /* 0x000ea20000000a00 */
[----:B------:R-:W-:Y:S01]  /*0eb0*/  @!P3 IMAD.WIDE.U32 R14, R18, R14, R30 ;  /* 0x0000000e120eb225 */ /* 0x000fe200078e001e */
[----:B------:R-:W-:-:S04]  /*0ec0*/  @!P4 IADD3.X R7, PT, PT, R28, R7, RZ, P6, !PT ;  /* 0x000000071c07c210 */ /* 0x000fc800037fe4ff */
[----:B------:R-:W-:Y:S02]  /*0ed0*/  @!P3 IADD3 R31, PT, PT, R15, R35, RZ ;  /* 0x000000230f1fb210 */ /* 0x000fe40007ffe0ff */
[----:B-1----:R-:W-:Y:S02]  /*0ee0*/  @!P4 IADD3 R24, P6, PT, R33, R24, RZ ;  /* 0x000000182118c210 */ /* 0x002fe40007fde0ff */
[----:B------:R-:W-:Y:S01]  /*0ef0*/  @!P3 SHF.L.U64.HI R18, R14, 0x2, R31 ;  /* 0x000000020e12b819 */ /* 0x000fe2000001021f */
[----:B------:R-:W-:Y:S01]  /*0f00*/  @!P1 IMAD R31, R0, R23, R29 ;  /* 0x00000017001f9224 */ /* 0x000fe200078e021d */
[----:B------:R-:W-:Y:S02]  /*0f10*/  @!P4 IADD3.X R25, PT, PT, R28, R25, RZ, P6, !PT ;  /* 0x000000191c19c210 */ /* 0x000fe400037fe4ff */
[----:B------:R-:W-:Y:S02]  /*0f20*/  @!P1 MOV R28, R90 ;  /* 0x0000005a001c9202 */ /* 0x000fe40000000f00 */
[----:B------:R-:W-:-:S02]  /*0f30*/  @!P1 MOV R29, R93 ;  /* 0x0000005d001d9202 */ /* 0x000fc40000000f00 */
[----:B------:R-:W-:Y:S01]  /*0f40*/  @!P3 SHF.L.U32 R15, R14, 0x2, RZ ;  /* 0x000000020e0fb819 */ /* 0x000fe200000006ff */
[----:B------:R-:W-:Y:S01]  /*0f50*/  @!P1 IMAD.WIDE.U32 R22, R0, R22, R28 ;  /* 0x0000001600169225 */ /* 0x000fe200078e001c */
[----:B------:R-:W-:Y:S02]  /*0f60*/  IADD3 R29, PT, PT, R19, 0x120, RZ ;  /* 0x00000120131d7810 */ /* 0x000fe40007ffe0ff */
[----:B----4-:R-:W-:Y:S02]  /*0f70*/  @!P3 IADD3 R16, P6, PT, R15, R16, RZ ;  /* 0x000000100f10b210 */ /* 0x010fe40007fde0ff */
[----:B------:R-:W-:Y:S02]  /*0f80*/  @!P1 IADD3 R23, PT, PT, R23, R31, RZ ;  /* 0x0000001f17179210 */ /* 0x000fe40007ffe0ff */
[----:B------:R-:W-:Y:S02]  /*0f90*/  ISETP.GE.U32.AND P2, PT, R29, UR16, PT ;  /* 0x000000101d007c0c */ /* 0x000fe4000bf46070 */
[----:B------:R-:W-:-:S02]  /*0fa0*/  SHF.R.S32.HI R31, RZ, 0x1f, R29 ;  /* 0x0000001fff1f7819 */ /* 0x000fc4000001141d */
[----:B------:R-:W-:Y:S02]  /*0fb0*/  @!P3 IADD3.X R17, PT, PT, R18, R17, RZ, P6, !PT ;  /* 0x000000111211b210 */ /* 0x000fe400037fe4ff */
[----:B------:R-:W-:Y:S02]  /*0fc0*/  ISETP.GE.AND.EX P2, PT, R31, UR17, PT, P2 ;  /* 0x000000111f007c0c */ /* 0x000fe4000bf46320 */
[----:B------:R-:W-:-:S04]  /*0fd0*/  @!P3 IADD3 R14, P6, PT, R15, R26, RZ ;  /* 0x0000001a0f0eb210 */ /* 0x000fc80007fde0ff */
[----:B------:R-:W-:Y:S02]  /*0fe0*/  @!P3 IADD3.X R15, PT, PT, R18, R27, RZ, P6, !PT ;  /* 0x0000001b120fb210 */ /* 0x000fe400037fe4ff */
[----:B------:R-:W-:-:S04]  /*0ff0*/  IADD3 R18, PT, PT, R19, 0x140, RZ ;  /* 0x0000014013127810 */ /* 0x000fc80007ffe0ff */
[----:B------:R-:W-:Y:S01]  /*1000*/  ISETP.GE.U32.AND P0, PT, R18, UR16, PT ;  /* 0x0000001012007c0c */ /* 0x000fe2000bf06070 */
[----:B------:R-:W1:Y:S01]  /*1010*/  @!P2 LDC.64 R26, c[0x0][0x3f8] ;  /* 0x0000fe00ff1aab82 */ /* 0x000e620000000a00 */
[----:B------:R-:W-:Y:S02]  /*1020*/  SHF.R.S32.HI R33, RZ, 0x1f, R18 ;  /* 0x0000001fff217819 */ /* 0x000fe40000011412 */
[C---:B------:R-:W-:Y:S02]  /*1030*/  @!P1 SHF.L.U32 R35, R22.reuse, 0x2, RZ ;  /* 0x0000000216239819 */ /* 0x040fe400000006ff */
[----:B------:R-:W-:Y:S02]  /*1040*/  @!P1 SHF.L.U64.HI R28, R22, 0x2, R23 ;  /* 0x00000002161c9819 */ /* 0x000fe40000010217 */
[----:B------:R-:W-:Y:S01]  /*1050*/  ISETP.GE.AND.EX P0, PT, R33, UR17, PT, P0 ;  /* 0x0000001121007c0c */ /* 0x000fe2000bf06300 */
[----:B------:R-:W3:Y:S01]  /*1060*/  @!P1 LDC.64 R22, c[0x0][0x398] ;  /* 0x0000e600ff169b82 */ /* 0x000ee20000000a00 */
[----:B------:R-:W-:-:S04]  /*1070*/  IADD3 R12, PT, PT, R19, 0x160, RZ ;  /* 0x00000160130c7810 */ /* 0x000fc80007ffe0ff */
[----:B------:R-:W-:Y:S02]  /*1080*/  ISETP.GE.U32.AND P5, PT, R12, UR16, PT ;  /* 0x000000100c007c0c */ /* 0x000fe4000bfa6070 */
[----:B------:R-:W-:Y:S01]  /*1090*/  SHF.R.S32.HI R13, RZ, 0x1f, R12 ;  /* 0x0000001fff0d7819 */ /* 0x000fe2000001140c */
[----:B0-----:R-:W-:Y:S01]  /*10a0*/  HFMA2 R3, -RZ, RZ, 0, 0 ;  /* 0x00000000ff037431 */ /* 0x001fe200000001ff */
[----:B------:R-:W-:Y:S02]  /*10b0*/  MOV R2, RZ ;  /* 0x000000ff00027202 */ /* 0x000fe40000000f00 */
[----:B------:R-:W-:Y:S02]  /*10c0*/  CS2R R4, SRZ ;  /* 0x0000000000047805 */ /* 0x000fe4000001ff00 */
[----:B------:R-:W-:Y:S01]  /*10d0*/  ISETP.GE.AND.EX P5, PT, R13, UR17, PT, P5 ;  /* 0x000000110d007c0c */ /* 0x000fe2000bfa6350 */
[----:B------:R-:W0:Y:S01]  /*10e0*/  @!P0 LDC.64 R10, c[0x0][0x3f8] ;  /* 0x0000fe00ff0a8b82 */ /* 0x000e220000000a00 */
[----:B------:R-:W-:Y:S01]  /*10f0*/  IADD3 R0, PT, PT, R19, 0x180, RZ ;  /* 0x0000018013007810 */ /* 0x000fe20007ffe0ff */
[----:B------:R-:W5:Y:S01]  /*1100*/  @!P4 LDG.E.64 R2, desc[UR12][R6.64] ;  /* 0x0000000c0602c981 */ /* 0x000f62000c1e1b00 */
[----:B--2---:R-:W-:-:S05]  /*1110*/  @!P1 IADD3 R20, P6, PT, R35, R36, RZ ;  /* 0x0000002423149210 */ /* 0x004fca0007fde0ff */
[----:B------:R-:W2:Y:S01]  /*1120*/  @!P2 LDC.64 R38, c[0x0][0x3a0] ;  /* 0x0000e800ff26ab82 */ /* 0x000ea20000000a00 */
[----:B------:R4:W5:Y:S01]  /*1130*/  @!P4 LDG.E.64 R4, desc[UR12][R24.64] ;  /* 0x0000000c1804c981 */ /* 0x000962000c1e1b00 */
[----:B------:R-:W-:Y:S01]  /*1140*/  ISETP.GE.U32.AND P4, PT, R0, UR16, PT ;  /* 0x0000001000007c0c */ /* 0x000fe2000bf86070 */
[----:B-1----:R-:W-:Y:S01]  /*1150*/  @!P2 IMAD R8, R31, R26, RZ ;  /* 0x0000001a1f08a224 */ /* 0x002fe200078e02ff */
[----:B------:R-:W-:Y:S02]  /*1160*/  SHF.R.S32.HI R9, RZ, 0x1f, R0 ;  /* 0x0000001fff097819 */ /* 0x000fe40000011400 */
[----:B------:R-:W-:Y:S02]  /*1170*/  @!P1 IADD3.X R21, PT, PT, R28, R37, RZ, P6, !PT ;  /* 0x000000251c159210 */ /* 0x000fe400037fe4ff */
[----:B------:R-:W1:Y:S01]  /*1180*/  @!P2 LDC.64 R40, c[0x0][0x398] ;  /* 0x0000e600ff28ab82 */ /* 0x000e620000000a00 */
[----:B----4-:R-:W-:Y:S02]  /*1190*/  @!P2 MOV R24, R90 ;  /* 0x0000005a0018a202 */ /* 0x010fe40000000f00 */
[----:B------:R-:W-:-:S02]  /*11a0*/  @!P2 MOV R25, R93 ;  /* 0x0000005d0019a202 */ /* 0x000fc40000000f00 */
[----:B------:R-:W-:-:S03]  /*11b0*/  ISETP.GE.AND.EX P4, PT, R9, UR17, PT, P4 ;  /* 0x0000001109007c0c */ /* 0x000fc6000bf86340 */
[----:B------:R-:W4:Y:S01]  /*11c0*/  @!P5 LDC.64 R6, c[0x0][0x3f8] ;  /* 0x0000fe00ff06db82 */ /* 0x000f220000000a00 */
[----:B---3--:R-:W-:Y:S01]  /*11d0*/  @!P1 IADD3 R22, P6, PT, R35, R22, RZ ;  /* 0x0000001623169210 */ /* 0x008fe20007fde0ff */
[C---:B------:R-:W-:Y:S02]  /*11e0*/  @!P2 IMAD R35, R29.reuse, R27, R8 ;  /* 0x0000001b1d23a224 */ /* 0x040fe400078e0208 */
[----:B------:R-:W-:-:S04]  /*11f0*/  @!P2 IMAD.WIDE.U32 R26, R29, R26, R24 ;  /* 0x0000001a1d1aa225 */ /* 0x000fc800078e0018 */
[----:B------:R-:W3:Y:S01]  /*1200*/  @!P0 LDC.64 R30, c[0x0][0x3a0] ;  /* 0x0000e800ff1e8b82 */ /* 0x000ee20000000a00 */
[----:B------:R-:W-:Y:S01]  /*1210*/  @!P2 IADD3 R27, PT, PT, R27, R35, RZ ;  /* 0x000000231b1ba210 */ /* 0x000fe20007ffe0ff */
[----:B0-----:R-:W-:Y:S01]  /*1220*/  @!P0 IMAD R33, R33, R10, RZ ;  /* 0x0000000a21218224 */ /* 0x001fe200078e02ff */
[C---:B------:R-:W-:Y:S02]  /*1230*/  @!P2 SHF.L.U32 R29, R26.reuse, 0x2, RZ ;  /* 0x000000021a1da819 */ /* 0x040fe400000006ff */
[----:B------:R-:W-:Y:S02]  /*1240*/  @!P2 SHF.L.U64.HI R8, R26, 0x2, R27 ;  /* 0x000000021a08a819 */ /* 0x000fe4000001021b */
[----:B------:R-:W-:Y:S01]  /*1250*/  @!P0 MOV R26, R90 ;  /* 0x0000005a001a8202 */ /* 0x000fe20000000f00 */
[----:B------:R-:W0:Y:S01]  /*1260*/  @!P0 LDC.64 R24, c[0x0][0x398] ;  /* 0x0000e600ff188b82 */ /* 0x000e220000000a00 */
[----:B------:R-:W-:Y:S01]  /*1270*/  @!P0 MOV R27, R93 ;  /* 0x0000005d001b8202 */ /* 0x000fe20000000f00 */
[----:B------:R-:W-:Y:S01]  /*1280*/  @!P0 IMAD R33, R18, R11, R33 ;  /* 0x0000000b12218224 */ /* 0x000fe200078e0221 */
[----:B------:R-:W-:-:S02]  /*1290*/  @!P1 IADD3.X R23, PT, PT, R28, R23, RZ, P6, !PT ;  /* 0x000000171c179210 */ /* 0x000fc400037fe4ff */
[----:B--2---:R-:W-:-:S03]  /*12a0*/  @!P2 IADD3 R38, P6, PT, R29, R38, RZ ;  /* 0x000000261d26a210 */ /* 0x004fc60007fde0ff */
[----:B------:R-:W2:Y:S01]  /*12b0*/  @!P4 LDC.64 R34, c[0x0][0x3f8] ;  /* 0x0000fe00ff22cb82 */ /* 0x000ea20000000a00 */
[----:B------:R-:W-:Y:S01]  /*12c0*/  @!P0 IMAD.WIDE.U32 R10, R18, R10, R26 ;  /* 0x0000000a120a8225 */ /* 0x000fe200078e001a */
[C---:B------:R-:W-:Y:S02]  /*12d0*/  @!P2 IADD3.X R39, PT, PT, R8.reuse, R39, RZ, P6, !PT ;  /* 0x000000270827a210 */ /* 0x040fe400037fe4ff */
[----:B-1----:R-:W-:Y:S02]  /*12e0*/  @!P2 IADD3 R40, P6, PT, R29, R40, RZ ;  /* 0x000000281d28a210 */ /* 0x002fe40007fde0ff */
[----:B------:R-:W-:Y:S01]  /*12f0*/  @!P0 IADD3 R11, PT, PT, R11, R33, RZ ;  /* 0x000000210b0b8210 */ /* 0x000fe20007ffe0ff */
[----:B----4-:R-:W-:Y:S01]  /*1300*/  @!P5 IMAD R18, R13, R6, RZ ;  /* 0x000000060d12d224 */ /* 0x010fe200078e02ff */
[----:B------:R-:W-:Y:S01]  /*1310*/  @!P2 IADD3.X R41, PT, PT, R8, R41, RZ, P6, !PT ;  /* 0x000000290829a210 */ /* 0x000fe200037fe4ff */
[----:B------:R-:W1:Y:S01]  /*1320*/  @!P5 LDC.64 R32, c[0x0][0x3a0] ;  /* 0x0000e800ff20db82 */ /* 0x000e620000000a00 */
[----:B------:R-:W-:-:S02]  /*1330*/  @!P0 SHF.L.U32 R13, R10, 0x2, RZ ;  /* 0x000000020a0d8819 */ /* 0x000fc400000006ff */
[----:B------:R-:W-:Y:S02]  /*1340*/  @!P0 SHF.L.U64.HI R8, R10, 0x2, R11 ;  /* 0x000000020a088819 */ /* 0x000fe4000001020b */
[----:B------:R-:W-:Y:S02]  /*1350*/  @!P5 MOV R10, R90 ;  /* 0x0000005a000ad202 */ /* 0x000fe40000000f00 */
[----:B------:R-:W-:Y:S01]  /*1360*/  @!P5 MOV R11, R93 ;  /* 0x0000005d000bd202 */ /* 0x000fe20000000f00 */
[C---:B------:R-:W-:Y:S01]  /*1370*/  @!P5 IMAD R27, R12.reuse, R7, R18 ;  /* 0x000000070c1bd224 */ /* 0x040fe200078e0212 */
[----:B---3--:R-:W-:Y:S01]  /*1380*/  @!P0 IADD3 R30, P6, PT, R13, R30, RZ ;  /* 0x0000001e0d1e8210 */ /* 0x008fe20007fde0ff */
[----:B------:R-:W3:Y:S01]  /*1390*/  @!P5 LDC.64 R36, c[0x0][0x398] ;  /* 0x0000e600ff24db82 */ /* 0x000ee20000000a00 */
[----:B------:R-:W-:Y:S02]  /*13a0*/  @!P5 IMAD.WIDE.U32 R6, R12, R6, R10 ;  /* 0x000000060c06d225 */ /* 0x000fe400078e000a */
[----:B------:R-:W-:-:S02]  /*13b0*/  @!P0 IADD3.X R31, PT, PT, R8, R31, RZ, P6, !PT ;  /* 0x0000001f081f8210 */ /* 0x000fc400037fe4ff */
[----:B0-----:R-:W-:Y:S01]  /*13c0*/  @!P0 IADD3 R24, P6, PT, R13, R24, RZ ;  /* 0x000000180d188210 */ /* 0x001fe20007fde0ff */
[----:B--2---:R-:W-:Y:S01]  /*13d0*/  @!P4 IMAD R9, R9, R34, RZ ;  /* 0x000000220909c224 */ /* 0x004fe200078e02ff */
[----:B------:R-:W-:Y:S01]  /*13e0*/  @!P5 IADD3 R7, PT, PT, R7, R27, RZ ;  /* 0x0000001b0707d210 */ /* 0x000fe20007ffe0ff */
[----:B------:R-:W-:Y:S01]  /*13f0*/  UIMAD.WIDE UR6, UR5, 0x8, UR6 ;  /* 0x00000008050678a5 */ /* 0x000fe2000f8e0206 */
[----:B------:R-:W-:Y:S01]  /*1400*/  @!P0 IADD3.X R25, PT, PT, R8, R25, RZ, P6, !PT ;  /* 0x0000001908198210 */ /* 0x000fe200037fe4ff */
[----:B------:R-:W-:Y:S01]  /*1410*/  @!P4 IMAD R45, R0, R35, R9 ;  /* 0x00000023002dc224 */ /* 0x000fe200078e0209 */
[C---:B------:R-:W-:Y:S02]  /*1420*/  @!P5 SHF.L.U32 R29, R6.reuse, 0x2, RZ ;  /* 0x00000002061dd819 */ /* 0x040fe400000006ff */
[----:B------:R-:W-:Y:S02]  /*1430*/  CS2R R8, SRZ ;  /* 0x0000000000087805 */ /* 0x000fe4000001ff00 */
[----:B------:R-:W-:-:S02]  /*1440*/  @!P5 SHF.L.U64.HI R18, R6, 0x2, R7 ;  /* 0x000000020612d819 */ /* 0x000fc40000010207 */
[----:B------:R-:W-:Y:S02]  /*1450*/  CS2R R6, SRZ ;  /* 0x0000000000067805 */ /* 0x000fe4000001ff00 */
[----:B------:R-:W-:Y:S01]  /*1460*/  IADD3 R26, PT, PT, R19, 0x1a0, RZ ;  /* 0x000001a0131a7810 */ /* 0x000fe20007ffe0ff */
[----:B------:R-:W0:Y:S01]  /*1470*/  @!P4 LDC.64 R42, c[0x0][0x3a0] ;  /* 0x0000e800ff2acb82 */ /* 0x000e220000000a00 */
[----:B------:R2:W5:Y:S02]  /*1480*/  @!P3 LDG.E.64 R8, desc[UR12][R14.64] ;  /* 0x0000000c0e08b981 */ /* 0x000564000c1e1b00 */
[----:B------:R-:W-:Y:S02]  /*1490*/  SHF.R.S32.HI R27, RZ, 0x1f, R26 ;  /* 0x0000001fff1b7819 */ /* 0x000fe4000001141a */
[----:B------:R4:W5:Y:S01]  /*14a0*/  @!P3 LDG.E.64 R6, desc[UR12][R16.64] ;  /* 0x0000000c1006b981 */ /* 0x000962000c1e1b00 */
[----:B------:R-:W-:Y:S02]  /*14b0*/  ISETP.GE.U32.AND P3, PT, R26, UR16, PT ;  /* 0x000000101a007c0c */ /* 0x000fe4000bf66070 */
[----:B------:R-:W0:Y:S01]  /*14c0*/  @!P4 LDC.64 R52, c[0x0][0x398] ;  /* 0x0000e600ff34cb82 */ /* 0x000e220000000a00 */
[----:B------:R-:W-:-:S02]  /*14d0*/  @!P4 MOV R10, R90 ;  /* 0x0000005a000ac202 */ /* 0x000fc40000000f00 */
[----:B------:R-:W-:Y:S02]  /*14e0*/  @!P4 MOV R11, R93 ;  /* 0x0000005d000bc202 */ /* 0x000fe40000000f00 */
[----:B------:R-:W-:Y:S02]  /*14f0*/  ISETP.GE.AND.EX P3, PT, R27, UR17, PT, P3 ;  /* 0x000000111b007c0c */ /* 0x000fe4000bf66330 */
[----:B--2---:R-:W-:Y:S01]  /*1500*/  CS2R R14, SRZ ;  /* 0x00000000000e7805 */ /* 0x004fe2000001ff00 */
[----:B------:R-:W-:Y:S01]  /*1510*/  @!P4 IMAD.WIDE.U32 R34, R0, R34, R10 ;  /* 0x000000220022c225 */ /* 0x000fe200078e000a */
[----:B------:R-:W-:Y:S02]  /*1520*/  CS2R R10, SRZ ;  /* 0x00000000000a7805 */ /* 0x000fe4000001ff00 */
[----:B----4-:R-:W-:Y:S02]  /*1530*/  CS2R R16, SRZ ;  /* 0x0000000000107805 */ /* 0x010fe4000001ff00 */
[----:B------:R-:W-:-:S02]  /*1540*/  MOV R46, UR6 ;  /* 0x00000006002e7c02 */ /* 0x000fc40008000f00 */
[----:B------:R-:W-:Y:S02]  /*1550*/  CS2R R12, SRZ ;  /* 0x00000000000c7805 */ /* 0x000fe4000001ff00 */
[----:B------:R-:W-:Y:S01]  /*1560*/  MOV R47, UR7 ;  /* 0x00000007002f7c02 */ /* 0x000fe20008000f00 */
[----:B------:R-:W5:Y:S01]  /*1570*/  @!P2 LDG.E.64 R14, desc[UR12][R38.64] ;  /* 0x0000000c260ea981 */ /* 0x000f62000c1e1b00 */
[----:B------:R-:W-:-:S03]  /*1580*/  IADD3 R28, PT, PT, R19, 0x1c0, RZ ;  /* 0x000001c0131c7810 */ /* 0x000fc60007ffe0ff */
[----:B------:R2:W5:Y:S01]  /*1590*/  @!P1 LDG.E.64 R10, desc[UR12][R20.64] ;  /* 0x0000000c140a9981 */ /* 0x000562000c1e1b00 */
[C---:B-1----:R-:W-:Y:S01]  /*15a0*/  @!P5 IADD3 R32, P6, PT, R29.reuse, R32, RZ ;  /* 0x000000201d20d210 */ /* 0x042fe20007fde0ff */
[----:B------:R-:W1:Y:S02]  /*15b0*/  @!P3 LDC.64 R48, c[0x0][0x3a0] ;  /* 0x0000e800ff30bb82 */ /* 0x000e640000000a00 */
[----:B------:R-:W5:Y:S01]  /*15c0*/  @!P2 LDG.E.64 R16, desc[UR12][R40.64] ;  /* 0x0000000c2810a981 */ /* 0x000f62000c1e1b00 */
[----:B---3--:R-:W-:-:S03]  /*15d0*/  @!P5 IADD3 R36, P2, PT, R29, R36, RZ ;  /* 0x000000241d24d210 */ /* 0x008fc60007f5e0ff */
[----:B------:R-:W3:Y:S02]  /*15e0*/  LDG.E.64 R46, desc[UR12][R46.64] ;  /* 0x0000000c2e2e7981 */ /* 0x000ee4000c1e1b00 */
[----:B--2---:R-:W2:Y:S01]  /*15f0*/  @!P3 LDC.64 R20, c[0x0][0x3f8] ;  /* 0x0000fe00ff14bb82 */ /* 0x004ea20000000a00 */
[----:B------:R-:W-:Y:S01]  /*1600*/  @!P4 IADD3 R29, PT, PT, R35, R45, RZ ;  /* 0x0000002d231dc210 */ /* 0x000fe20007ffe0ff */
[----:B------:R4:W5:Y:S01]  /*1610*/  @!P1 LDG.E.64 R12, desc[UR12][R22.64] ;  /* 0x0000000c160c9981 */ /* 0x000962000c1e1b00 */
[----:B------:R-:W-:Y:S02]  /*1620*/  ISETP.GE.U32.AND P1, PT, R28, UR16, PT ;  /* 0x000000101c007c0c */ /* 0x000fe4000bf26070 */
[----:B------:R-:W-:Y:S02]  /*1630*/  SHF.R.S32.HI R35, RZ, 0x1f, R28 ;  /* 0x0000001fff237819 */ /* 0x000fe4000001141c */
[----:B------:R-:W-:Y:S01]  /*1640*/  IADD3 R0, PT, PT, R19, 0x1e0, RZ ;  /* 0x000001e013007810 */ /* 0x000fe20007ffe0ff */
[----:B------:R-:W1:Y:S01]  /*1650*/  @!P3 LDC.64 R50, c[0x0][0x398] ;  /* 0x0000e600ff32bb82 */ /* 0x000e620000000a00 */
[----:B------:R-:W-:-:S02]  /*1660*/  ISETP.GE.AND.EX P1, PT, R35, UR17, PT, P1 ;  /* 0x0000001123007c0c */ /* 0x000fc4000bf26310 */
[C---:B----4-:R-:W-:Y:S02]  /*1670*/  @!P4 SHF.L.U32 R23, R34.reuse, 0x2, RZ ;  /* 0x000000022217c819 */ /* 0x050fe400000006ff */
[----:B------:R-:W-:Y:S02]  /*1680*/  @!P4 SHF.L.U64.HI R34, R34, 0x2, R29 ;  /* 0x000000022222c819 */ /* 0x000fe4000001021d */
[C---:B------:R-:W-:Y:S02]  /*1690*/  @!P5 IADD3.X R37, PT, PT, R18.reuse, R37, RZ, P2, !PT ;  /* 0x000000251225d210 */ /* 0x040fe400017fe4ff */
[----:B------:R-:W-:Y:S02]  /*16a0*/  @!P5 IADD3.X R33, PT, PT, R18, R33, RZ, P6, !PT ;  /* 0x000000211221d210 */ /* 0x000fe400037fe4ff */
[----:B------:R-:W-:Y:S02]  /*16b0*/  ISETP.GE.U32.AND P2, PT, R0, UR16, PT ;  /* 0x0000001000007c0c */ /* 0x000fe4000bf46070 */
[----:B------:R-:W-:Y:S01]  /*16c0*/  SHF.R.S32.HI R29, RZ, 0x1f, R0 ;  /* 0x0000001fff1d7819 */ /* 0x000fe20000011400 */
[----:B------:R-:W4:Y:S01]  /*16d0*/  @!P1 LDC.64 R78, c[0x0][0x3a0] ;  /* 0x0000e800ff4e9b82 */ /* 0x000f220000000a00 */
[----:B0-----:R-:W-:-:S02]  /*16e0*/  @!P4 IADD3 R38, P6, PT, R23, R42, RZ ;  /* 0x0000002a1726c210 */ /* 0x001fc40007fde0ff */
[----:B------:R-:W-:Y:S02]  /*16f0*/  ISETP.GE.AND.EX P2, PT, R29, UR17, PT, P2 ;  /* 0x000000111d007c0c */ /* 0x000fe4000bf46320 */
[----:B------:R-:W-:Y:S02]  /*1700*/  @!P4 IADD3.X R39, PT, PT, R34, R43, RZ, P6, !PT ;  /* 0x0000002b2227c210 */ /* 0x000fe400037fe4ff */
[----:B------:R-:W-:Y:S01]  /*1710*/  @!P4 IADD3 R52, P6, PT, R23, R52, RZ ;  /* 0x000000341734c210 */ /* 0x000fe20007fde0ff */
[----:B--2---:R-:W-:Y:S01]  /*1720*/  @!P3 IMAD R27, R27, R20, RZ ;  /* 0x000000141b1bb224 */ /* 0x004fe200078e02ff */
[----:B------:R-:W0:Y:S01]  /*1730*/  @!P1 LDC.64 R22, c[0x0][0x3f8] ;  /* 0x0000fe00ff169b82 */ /* 0x000e220000000a00 */
[----:B------:R-:W-:Y:S02]  /*1740*/  @!P3 MOV R40, R90 ;  /* 0x0000005a0028b202 */ /* 0x000fe40000000f00 */
[----:B------:R-:W-:Y:S01]  /*1750*/  @!P3 MOV R41, R93 ;  /* 0x0000005d0029b202 */ /* 0x000fe20000000f00 */
[----:B------:R-:W-:-:S02]  /*1760*/  @!P3 IMAD R43, R26, R21, R27 ;  /* 0x000000151a2bb224 */ /* 0x000fc400078e021b */
[----:B------:R-:W-:Y:S02]  /*1770*/  @!P3 IMAD.WIDE.U32 R40, R26, R20, R40 ;  /* 0x000000141a28b225 */ /* 0x000fe400078e0028 */
[----:B------:R-:W2:Y:S01]  /*1780*/  @!P1 LDC.64 R44, c[0x0][0x398] ;  /* 0x0000e600ff2c9b82 */ /* 0x000ea20000000a00 */
[----:B------:R-:W-:Y:S02]  /*1790*/  CS2R R18, SRZ ;  /* 0x0000000000127805 */ /* 0x000fe4000001ff00 */
[----:B------:R-:W-:-:S05]  /*17a0*/  CS2R R20, SRZ ;  /* 0x0000000000147805 */ /* 0x000fca000001ff00 */
[----:B------:R-:W4:Y:S01]  /*17b0*/  @!P2 LDC.64 R26, c[0x0][0x3f8] ;  /* 0x0000fe00ff1aab82 */ /* 0x000f220000000a00 */
[----:B------:R1:W5:Y:S01]  /*17c0*/  @!P0 LDG.E.64 R18, desc[UR12][R30.64] ;  /* 0x0000000c1e128981 */ /* 0x000362000c1e1b00 */
[----:B------:R-:W-:Y:S02]  /*17d0*/  @!P3 IADD3 R43, PT, PT, R41, R43, RZ ;  /* 0x0000002b292bb210 */ /* 0x000fe40007ffe0ff */
[----:B------:R-:W-:Y:S01]  /*17e0*/  @!P3 SHF.L.U32 R41, R40, 0x2, RZ ;  /* 0x000000022829b819 */ /* 0x000fe200000006ff */
[----:B------:R4:W5:Y:S01]  /*17f0*/  @!P0 LDG.E.64 R20, desc[UR12][R24.64] ;  /* 0x0000000c18148981 */ /* 0x000962000c1e1b00 */
[----:B------:R-:W-:Y:S01]  /*1800*/  ISETP.NE.AND P0, PT, RZ, UR9, PT ;  /* 0x00000009ff007c0c */ /* 0x000fe2000bf05270 */
[----:B0-----:R-:W-:Y:S01]  /*1810*/  @!P1 IMAD R35, R35, R22, RZ ;  /* 0x0000001623239224 */ /* 0x001fe200078e02ff */
[----:B------:R-:W-:Y:S02]  /*1820*/  @!P4 IADD3.X R53, PT, PT, R34, R53, RZ, P6, !PT ;  /* 0x000000352235c210 */ /* 0x000fe400037fe4ff */
[----:B-1----:R-:W-:-:S02]  /*1830*/  @!P1 MOV R30, R90 ;  /* 0x0000005a001e9202 */ /* 0x002fc40000000f00 */
[----:B------:R-:W-:Y:S02]  /*1840*/  @!P1 MOV R31, R93 ;  /* 0x0000005d001f9202 */ /* 0x000fe40000000f00 */
[----:B------:R-:W-:Y:S02]  /*1850*/  @!P3 SHF.L.U64.HI R40, R40, 0x2, R43 ;  /* 0x000000022828b819 */ /* 0x000fe4000001022b */
[C---:B------:R-:W-:Y:S01]  /*1860*/  @!P3 IADD3 R48, P6, PT, R41.reuse, R48, RZ ;  /* 0x000000302930b210 */ /* 0x040fe20007fde0ff */
[C---:B------:R-:W-:Y:S01]  /*1870*/  @!P1 IMAD R35, R28.reuse, R23, R35 ;  /* 0x000000171c239224 */ /* 0x040fe200078e0223 */
[----:B------:R-:W0:Y:S01]  /*1880*/  @!P2 LDC.64 R42, c[0x0][0x3a0] ;  /* 0x0000e800ff2aab82 */ /* 0x000e220000000a00 */
[----:B------:R-:W-:Y:S01]  /*1890*/  @!P1 IMAD.WIDE.U32 R30, R28, R22, R30 ;  /* 0x000000161c1e9225 */ /* 0x000fe200078e001e */
[----:B------:R-:W-:Y:S02]  /*18a0*/  @!P3 IADD3.X R49, PT, PT, R40, R49, RZ, P6, !PT ;  /* 0x000000312831b210 */ /* 0x000fe400037fe4ff */
[----:B------:R-:W-:Y:S01]  /*18b0*/  @!P3 IADD3 R50, P6, PT, R41, R50, RZ ;  /* 0x000000322932b210 */ /* 0x000fe20007fde0ff */
[----:B----4-:R-:W-:Y:S01]  /*18c0*/  @!P2 IMAD R29, R29, R26, RZ ;  /* 0x0000001a1d1da224 */ /* 0x010fe200078e02ff */
[----:B------:R-:W-:-:S02]  /*18d0*/  @!P1 IADD3 R35, PT, PT, R31, R35, RZ ;  /* 0x000000231f239210 */ /* 0x000fc40007ffe0ff */
[----:B------:R-:W1:Y:S01]  /*18e0*/  @P0 LDC.64 R24, c[0x0][0x3b0] ;  /* 0x0000ec00ff180b82 */ /* 0x000e620000000a00 */
[----:B------:R-:W-:Y:S02]  /*18f0*/  @!P3 IADD3.X R51, PT, PT, R40, R51, RZ, P6, !PT ;  /* 0x000000332833b210 */ /* 0x000fe400037fe4ff */
[C---:B------:R-:W-:Y:S02]  /*1900*/  @!P1 SHF.L.U32 R31, R30.reuse, 0x2, RZ ;  /* 0x000000021e1f9819 */ /* 0x040fe400000006ff */
[----:B------:R-:W-:-:S03]  /*1910*/  @!P1 SHF.L.U64.HI R30, R30, 0x2, R35 ;  /* 0x000000021e1e9819 */ /* 0x000fc60000010223 */
[----:B------:R-:W4:Y:S01]  /*1920*/  @!P2 LDC.64 R40, c[0x0][0x398] ;  /* 0x0000e600ff28ab82 */ /* 0x000f220000000a00 */
[----:B------:R-:W-:Y:S01]  /*1930*/  @!P2 IMAD R35, R0, R27, R29 ;  /* 0x0000001b0023a224 */ /* 0x000fe200078e021d */
[----:B------:R-:W-:Y:S02]  /*1940*/  @!P2 MOV R28, R90 ;  /* 0x0000005a001ca202 */ /* 0x000fe40000000f00 */
[----:B------:R-:W-:-:S04]  /*1950*/  @!P2 MOV R29, R93 ;  /* 0x0000005d001da202 */ /* 0x000fc80000000f00 */
[----:B------:R-:W4:Y:S01]  /*1960*/  LDC.64 R22, c[0x0][0x3a8] ;  /* 0x0000ea00ff167b82 */ /* 0x000f220000000a00 */
[C---:B------:R-:W-:Y:S01]  /*1970*/  @!P1 IADD3 R78, P6, PT, R31.reuse, R78, RZ ;  /* 0x0000004e1f4e9210 */ /* 0x040fe20007fde0ff */
[----:B------:R-:W-:Y:S01]  /*1980*/  @!P2 IMAD.WIDE.U32 R26, R0, R26, R28 ;  /* 0x0000001a001aa225 */ /* 0x000fe200078e001c */
[----:B------:R-:W-:Y:S02]  /*1990*/  LOP3.LUT R83, R84, 0xffff, RZ, 0xc0, !PT ;  /* 0x0000ffff54537812 */ /* 0x000fe400078ec0ff */
[----:B------:R-:W-:Y:S02]  /*19a0*/  @!P1 IADD3.X R79, PT, PT, R30, R79, RZ, P6, !PT ;  /* 0x0000004f1e4f9210 */ /* 0x000fe400037fe4ff */
[----:B--2---:R-:W-:Y:S02]  /*19b0*/  @!P1 IADD3 R44, P6, PT, R31, R44, RZ ;  /* 0x0000002c1f2c9210 */ /* 0x004fe40007fde0ff */
[----:B------:R-:W-:Y:S02]  /*19c0*/  @!P2 IADD3 R29, PT, PT, R27, R35, RZ ;  /* 0x000000231b1da210 */ /* 0x000fe40007ffe0ff */
[----:B------:R-:W-:Y:S01]  /*19d0*/  @!P2 SHF.L.U32 R27, R26, 0x2, RZ ;  /* 0x000000021a1ba819 */ /* 0x000fe200000006ff */
[----:B------:R-:W-:Y:S01]  /*19e0*/  IMAD R31, R80, 0x28, R83 ;  /* 0x00000028501f7824 */ /* 0x000fe200078e0253 */
[----:B------:R-:W-:-:S02]  /*19f0*/  @!P1 IADD3.X R45, PT, PT, R30, R45, RZ, P6, !PT ;  /* 0x0000002d1e2d9210 */ /* 0x000fc400037fe4ff */
[----:B------:R-:W-:Y:S02]  /*1a00*/  @!P2 SHF.L.U64.HI R26, R26, 0x2, R29 ;  /* 0x000000021a1aa819 */ /* 0x000fe4000001021d */
[----:B0-----:R-:W-:Y:S01]  /*1a10*/  @!P2 IADD3 R42, P6, PT, R27, R42, RZ ;  /* 0x0000002a1b2aa210 */ /* 0x001fe20007fde0ff */
[----:B-1----:R-:W-:-:S03]  /*1a20*/  @P0 IMAD.WIDE R28, R31, 0x2, R24 ;  /* 0x000000021f1c0825 */ /* 0x002fc600078e0218 */
[C---:B------:R-:W-:Y:S02]  /*1a30*/  @!P2 IADD3.X R43, PT, PT, R26.reuse, R43, RZ, P6, !PT ;  /* 0x0000002b1a2ba210 */ /* 0x040fe400037fe4ff */
[----:B----4-:R-:W-:Y:S01]  /*1a40*/  @!P2 IADD3 R40, P6, PT, R27, R40, RZ ;  /* 0x000000281b28a210 */ /* 0x010fe20007fde0ff */
[----:B------:R-:W-:Y:S01]  /*1a50*/  IMAD.WIDE R30, R31, 0x2, R22 ;  /* 0x000000021f1e7825 */ /* 0x000fe200078e0216 */
[----:B------:R-:W2:Y:S01]  /*1a60*/  @P0 LDG.E.U16 R88, desc[UR12][R28.64] ;  /* 0x0000000c1c580981 */ /* 0x000ea2000c1e1500 */
[----:B------:R-:W-:Y:S02]  /*1a70*/  CS2R R22, SRZ ;  /* 0x0000000000167805 */ /* 0x000fe4000001ff00 */
[----:B------:R-:W-:Y:S02]  /*1a80*/  @!P2 IADD3.X R41, PT, PT, R26, R41, RZ, P6, !PT ;  /* 0x000000291a29a210 */ /* 0x000fe400037fe4ff */
[----:B------:R-:W-:Y:S01]  /*1a90*/  CS2R R26, SRZ ;  /* 0x00000000001a7805 */ /* 0x000fe2000001ff00 */
[----:B------:R0:W4:Y:S04]  /*1aa0*/  @P0 LDG.E.U16 R0, desc[UR12][R28.64+0x2] ;  /* 0x0000020c1c000981 */ /* 0x000128000c1e1500 */
[----:B------:R-:W4:Y:S04]  /*1ab0*/  LDG.E.U16 R81, desc[UR12][R30.64] ;  /* 0x0000000c1e517981 */ /* 0x000f28000c1e1500 */
[----:B------:R1:W4:Y:S01]  /*1ac0*/  LDG.E.U16 R85, desc[UR12][R30.64+0x2] ;  /* 0x0000020c1e557981 */ /* 0x000322000c1e1500 */
[----:B0-----:R-:W-:-:S03]  /*1ad0*/  CS2R R28, SRZ ;  /* 0x00000000001c7805 */ /* 0x001fc6000001ff00 */
[----:B------:R0:W5:Y:S04]  /*1ae0*/  @!P5 LDG.E.64 R22, desc[UR12][R32.64] ;  /* 0x0000000c2016d981 */ /* 0x000168000c1e1b00 */
[----:B------:R0:W5:Y:S01]  /*1af0*/  @!P4 LDG.E.64 R26, desc[UR12][R38.64] ;  /* 0x0000000c261ac981 */ /* 0x000162000c1e1b00 */
[----:B-1----:R-:W-:-:S03]  /*1b00*/  CS2R R30, SRZ ;  /* 0x00000000001e7805 */ /* 0x002fc6000001ff00 */
[----:B------:R1:W5:Y:S01]  /*1b10*/  @!P4 LDG.E.64 R28, desc[UR12][R52.64] ;  /* 0x0000000c341cc981 */ /* 0x000362000c1e1b00 */
[----:B0-----:R-:W-:-:S03]  /*1b20*/  CS2R R32, SRZ ;  /* 0x0000000000207805 */ /* 0x001fc6000001ff00 */
[----:B------:R-:W5:Y:S01]  /*1b30*/  @!P3 LDG.E.64 R30, desc[UR12][R48.64] ;  /* 0x0000000c301eb981 */ /* 0x000f62000c1e1b00 */
[----:B------:R-:W-:-:S03]  /*1b40*/  CS2R R38, SRZ ;  /* 0x0000000000267805 */ /* 0x000fc6000001ff00 */
[----:B------:R-:W5:Y:S01]  /*1b50*/  @!P3 LDG.E.64 R32, desc[UR12][R50.64] ;  /* 0x0000000c3220b981 */ /* 0x000f62000c1e1b00 */
[----:B-1----:R-:W-:-:S03]  /*1b60*/  CS2R R52, SRZ ;  /* 0x0000000000347805 */ /* 0x002fc6000001ff00 */
[----:B------:R-:W5:Y:S04]  /*1b70*/  @!P2 LDG.E.64 R38, desc[UR12][R42.64] ;  /* 0x0000000c2a26a981 */ /* 0x000f68000c1e1b00 */
[----:B------:R-:W5:Y:S01]  /*1b80*/  @!P2 LDG.E.64 R52, desc[UR12][R40.64] ;  /* 0x0000000c2834a981 */ /* 0x000f62000c1e1b00 */
[----:B------:R-:W-:Y:S02]  /*1b90*/  CS2R R24, SRZ ;  /* 0x0000000000187805 */ /* 0x000fe4000001ff00 */
[----:B------:R-:W-:-:S04]  /*1ba0*/  CS2R R34, SRZ ;  /* 0x0000000000227805 */ /* 0x000fc8000001ff00 */
[----:B------:R0:W5:Y:S04]  /*1bb0*/  @!P5 LDG.E.64 R24, desc[UR12][R36.64] ;  /* 0x0000000c2418d981 */ /* 0x000168000c1e1b00 */
[----:B------:R1:W5:Y:S01]  /*1bc0*/  @!P1 LDG.E.64 R34, desc[UR12][R78.64] ;  /* 0x0000000c4e229981 */ /* 0x000362000c1e1b00 */
[----:B0-----:R-:W-:-:S06]  /*1bd0*/  CS2R R36, SRZ ;  /* 0x0000000000247805 */ /* 0x001fcc000001ff00 */
[----:B------:R1:W5:Y:S01]  /*1be0*/  @!P1 LDG.E.64 R36, desc[UR12][R44.64] ;  /* 0x0000000c2c249981 */ /* 0x000362000c1e1b00 */
[----:B------:R-:W-:Y:S01]  /*1bf0*/  UISETP.NE.AND UP1, UPT, UR9, URZ, UPT ;  /* 0x000000ff0900728c */ /* 0x000fe2000bf25270 */
[----:B------:R-:W-:Y:S01]  /*1c00*/  MOV R87, RZ ;  /* 0x000000ff00577202 */ /* 0x000fe20000000f00 */
[----:B------:R-:W-:Y:S01]  /*1c10*/  HFMA2 R82, -RZ, RZ, 0, 0 ;  /* 0x00000000ff527431 */ /* 0x000fe200000001ff */
[----:B------:R-:W-:Y:S01]  /*1c20*/  UMOV UR14, 0x3f800000 ;  /* 0x3f800000000e7882 */ /* 0x000fe20000000000 */
        /* <DEDUP_REMOVED lines=11> */
[----:B--2---:R-:W-:Y:S02]  /*1ce0*/  @P0 SHF.L.U32 R82, R88, 0x10, RZ ;  /* 0x0000001058520819 */ /* 0x004fe400000006ff */
[----:B----4-:R-:W-:Y:S02]  /*1cf0*/  @P0 SHF.L.U32 R87, R0, 0x10, RZ ;  /* 0x0000001000570819 */ /* 0x010fe400000006ff */
[----:B------:R-:W-:Y:S02]  /*1d00*/  SHF.L.U32 R81, R81, 0x10, RZ ;  /* 0x0000001051517819 */ /* 0x000fe400000006ff */
[----:B------:R-:W-:Y:S01]  /*1d10*/  SHF.L.U32 R0, R85, 0x10, RZ ;  /* 0x0000001055007819 */ /* 0x000fe200000006ff */
[----:B-1----:R-:W-:Y:S06]  /*1d20*/  BRA.U UP1, `(.L_x_1575) ;  /* 0x0000000d01847547 */ /* 0x002fec000b800000 */
        /* <DEDUP_REMOVED lines=130> */
[----:B------:R-:W-:Y:S01]  /*2550*/  FADD.FTZ R49, R46, R49 ;  /* 0x000000312e317221 */ /* 0x000fe20000010000 */
[----:B------:R-:W-:Y:S01]  /*2560*/  FMUL.FTZ R48, R33, R0 ;  /* 0x0000000021307220 */ /* 0x000fe20000410000 */
        /* <DEDUP_REMOVED lines=35> */
[----:B------:R-:W-:Y:S01]  /*27a0*/  FFMA.FTZ R50, R47, R49, R46 ;  /* 0x000000312f327223 */ /* 0x000fe2000001002e */
        /* <DEDUP_REMOVED lines=16> */
[----:B------:R-:W-:Y:S01]  /*28b0*/  FMUL.FTZ R51, R36, R81 ;  /* 0x0000005124337220 */ /* 0x000fe20000410000 */
[----:B------:R-:W-:Y:S01]  /*28c0*/  FADD.FTZ R45, R8, R43 ;  /* 0x0000002b082d7221 */ /* 0x000fe20000010000 */
[----:B------:R-:W-:Y:S01]  /*28d0*/  FADD.FTZ R46, R9, R46 ;  /* 0x0000002e092e7221 */ /* 0x000fe20000010000 */
[----:B------:R-:W-:Y:S01]  /*28e0*/  FADD.FTZ R47, R35, -UR11 ;  /* 0x8000000b232f7e21 */ /* 0x000fe20008010000 */
[----:B------:R-:W-:Y:S01]  /*28f0*/  FFMA.FTZ R43, R36, R49, R41 ;  /* 0x00000031242b7223 */ /* 0x000fe20000010029 */
[----:B------:R-:W-:Y:S01]  /*2900*/  FADD.FTZ R45, R12, R45 ;  /* 0x0000002d0c2d7221 */ /* 0x000fe20000010000 */
[----:B------:R-:W-:Y:S01]  /*2910*/  FADD.FTZ R46, R13, R46 ;  /* 0x0000002e0d2e7221 */ /* 0x000fe20000010000 */
[----:B------:R-:W-:Y:S01]  /*2920*/  FADD.FTZ R41, R42, R51 ;  /* 0x000000332a297221 */ /* 0x000fe20000010000 */
[----:B------:R-:W-:Y:S01]  /*2930*/  FMUL.FTZ R47, R47, UR14 ;  /* 0x0000000e2f2f7c20 */ /* 0x000fe20008410000 */
[----:B------:R-:W-:Y:S01]  /*2940*/  FADD.FTZ R45, R16, R45 ;  /* 0x0000002d102d7221 */ /* 0x000fe20000010000 */
[----:B------:R-:W-:Y:S01]  /*2950*/  FFMA.FTZ R44, R49, R51, R44 ;  /* 0x00000033312c7223 */ /* 0x000fe2000001002c */
[----:B------:R-:W-:Y:S01]  /*2960*/  FMUL.FTZ R42, R37, R0 ;  /* 0x00000000252a7220 */ /* 0x000fe20000410000 */
[----:B------:R-:W-:Y:S01]  /*2970*/  FADD.FTZ R46, R17, R46 ;  /* 0x0000002e112e7221 */ /* 0x000fe20000010000 */
[----:B------:R-:W-:Y:S01]  /*2980*/  FFMA.FTZ R40, R37, R47, R40 ;  /* 0x0000002f25287223 */ /* 0x000fe20000010028 */
[----:B------:R-:W-:Y:S01]  /*2990*/  FADD.FTZ R45, R20, R45 ;  /* 0x0000002d142d7221 */ /* 0x000fe20000010000 */
[----:B------:R-:W-:Y:S01]  /*29a0*/  FFMA.FTZ R47, R47, R42, R44 ;  /* 0x0000002a2f2f7223 */ /* 0x000fe2000001002c */
[----:B------:R-:W-:Y:S01]  /*29b0*/  FADD.FTZ R46, R21, R46 ;  /* 0x0000002e152e7221 */ /* 0x000fe20000010000 */
[----:B------:R-:W-:Y:S01]  /*29c0*/  FADD.FTZ R41, R42, R41 ;  /* 0x000000292a297221 */ /* 0x000fe20000010000 */
[----:B------:R-:W-:Y:S01]  /*29d0*/  FADD.FTZ R44, R38, -UR11 ;  /* 0x8000000b262c7e21 */ /* 0x000fe20008010000 */
[----:B------:R-:W-:Y:S01]  /*29e0*/  FMUL.FTZ R42, R52, R81 ;  /* 0x00000051342a7220 */ /* 0x000fe20000410000 */
[----:B------:R-:W-:Y:S01]  /*29f0*/  FADD.FTZ R45, R24, R45 ;  /* 0x0000002d182d7221 */ /* 0x000fe20000010000 */
[----:B------:R-:W-:Y:S01]  /*2a00*/  FADD.FTZ R46, R25, R46 ;  /* 0x0000002e192e7221 */ /* 0x000fe20000010000 */
[----:B------:R-:W-:Y:S01]  /*2a10*/  FMUL.FTZ R44, R44, UR14 ;  /* 0x0000000e2c2c7c20 */ /* 0x000fe20008410000 */
[----:B------:R-:W-:Y:S01]  /*2a20*/  FADD.FTZ R51, R41, R42 ;  /* 0x0000002a29337221 */ /* 0x000fe20000010000 */
[----:B------:R-:W-:Y:S01]  /*2a30*/  FADD.FTZ R41, R39, -UR11 ;  /* 0x8000000b27297e21 */ /* 0x000fe20008010000 */
[----:B------:R-:W-:Y:S01]  /*2a40*/  FADD.FTZ R45, R28, R45 ;  /* 0x0000002d1c2d7221 */ /* 0x000fe20000010000 */
[----:B------:R-:W-:Y:S01]  /*2a50*/  FADD.FTZ R46, R29, R46 ;  /* 0x0000002e1d2e7221 */ /* 0x000fe20000010000 */
        /* <DEDUP_REMOVED lines=14> */
.L_x_1575:
[----:B-----5:R-:W-:Y:S01]  /*2b40*/  FADD.FTZ R41, R76, -UR11 ;  /* 0x8000000b4c297e21 */ /* 0x020fe20008010000 */
[----:B------:R-:W-:Y:S01]  /*2b50*/  FADD.FTZ R40, R77, -UR11 ;  /* 0x8000000b4d287e21 */ /* 0x000fe20008010000 */
[----:B------:R-:W-:Y:S01]  /*2b60*/  FADD.FTZ R50, R72, -UR11 ;  /* 0x8000000b48327e21 */ /* 0x000fe20008010000 */
[----:B------:R-:W-:Y:S01]  /*2b70*/  FADD.FTZ R89, R68, -UR11 ;  /* 0x8000000b44597e21 */ /* 0x000fe20008010000 */
[----:B------:R-:W-:Y:S01]  /*2b80*/  FMUL.FTZ R41, R41, UR14 ;  /* 0x0000000e29297c20 */ /* 0x000fe20008410000 */
[----:B------:R-:W-:Y:S01]  /*2b90*/  FMUL.FTZ R40, R40, UR14 ;  /* 0x0000000e28287c20 */ /* 0x000fe20008410000 */
[----:B------:R-:W-:Y:S01]  /*2ba0*/  FMUL.FTZ R50, R50, UR14 ;  /* 0x0000000e32327c20 */ /* 0x000fe20008410000 */
[----:B------:R-:W-:Y:S01]  /*2bb0*/  FADD.FTZ R51, R73, -UR11 ;  /* 0x8000000b49337e21 */ /* 0x000fe20008010000 */
[--C-:B------:R-:W-:Y:S01]  /*2bc0*/  FFMA.FTZ R78, R81, R41, R82.reuse ;  /* 0x00000029514e7223 */ /* 0x100fe20000010052 */
[----:B------:R-:W-:Y:S01]  /*2bd0*/  FFMA.FTZ R46, R0, R40, R87 ;  /* 0x00000028002e7223 */ /* 0x000fe20000010057 */
[----:B------:R-:W-:Y:S01]  /*2be0*/  FMUL.FTZ R89, R89, UR14 ;  /* 0x0000000e59597c20 */ /* 0x000fe20008410000 */
[----:B------:R-:W-:Y:S01]  /*2bf0*/  FMUL.FTZ R51, R51, UR14 ;  /* 0x0000000e33337c20 */ /* 0x000fe20008410000 */
[----:B------:R-:W-:Y:S01]  /*2c00*/  FMUL.FTZ R42, R78, -1.4426950216293334961 ;  /* 0xbfb8aa3b4e2a7820 */ /* 0x000fe20000410000 */
[----:B------:R-:W-:Y:S01]  /*2c10*/  FMUL.FTZ R85, R46, -1.4426950216293334961 ;  /* 0xbfb8aa3b2e557820 */ /* 0x000fe20000410000 */
[----:B------:R-:W-:-:S03]  /*2c20*/  FFMA.FTZ R44, R81, R89, R82 ;  /* 0x00000059512c7223 */ /* 0x000fc60000010052 */
[----:B------:R-:W0:Y:S01]  /*2c30*/  MUFU.EX2 R48, R85 ;  /* 0x0000005500307308 */ /* 0x000e220000000800 */
[----:B------:R-:W-:-:S03]  /*2c40*/  FMUL.FTZ R47, R44, -1.4426950216293334961 ;  /* 0xbfb8aa3b2c2f7820 */ /* 0x000fc60000410000 */
        /* <DEDUP_REMOVED lines=10> */
[----:B------:R-:W-:Y:S01]  /*2cf0*/  MUFU.RCP R85, R85 ;  /* 0x0000005500557308 */ /* 0x000fe20000001000 */
[----:B0-----:R-:W-:Y:S01]  /*2d00*/  FADD.FTZ R45, -R43, 1 ;  /* 0x3f8000002b2d7421 */ /* 0x001fe20000010100 */
[----:B------:R-:W-:-:S03]  /*2d10*/  FMUL.FTZ R43, R74, R43 ;  /* 0x0000002b4a2b7220 */ /* 0x000fc60000410000 */
[----:B------:R-:W-:Y:S01]  /*2d20*/  FFMA.FTZ R78, R78, R45, 1 ;  /* 0x3f8000004e4e7423 */ /* 0x000fe2000001002d */
[----:B------:R-:W-:-:S03]  /*2d30*/  FFMA.FTZ R45, R81, R50, R82 ;  /* 0x00000032512d7223 */ /* 0x000fc60000010052 */
[----:B------:R-:W-:Y:S01]  /*2d40*/  FMUL.FTZ R43, R43, R78 ;  /* 0x0000004e2b2b7220 */ /* 0x000fe20000410000 */
[----:B------:R-:W-:-:S04]  /*2d50*/  FMUL.FTZ R88, R45, -1.4426950216293334961 ;  /* 0xbfb8aa3b2d587820 */ /* 0x000fc80000410000 */
[----:B------:R1:W0:Y:S02]  /*2d60*/  MUFU.EX2 R49, R88 ;  /* 0x0000005800317308 */ /* 0x0002240000000800 */
[----:B-1----:R-:W-:Y:S01]  /*2d70*/  FADD.FTZ R88, R79, 1 ;  /* 0x3f8000004f587421 */ /* 0x002fe20000010000 */
[----:B------:R-:W-:Y:S01]  /*2d80*/  FADD.FTZ R79, -R48, 1 ;  /* 0x3f800000304f7421 */ /* 0x000fe20000010100 */
[----:B------:R-:W-:Y:S02]  /*2d90*/  FMUL.FTZ R48, R75, R48 ;  /* 0x000000304b307220 */ /* 0x000fe40000410000 */
[----:B------:R-:W-:Y:S01]  /*2da0*/  MUFU.RCP R78, R88 ;  /* 0x00000058004e7308 */ /* 0x000fe20000001000 */
[----:B0-----:R-:W-:Y:S01]  /*2db0*/  FADD.FTZ R49, R49, 1 ;  /* 0x3f80000031317421 */ /* 0x001fe20000010000 */
[----:B------:R-:W-:-:S04]  /*2dc0*/  FFMA.FTZ R79, R46, R79, 1 ;  /* 0x3f8000002e4f7423 */ /* 0x000fc8000001004f */
[----:B------:R-:W-:Y:S02]  /*2dd0*/  FMUL.FTZ R79, R48, R79 ;  /* 0x0000004f304f7220 */ /* 0x000fe40000410000 */
[----:B------:R-:W0:Y:S02]  /*2de0*/  MUFU.RCP R49, R49 ;  /* 0x0000003100317308 */ /* 0x000e240000001000 */
[----:B0-----:R-:W-:Y:S01]  /*2df0*/  FADD.FTZ R46, -R49, 1 ;  /* 0x3f800000312e7421 */ /* 0x001fe20000010100 */
[----:B------:R-:W-:Y:S01]  /*2e00*/  FMUL.FTZ R47, R70, R49 ;  /* 0x00000031462f7220 */ /* 0x000fe20000410000 */
[----:B------:R-:W-:Y:S02]  /*2e10*/  FADD.FTZ R49, -R85, 1 ;  /* 0x3f80000055317421 */ /* 0x000fe40000010100 */
[----:B------:R-:W-:Y:S01]  /*2e20*/  FFMA.FTZ R46, R45, R46, 1 ;  /* 0x3f8000002d2e7423 */ /* 0x000fe2000001002e */
[----:B------:R-:W-:Y:S01]  /*2e30*/  FADD.FTZ R45, -R78, 1 ;  /* 0x3f8000004e2d7421 */ /* 0x000fe20000010100 */
[----:B------:R-:W-:Y:S01]  /*2e40*/  FFMA.FTZ R49, R44, R49, 1 ;  /* 0x3f8000002c317423 */ /* 0x000fe20000010031 */
[----:B------:R-:W-:Y:S01]  /*2e50*/  FMUL.FTZ R44, R71, R78 ;  /* 0x0000004e472c7220 */ /* 0x000fe20000410000 */
[----:B------:R-:W-:Y:S01]  /*2e60*/  FMUL.FTZ R78, R66, R85 ;  /* 0x00000055424e7220 */ /* 0x000fe20000410000 */
[----:B------:R-:W-:Y:S01]  /*2e70*/  FFMA.FTZ R45, R42, R45, 1 ;  /* 0x3f8000002a2d7423 */ /* 0x000fe2000001002d */
[----:B------:R-:W-:Y:S01]  /*2e80*/  FMUL.FTZ R42, R81, R43 ;  /* 0x0000002b512a7220 */ /* 0x000fe20000410000 */
[----:B------:R-:W-:Y:S01]  /*2e90*/  FMUL.FTZ R47, R47, R46 ;  /* 0x0000002e2f2f7220 */ /* 0x000fe20000410000 */
[----:B------:R-:W-:Y:S01]  /*2ea0*/  FMUL.FTZ R78, R78, R49 ;  /* 0x000000314e4e7220 */ /* 0x000fe20000410000 */
[----:B------:R-:W-:Y:S01]  /*2eb0*/  FMUL.FTZ R44, R44, R45 ;  /* 0x0000002d2c2c7220 */ /* 0x000fe20000410000 */
[----:B------:R-:W-:Y:S01]  /*2ec0*/  FADD.FTZ R45, R69, -UR11 ;  /* 0x8000000b452d7e21 */ /* 0x000fe20008010000 */
[----:B------:R-:W-:Y:S01]  /*2ed0*/  FFMA.FTZ R85, R41, R42, RZ ;  /* 0x0000002a29557223 */ /* 0x000fe200000100ff */
[----:B------:R-:W-:Y:S01]  /*2ee0*/  FADD.FTZ R48, RZ, R42 ;  /* 0x0000002aff307221 */ /* 0x000fe20000010000 */
[----:B------:R-:W-:Y:S01]  /*2ef0*/  FMUL.FTZ R49, R0, R79 ;  /* 0x0000004f00317220 */ /* 0x000fe20000410000 */
[----:B------:R-:W-:-:S03]  /*2f00*/  FMUL.FTZ R45, R45, UR14 ;  /* 0x0000000e2d2d7c20 */ /* 0x000fc60008410000 */
[----:B------:R-:W-:Y:S01]  /*2f10*/  FFMA.FTZ R88, R40, R49, R85 ;  /* 0x0000003128587223 */ /* 0x000fe20000010055 */
[----:B------:R-:W-:Y:S01]  /*2f20*/  FFMA.FTZ R42, R0, R45, R87 ;  /* 0x0000002d002a7223 */ /* 0x000fe20000010057 */
[----:B------:R-:W-:Y:S01]  /*2f30*/  FADD.FTZ R48, R49, R48 ;  /* 0x0000003031307221 */ /* 0x000fe20000010000 */
[----:B------:R-:W-:Y:S01]  /*2f40*/  FFMA.FTZ R49, R41, R43, RZ ;  /* 0x0000002b29317223 */ /* 0x000fe200000100ff */
[----:B------:R-:W-:Y:S01]  /*2f50*/  FADD.FTZ R43, RZ, R43 ;  /* 0x0000002bff2b7221 */ /* 0x000fe20000010000 */
[----:B------:R-:W-:Y:S01]  /*2f60*/  FMUL.FTZ R46, R42, -1.4426950216293334961 ;  /* 0xbfb8aa3b2a2e7820 */ /* 0x000fe20000410000 */
[-C--:B------:R-:W-:Y:S01]  /*2f70*/  FMUL.FTZ R41, R81, R47.reuse ;  /* 0x0000002f51297220 */ /* 0x080fe20000410000 */
[C---:B------:R-:W-:Y:S01]  /*2f80*/  FFMA.FTZ R49, R50.reuse, R47, R49 ;  /* 0x0000002f32317223 */ /* 0x040fe20000010031 */
[----:B------:R-:W-:Y:S02]  /*2f90*/  FADD.FTZ R43, R43, R47 ;  /* 0x0000002f2b2b7221 */ /* 0x000fe40000010000 */
[----:B------:R-:W-:Y:S01]  /*2fa0*/  FFMA.FTZ R85, R50, R41, R88 ;  /* 0x0000002932557223 */ /* 0x000fe20000010058 */
[----:B------:R-:W0:Y:S01]  /*2fb0*/  MUFU.EX2 R46, R46 ;  /* 0x0000002e002e7308 */ /* 0x000e220000000800 */
[----:B------:R-:W-:Y:S01]  /*2fc0*/  FADD.FTZ R48, R48, R41 ;  /* 0x0000002930307221 */ /* 0x000fe20000010000 */
[----:B------:R-:W-:Y:S01]  /*2fd0*/  FFMA.FTZ R50, R40, R79, RZ ;  /* 0x0000004f28327223 */ /* 0x000fe200000100ff */
[----:B------:R-:W-:Y:S01]  /*2fe0*/  FADD.FTZ R79, RZ, R79 ;  /* 0x0000004fff4f7221 */ /* 0x000fe20000010000 */
[-C--:B------:R-:W-:Y:S01]  /*2ff0*/  FMUL.FTZ R40, R0, R44.reuse ;  /* 0x0000002c00287220 */ /* 0x080fe20000410000 */
[----:B------:R-:W-:Y:S01]  /*3000*/  FADD.FTZ R43, R43, R78 ;  /* 0x0000004e2b2b7221 */ /* 0x000fe20000010000 */
[----:B------:R-:W-:Y:S01]  /*3010*/  FFMA.FTZ R50, R51, R44, R50 ;  /* 0x0000002c33327223 */ /* 0x000fe20000010032 */
[----:B------:R-:W-:Y:S01]  /*3020*/  FADD.FTZ R79, R79, R44 ;  /* 0x0000002c4f4f7221 */ /* 0x000fe20000010000 */
[----:B------:R-:W-:Y:S01]  /*3030*/  FFMA.FTZ R51, R51, R40, R85 ;  /* 0x0000002833337223 */ /* 0x000fe20000010055 */
[----:B------:R-:W-:Y:S01]  /*3040*/  FADD.FTZ R48, R40, R48 ;  /* 0x0000003028307221 */ /* 0x000fe20000010000 */
[-C--:B------:R-:W-:Y:S01]  /*3050*/  FFMA.FTZ R49, R89, R78.reuse, R49 ;  /* 0x0000004e59317223 */ /* 0x080fe20000010031 */
[----:B------:R-:W-:Y:S01]  /*3060*/  FMUL.FTZ R40, R81, R78 ;  /* 0x0000004e51287220 */ /* 0x000fe20000410000 */
[----:B0-----:R-:W-:-:S03]  /*3070*/  FADD.FTZ R46, R46, 1 ;  /* 0x3f8000002e2e7421 */ /* 0x001fc60000010000 */
[----:B------:R-:W-:Y:S01]  /*3080*/  FFMA.FTZ R89, R89, R40, R51 ;  /* 0x0000002859597223 */ /* 0x000fe20000010033 */
[----:B------:R-:W-:Y:S02]  /*3090*/  FADD.FTZ R48, R48, R40 ;  /* 0x0000002830307221 */ /* 0x000fe40000010000 */
        /* <DEDUP_REMOVED lines=9> */
[-C--:B------:R-:W-:Y:S01]  /*3130*/  FFMA.FTZ R79, R45, R42.reuse, R50 ;  /* 0x0000002a2d4f7223 */ /* 0x080fe20000010032 */
[----:B------:R-:W-:Y:S02]  /*3140*/  FMUL.FTZ R42, R0, R42 ;  /* 0x0000002a002a7220 */ /* 0x000fe40000410000 */
[----:B------:R-:W-:Y:S02]  /*3150*/  FMUL.FTZ R88, R41, -1.4426950216293334961 ;  /* 0xbfb8aa3b29587820 */ /* 0x000fe40000410000 */
[----:B------:R-:W-:Y:S01]  /*3160*/  FFMA.FTZ R45, R45, R42, R89 ;  /* 0x0000002a2d2d7223 */ /* 0x000fe20000010059 */
        /* <DEDUP_REMOVED lines=29> */
[----:B------:R-:W-:Y:S02]  /*3340*/  FFMA.FTZ R47, R81, R78, R82 ;  /* 0x0000004e512f7223 */ /* 0x000fe40000010052 */
[----:B------:R-:W-:Y:S02]  /*3350*/  FADD.FTZ R48, R51, R48 ;  /* 0x0000003033307221 */ /* 0x000fe40000010000 */
        /* <DEDUP_REMOVED lines=19> */
[----:B0-----:R-:W-:Y:S01]  /*3490*/  FADD.FTZ R45, -R88, 1 ;  /* 0x3f800000582d7421 */ /* 0x001fe20000010100 */
[----:B------:R-:W-:-:S03]  /*34a0*/  FMUL.FTZ R85, R59, R88 ;  /* 0x000000583b557220 */ /* 0x000fc60000410000 */
[----:B------:R-:W-:Y:S01]  /*34b0*/  FFMA.FTZ R42, R42, R45, 1 ;  /* 0x3f8000002a2a7423 */ /* 0x000fe2000001002d */
[----:B------:R-:W-:Y:S01]  /*34c0*/  FFMA.FTZ R45, R44, R51, R46 ;  /* 0x000000332c2d7223 */ /* 0x000fe2000001002e */
[----:B------:R-:W-:Y:S02]  /*34d0*/  FADD.FTZ R46, R57, -UR11 ;  /* 0x8000000b392e7e21 */ /* 0x000fe40008010000 */
[----:B------:R-:W-:Y:S01]  /*34e0*/  FMUL.FTZ R85, R85, R42 ;  /* 0x0000002a55557220 */ /* 0x000fe20000410000 */
[----:B------:R-:W-:Y:S01]  /*34f0*/  FADD.FTZ R42, R56, -UR11 ;  /* 0x8000000b382a7e21 */ /* 0x000fe20008010000 */
[----:B------:R-:W-:Y:S01]  /*3500*/  FMUL.FTZ R46, R46, UR14 ;  /* 0x0000000e2e2e7c20 */ /* 0x000fe20008410000 */
[----:B------:R-:W-:Y:S01]  /*3510*/  FFMA.FTZ R78, R78, R47, R45 ;  /* 0x0000002f4e4e7223 */ /* 0x000fe2000001002d */
[----:B------:R-:W-:Y:S01]  /*3520*/  FADD.FTZ R40, R40, R85 ;  /* 0x0000005528287221 */ /* 0x000fe20000010000 */
[----:B------:R-:W-:Y:S01]  /*3530*/  FMUL.FTZ R42, R42, UR14 ;  /* 0x0000000e2a2a7c20 */ /* 0x000fe20008410000 */
[-C--:B------:R-:W-:Y:S01]  /*3540*/  FFMA.FTZ R79, R50, R85.reuse, R79 ;  /* 0x00000055324f7223 */ /* 0x080fe2000001004f */
[----:B------:R-:W-:-:S02]  /*3550*/  FMUL.FTZ R85, R0, R85 ;  /* 0x0000005500557220 */ /* 0x000fc40000410000 */
        /* <DEDUP_REMOVED lines=16> */
[----:B------:R-:W-:Y:S01]  /*3660*/  FADD.FTZ R48, R48, R41 ;  /* 0x0000002930307221 */ /* 0x000fe20000010000 */
[----:B0-----:R-:W-:Y:S01]  /*3670*/  FADD.FTZ R89, R51, 1 ;  /* 0x3f80000033597421 */ /* 0x001fe20000010000 */
[----:B------:R-:W-:Y:S01]  /*3680*/  FFMA.FTZ R51, R50, R85, R78 ;  /* 0x0000005532337223 */ /* 0x000fe2000001004e */
[----:B------:R-:W-:Y:S02]  /*3690*/  FADD.FTZ R78, R3, -UR11 ;  /* 0x8000000b034e7e21 */ /* 0x000fe40008010000 */
[----:B------:R-:W0:Y:S01]  /*36a0*/  MUFU.RCP R88, R89 ;  /* 0x0000005900587308 */ /* 0x000e220000001000 */
[----:B------:R-:W-:Y:S01]  /*36b0*/  FFMA.FTZ R42, R42, R41, R51 ;  /* 0x000000292a2a7223 */ /* 0x000fe20000010033 */
[----:B------:R-:W-:Y:S01]  /*36c0*/  FMUL.FTZ R78, R78, UR14 ;  /* 0x0000000e4e4e7c20 */ /* 0x000fe20008410000 */
        /* <DEDUP_REMOVED lines=65> */
[----:B------:R-:W-:Y:S01]  /*3ae0*/  FFMA.FTZ R46, R81, R44, R82 ;  /* 0x0000002c512e7223 */ /* 0x000fe20000010052 */
[----:B------:R-:W-:Y:S01]  /*3af0*/  FFMA.FTZ R42, R51, R45, R42 ;  /* 0x0000002d332a7223 */ /* 0x000fe2000001002a */
[----:B------:R-:W-:Y:S01]  /*3b00*/  FFMA.FTZ R79, R78, R85, R88 ;  /* 0x000000554e4f7223 */ /* 0x000fe20000010058 */
[----:B------:R-:W-:Y:S01]  /*3b10*/  FADD.FTZ R48, R85, R48 ;  /* 0x0000003055307221 */ /* 0x000fe20000010000 */
[----:B------:R-:W-:Y:S01]  /*3b20*/  FMUL.FTZ R89, R46, -1.4426950216293334961 ;  /* 0xbfb8aa3b2e597820 */ /* 0x000fe20000410000 */
[----:B------:R-:W-:Y:S01]  /*3b30*/  FMUL.FTZ R45, R0, R45 ;  /* 0x0000002d002d7220 */ /* 0x000fe20000410000 */
[----:B------:R-:W-:Y:S01]  /*3b40*/  FFMA.FTZ R50, R50, R41, R79 ;  /* 0x0000002932327223 */ /* 0x000fe2000001004f */
[----:B------:R-:W-:-:S03]  /*3b50*/  FADD.FTZ R48, R48, R41 ;  /* 0x0000002930307221 */ /* 0x000fc60000010000 */
        /* <DEDUP_REMOVED lines=32> */
[----:B------:R-:W-:Y:S01]  /*3d60*/  FADD.FTZ R44, R19, -UR11 ;  /* 0x8000000b132c7e21 */ /* 0x000fe20008010000 */
[----:B------:R-:W-:Y:S01]  /*3d70*/  FMUL.FTZ R88, R41, -1.4426950216293334961 ;  /* 0xbfb8aa3b29587820 */ /* 0x000fe20000410000 */
[----:B------:R-:W-:-:S02]  /*3d80*/  FADD.FTZ R79, R79, R48 ;  /* 0x000000304f4f7221 */ /* 0x000fc40000010000 */
[----:B------:R-:W-:-:S03]  /*3d90*/  FMUL.FTZ R44, R44, UR14 ;  /* 0x0000000e2c2c7c20 */ /* 0x000fc60008410000 */
[----:B------:R-:W0:Y:S01]  /*3da0*/  MUFU.EX2 R88, R88 ;  /* 0x0000005800587308 */ /* 0x000e220000000800 */
[----:B------:R-:W-:Y:S01]  /*3db0*/  FFMA.FTZ R48, R0, R44, R87 ;  /* 0x0000002c00307223 */ /* 0x000fe20000010057 */
        /* <DEDUP_REMOVED lines=38> */
[----:B------:R-:W-:-:S03]  /*4020*/  FMUL.FTZ R89, R48, -1.4426950216293334961 ;  /* 0xbfb8aa3b30597820 */ /* 0x000fc60000410000 */
[----:B------:R-:W-:-:S03]  /*4030*/  FADD.FTZ R43, R43, R46 ;  /* 0x0000002e2b2b7221 */ /* 0x000fc60000010000 */
[----:B------:R-:W0:Y:S02]  /*4040*/  MUFU.EX2 R89, R89 ;  /* 0x0000005900597308 */ /* 0x000e240000000800 */
[----:B0-----:R-:W-:-:S06]  /*4050*/  FADD.FTZ R88, R89, 1 ;  /* 0x3f80000059587421 */ /* 0x001fcc0000010000 */
[----:B------:R-:W0:Y:S02]  /*4060*/  MUFU.RCP R88, R88 ;  /* 0x0000005800587308 */ /* 0x000e240000001000 */
[----:B0-----:R-:W-:Y:S01]  /*4070*/  FADD.FTZ R47, -R88, 1 ;  /* 0x3f800000582f7421 */ /* 0x001fe20000010100 */
[----:B------:R-:W-:Y:S01]  /*4080*/  FMUL.FTZ R85, R21, R88 ;  /* 0x0000005815557220 */ /* 0x000fe20000410000 */
[-C--:B------:R-:W-:Y:S01]  /*4090*/  FFMA.FTZ R88, R51, R46.reuse, R49 ;  /* 0x0000002e33587223 */ /* 0x080fe20000010031 */
[----:B------:R-:W-:Y:S01]  /*40a0*/  FMUL.FTZ R49, R81, R46 ;  /* 0x0000002e51317220 */ /* 0x000fe20000410000 */
[----:B------:R-:W-:Y:S01]  /*40b0*/  FFMA.FTZ R48, R48, R47, 1 ;  /* 0x3f80000030307423 */ /* 0x000fe2000001002f */
[----:B------:R-:W-:Y:S02]  /*40c0*/  FADD.FTZ R47, R22, -UR11 ;  /* 0x8000000b162f7e21 */ /* 0x000fe40008010000 */
[----:B------:R-:W-:Y:S01]  /*40d0*/  FFMA.FTZ R51, R51, R49, R78 ;  /* 0x0000003133337223 */ /* 0x000fe2000001004e */
[----:B------:R-:W-:Y:S01]  /*40e0*/  FMUL.FTZ R85, R85, R48 ;  /* 0x0000003055557220 */ /* 0x000fe20000410000 */
[----:B------:R-:W-:Y:S01]  /*40f0*/  FMUL.FTZ R47, R47, UR14 ;  /* 0x0000000e2f2f7c20 */ /* 0x000fe20008410000 */
[----:B------:R-:W-:-:S02]  /*4100*/  FADD.FTZ R79, R79, R49 ;  /* 0x000000314f4f7221 */ /* 0x000fc40000010000 */
        /* <DEDUP_REMOVED lines=13> */
[----:B------:R-:W-:Y:S01]  /*41e0*/  FMUL.FTZ R41, R41, UR14 ;  /* 0x0000000e29297c20 */ /* 0x000fe20008410000 */
[----:B------:R-:W-:-:S03]  /*41f0*/  FADD.FTZ R43, R43, R48 ;  /* 0x000000302b2b7221 */ /* 0x000fc60000010000 */
        /* <DEDUP_REMOVED lines=16> */
[----:B------:R-:W-:Y:S01]  /*4300*/  FMUL.FTZ R50, R0, R85 ;  /* 0x0000005500327220 */ /* 0x000fe20000410000 */
[----:B------:R-:W-:-:S03]  /*4310*/  FMUL.FTZ R85, R81, R48 ;  /* 0x0000003051557220 */ /* 0x000fc60000410000 */
[----:B------:R-:W-:Y:S01]  /*4320*/  FFMA.FTZ R44, R44, R50, R51 ;  /* 0x000000322c2c7223 */ /* 0x000fe20000010033 */
[----:B------:R-:W0:Y:S01]  /*4330*/  MUFU.RCP R89, R89 ;  /* 0x0000005900597308 */ /* 0x000e220000001000 */
[----:B------:R-:W-:Y:S02]  /*4340*/  FADD.FTZ R79, R50, R79 ;  /* 0x0000004f324f7221 */ /* 0x000fe40000010000 */
[----:B------:R-:W-:Y:S02]  /*4350*/  FFMA.FTZ R44, R47, R85, R44 ;  /* 0x000000552f2c7223 */ /* 0x000fe4000001002c */
[----:B------:R-:W-:Y:S01]  /*4360*/  FADD.FTZ R79, R79, R85 ;  /* 0x000000554f4f7221 */ /* 0x000fe20000010000 */
[----:B------:R-:W-:Y:S01]  /*4370*/  FADD.FTZ R85, R40, R46 ;  /* 0x0000002e28557221 */ /* 0x000fe20000010000 */
[----:B------:R-:W-:-:S04]  /*4380*/  FADD.FTZ R40, R31, -UR11 ;  /* 0x8000000b1f287e21 */ /* 0x000fc80008010000 */
[----:B------:R-:W-:Y:S01]  /*4390*/  FMUL.FTZ R40, R40, UR14 ;  /* 0x0000000e28287c20 */ /* 0x000fe20008410000 */
[----:B0-----:R-:W-:-:S04]  /*43a0*/  FADD.FTZ R78, -R89, 1 ;  /* 0x3f800000594e7421 */ /* 0x001fc80000010100 */
[----:B------:R-:W-:Y:S01]  /*43b0*/  FFMA.FTZ R49, R49, R78, 1 ;  /* 0x3f80000031317423 */ /* 0x000fe2000001004e */
[----:B------:R-:W-:-:S04]  /*43c0*/  FMUL.FTZ R78, R28, R89 ;  /* 0x000000591c4e7220 */ /* 0x000fc80000410000 */
[----:B------:R-:W-:Y:S01]  /*43d0*/  FMUL.FTZ R78, R78, R49 ;  /* 0x000000314e4e7220 */ /* 0x000fe20000410000 */
[----:B------:R-:W-:-:S03]  /*43e0*/  FADD.FTZ R49, R27, -UR11 ;  /* 0x8000000b1b317e21 */ /* 0x000fc60008010000 */
[----:B------:R-:W-:Y:S01]  /*43f0*/  FADD.FTZ R43, R43, R78 ;  /* 0x0000004e2b2b7221 */ /* 0x000fe20000010000 */
[----:B------:R-:W-:Y:S01]  /*4400*/  FMUL.FTZ R49, R49, UR14 ;  /* 0x0000000e31317c20 */ /* 0x000fe20008410000 */
[----:B------:R-:W-:-:S03]  /*4410*/  FFMA.FTZ R88, R45, R78, R88 ;  /* 0x0000004e2d587223 */ /* 0x000fc60000010058 */
        /* <DEDUP_REMOVED lines=10> */
[----:B------:R-:W-:-:S04]  /*44c0*/  FFMA.FTZ R47, R50, R47, 1 ;  /* 0x3f800000322f7423 */ /* 0x000fc8000001002f */
        /* <DEDUP_REMOVED lines=10> */
[----:B------:R-:W-:Y:S02]  /*4570*/  FMUL.FTZ R51, R81, R78 ;  /* 0x0000004e51337220 */ /* 0x000fe40000410000 */
[----:B------:R-:W-:Y:S02]  /*4580*/  FFMA.FTZ R41, R50, R41, 1 ;  /* 0x3f80000032297423 */ /* 0x000fe40000010029 */
        /* <DEDUP_REMOVED lines=16> */
[----:B------:R-:W-:-:S03]  /*4690*/  FADD.FTZ R41, R34, -UR11 ;  /* 0x8000000b22297e21 */ /* 0x000fc60008010000 */
[----:B------:R-:W-:Y:S01]  /*46a0*/  FMUL.FTZ R45, R45, R78 ;  /* 0x0000004e2d2d7220 */ /* 0x000fe20000410000 */
[----:B------:R-:W-:Y:S01]  /*46b0*/  FMUL.FTZ R41, R41, UR14 ;  /* 0x0000000e29297c20 */ /* 0x000fe20008410000 */
[----:B------:R-:W-:Y:S01]  /*46c0*/  FADD.FTZ R78, R85, R48 ;  /* 0x00000030554e7221 */ /* 0x000fe20000010000 */
[----:B------:R-:W-:Y:S01]  /*46d0*/  FFMA.FTZ R85, R49, R48, R42 ;  /* 0x0000003031557223 */ /* 0x000fe2000001002a */
[----:B------:R-:W-:Y:S01]  /*46e0*/  FADD.FTZ R48, R35, -UR11 ;  /* 0x8000000b23307e21 */ /* 0x000fe20008010000 */
[----:B------:R-:W-:Y:S01]  /*46f0*/  FFMA.FTZ R50, R81, R41, R82 ;  /* 0x0000002951327223 */ /* 0x000fe20000010052 */
[----:B------:R-:W-:Y:S01]  /*4700*/  FADD.FTZ R78, R78, R45 ;  /* 0x0000002d4e4e7221 */ /* 0x000fe20000010000 */
[----:B------:R-:W-:Y:S01]  /*4710*/  FFMA.FTZ R85, R40, R45, R85 ;  /* 0x0000002d28557223 */ /* 0x000fe20000010055 */
[----:B------:R-:W-:Y:S01]  /*4720*/  FMUL.FTZ R48, R48, UR14 ;  /* 0x0000000e30307c20 */ /* 0x000fe20008410000 */
        /* <DEDUP_REMOVED lines=12> */
[----:B------:R-:W-:Y:S01]  /*47f0*/  FADD.FTZ R43, R43, R42 ;  /* 0x0000002a2b2b7221 */ /* 0x000fe20000010000 */
        /* <DEDUP_REMOVED lines=11> */
[----:B------:R-:W-:Y:S02]  /*48b0*/  FADD.FTZ R79, R50, R79 ;  /* 0x0000004f324f7221 */ /* 0x000fe40000010000 */
        /* <DEDUP_REMOVED lines=8> */
[----:B0-----:R-:W-:-:S04]  /*4940*/  FADD.FTZ R45, -R51, 1 ;  /* 0x3f800000332d7421 */ /* 0x001fc80000010100 */
        /* <DEDUP_REMOVED lines=8> */
[----:B0-----:R-:W-:Y:S01]  /*49d0*/  FADD.FTZ R50, R47, 1 ;  /* 0x3f8000002f327421 */ /* 0x001fe20000010000 */
[C---:B------:R-:W-:Y:S01]  /*49e0*/  FFMA.FTZ R47, R41.reuse, R42, R88 ;  /* 0x0000002a292f7223 */ /* 0x040fe20000010058 */
[----:B------:R-:W-:Y:S01]  /*49f0*/  FFMA.FTZ R41, R41, R89, R40 ;  /* 0x0000005929297223 */ /* 0x000fe20000010028 */
[----:B------:R-:W-:-:S03]  /*4a00*/  FMUL.FTZ R42, R0, R49 ;  /* 0x00000031002a7220 */ /* 0x000fc60000410000 */
[----:B------:R-:W0:Y:S01]  /*4a10*/  MUFU.RCP R50, R50 ;  /* 0x0000003200327308 */ /* 0x000e220000001000 */
[----:B------:R-:W-:Y:S01]  /*4a20*/  FFMA.FTZ R41, R48, R42, R41 ;  /* 0x0000002a30297223 */ /* 0x000fe20000010029 */
[----:B------:R-:W-:Y:S01]  /*4a30*/  FADD.FTZ R79, R42, R79 ;  /* 0x0000004f2a4f7221 */ /* 0x000fe20000010000 */
[----:B------:R-:W-:-:S04]  /*4a40*/  FMUL.FTZ R42, R81, R46 ;  /* 0x0000002e512a7220 */ /* 0x000fc80000410000 */
[----:B------:R-:W-:Y:S01]  /*4a50*/  FADD.FTZ R79, R79, R42 ;  /* 0x0000002a4f4f7221 */ /* 0x000fe20000010000 */
[----:B0-----:R-:W-:-:S04]  /*4a60*/  FADD.FTZ R40, -R50, 1 ;  /* 0x3f80000032287421 */ /* 0x001fc80000010100 */
[----:B------:R-:W-:Y:S01]  /*4a70*/  FFMA.FTZ R51, R51, R40, 1 ;  /* 0x3f80000033337423 */ /* 0x000fe20000010028 */
[----:B------:R-:W-:Y:S01]  /*4a80*/  FMUL.FTZ R40, R53, R50 ;  /* 0x0000003235287220 */ /* 0x000fe20000410000 */
[----:B------:R-:W-:-:S03]  /*4a90*/  FFMA.FTZ R50, R48, R49, R85 ;  /* 0x0000003130327223 */ /* 0x000fc60000010055 */
[----:B------:R-:W-:Y:S01]  /*4aa0*/  FMUL.FTZ R40, R40, R51 ;  /* 0x0000003328287220 */ /* 0x000fe20000410000 */
[----:B------:R-:W-:Y:S01]  /*4ab0*/  FADD.FTZ R51, R78, R49 ;  /* 0x000000314e337221 */ /* 0x000fe20000010000 */
[C---:B------:R-:W-:Y:S01]  /*4ac0*/  FFMA.FTZ R78, R44.reuse, R42, R41 ;  /* 0x0000002a2c4e7223 */ /* 0x040fe20000010029 */
[----:B------:R-:W-:Y:S01]  /*4ad0*/  FFMA.FTZ R44, R44, R46, R47 ;  /* 0x0000002e2c2c7223 */ /* 0x000fe2000001002f */
[----:B------:R-:W-:Y:S01]  /*4ae0*/  FMUL.FTZ R48, R0, R40 ;  /* 0x0000002800307220 */ /* 0x000fe20000410000 */
[----:B------:R-:W-:Y:S01]  /*4af0*/  FADD.FTZ R46, R43, R46 ;  /* 0x0000002e2b2e7221 */ /* 0x000fe20000010000 */
[----:B------:R-:W-:Y:S02]  /*4b00*/  FADD.FTZ R47, R51, R40 ;  /* 0x00000028332f7221 */ /* 0x000fe40000010000 */
[C---:B------:R-:W-:Y:S01]  /*4b10*/  FFMA.FTZ R42, R45.reuse, R48, R78 ;  /* 0x000000302d2a7223 */ /* 0x040fe2000001004e */
[----:B------:R-:W-:Y:S01]  /*4b20*/  FADD.FTZ R41, R48, R79 ;  /* 0x0000004f30297221 */ /* 0x000fe20000010000 */
[----:B------:R-:W-:-:S07]  /*4b30*/  FFMA.FTZ R45, R45, R40, R50 ;  /* 0x000000282d2d7223 */ /* 0x000fce0000010032 */
.L_x_1576:
        /* <DEDUP_REMOVED lines=46> */
.L_x_1578:
[----:B------:R-:W-:Y:S05]  /*4e20*/  BSYNC.RECONVERGENT B0 ;  /* 0x0000000000007941 */ /* 0x000fea0003800200 */
.L_x_1577:
        /* <DEDUP_REMOVED lines=52> */
.L_x_1580:
[----:B------:R-:W-:Y:S05]  /*5170*/  BSYNC.RECONVERGENT B0 ;  /* 0x0000000000007941 */ /* 0x000fea0003800200 */
.L_x_1579:
[----:B------:R-:W-:Y:S06]  /*5180*/  BAR.SYNC.DEFER_BLOCKING 0x0 ;  /* 0x0000000000007b1d */ /* 0x000fec0000010000 */
[----:B------:R-:W-:Y:S04]  /*5190*/  BSSY.RECONVERGENT B0, `(.L_x_1581) ;  /* 0x000009d000007945 */ /* 0x000fe80003800200 */
[----:B------:R-:W-:Y:S05]  /*51a0*/  @P3 BRA `(.L_x_1582) ;  /* 0x00000008006c3947 */ /* 0x000fea0003800000 */
[----:B-123--:R-:W1:Y:S04]  /*51b0*/  LDS.128 R40, [R88+0x140] ;  /* 0x0001400058287984 */ /* 0x00ee680000000c00 */
        /* <DEDUP_REMOVED lines=154> */
.L_x_1582:
[----:B------:R-:W-:Y:S05]  /*5b60*/  BSYNC.RECONVERGENT B0 ;  /* 0x0000000000007941 */ /* 0x000fea0003800200 */
.L_x_1581:
[----:B------:R-:W-:Y:S04]  /*5b70*/  BSSY.RECONVERGENT B0, `(.L_x_1583) ;  /* 0x000001d000007945 */ /* 0x000fe80003800200 */
[----:B------:R-:W-:Y:S05]  /*5b80*/  @P3 BRA `(.L_x_1584) ;  /* 0x00000000006c3947 */ /* 0x000fea0003800000 */
[----:B------:R-:W4:Y:S01]  /*5b90*/  LDC.64 R48, c[0x0][0x3d8] ;  /* 0x0000f600ff307b82 */ /* 0x000f220000000a00 */
[----:B------:R-:W-:-:S07]  /*5ba0*/  IMAD R43, R80, 0x14, R85 ;  /* 0x00000014502b7824 */ /* 0x000fce00078e0255 */
[----:B-123--:R-:W1:Y:S01]  /*5bb0*/  LDC.64 R40, c[0x0][0x3f8] ;  /* 0x0000fe00ff287b82 */ /* 0x00ee620000000a00 */
[----:B----4-:R-:W-:-:S05]  /*5bc0*/  IMAD.WIDE R48, R43, 0x4, R48 ;  /* 0x000000042b307825 */ /* 0x010fca00078e0230 */
        /* <DEDUP_REMOVED lines=8> */
[----:B------:R-:W-:Y:S02]  /*5c50*/  SHF.L.U64.HI R51, R80, 0x1, R51 ;  /* 0x0000000150337819 */ /* 0x000fe40000010233 */
[----:B------:R-:W-:Y:S02]  /*5c60*/  LEA.HI.X R43, R40, R49, R41, 0x2, P2 ;  /* 0x00000031282b7211 */ /* 0x000fe400010f1429 */
[----:B------:R-:W-:Y:S02]  /*5c70*/  SHF.L.U32 R40, R80, 0x1, RZ ;  /* 0x0000000150287819 */ /* 0x000fe400000006ff */
[----:B------:R-:W-:Y:S02]  /*5c80*/  IADD3.X R41, PT, PT, RZ, R89, RZ, P3, !PT ;  /* 0x00000059ff297210 */ /* 0x000fe40001ffe4ff */
[----:B------:R-:W-:-:S02]  /*5c90*/  LOP3.LUT R40, R40, 0xfffffffc, RZ, 0xc0, !PT ;  /* 0xfffffffc28287812 */ /* 0x000fc400078ec0ff */
[C---:B------:R-:W-:Y:S02]  /*5ca0*/  SHF.L.U32 R89, R50.reuse, 0x1, RZ ;  /* 0x0000000132597819 */ /* 0x040fe400000006ff */
[----:B------:R-:W-:Y:S02]  /*5cb0*/  SHF.L.U64.HI R41, R50, 0x1, R41 ;  /* 0x0000000132297819 */ /* 0x000fe40000010229 */
[C---:B------:R-:W-:Y:S02]  /*5cc0*/  IADD3 R50, P1, PT, R48.reuse, R40, RZ ;  /* 0x0000002830327210 */ /* 0x040fe40007f3e0ff */
[----:B------:R-:W-:Y:S02]  /*5cd0*/  LOP3.LUT R89, R89, 0xfffffffc, RZ, 0xc0, !PT ;  /* 0xfffffffc59597812 */ /* 0x000fe400078ec0ff */
[----:B------:R-:W-:Y:S02]  /*5ce0*/  IADD3.X R51, PT, PT, R49, R51, RZ, P1, !PT ;  /* 0x0000003331337210 */ /* 0x000fe40000ffe4ff */
[----:B------:R-:W-:-:S03]  /*5cf0*/  IADD3 R40, P1, PT, R48, R89, RZ ;  /* 0x0000005930287210 */ /* 0x000fc60007f3e0ff */
[----:B------:R4:W-:Y:S01]  /*5d00*/  REDG.E.ADD.F32.FTZ.RN.STRONG.GPU desc[UR12][R50.64], R45 ;  /* 0x0000002d320079a6 */ /* 0x0009e2000c12f30c */
[----:B------:R-:W-:-:S03]  /*5d10*/  IADD3.X R41, PT, PT, R49, R41, RZ, P1, !PT ;  /* 0x0000002931297210 */ /* 0x000fc60000ffe4ff */
[----:B------:R4:W-:Y:S04]  /*5d20*/  REDG.E.ADD.F32.FTZ.RN.STRONG.GPU desc[UR12][R42.64], R46 ;  /* 0x0000002e2a0079a6 */ /* 0x0009e8000c12f30c */
[----:B------:R4:W-:Y:S02]  /*5d30*/  REDG.E.ADD.F32.FTZ.RN.STRONG.GPU desc[UR12][R40.64], R47 ;  /* 0x0000002f280079a6 */ /* 0x0009e4000c12f30c */
.L_x_1584:
[----:B------:R-:W-:Y:S05]  /*5d40*/  BSYNC.RECONVERGENT B0 ;  /* 0x0000000000007941 */ /* 0x000fea0003800200 */
.L_x_1583:
[----:B----4-:R-:W4:Y:S02]  /*5d50*/  LDC R44, c[0x0][0x370] ;  /* 0x0000dc00ff2c7b82 */ /* 0x010f240000000800 */
[----:B----4-:R-:W-:-:S13]  /*5d60*/  ISETP.GE.U32.AND P1, PT, R44, 0x2, PT ;  /* 0x000000022c00780c */ /* 0x010fda0003f26070 */
[----:B------:R-:W-:Y:S05]  /*5d70*/  @!P1 BRA `(.L_x_1585) ;  /* 0x0000001400489947 */ /* 0x000fea0003800000 */
[----:B------:R-:W-:Y:S05]  /*5d80*/  @P0 BRA `(.L_x_1586) ;  /* 0x0000000000900947 */ /* 0x000fea0003800000 */
[----:B------:R-:W4:Y:S01]  /*5d90*/  LDC R47, c[0x0][0x374] ;  /* 0x0000dd00ff2f7b82 */ /* 0x000f220000000800 */
[----:B------:R-:W5:Y:S01]  /*5da0*/  S2R R48, SR_CTAID.Y ;  /* 0x0000000000307919 */ /* 0x000f620000002600 */
[----:B------:R-:W-:-:S06]  /*5db0*/  ULOP3.LUT UR6, UR4, 0x1, URZ, 0xc0, !UPT ;  /* 0x0000000104067892 */ /* 0x000fcc000f8ec0ff */
[----:B-123--:R-:W1:Y:S08]  /*5dc0*/  LDC.64 R40, c[0x0][0x3c8] ;  /* 0x0000f200ff287b82 */ /* 0x00ee700000000a00 */
[----:B------:R-:W2:Y:S01]  /*5dd0*/  LDC.64 R42, c[0x0][0x3d0] ;  /* 0x0000f400ff2a7b82 */ /* 0x000ea20000000a00 */
[----:B----4-:R-:W-:-:S04]  /*5de0*/  IMAD R45, R47, UR6, RZ ;  /* 0x000000062f2d7c24 */ /* 0x010fc8000f8e02ff */
[----:B------:R-:W-:-:S05]  /*5df0*/  IMAD R46, R45, R44, RZ ;  /* 0x0000002c2d2e7224 */ /* 0x000fca00078e02ff */
[----:B------:R-:W-:Y:S01]  /*5e00*/  SHF.L.U32 R49, R46, 0x1, RZ ;  /* 0x000000012e317819 */ /* 0x000fe200000006ff */
[----:B-----5:R-:W-:Y:S01]  /*5e10*/  IMAD R47, R47, UR8, R48 ;  /* 0x000000082f2f7c24 */ /* 0x020fe2000f8e0230 */
[----:B------:R-:W-:Y:S02]  /*5e20*/  MOV R46, UR4 ;  /* 0x00000004002e7c02 */ /* 0x000fe40008000f00 */
[----:B------:R-:W-:Y:S02]  /*5e30*/  IADD3 R45, PT, PT, R45, R48, RZ ;  /* 0x000000302d2d7210 */ /* 0x000fe40007ffe0ff */
[----:B------:R-:W-:Y:S01]  /*5e40*/  LOP3.LUT P1, R46, R46, 0x2, RZ, 0xc0, !PT ;  /* 0x000000022e2e7812 */ /* 0x000fe2000782c0ff */
[----:B--2---:R-:W-:-:S04]  /*5e50*/  IMAD.WIDE R42, R49, 0x4, R42 ;  /* 0x00000004312a7825 */ /* 0x004fc800078e022a */
[----:B-1----:R-:W-:Y:S01]  /*5e60*/  IMAD.WIDE.U32 R40, R45, 0x4, R40 ;  /* 0x000000042d287825 */ /* 0x002fe200078e0028 */
[----:B------:R-:W-:-:S03]  /*5e70*/  SEL R45, R44, RZ, !P1 ;  /* 0x000000ff2c2d7207 */ /* 0x000fc60004800000 */
[----:B------:R-:W-:Y:S01]  /*5e80*/  IMAD.WIDE.U32 R42, R47, 0x8, R42 ;  /* 0x000000082f2a7825 */ /* 0x000fe200078e002a */
[----:B------:R-:W-:Y:S02]  /*5e90*/  ISETP.NE.AND P0, PT, R45, -0x1, PT ;  /* 0xffffffff2d00780c */ /* 0x000fe40003f05270 */
[----:B------:R-:W-:Y:S02]  /*5ea0*/  IADD3 R47, PT, PT, -R46, 0x1, RZ ;  /* 0x000000012e2f7810 */ /* 0x000fe40007ffe1ff */
[----:B------:R4:W-:Y:S01]  /*5eb0*/  STG.E.64 desc[UR12][R42.64], R78 ;  /* 0x0000004e2a007986 */ /* 0x0009e2000c101b0c */
[----:B------:R-:W-:Y:S06]  /*5ec0*/  MEMBAR.ALL.GPU ;  /* 0x0000000000007992 */ /* 0x000fec000000a000 */
[----:B------:R-:W-:-:S00]  /*5ed0*/  ERRBAR ;  /* 0x00000000000079ab */ /* 0x000fc00000000000 */
[----:B------:R-:W-:Y:S06]  /*5ee0*/  CGAERRBAR ;  /* 0x00000000000075ab */ /* 0x000fec0000000000 */
[----:B------:R4:W-:Y:S01]  /*5ef0*/  REDG.E.ADD.S32.STRONG.GPU desc[UR12][R40.64], R47 ;  /* 0x0000002f2800798e */ /* 0x0009e2000c12e30c */
[----:B------:R-:W-:Y:S05]  /*5f00*/  @!P0 BRA `(.L_x_1586) ;  /* 0x0000000000308947 */ /* 0x000fea0003800000 */
[----:B----4-:R-:W1:Y:S01]  /*5f10*/  LDC R47, c[0x0][0x2f8] ;  /* 0x0000be00ff2f7b82 */ /* 0x010e620000000800 */
[----:B------:R-:W-:-:S07]  /*5f20*/  MOV R43, 0xffffffff ;  /* 0xffffffff002b7802 */ /* 0x000fce0000000f00 */
.L_x_1587:
[----:B------:R-:W2:Y:S04]  /*5f30*/  LDG.E.STRONG.GPU R46, desc[UR12][R40.64] ;  /* 0x0000000c282e7981 */ /* 0x000ea8000c1ef900 */
[----:B--2---:R-:W-:Y:S01]  /*5f40*/  CCTL.IVALL ;  /* 0x00000000ff00798f */ /* 0x004fe20002000000 */
[----:B------:R-:W2:Y:S01]  /*5f50*/  LDC R42, c[0x0][0x370] ;  /* 0x0000dc00ff2a7b82 */ /* 0x000ea20000000800 */
[----:B-1----:R-:W-:Y:S01]  /*5f60*/  IADD3 R45, PT, PT, R47, -R47, RZ ;  /* 0x8000002f2f2d7210 */ /* 0x002fe20007ffe0ff */
[----:B------:R-:W-:Y:S05]  /*5f70*/  YIELD ;  /* 0x0000000000007946 */ /* 0x000fea0003800000 */
[----:B------:R-:W-:-:S02]  /*5f80*/  ISETP.EQ.AND P0, PT, R45, RZ, PT ;  /* 0x000000ff2d00720c */ /* 0x000fc40003f02270 */
[----:B--2---:R-:W-:-:S11]  /*5f90*/  SEL R42, R42, RZ, !P1 ;  /* 0x000000ff2a2a7207 */ /* 0x004fd60004800000 */
[----:B------:R-:W-:-:S04]  /*5fa0*/  @P0 MOV R43, R46 ;  /* 0x0000002e002b0202 */ /* 0x000fc80000000f00 */
[----:B------:R-:W-:-:S13]  /*5fb0*/  ISETP.NE.AND P0, PT, R43, R42, PT ;  /* 0x0000002a2b00720c */ /* 0x000fda0003f05270 */
[----:B------:R-:W-:Y:S05]  /*5fc0*/  @P0 BRA `(.L_x_1587) ;  /* 0xfffffffc00d80947 */ /* 0x000fea000383ffff */
.L_x_1586:
[----:B------:R-:W-:Y:S05]  /*5fd0*/  WARPSYNC.ALL ;  /* 0x0000000000007948 */ /* 0x000fea0003800000 */
[----:B------:R-:W-:Y:S01]  /*5fe0*/  ISETP.GE.U32.AND P0, PT, R44, 0x8, PT ;  /* 0x000000082c00780c */ /* 0x000fe20003f06070 */
[----:B------:R-:W-:Y:S01]  /*5ff0*/  BAR.SYNC.DEFER_BLOCKING 0x0 ;  /* 0x0000000000007b1d */ /* 0x000fe20000010000 */
[----:B------:R-:W-:-:S11]  /*6000*/  HFMA2 R49, -RZ, RZ, 0, 0 ;  /* 0x00000000ff317431 */ /* 0x000fd600000001ff */
[----:B------:R-:W-:Y:S05]  /*6010*/  @!P0 BRA `(.L_x_1588) ;  /* 0x0000000800988947 */ /* 0x000fea0003800000 */
[----:B------:R-:W5:Y:S01]  /*6020*/  S2UR UR6, SR_CTAID.Y ;  /* 0x00000000000679c3 */ /* 0x000f620000002600 */
[----:B------:R-:W0:Y:S01]  /*6030*/  S2R R50, SR_TID.X ;  /* 0x0000000000327919 */ /* 0x000e220000002100 */
[----:B------:R-:W5:Y:S01]  /*6040*/  LDCU UR7, c[0x0][0x374] ;  /* 0x00006e80ff0777ac */ /* 0x000f620008000800 */
[----:B------:R-:W-:Y:S01]  /*6050*/  MOV R51, RZ ;  /* 0x000000ff00337202 */ /* 0x000fe20000000f00 */
[----:B------:R-:W-:-:S04]  /*6060*/  UIADD3 UR21, UPT, UPT, -UR8, URZ, URZ ;  /* 0x000000ff08157290 */ /* 0x000fc8000fffe1ff */
[----:B------:R-:W0:Y:S01]  /*6070*/  S2UR UR10, SR_CTAID.X ;  /* 0x00000000000a79c3 */ /* 0x000e220000002500 */
[----:B-----5:R-:W-:Y:S02]  /*6080*/  UIMAD UR15, UR7, 0x3, UR6 ;  /* 0x00000003070f78a4 */ /* 0x020fe4000f8e0206 */
[----:B------:R-:W-:Y:S02]  /*6090*/  ULEA UR16, UR7, UR6, 0x1 ;  /* 0x0000000607107291 */ /* 0x000fe4000f8e08ff */
[----:B------:R-:W-:Y:S02]  /*60a0*/  UIMAD UR17, UR7, 0x7, UR6 ;  /* 0x00000007071178a4 */ /* 0x000fe4000f8e0206 */
[----:B------:R-:W-:Y:S02]  /*60b0*/  UIMAD UR18, UR7, 0x6, UR6 ;  /* 0x00000006071278a4 */ /* 0x000fe4000f8e0206 */
[----:B------:R-:W-:Y:S02]  /*60c0*/  UIMAD UR19, UR7, 0x5, UR6 ;  /* 0x00000005071378a4 */ /* 0x000fe4000f8e0206 */
[----:B------:R-:W-:-:S02]  /*60d0*/  ULEA UR20, UR7, UR6, 0x2 ;  /* 0x0000000607147291 */ /* 0x000fc4000f8e10ff */
[----:B0-----:R-:W-:-:S12]  /*60e0*/  UIADD3 UR7, UPT, UPT, UR6, UR7, URZ ;  /* 0x0000000706077290 */ /* 0x001fd8000fffe0ff */
.L_x_1589:
[----:B------:R-:W-:Y:S01]  /*60f0*/  ISETP.NE.AND P5, PT, RZ, UR21, PT ;  /* 0x00000015ff007c0c */ /* 0x000fe2000bfa5270 */
[----:B------:R-:W-:Y:S01]  /*6100*/  UMOV UR8, UR10 ;  /* 0x0000000a00087c82 */ /* 0x000fe20008000000 */
[----:B-1-34-:R-:W-:Y:S02]  /*6110*/  IADD3 R40, PT, PT, R51, 0x1, RZ ;  /* 0x0000000133287810 */ /* 0x01afe40007ffe0ff */
[----:B------:R-:W-:Y:S02]  /*6120*/  ISETP.NE.OR P5, PT, R85, RZ, !P5 ;  /* 0x000000ff5500720c */ /* 0x000fe40006fa5670 */
[----:B------:R-:W-:Y:S02]  /*6130*/  ISETP.NE.AND P6, PT, R40, UR8, PT ;  /* 0x0000000828007c0c */ /* 0x000fe4000bfc5270 */
[----:B------:R-:W-:Y:S02]  /*6140*/  MOV R85, R50 ;  /* 0x0000003200557202 */ /* 0x000fe40000000f00 */
[----:B--2---:R-:W-:-:S02]  /*6150*/  MOV R41, UR4 ;  /* 0x0000000400297c02 */ /* 0x004fc40008000f00 */
[----:B------:R-:W-:Y:S02]  /*6160*/  ISETP.NE.OR P6, PT, R85, RZ, !P6 ;  /* 0x000000ff5500720c */ /* 0x000fe400077c5670 */
[----:B------:R-:W-:-:S03]  /*6170*/  MOV R89, UR4 ;  /* 0x0000000400597c02 */ /* 0x000fc60008000f00 */
[----:B------:R-:W0:Y:S01]  /*6180*/  @!P5 LDC R42, c[0x0][0x374] ;  /* 0x0000dd00ff2adb82 */ /* 0x000e220000000800 */
[----:B------:R-:W-:-:S07]  /*6190*/  @!P5 LOP3.LUT R41, R41, 0x1, RZ, 0xc0, !PT ;  /* 0x000000012929d812 */ /* 0x000fce00078ec0ff */
[----:B------:R-:W1:Y:S08]  /*61a0*/  @!P5 LDC R43, c[0x0][0x370] ;  /* 0x0000dc00ff2bdb82 */ /* 0x000e700000000800 */
[----:B------:R-:W2:Y:S01]  /*61b0*/  @!P6 LDC R46, c[0x0][0x374] ;  /* 0x0000dd00ff2eeb82 */ /* 0x000ea20000000800 */
[----:B0-----:R-:W-:-:S07]  /*61c0*/  @!P5 IMAD R42, R41, R42, RZ ;  /* 0x0000002a292ad224 */ /* 0x001fce00078e02ff */
[----:B------:R-:W0:Y:S01]  /*61d0*/  @!P6 LDC R45, c[0x0][0x370] ;  /* 0x0000dc00ff2deb82 */ /* 0x000e220000000800 */
[----:B-1----:R-:W-:Y:S01]  /*61e0*/  @!P5 IMAD R42, R42, R43, RZ ;  /* 0x0000002b2a2ad224 */ /* 0x002fe200078e02ff */
[----:B------:R-:W-:-:S06]  /*61f0*/  IADD3 R43, PT, PT, R51, 0x2, RZ ;  /* 0x00000002332b7810 */ /* 0x000fcc0007ffe0ff */
[----:B------:R-:W1:Y:S01]  /*6200*/  @!P5 LDC.64 R40, c[0x0][0x3d0] ;  /* 0x0000f400ff28db82 */ /* 0x000e620000000a00 */
[----:B------:R-:W-:Y:S02]  /*6210*/  ISETP.NE.AND P4, PT, R43, UR8, PT ;  /* 0x000000082b007c0c */ /* 0x000fe4000bf85270 */
[----:B------:R-:W-:Y:S02]  /*6220*/  MOV R43, UR4 ;  /* 0x00000004002b7c02 */ /* 0x000fe40008000f00 */
[----:B------:R-:W-:Y:S02]  /*6230*/  ISETP.NE.OR P4, PT, R85, RZ, !P4 ;  /* 0x000000ff5500720c */ /* 0x000fe40006785670 */
[----:B------:R-:W-:-:S05]  /*6240*/  @!P6 LOP3.LUT R43, R43, 0x1, RZ, 0xc0, !PT ;  /* 0x000000012b2be812 */ /* 0x000fca00078ec0ff */
[----:B--2---:R-:W-:Y:S01]  /*6250*/  @!P6 IMAD R46, R43, R46, RZ ;  /* 0x0000002e2b2ee224 */ /* 0x004fe200078e02ff */
[----:B------:R-:W-:-:S03]  /*6260*/  @!P5 SHF.L.U32 R43, R42, 0x1, RZ ;  /* 0x000000012a2bd819 */ /* 0x000fc600000006ff */
[----:B0-----:R-:W-:Y:S01]  /*6270*/  @!P6 IMAD R46, R46, R45, RZ ;  /* 0x0000002d2e2ee224 */ /* 0x001fe200078e02ff */
[----:B------:R-:W-:Y:S01]  /*6280*/  MOV R45, UR6 ;  /* 0x00000006002d7c02 */ /* 0x000fe20008000f00 */
[----:B------:R-:W0:Y:S01]  /*6290*/  @!P4 LDC R48, c[0x0][0x374] ;  /* 0x0000dd00ff30cb82 */ /* 0x000e220000000800 */
[----:B------:R-:W-:Y:S01]  /*62a0*/  @!P4 LOP3.LUT R89, R89, 0x1, RZ, 0xc0, !PT ;  /* 0x000000015959c812 */ /* 0x000fe200078ec0ff */
[----:B-1----:R-:W-:-:S06]  /*62b0*/  @!P5 IMAD.WIDE R40, R43, 0x4, R40 ;  /* 0x000000042b28d825 */ /* 0x002fcc00078e0228 */
[----:B------:R-:W1:Y:S01]  /*62c0*/  @!P4 LDC R47, c[0x0][0x370] ;  /* 0x0000dc00ff2fcb82 */ /* 0x000e620000000800 */
[----:B------:R-:W-:-:S07]  /*62d0*/  @!P5 IMAD.WIDE.U32 R40, R45, 0x8, R40 ;  /* 0x000000082d28d825 */ /* 0x000fce00078e0028 */
[----:B------:R-:W2:Y:S01]  /*62e0*/  @!P6 LDC.64 R42, c[0x0][0x3d0] ;  /* 0x0000f400ff2aeb82 */ /* 0x000ea20000000a00 */
[----:B------:R-:W-:Y:S01]  /*62f0*/  @!P6 SHF.L.U32 R49, R46, 0x1, RZ ;  /* 0x000000012e31e819 */ /* 0x000fe200000006ff */
[----:B------:R-:W3:Y:S06]  /*6300*/  @!P5 LDG.E.64 R40, desc[UR12][R40.64] ;  /* 0x0000000c2828d981 */ /* 0x000eec000c1e1b00 */
[----:B------:R-:W4:Y:S01]  /*6310*/  @!P4 LDC.64 R44, c[0x0][0x3d0] ;  /* 0x0000f400ff2ccb82 */ /* 0x000f220000000a00 */
[----:B0-----:R-:W-:-:S04]  /*6320*/  @!P4 IMAD R48, R89, R48, RZ ;  /* 0x000000305930c224 */ /* 0x001fc800078e02ff */
[----:B-1----:R-:W-:-:S05]  /*6330*/  @!P4 IMAD R47, R48, R47, RZ ;  /* 0x0000002f302fc224 */ /* 0x002fca00078e02ff */
[----:B------:R-:W-:Y:S01]  /*6340*/  @!P4 SHF.L.U32 R47, R47, 0x1, RZ ;  /* 0x000000012f2fc819 */ /* 0x000fe200000006ff */
[----:B--2---:R-:W-:Y:S01]  /*6350*/  @!P6 IMAD.WIDE R42, R49, 0x4, R42 ;  /* 0x00000004312ae825 */ /* 0x004fe200078e022a */
        /* <DEDUP_REMOVED lines=8> */
[C---:B------:R-:W-:Y:S02]  /*63e0*/  IADD3 R47, PT, PT, R51.reuse, 0x5, RZ ;  /* 0x00000005332f7810 */ /* 0x040fe40007ffe0ff */
        /* <DEDUP_REMOVED lines=10> */
[----:B------:R-:W-:-:S05]  /*6490*/  @!P3 LOP3.LUT R46, R46, 0x1, RZ, 0xc0, !PT ;  /* 0x000000012e2eb812 */ /* 0x000fca00078ec0ff */
        /* <DEDUP_REMOVED lines=13> */
[----:B------:R-:W-:Y:S02]  /*6570*/  MOV R89, UR4 ;  /* 0x0000000400597c02 */ /* 0x000fe40008000f00 */
[----:B------:R-:W-:-:S05]  /*6580*/  @!P1 LOP3.LUT R48, R48, 0x1, RZ, 0xc0, !PT ;  /* 0x0000000130309812 */ /* 0x000fca00078ec0ff */
[----:B-----5:R-:W-:Y:S02]  /*6590*/  @!P1 IMAD R47, R48, R47, RZ ;  /* 0x0000002f302f9224 */ /* 0x020fe400078e02ff */
[----:B------:R-:W0:Y:S01]  /*65a0*/  @!P1 LDC R48, c[0x0][0x370] ;  /* 0x0000dc00ff309b82 */ /* 0x000e220000000800 */
[----:B------:R-:W-:-:S07]  /*65b0*/  @!P0 LOP3.LUT R89, R89, 0x1, RZ, 0xc0, !PT ;  /* 0x0000000159598812 */ /* 0x000fce00078ec0ff */
[----:B------:R-:W1:Y:S01]  /*65c0*/  @!P0 LDC R80, c[0x0][0x374] ;  /* 0x0000dd00ff508b82 */ /* 0x000e620000000800 */
[----:B0-----:R-:W-:Y:S02]  /*65d0*/  @!P1 IMAD R48, R47, R48, RZ ;  /* 0x000000302f309224 */ /* 0x001fe400078e02ff */
[----:B-1----:R-:W-:-:S05]  /*65e0*/  @!P0 IMAD R80, R89, R80, RZ ;  /* 0x0000005059508224 */ /* 0x002fca00078e02ff */
[----:B------:R-:W0:Y:S02]  /*65f0*/  @!P0 LDC R89, c[0x0][0x370] ;  /* 0x0000dc00ff598b82 */ /* 0x000e240000000800 */
[----:B0-----:R-:W-:Y:S01]  /*6600*/  @!P0 IMAD R47, R80, R89, RZ ;  /* 0x00000059502f8224 */ /* 0x001fe200078e02ff */
[----:B------:R-:W-:Y:S02]  /*6610*/  @!P3 SHF.L.U32 R89, R49, 0x1, RZ ;  /* 0x000000013159b819 */ /* 0x000fe400000006ff */
[----:B------:R-:W-:Y:S02]  /*6620*/  MOV R80, UR4 ;  /* 0x0000000400507c02 */ /* 0x000fe40008000f00 */
[----:B------:R-:W-:Y:S01]  /*6630*/  @!P0 SHF.L.U32 R47, R47, 0x1, RZ ;  /* 0x000000012f2f8819 */ /* 0x000fe200000006ff */
[----:B---3--:R-:W-:Y:S01]  /*6640*/  @!P5 FADD.FTZ R78, R78, R40 ;  /* 0x000000284e4ed221 */ /* 0x008fe20000010000 */
[----:B------:R-:W-:Y:S01]  /*6650*/  IADD3 R40, PT, PT, R51, 0x7, RZ ;  /* 0x0000000733287810 */ /* 0x000fe20007ffe0ff */
[----:B------:R-:W-:-:S03]  /*6660*/  @!P5 FADD.FTZ R79, R79, R41 ;  /* 0x000000294f4fd221 */ /* 0x000fc60000010000 */
[----:B------:R-:W-:Y:S02]  /*6670*/  ISETP.NE.AND P5, PT, R40, UR8, PT ;  /* 0x0000000828007c0c */ /* 0x000fe4000bfa5270 */
[----:B------:R-:W0:Y:S02]  /*6680*/  @!P3 LDC.64 R40, c[0x0][0x3d0] ;  /* 0x0000f400ff28bb82 */ /* 0x000e240000000a00 */
[----:B------:R-:W-:-:S13]  /*6690*/  ISETP.NE.OR P5, PT, R85, RZ, !P5 ;  /* 0x000000ff5500720c */ /* 0x000fda0006fa5670 */
[----:B------:R-:W1:Y:S01]  /*66a0*/  @!P5 LDC R49, c[0x0][0x374] ;  /* 0x0000dd00ff31db82 */ /* 0x000e620000000800 */
[----:B------:R-:W-:Y:S01]  /*66b0*/  @!P5 LOP3.LUT R80, R80, 0x1, RZ, 0xc0, !PT ;  /* 0x000000015050d812 */ /* 0x000fe200078ec0ff */
[----:B0-----:R-:W-:Y:S01]  /*66c0*/  @!P3 IMAD.WIDE R40, R89, 0x4, R40 ;  /* 0x000000045928b825 */ /* 0x001fe200078e0228 */
[----:B------:R-:W-:-:S03]  /*66d0*/  MOV R89, UR15 ;  /* 0x0000000f00597c02 */ /* 0x000fc60008000f00 */
[----:B--2---:R-:W-:Y:S01]  /*66e0*/  @!P6 FADD.FTZ R78, R78, R42 ;  /* 0x0000002a4e4ee221 */ /* 0x004fe20000010000 */
[----:B------:R-:W-:Y:S02]  /*66f0*/  @!P6 FADD.FTZ R79, R79, R43 ;  /* 0x0000002b4f4fe221 */ /* 0x000fe40000010000 */
[----:B------:R-:W0:Y:S01]  /*6700*/  @!P1 LDC.64 R42, c[0x0][0x3d0] ;  /* 0x0000f400ff2a9b82 */ /* 0x000e220000000a00 */
[----:B------:R-:W-:Y:S01]  /*6710*/  @!P3 IMAD.WIDE.U32 R40, R89, 0x8, R40 ;  /* 0x000000085928b825 */ /* 0x000fe200078e0028 */
[----:B------:R-:W-:Y:S02]  /*6720*/  @!P2 SHF.L.U32 R89, R46, 0x1, RZ ;  /* 0x000000012e59a819 */ /* 0x000fe400000006ff */
[----:B------:R-:W-:Y:S01]  /*6730*/  @!P1 SHF.L.U32 R46, R48, 0x1, RZ ;  /* 0x00000001302e9819 */ /* 0x000fe200000006ff */
[----:B----4-:R-:W-:Y:S01]  /*6740*/  @!P4 FADD.FTZ R78, R78, R44 ;  /* 0x0000002c4e4ec221 */ /* 0x010fe20000010000 */
[----:B------:R-:W-:Y:S01]  /*6750*/  @!P4 FADD.FTZ R79, R79, R45 ;  /* 0x0000002d4f4fc221 */ /* 0x000fe20000010000 */
[----:B-1----:R-:W-:Y:S01]  /*6760*/  @!P5 IMAD R48, R80, R49, RZ ;  /* 0x000000315030d224 */ /* 0x002fe200078e02ff */
[----:B------:R-:W1:Y:S01]  /*6770*/  @!P2 LDC.64 R44, c[0x0][0x3d0] ;  /* 0x0000f400ff2cab82 */ /* 0x000e620000000a00 */
[----:B------:R-:W-:Y:S01]  /*6780*/  MOV R49, UR19 ;  /* 0x0000001300317c02 */ /* 0x000fe20008000f00 */
[----:B------:R-:W2:Y:S01]  /*6790*/  @!P3 LDG.E.64 R40, desc[UR12][R40.64] ;  /* 0x0000000c2828b981 */ /* 0x000ea2000c1e1b00 */
[----:B-1----:R-:W-:-:S04]  /*67a0*/  @!P2 IMAD.WIDE R88, R89, 0x4, R44 ;  /* 0x000000045958a825 */ /* 0x002fc800078e022c */
[----:B0-----:R-:W-:Y:S01]  /*67b0*/  @!P1 IMAD.WIDE R44, R46, 0x4, R42 ;  /* 0x000000042e2c9825 */ /* 0x001fe200078e022a */
[----:B------:R-:W-:-:S05]  /*67c0*/  MOV R43, UR20 ;  /* 0x00000014002b7c02 */ /* 0x000fca0008000f00 */
[----:B------:R-:W-:Y:S02]  /*67d0*/  @!P2 IMAD.WIDE.U32 R42, R43, 0x8, R88 ;  /* 0x000000082b2aa825 */ /* 0x000fe400078e0058 */
[----:B------:R-:W0:Y:S02]  /*67e0*/  @!P0 LDC.64 R88, c[0x0][0x3d0] ;  /* 0x0000f400ff588b82 */ /* 0x000e240000000a00 */
[----:B------:R-:W-:Y:S02]  /*67f0*/  @!P1 IMAD.WIDE.U32 R44, R49, 0x8, R44 ;  /* 0x00000008312c9825 */ /* 0x000fe400078e002c */
[----:B------:R-:W3:Y:S04]  /*6800*/  @!P2 LDG.E.64 R42, desc[UR12][R42.64] ;  /* 0x0000000c2a2aa981 */ /* 0x000ee8000c1e1b00 */
[----:B------:R-:W1:Y:S01]  /*6810*/  @!P5 LDC R49, c[0x0][0x370] ;  /* 0x0000dc00ff31db82 */ /* 0x000e620000000800 */
        /* <DEDUP_REMOVED lines=27> */
[----:B---3--:R-:W-:Y:S01]  /*69d0*/  @!P2 FADD.FTZ R78, R78, R42 ;  /* 0x0000002a4e4ea221 */ /* 0x008fe20000010000 */
[----:B------:R-:W-:-:S03]  /*69e0*/  @!P2 FADD.FTZ R79, R79, R43 ;  /* 0x0000002b4f4fa221 */ /* 0x000fc60000010000 */
[----:B----4-:R-:W-:Y:S01]  /*69f0*/  @!P1 FADD.FTZ R78, R78, R44 ;  /* 0x0000002c4e4e9221 */ /* 0x010fe20000010000 */
        /* <DEDUP_REMOVED lines=8> */
.L_x_1588:
[----:B------:R-:W1:Y:S02]  /*6a80*/  LDC R48, c[0x0][0x370] ;  /* 0x0000dc00ff307b82 */ /* 0x000e640000000800 */
[----:B-1-34-:R-:W-:-:S13]  /*6a90*/  LOP3.LUT P0, R40, R48, 0x7, RZ, 0xc0, !PT ;  /* 0x0000000730287812 */ /* 0x01afda000780c0ff */
[----:B------:R-:W-:Y:S05]  /*6aa0*/  @!P0 BRA `(.L_x_1585) ;  /* 0x0000000400fc8947 */ /* 0x000fea0003800000 */
[----:B------:R-:W-:-:S04]  /*6ab0*/  IADD3 R40, PT, PT, R40, -0x1, RZ ;  /* 0xffffffff28287810 */ /* 0x000fc80007ffe0ff */
[----:B------:R-:W-:-:S13]  /*6ac0*/  ISETP.GE.U32.AND P0, PT, R40, 0x3, PT ;  /* 0x000000032800780c */ /* 0x000fda0003f06070 */
[----:B------:R-:W-:Y:S05]  /*6ad0*/  @!P0 BRA `(.L_x_1590) ;  /* 0x0000000400088947 */ /* 0x000fea0003800000 */
[----:B------:R-:W-:Y:S02]  /*6ae0*/  ISETP.NE.AND P0, PT, R85, RZ, PT ;  /* 0x000000ff5500720c */ /* 0x000fe40003f05270 */
[C---:B------:R-:W-:Y:S02]  /*6af0*/  IADD3 R44, PT, PT, R49.reuse, 0x2, RZ ;  /* 0x00000002312c7810 */ /* 0x040fe40007ffe0ff */
[C---:B------:R-:W-:Y:S02]  /*6b00*/  IADD3 R40, PT, PT, R49.reuse, 0x1, RZ ;  /* 0x0000000131287810 */ /* 0x040fe40007ffe0ff */
[----:B------:R-:W-:Y:S02]  /*6b10*/  ISETP.EQ.OR P3, PT, R44, UR8, P0 ;  /* 0x000000082c007c0c */ /* 0x000fe40008762670 */
[----:B------:R-:W-:Y:S02]  /*6b20*/  ISETP.EQ.OR P1, PT, R49, UR8, P0 ;  /* 0x0000000831007c0c */ /* 0x000fe40008722670 */
[----:B------:R-:W-:-:S02]  /*6b30*/  ISETP.EQ.OR P2, PT, R40, UR8, P0 ;  /* 0x0000000828007c0c */ /* 0x000fc40008742670 */
[----:B------:R-:W-:Y:S02]  /*6b40*/  MOV R43, UR4 ;  /* 0x00000004002b7c02 */ /* 0x000fe40008000f00 */
[----:B------:R-:W-:Y:S02]  /*6b50*/  MOV R50, UR4 ;  /* 0x0000000400327c02 */ /* 0x000fe40008000f00 */
[----:B------:R-:W-:-:S03]  /*6b60*/  IADD3 R45, PT, PT, R49, 0x3, RZ ;  /* 0x00000003312d7810 */ /* 0x000fc60007ffe0ff */
[----:B------:R-:W1:Y:S01]  /*6b70*/  @!P3 S2R R40, SR_CTAID.Y ;  /* 0x000000000028b919 */ /* 0x000e620000002600 */
[----:B------:R-:W-:Y:S01]  /*6b80*/  @!P3 LOP3.LUT R50, R50, 0x1, RZ, 0xc0, !PT ;  /* 0x000000013232b812 */ /* 0x000fe200078ec0ff */
[----:B------:R-:W3:Y:S01]  /*6b90*/  @!P1 LDC R89, c[0x0][0x374] ;  /* 0x0000dd00ff599b82 */ /* 0x000ee20000000800 */
[----:B------:R-:W-:Y:S01]  /*6ba0*/  ISETP.EQ.OR P0, PT, R45, UR8, P0 ;  /* 0x000000082d007c0c */ /* 0x000fe20008702670 */
[----:B------:R-:W4:Y:S01]  /*6bb0*/  @!P1 S2R R46, SR_CTAID.Y ;  /* 0x00000000002e9919 */ /* 0x000f220000002600 */
[----:B------:R-:W-:Y:S01]  /*6bc0*/  @!P2 LOP3.LUT R43, R43, 0x1, RZ, 0xc0, !PT ;  /* 0x000000012b2ba812 */ /* 0x000fe200078ec0ff */
[----:B--2---:R-:W2:Y:S04]  /*6bd0*/  @!P2 S2R R41, SR_CTAID.Y ;  /* 0x000000000029a919 */ /* 0x004ea80000002600 */
[----:B------:R-:W5:Y:S06]  /*6be0*/  @!P2 LDC R42, c[0x0][0x374] ;  /* 0x0000dd00ff2aab82 */ /* 0x000f6c0000000800 */
[----:B------:R-:W0:Y:S02]  /*6bf0*/  @!P0 S2R R80, SR_CTAID.Y ;  /* 0x0000000000508919 */ /* 0x000e240000002600 */
[----:B------:R-:W1:Y:S02]  /*6c00*/  @!P3 LDC R47, c[0x0][0x374] ;  /* 0x0000dd00ff2fbb82 */ /* 0x000e640000000800 */
[-C--:B-1----:R-:W-:Y:S01]  /*6c10*/  @!P3 IMAD R44, R44, R47.reuse, R40 ;  /* 0x0000002f2c2cb224 */ /* 0x082fe200078e0228 */
[----:B------:R-:W-:Y:S01]  /*6c20*/  MOV R40, UR4 ;  /* 0x0000000400287c02 */ /* 0x000fe20008000f00 */
[----:B------:R-:W-:-:S04]  /*6c30*/  @!P3 IMAD R47, R50, R47, RZ ;  /* 0x0000002f322fb224 */ /* 0x000fc800078e02ff */
[----:B------:R-:W1:Y:S01]  /*6c40*/  @!P1 LDC.64 R50, c[0x0][0x3d0] ;  /* 0x0000f400ff329b82 */ /* 0x000e620000000a00 */
[----:B------:R-:W-:Y:S01]  /*6c50*/  @!P1 LOP3.LUT R40, R40, 0x1, RZ, 0xc0, !PT ;  /* 0x0000000128289812 */ /* 0x000fe200078ec0ff */
[----:B------:R-:W-:-:S04]  /*6c60*/  @!P3 IMAD R47, R47, R48, RZ ;  /* 0x000000302f2fb224 */ /* 0x000fc800078e02ff */
[-C--:B---3--:R-:W-:Y:S01]  /*6c70*/  @!P1 IMAD R40, R40, R89.reuse, RZ ;  /* 0x0000005928289224 */ /* 0x088fe200078e02ff */
[----:B------:R-:W-:Y:S01]  /*6c80*/  @!P3 SHF.L.U32 R47, R47, 0x1, RZ ;  /* 0x000000012f2fb819 */ /* 0x000fe200000006ff */
[----:B----4-:R-:W-:Y:S02]  /*6c90*/  @!P1 IMAD R89, R49, R89, R46 ;  /* 0x0000005931599224 */ /* 0x010fe400078e022e */
[-C--:B-----5:R-:W-:Y:S02]  /*6ca0*/  @!P2 IMAD R46, R43, R42.reuse, RZ ;  /* 0x0000002a2b2ea224 */ /* 0x0a0fe400078e02ff */
[----:B------:R-:W-:Y:S02]  /*6cb0*/  @!P2 IMAD R42, R49, R42, R42 ;  /* 0x0000002a312aa224 */ /* 0x000fe400078e022a */
[-C--:B------:R-:W-:Y:S02]  /*6cc0*/  @!P2 IMAD R46, R46, R48.reuse, RZ ;  /* 0x000000302e2ea224 */ /* 0x080fe400078e02ff */
[----:B------:R-:W-:Y:S01]  /*6cd0*/  @!P1 IMAD R40, R40, R48, RZ ;  /* 0x0000003028289224 */ /* 0x000fe200078e02ff */
[----:B--2---:R-:W-:-:S02]  /*6ce0*/  @!P2 IADD3 R41, PT, PT, R42, R41, RZ ;  /* 0x000000292a29a210 */ /* 0x004fc40007ffe0ff */
[----:B------:R-:W2:Y:S01]  /*6cf0*/  @!P2 LDC.64 R42, c[0x0][0x3d0] ;  /* 0x0000f400ff2aab82 */ /* 0x000ea20000000a00 */
[----:B------:R-:W-:Y:S02]  /*6d00*/  @!P2 SHF.L.U32 R46, R46, 0x1, RZ ;  /* 0x000000012e2ea819 */ /* 0x000fe400000006ff */
[----:B------:R-:W-:-:S05]  /*6d10*/  @!P1 SHF.L.U32 R40, R40, 0x1, RZ ;  /* 0x0000000128289819 */ /* 0x000fca00000006ff */
[----:B-1----:R-:W-:-:S04]  /*6d20*/  @!P1 IMAD.WIDE R50, R40, 0x4, R50 ;  /* 0x0000000428329825 */ /* 0x002fc800078e0232 */
[----:B------:R-:W-:Y:S01]  /*6d30*/  @!P1 IMAD.WIDE.U32 R50, R89, 0x8, R50 ;  /* 0x0000000859329825 */ /* 0x000fe200078e0032 */
[----:B------:R-:W-:-:S04]  /*6d40*/  MOV R89, UR4 ;  /* 0x0000000400597c02 */ /* 0x000fc80008000f00 */
[----:B------:R-:W-:Y:S01]  /*6d50*/  @!P0 LOP3.LUT R89, R89, 0x1, RZ, 0xc0, !PT ;  /* 0x0000000159598812 */ /* 0x000fe200078ec0ff */
[----:B--2---:R-:W-:Y:S02]  /*6d60*/  @!P2 IMAD.WIDE R42, R46, 0x4, R42 ;  /* 0x000000042e2aa825 */ /* 0x004fe400078e022a */
[----:B------:R-:W0:Y:S02]  /*6d70*/  @!P0 LDC R46, c[0x0][0x374] ;  /* 0x0000dd00ff2e8b82 */ /* 0x000e240000000800 */
[----:B------:R-:W-:-:S06]  /*6d80*/  @!P2 IMAD.WIDE.U32 R42, R41, 0x8, R42 ;  /* 0x00000008292aa825 */ /* 0x000fcc00078e002a */
[----:B------:R-:W1:Y:S01]  /*6d90*/  @!P3 LDC.64 R40, c[0x0][0x3d0] ;  /* 0x0000f400ff28bb82 */ /* 0x000e620000000a00 */
[----:B------:R-:W2:Y:S01]  /*6da0*/  @!P2 LDG.E.64 R42, desc[UR12][R42.64] ;  /* 0x0000000c2a2aa981 */ /* 0x000ea2000c1e1b00 */
[-C--:B0-----:R-:W-:Y:S02]  /*6db0*/  @!P0 IMAD R45, R45, R46.reuse, R80 ;  /* 0x0000002e2d2d8224 */ /* 0x081fe400078e0250 */
[----:B------:R-:W-:-:S04]  /*6dc0*/  @!P0 IMAD R80, R89, R46, RZ ;  /* 0x0000002e59508224 */ /* 0x000fc800078e02ff */
[----:B------:R-:W-:Y:S02]  /*6dd0*/  @!P0 IMAD R80, R80, R48, RZ ;  /* 0x0000003050508224 */ /* 0x000fe400078e02ff */
[----:B-1----:R-:W-:Y:S02]  /*6de0*/  @!P3 IMAD.WIDE R88, R47, 0x4, R40 ;  /* 0x000000042f58b825 */ /* 0x002fe400078e0228 */
[----:B------:R-:W0:Y:S01]  /*6df0*/  @!P0 LDC.64 R46, c[0x0][0x3d0] ;  /* 0x0000f400ff2e8b82 */ /* 0x000e220000000a00 */
[----:B------:R-:W-:Y:S01]  /*6e00*/  @!P0 SHF.L.U32 R41, R80, 0x1, RZ ;  /* 0x0000000150298819 */ /* 0x000fe200000006ff */
[----:B------:R-:W-:-:S04]  /*6e10*/  @!P3 IMAD.WIDE.U32 R88, R44, 0x8, R88 ;  /* 0x000000082c58b825 */ /* 0x000fc800078e0058 */
[----:B0-----:R-:W-:Y:S02]  /*6e20*/  @!P0 IMAD.WIDE R46, R41, 0x4, R46 ;  /* 0x00000004292e8825 */ /* 0x001fe400078e022e */
[----:B------:R-:W3:Y:S02]  /*6e30*/  @!P1 LDG.E.64 R40, desc[UR12][R50.64] ;  /* 0x0000000c32289981 */ /* 0x000ee4000c1e1b00 */
[----:B------:R-:W-:Y:S02]  /*6e40*/  @!P0 IMAD.WIDE.U32 R46, R45, 0x8, R46 ;  /* 0x000000082d2e8825 */ /* 0x000fe400078e002e */
        /* <DEDUP_REMOVED lines=11> */
.L_x_1590:
        /* <DEDUP_REMOVED lines=11> */
[----:B------:R-:W3:Y:S01]  /*6fb0*/  @!P1 S2R R45, SR_CTAID.Y ;  /* 0x00000000002d9919 */ /* 0x000ee20000002600 */
[----:B------:R-:W-:Y:S02]  /*6fc0*/  @!P1 LOP3.LUT R47, R47, 0x1, RZ, 0xc0, !PT ;  /* 0x000000012f2f9812 */ /* 0x000fe400078ec0ff */
[----:B------:R-:W-:Y:S01]  /*6fd0*/  @!P0 LOP3.LUT R51, R51, 0x1, RZ, 0xc0, !PT ;  /* 0x0000000133338812 */ /* 0x000fe200078ec0ff */
[----:B------:R-:W4:Y:S03]  /*6fe0*/  @!P0 S2R R44, SR_CTAID.Y ;  /* 0x00000000002c8919 */ /* 0x000f260000002600 */
[----:B------:R-:W5:Y:S08]  /*6ff0*/  @!P0 LDC R50, c[0x0][0x374] ;  /* 0x0000dd00ff328b82 */ /* 0x000f700000000800 */
[----:B--2---:R-:W2:Y:S08]  /*7000*/  @!P1 LDC.64 R40, c[0x0][0x3d0] ;  /* 0x0000f400ff289b82 */ /* 0x004eb00000000a00 */
[----:B------:R-:W0:Y:S01]  /*7010*/  @!P0 LDC.64 R42, c[0x0][0x3d0] ;  /* 0x0000f400ff2a8b82 */ /* 0x000e220000000a00 */
[----:B-1----:R-:W-:-:S04]  /*7020*/  @!P1 IMAD R47, R47, R46, RZ ;  /* 0x0000002e2f2f9224 */ /* 0x002fc800078e02ff */
[----:B------:R-:W-:Y:S02]  /*7030*/  @!P1 IMAD R47, R47, R48, RZ ;  /* 0x000000302f2f9224 */ /* 0x000fe400078e02ff */
[----:B-----5:R-:W-:-:S03]  /*7040*/  @!P0 IMAD R51, R51, R50, RZ ;  /* 0x0000003233338224 */ /* 0x020fc600078e02ff */
[----:B------:R-:W-:Y:S01]  /*7050*/  @!P1 SHF.L.U32 R47, R47, 0x1, RZ ;  /* 0x000000012f2f9819 */ /* 0x000fe200000006ff */
[----:B---3--:R-:W-:Y:S02]  /*7060*/  @!P1 IMAD R45, R49, R46, R45 ;  /* 0x0000002e312d9224 */ /* 0x008fe400078e022d */
[----:B------:R-:W-:Y:S02]  /*7070*/  @!P0 IMAD R51, R51, R48, RZ ;  /* 0x0000003033338224 */ /* 0x000fe400078e02ff */
[----:B--2---:R-:W-:-:S03]  /*7080*/  @!P1 IMAD.WIDE R40, R47, 0x4, R40 ;  /* 0x000000042f289825 */ /* 0x004fc600078e0228 */
[----:B------:R-:W-:Y:S01]  /*7090*/  @!P0 SHF.L.U32 R51, R51, 0x1, RZ ;  /* 0x0000000133338819 */ /* 0x000fe200000006ff */
[----:B------:R-:W-:Y:S02]  /*70a0*/  @!P0 IMAD R47, R49, R50, R50 ;  /* 0x00000032312f8224 */ /* 0x000fe400078e0232 */
[----:B------:R-:W-:-:S03]  /*70b0*/  @!P1 IMAD.WIDE.U32 R40, R45, 0x8, R40 ;  /* 0x000000082d289825 */ /* 0x000fc600078e0028 */
[----:B----4-:R-:W-:Y:S01]  /*70c0*/  @!P0 IADD3 R47, PT, PT, R47, R44, RZ ;  /* 0x0000002c2f2f8210 */ /* 0x010fe20007ffe0ff */
        /* <DEDUP_REMOVED lines=9> */
.L_x_1591:
[----:B------:R-:W-:Y:S01]  /*7160*/  ISETP.NE.AND P0, PT, R49, UR8, PT ;  /* 0x0000000831007c0c */ /* 0x000fe2000bf05270 */
[----:B------:R-:W-:Y:S01]  /*7170*/  BSSY.RECONVERGENT B0, `(.L_x_1585) ;  /* 0x0000012000007945 */ /* 0x000fe20003800200 */
[----:B------:R-:W-:Y:S02]  /*7180*/  LOP3.LUT R40, R48, 0x1, RZ, 0xc0, !PT ;  /* 0x0000000130287812 */ /* 0x000fe400078ec0ff */
[----:B------:R-:W-:-:S04]  /*7190*/  ISETP.NE.OR P0, PT, R85, RZ, !P0 ;  /* 0x000000ff5500720c */ /* 0x000fc80004705670 */
[----:B------:R-:W-:-:S13]  /*71a0*/  ISETP.NE.U32.OR P0, PT, R40, 0x1, P0 ;  /* 0x000000012800780c */ /* 0x000fda0000705470 */
[----:B------:R-:W-:Y:S05]  /*71b0*/  @P0 BRA `(.L_x_1592) ;  /* 0x0000000000340947 */ /* 0x000fea0003800000 */
[----:B------:R-:W1:Y:S01]  /*71c0*/  LDCU UR7, c[0x0][0x374] ;  /* 0x00006e80ff0777ac */ /* 0x000e620008000800 */
[----:B------:R-:W3:Y:S01]  /*71d0*/  S2R R42, SR_CTAID.Y ;  /* 0x00000000002a7919 */ /* 0x000ee20000002600 */
[----:B--2---:R-:W2:Y:S01]  /*71e0*/  LDC.64 R40, c[0x0][0x3d0] ;  /* 0x0000f400ff287b82 */ /* 0x004ea20000000a00 */
[----:B------:R-:W-:-:S04]  /*71f0*/  ULOP3.LUT UR6, UR4, 0x1, URZ, 0xc0, !UPT ;  /* 0x0000000104067892 */ /* 0x000fc8000f8ec0ff */
[----:B-1----:R-:W-:-:S06]  /*7200*/  UIMAD UR6, UR6, UR7, URZ ;  /* 0x00000007060672a4 */ /* 0x002fcc000f8e02ff */
[----:B------:R-:W-:-:S05]  /*7210*/  IMAD R48, R48, UR6, RZ ;  /* 0x0000000630307c24 */ /* 0x000fca000f8e02ff */
[----:B------:R-:W-:Y:S01]  /*7220*/  SHF.L.U32 R43, R48, 0x1, RZ ;  /* 0x00000001302b7819 */ /* 0x000fe200000006ff */
[----:B---3--:R-:W-:-:S04]  /*7230*/  IMAD R49, R49, UR7, R42 ;  /* 0x0000000731317c24 */ /* 0x008fc8000f8e022a */
[----:B--2---:R-:W-:-:S04]  /*7240*/  IMAD.WIDE R40, R43, 0x4, R40 ;  /* 0x000000042b287825 */ /* 0x004fc800078e0228 */
[----:B------:R-:W-:-:S06]  /*7250*/  IMAD.WIDE.U32 R40, R49, 0x8, R40 ;  /* 0x0000000831287825 */ /* 0x000fcc00078e0028 */
[----:B------:R-:W0:Y:S02]  /*7260*/  LDG.E.64 R40, desc[UR12][R40.64] ;  /* 0x0000000c28287981 */ /* 0x000e24000c1e1b00 */
[----:B0-----:R-:W-:Y:S01]  /*7270*/  FADD.FTZ R78, R78, R40 ;  /* 0x000000284e4e7221 */ /* 0x001fe20000010000 */
[----:B------:R-:W-:-:S07]  /*7280*/  FADD.FTZ R79, R79, R41 ;  /* 0x000000294f4f7221 */ /* 0x000fce0000010000 */
.L_x_1592:
[----:B------:R-:W-:Y:S05]  /*7290*/  BSYNC.RECONVERGENT B0 ;  /* 0x0000000000007941 */ /* 0x000fea0003800200 */
.L_x_1585:
[----:B------:R-:W4:Y:S01]  /*72a0*/  S2UR UR7, SR_CgaCtaId ;  /* 0x00000000000779c3 */ /* 0x000f220000008800 */
[----:B------:R-:W-:Y:S01]  /*72b0*/  ISETP.NE.AND P0, PT, R85, RZ, PT ;  /* 0x000000ff5500720c */ /* 0x000fe20003f05270 */
[----:B------:R-:W-:Y:S01]  /*72c0*/  UMOV UR6, 0x400 ;  /* 0x0000040000067882 */ /* 0x000fe20000000000 */
[----:B------:R-:W5:Y:S01]  /*72d0*/  LDCU.U8 UR10, c[0x0][0x414] ;  /* 0x00008280ff0a77ac */ /* 0x000f620008000000 */
[----:B------:R-:W-:Y:S01]  /*72e0*/  FADD.FTZ R46, R76, -UR11 ;  /* 0x8000000b4c2e7e21 */ /* 0x000fe20008010000 */
[----:B------:R-:W-:Y:S01]  /*72f0*/  FADD.FTZ R44, R77, -UR11 ;  /* 0x8000000b4d2c7e21 */ /* 0x000fe20008010000 */
[----:B------:R-:W-:Y:S01]  /*7300*/  FADD.FTZ R72, R72, -UR11 ;  /* 0x8000000b48487e21 */ /* 0x000fe20008010000 */
[----:B------:R-:W0:Y:S01]  /*7310*/  LDCU UR9, c[0x0][0x42c] ;  /* 0x00008580ff0977ac */ /* 0x000e220008000800 */
[----:B--2---:R-:W1:Y:S01]  /*7320*/  LDC R41, c[0x0][0x41c] ;  /* 0x00010700ff297b82 */ /* 0x004e620000000800 */
[----:B------:R-:W-:Y:S01]  /*7330*/  FADD.FTZ R73, R73, -UR11 ;  /* 0x8000000b49497e21 */ /* 0x000fe20008010000 */
[----:B------:R-:W-:Y:S01]  /*7340*/  FMUL.FTZ R46, R46, UR14 ;  /* 0x0000000e2e2e7c20 */ /* 0x000fe20008410000 */
[----:B------:R-:W-:Y:S01]  /*7350*/  FMUL.FTZ R44, R44, UR14 ;  /* 0x0000000e2c2c7c20 */ /* 0x000fe20008410000 */
[----:B-----5:R-:W-:-:S02]  /*7360*/  UISETP.NE.AND UP0, UPT, UR10, URZ, UPT ;  /* 0x000000ff0a00728c */ /* 0x020fc4000bf05270 */
[----:B----4-:R-:W-:Y:S01]  /*7370*/  ULEA UR6, UR7, UR6, 0x18 ;  /* 0x0000000607067291 */ /* 0x010fe2000f8ec0ff */
[----:B-1-3--:R-:W-:-:S08]  /*7380*/  IMAD R40, R41, UR8, R86 ;  /* 0x0000000829287c24 */ /* 0x00afd0000f8e0256 */
[----:B------:R-:W-:Y:S01]  /*7390*/  @!P0 STS.64 [UR6+0xc0], R78 ;  /* 0x0000c04eff008988 */ /* 0x000fe20008000a06 */
[----:B------:R-:W-:Y:S06]  /*73a0*/  BAR.SYNC.DEFER_BLOCKING 0x0 ;  /* 0x0000000000007b1d */ /* 0x000fec0000010000 */
[----:B------:R-:W0:Y:S01]  /*73b0*/  LDS.64 R42, [UR6+0xc0] ;  /* 0x0000c006ff2a7984 */ /* 0x000e220008000a00 */
[----:B------:R-:W1:Y:S02]  /*73c0*/  LDCU.64 UR6, c[0x0][0x400] ;  /* 0x00008000ff0677ac */ /* 0x000e640008000a00 */
[----:B-1----:R-:W-:Y:S01]  /*73d0*/  ISETP.GE.U32.AND P0, PT, R40, UR6, PT ;  /* 0x0000000628007c0c */ /* 0x002fe2000bf06070 */
[----:B0-----:R-:W-:Y:S01]  /*73e0*/  FMUL.FTZ R41, R42, UR9 ;  /* 0x000000092a297c20 */ /* 0x001fe20008410000 */
[----:B------:R-:W-:-:S04]  /*73f0*/  SHF.R.S32.HI R42, RZ, 0x1f, R40 ;  /* 0x0000001fff2a7819 */ /* 0x000fc80000011428 */
[----:B------:R-:W-:Y:S01]  /*7400*/  R2UR UR8, R41 ;  /* 0x00000000290872ca */ /* 0x000fe200000e0000 */
[----:B------:R-:W-:Y:S01]  /*7410*/  FMUL.FTZ R41, R43, UR9 ;  /* 0x000000092b297c20 */ /* 0x000fe20008410000 */
        /* <DEDUP_REMOVED lines=20> */
.L_x_1593:
        /* <DEDUP_REMOVED lines=23> */
.L_x_1595:
[----:B------:R-:W-:Y:S05]  /*76d0*/  BSYNC.RECONVERGENT B0 ;  /* 0x0000000000007941 */ /* 0x000fea0003800200 */
.L_x_1594:
        /* <DEDUP_REMOVED lines=19> */
.L_x_1596:
[C---:B------:R-:W-:Y:S01]  /*7810*/  IADD3 R49, PT, PT, R40.reuse, 0x20, RZ ;  /* 0x0000002028317810 */ /* 0x040fe20007ffe0ff */
[----:B------:R-:W-:Y:S01]  /*7820*/  FFMA.FTZ R76, R81, R70, -R76 ;  /* 0x00000046514c7223 */ /* 0x000fe2000001084c */
[----:B------:R-:W-:Y:S01]  /*7830*/  IADD3 R75, PT, PT, R40, 0x40, RZ ;  /* 0x00000040284b7810 */ /* 0x000fe20007ffe0ff */
[----:B------:R-:W-:Y:S01]  /*7840*/  FFMA.FTZ R77, R0, R71, -R77 ;  /* 0x00000047004d7223 */ /* 0x000fe2000001084d */
[----:B------:R-:W-:Y:S01]  /*7850*/  ISETP.GE.U32.AND P5, PT, R49, UR6, PT ;  /* 0x0000000631007c0c */ /* 0x000fe2000bfa6070 */
[----:B------:R-:W-:Y:S01]  /*7860*/  FADD.FTZ R68, R68, -UR11 ;  /* 0x8000000b44447e21 */ /* 0x000fe20008010000 */
[----:B------:R-:W-:Y:S01]  /*7870*/  SHF.R.S32.HI R48, RZ, 0x1f, R49 ;  /* 0x0000001fff307819 */ /* 0x000fe20000011431 */
[----:B------:R-:W-:Y:S01]  /*7880*/  BSSY.RECONVERGENT B0, `(.L_x_1597) ;  /* 0x0000029000007945 */ /* 0x000fe20003800200 */
[----:B------:R-:W-:Y:S01]  /*7890*/  IADD3 R42, PT, PT, R40, 0x60, RZ ;  /* 0x00000060282a7810 */ /* 0x000fe20007ffe0ff */
[----:B------:R-:W-:Y:S01]  /*78a0*/  FADD.FTZ R69, R69, -UR11 ;  /* 0x8000000b45457e21 */ /* 0x000fe20008010000 */
[----:B------:R-:W-:Y:S01]  /*78b0*/  ISETP.GE.AND.EX P5, PT, R48, UR7, PT, P5 ;  /* 0x0000000730007c0c */ /* 0x000fe2000bfa6350 */
[----:B------:R-:W-:Y:S01]  /*78c0*/  FMUL.FTZ R68, R68, UR14 ;  /* 0x0000000e44447c20 */ /* 0x000fe20008410000 */
[----:B------:R-:W-:-:S02]  /*78d0*/  IADD3 R43, PT, PT, R40, 0x80, RZ ;  /* 0x00000080282b7810 */ /* 0x000fc40007ffe0ff */
[C---:B0-----:R-:W-:Y:S02]  /*78e0*/  IADD3 R44, PT, PT, R40.reuse, 0xa0, RZ ;  /* 0x000000a0282c7810 */ /* 0x041fe40007ffe0ff */
        /* <DEDUP_REMOVED lines=34> */
.L_x_1598:
[----:B------:R-:W-:Y:S05]  /*7b10*/  BSYNC.RECONVERGENT B0 ;  /* 0x0000000000007941 */ /* 0x000fea0003800200 */
.L_x_1597:
        /* <DEDUP_REMOVED lines=21> */
.L_x_1599:
        /* <DEDUP_REMOVED lines=21> */
.L_x_1601:
[----:B------:R-:W-:Y:S05]  /*7dc0*/  BSYNC.RECONVERGENT B0 ;  /* 0x0000000000007941 */ /* 0x000fea0003800200 */
.L_x_1600:
[----:B------:R-:W-:Y:S01]  /*7dd0*/  FFMA.FTZ R48, R66, UR8, R41 ;  /* 0x0000000842307c23 */ /* 0x000fe20008010029 */
[----:B------:R-:W-:Y:S01]  /*7de0*/  FMUL.FTZ R68, R68, UR14 ;  /* 0x0000000e44447c20 */ /* 0x000fe20008410000 */
        /* <DEDUP_REMOVED lines=19> */
.L_x_1602:
[----:B0-----:R-:W-:Y:S01]  /*7f20*/  FADD.FTZ R50, R60, -UR11 ;  /* 0x8000000b3c327e21 */ /* 0x001fe20008010000 */
        /* <DEDUP_REMOVED lines=20> */
.L_x_1604:
[----:B------:R-:W-:Y:S05]  /*8070*/  BSYNC.RECONVERGENT B0 ;  /* 0x0000000000007941 */ /* 0x000fea0003800200 */
.L_x_1603:
        /* <DEDUP_REMOVED lines=21> */
.L_x_1605:
        /* <DEDUP_REMOVED lines=18> */
[----:B------:R-:W-:-:S04]  /*82f0*/  IADD3 R43, PT, PT, R49, R43, RZ ;  /* 0x0000002b312b7210 */ /* 0x000fc80007ffe0ff */
[----:B------:R-:W-:-:S05]  /*8300*/  LEA.HI.X R43, R48, UR19, R43, 0x2, P0 ;  /* 0x00000013302b7c11 */ /* 0x000fca00080f142b */
[----:B------:R1:W-:Y:S02]  /*8310*/  STG.E.64 desc[UR12][R42.64], R64 ;  /* 0x000000402a007986 */ /* 0x0003e4000c101b0c */
.L_x_1607:
[----:B------:R-:W-:Y:S05]  /*8320*/  BSYNC.RECONVERGENT B0 ;  /* 0x0000000000007941 */ /* 0x000fea0003800200 */
.L_x_1606:
[----:B0-----:R-:W-:Y:S01]  /*8330*/  FFMA.FTZ R60, R56, UR8, R41 ;  /* 0x00000008383c7c23 */ /* 0x001fe20008010029 */
[----:B------:R-:W-:Y:S01]  /*8340*/  FMUL.FTZ R62, R57, UR14 ;  /* 0x0000000e393e7c20 */ /* 0x000fe20008410000 */
[----:B------:R-:W-:Y:S06]  /*8350*/  BRA.U !UP0, `(.L_x_1608) ;  /* 0x0000000108487547 */ /* 0x000fec000b800000 */
[----:B-1----:R-:W-:Y:S01]  /*8360*/  FFMA.FTZ R42, R81, R56, R82 ;  /* 0x00000038512a7223 */ /* 0x002fe20000010052 */
        /* <DEDUP_REMOVED lines=17> */
.L_x_1608:
[----:B------:R-:W-:Y:S01]  /*8480*/  FADD.FTZ R2, R2, -UR11 ;  /* 0x8000000b02027e21 */ /* 0x000fe20008010000 */
[----:B-1----:R-:W-:Y:S01]  /*8490*/  FFMA.FTZ R43, R62, UR8, R41 ;  /* 0x000000083e2b7c23 */ /* 0x002fe20008010029 */
        /* <DEDUP_REMOVED lines=19> */
.L_x_1610:
[----:B------:R-:W-:Y:S05]  /*85d0*/  BSYNC.RECONVERGENT B0 ;  /* 0x0000000000007941 */ /* 0x000fea0003800200 */
.L_x_1609:
        /* <DEDUP_REMOVED lines=21> */
.L_x_1611:
        /* <DEDUP_REMOVED lines=21> */
.L_x_1613:
[----:B------:R-:W-:Y:S05]  /*8880*/  BSYNC.RECONVERGENT B0 ;  /* 0x0000000000007941 */ /* 0x000fea0003800200 */
.L_x_1612:
        /* <DEDUP_REMOVED lines=21> */
.L_x_1614:
        /* <DEDUP_REMOVED lines=20> */
.L_x_1616:
[----:B------:R-:W-:Y:S05]  /*8b20*/  BSYNC.RECONVERGENT B0 ;  /* 0x0000000000007941 */ /* 0x000fea0003800200 */
.L_x_1615:
[C---:B------:R-:W-:Y:S01]  /*8b30*/  IADD3 R42, PT, PT, R40.reuse, 0x120, RZ ;  /* 0x00000120282a7810 */ /* 0x040fe20007ffe0ff */
[----:B------:R-:W-:Y:S01]  /*8b40*/  FMUL.FTZ R46, R45, UR14 ;  /* 0x0000000e2d2e7c20 */ /* 0x000fe20008410000 */
[C---:B------:R-:W-:Y:S01]  /*8b50*/  IADD3 R9, PT, PT, R40.reuse, 0x140, RZ ;  /* 0x0000014028097810 */ /* 0x040fe20007ffe0ff */
[----:B------:R-:W-:Y:S01]  /*8b60*/  FADD.FTZ R11, R11, -UR11 ;  /* 0x8000000b0b0b7e21 */ /* 0x000fe20008010000 */
[----:B------:R-:W-:Y:S01]  /*8b70*/  IADD3 R7, PT, PT, R40, 0x160, RZ ;  /* 0x0000016028077810 */ /* 0x000fe20007ffe0ff */
[----:B------:R-:W-:Y:S01]  /*8b80*/  FFMA.FTZ R58, R46, UR8, R41 ;  /* 0x000000082e3a7c23 */ /* 0x000fe20008010029 */
[C---:B------:R-:W-:Y:S01]  /*8b90*/  IADD3 R5, PT, PT, R40.reuse, 0x180, RZ ;  /* 0x0000018028057810 */ /* 0x040fe20007ffe0ff */
[----:B------:R-:W-:Y:S01]  /*8ba0*/  FMUL.FTZ R60, R11, UR14 ;  /* 0x0000000e0b3c7c20 */ /* 0x000fe20008410000 */
[C---:B0-----:R-:W-:Y:S02]  /*8bb0*/  IADD3 R3, PT, PT, R40.reuse, 0x1a0, RZ ;  /* 0x000001a028037810 */ /* 0x041fe40007ffe0ff */
        /* <DEDUP_REMOVED lines=39> */
.L_x_1617:
        /* <DEDUP_REMOVED lines=21> */
.L_x_1619:
[----:B------:R-:W-:Y:S05]  /*8f80*/  BSYNC.RECONVERGENT B0 ;  /* 0x0000000000007941 */ /* 0x000fea0003800200 */
.L_x_1618:
        /* <DEDUP_REMOVED lines=21> */
.L_x_1620:
        /* <DEDUP_REMOVED lines=15> */
[----:B0-----:R-:W-:-:S04]  /*91d0*/  IMAD.WIDE.U32 R14, R42, UR16, R12 ;  /* 0x000000102a0e7c25 */ /* 0x001fc8000f8e000c */
[----:B------:R-:W-:Y:S01]  /*91e0*/  IMAD R43, R42, UR17, R43 ;  /* 0x000000112a2b7c24 */ /* 0x000fe2000f8e022b */
[----:B--2---:R-:W-:-:S04]  /*91f0*/  LEA R12, P1, R14, UR18, 0x2 ;  /* 0x000000120e0c7c11 */ /* 0x004fc8000f8210ff */
[----:B------:R-:W-:-:S04]  /*9200*/  IADD3 R43, PT, PT, R15, R43, RZ ;  /* 0x0000002b0f2b7210 */ /* 0x000fc80007ffe0ff */
[----:B------:R-:W-:-:S05]  /*9210*/  LEA.HI.X R13, R14, UR19, R43, 0x2, P1 ;  /* 0x000000130e0d7c11 */ /* 0x000fca00088f142b */
[----:B------:R1:W-:Y:S02]  /*9220*/  STG.E.64 desc[UR12][R12.64], R50 ;  /* 0x000000320c007986 */ /* 0x0003e4000c101b0c */
.L_x_1622:
[----:B------:R-:W-:Y:S05]  /*9230*/  BSYNC.RECONVERGENT B0 ;  /* 0x0000000000007941 */ /* 0x000fea0003800200 */
.L_x_1621:
[----:B------:R-:W-:Y:S01]  /*9240*/  FFMA.FTZ R44, R18, UR8, R41 ;  /* 0x00000008122c7c23 */ /* 0x000fe20008010029 */
[----:B------:R-:W-:Y:S01]  /*9250*/  FMUL.FTZ R46, R19, UR14 ;  /* 0x0000000e132e7c20 */ /* 0x000fe20008410000 */
[----:B------:R-:W-:Y:S06]  /*9260*/  BRA.U !UP0, `(.L_x_1623) ;  /* 0x0000000108487547 */ /* 0x000fec000b800000 */
[----:B------:R-:W-:Y:S01]  /*9270*/  FFMA.FTZ R11, R81, R18, R82 ;  /* 0x00000012510b7223 */ /* 0x000fe20000010052 */
[----:B-1----:R-:W-:-:S03]  /*9280*/  FFMA.FTZ R12, R0, R46, R87 ;  /* 0x0000002e000c7223 */ /* 0x002fc60000010057 */
        /* <DEDUP_REMOVED lines=16> */
.L_x_1623:
        /* <DEDUP_REMOVED lines=11> */
[----:B------:R-:W-:Y:S01]  /*9440*/  FMUL.FTZ R45, R45, UR14 ;  /* 0x0000000e2d2d7c20 */ /* 0x000fe20008410000 */
[----:B------:R-:W2:Y:S01]  /*9450*/  LDCU.64 UR18, c[0x0][0x380] ;  /* 0x00007000ff1277ac */ /* 0x000ea20008000a00 */
[----:B0-----:R-:W-:Y:S01]  /*9460*/  IMAD R14, R10, UR16, RZ ;  /* 0x000000100a0e7c24 */ /* 0x001fe2000f8e02ff */
[----:B------:R-:W-:-:S05]  /*9470*/  MOV R10, R90 ;  /* 0x0000005a000a7202 */ /* 0x000fca0000000f00 */
[----:B-1----:R-:W-:-:S04]  /*9480*/  IMAD.WIDE.U32 R12, R9, UR16, R10 ;  /* 0x00000010090c7c25 */ /* 0x002fc8000f8e000a */
[----:B------:R-:W-:Y:S01]  /*9490*/  IMAD R9, R9, UR17, R14 ;  /* 0x0000001109097c24 */ /* 0x000fe2000f8e020e */
[----:B--2---:R-:W-:-:S04]  /*94a0*/  LEA R10, P0, R12, UR18, 0x2 ;  /* 0x000000120c0a7c11 */ /* 0x004fc8000f8010ff */
[----:B------:R-:W-:-:S04]  /*94b0*/  IADD3 R9, PT, PT, R13, R9, RZ ;  /* 0x000000090d097210 */ /* 0x000fc80007ffe0ff */
[----:B------:R-:W-:-:S05]  /*94c0*/  LEA.HI.X R11, R12, UR19, R9, 0x2, P0 ;  /* 0x000000130c0b7c11 */ /* 0x000fca00080f1409 */
[----:B------:R2:W-:Y:S02]  /*94d0*/  STG.E.64 desc[UR12][R10.64], R44 ;  /* 0x0000002c0a007986 */ /* 0x0005e4000c101b0c */
.L_x_1625:
[----:B------:R-:W-:Y:S05]  /*94e0*/  BSYNC.RECONVERGENT B0 ;  /* 0x0000000000007941 */ /* 0x000fea0003800200 */
.L_x_1624:
[----:B------:R-:W-:Y:S01]  /*94f0*/  FFMA.FTZ R20, R22, UR8, R41 ;  /* 0x0000000816147c23 */ /* 0x000fe20008010029 */
[----:B------:R-:W-:Y:S01]  /*9500*/  FMUL.FTZ R42, R23, UR14 ;  /* 0x0000000e172a7c20 */ /* 0x000fe20008410000 */
[----:B------:R-:W-:Y:S06]  /*9510*/  BRA.U !UP0, `(.L_x_1626) ;  /* 0x0000000108487547 */ /* 0x000fec000b800000 */
[----:B------:R-:W-:Y:S01]  /*9520*/  FFMA.FTZ R9, R81, R22, R82 ;  /* 0x0000001651097223 */ /* 0x000fe20000010052 */
[----:B--2---:R-:W-:-:S03]  /*9530*/  FFMA.FTZ R10, R0, R42, R87 ;  /* 0x0000002a000a7223 */ /* 0x004fc60000010057 */
[----:B------:R-:W-:Y:S01]  /*9540*/  FMUL.FTZ R11, R9, -1.4426950216293334961 ;  /* 0xbfb8aa3b090b7820 */ /* 0x000fe20000410000 */
[----:B0-----:R-:W-:-:S05]  /*9550*/  FMUL.FTZ R14, R10, -1.4426950216293334961 ;  /* 0xbfb8aa3b0a0e7820 */ /* 0x001fca0000410000 */
[----:B------:R-:W1:Y:S04]  /*9560*/  MUFU.EX2 R11, R11 ;  /* 0x0000000b000b7308 */ /* 0x000e680000000800 */
[----:B------:R-:W0:Y:S01]  /*9570*/  MUFU.EX2 R14, R14 ;  /* 0x0000000e000e7308 */ /* 0x000e220000000800 */
[----:B-1----:R-:W-:Y:S01]  /*9580*/  FADD.FTZ R12, R11, 1 ;  /* 0x3f8000000b0c7421 */ /* 0x002fe20000010000 */
[----:B0-----:R-:W-:-:S03]  /*9590*/  FADD.FTZ R15, R14, 1 ;  /* 0x3f8000000e0f7421 */ /* 0x001fc60000010000 */
        /* <DEDUP_REMOVED lines=10> */
.L_x_1626:
        /* <DEDUP_REMOVED lines=11> */
[----:B------:R-:W-:Y:S01]  /*96f0*/  FMUL.FTZ R21, R21, UR14 ;  /* 0x0000000e15157c20 */ /* 0x000fe20008410000 */
[----:B------:R-:W3:Y:S01]  /*9700*/  LDCU.64 UR18, c[0x0][0x380] ;  /* 0x00007000ff1277ac */ /* 0x000ee20008000a00 */
[----:B-1----:R-:W-:Y:S01]  /*9710*/  IMAD R12, R8, UR16, RZ ;  /* 0x00000010080c7c24 */ /* 0x002fe2000f8e02ff */
[----:B------:R-:W-:-:S05]  /*9720*/  MOV R8, R90 ;  /* 0x0000005a00087202 */ /* 0x000fca0000000f00 */
[----:B--2---:R-:W-:-:S04]  /*9730*/  IMAD.WIDE.U32 R10, R7, UR16, R8 ;  /* 0x00000010070a7c25 */ /* 0x004fc8000f8e0008 */
[----:B------:R-:W-:Y:S01]  /*9740*/  IMAD R7, R7, UR17, R12 ;  /* 0x0000001107077c24 */ /* 0x000fe2000f8e020c */
[----:B---3--:R-:W-:-:S04]  /*9750*/  LEA R8, P0, R10, UR18, 0x2 ;  /* 0x000000120a087c11 */ /* 0x008fc8000f8010ff */
[----:B------:R-:W-:-:S04]  /*9760*/  IADD3 R7, PT, PT, R11, R7, RZ ;  /* 0x000000070b077210 */ /* 0x000fc80007ffe0ff */
[----:B------:R-:W-:-:S05]  /*9770*/  LEA.HI.X R9, R10, UR19, R7, 0x2, P0 ;  /* 0x000000130a097c11 */ /* 0x000fca00080f1407 */
[----:B------:R3:W-:Y:S02]  /*9780*/  STG.E.64 desc[UR12][R8.64], R20 ;  /* 0x0000001408007986 */ /* 0x0007e4000c101b0c */
.L_x_1628:
[----:B------:R-:W-:Y:S05]  /*9790*/  BSYNC.RECONVERGENT B0 ;  /* 0x0000000000007941 */ /* 0x000fea0003800200 */
.L_x_1627:
[----:B------:R-:W-:Y:S01]  /*97a0*/  FFMA.FTZ R18, R26, UR8, R41 ;  /* 0x000000081a127c23 */ /* 0x000fe20008010029 */
[----:B---3--:R-:W-:Y:S01]  /*97b0*/  FMUL.FTZ R20, R27, UR14 ;  /* 0x0000000e1b147c20 */ /* 0x008fe20008410000 */
[----:B------:R-:W-:Y:S06]  /*97c0*/  BRA.U !UP0, `(.L_x_1629) ;  /* 0x0000000108487547 */ /* 0x000fec000b800000 */
[----:B------:R-:W-:Y:S01]  /*97d0*/  FFMA.FTZ R7, R81, R26, R82 ;  /* 0x0000001a51077223 */ /* 0x000fe20000010052 */
[----:B------:R-:W-:-:S03]  /*97e0*/  FFMA.FTZ R8, R0, R20, R87 ;  /* 0x0000001400087223 */ /* 0x000fc60000010057 */
[----:B------:R-:W-:Y:S01]  /*97f0*/  FMUL.FTZ R9, R7, -1.4426950216293334961 ;  /* 0xbfb8aa3b07097820 */ /* 0x000fe20000410000 */
[----:B-1----:R-:W-:-:S05]  /*9800*/  FMUL.FTZ R12, R8, -1.4426950216293334961 ;  /* 0xbfb8aa3b080c7820 */ /* 0x002fca0000410000 */
[----:B------:R-:W2:Y:S04]  /*9810*/  MUFU.EX2 R9, R9 ;  /* 0x0000000900097308 */ /* 0x000ea80000000800 */
[----:B------:R-:W1:Y:S01]  /*9820*/  MUFU.EX2 R12, R12 ;  /* 0x0000000c000c7308 */ /* 0x000e620000000800 */
[----:B--2---:R-:W-:Y:S01]  /*9830*/  FADD.FTZ R10, R9, 1 ;  /* 0x3f800000090a7421 */ /* 0x004fe20000010000 */
[----:B-1----:R-:W-:-:S03]  /*9840*/  FADD.FTZ R13, R12, 1 ;  /* 0x3f8000000c0d7421 */ /* 0x002fc60000010000 */
        /* <DEDUP_REMOVED lines=10> */
.L_x_1629:
        /* <DEDUP_REMOVED lines=8> */
[----:B------:R-:W2:Y:S01]  /*9970*/  LDCU.64 UR16, c[0x0][0x3f8] ;  /* 0x00007f00ff1077ac */ /* 0x000ea20008000a00 */
[----:B------:R-:W-:Y:S01]  /*9980*/  MOV R7, R93 ;  /* 0x0000005d00077202 */ /* 0x000fe20000000f00 */
[----:B------:R-:W-:Y:S01]  /*9990*/  FMUL.FTZ R18, R18, UR14 ;  /* 0x0000000e12127c20 */ /* 0x000fe20008410000 */
[----:B------:R-:W-:Y:S01]  /*99a0*/  FMUL.FTZ R19, R19, UR14 ;  /* 0x0000000e13137c20 */ /* 0x000fe20008410000 */
[----:B------:R-:W3:Y:S01]  /*99b0*/  LDCU.64 UR18, c[0x0][0x380] ;  /* 0x00007000ff1277ac */ /* 0x000ee20008000a00 */
[----:B--2---:R-:W-:Y:S01]  /*99c0*/  IMAD R10, R6, UR16, RZ ;  /* 0x00000010060a7c24 */ /* 0x004fe2000f8e02ff */
[----:B------:R-:W-:-:S05]  /*99d0*/  MOV R6, R90 ;  /* 0x0000005a00067202 */ /* 0x000fca0000000f00 */
[----:B------:R-:W-:-:S04]  /*99e0*/  IMAD.WIDE.U32 R8, R5, UR16, R6 ;  /* 0x0000001005087c25 */ /* 0x000fc8000f8e0006 */
[----:B------:R-:W-:Y:S01]  /*99f0*/  IMAD R5, R5, UR17, R10 ;  /* 0x0000001105057c24 */ /* 0x000fe2000f8e020a */
[----:B---3--:R-:W-:-:S04]  /*9a00*/  LEA R6, P0, R8, UR18, 0x2 ;  /* 0x0000001208067c11 */ /* 0x008fc8000f8010ff */
[----:B------:R-:W-:-:S04]  /*9a10*/  IADD3 R5, PT, PT, R9, R5, RZ ;  /* 0x0000000509057210 */ /* 0x000fc80007ffe0ff */
[----:B------:R-:W-:-:S05]  /*9a20*/  LEA.HI.X R7, R8, UR19, R5, 0x2, P0 ;  /* 0x0000001308077c11 */ /* 0x000fca00080f1405 */
[----:B------:R3:W-:Y:S02]  /*9a30*/  STG.E.64 desc[UR12][R6.64], R18 ;  /* 0x0000001206007986 */ /* 0x0007e4000c101b0c */
.L_x_1631:
[----:B------:R-:W-:Y:S05]  /*9a40*/  BSYNC.RECONVERGENT B0 ;  /* 0x0000000000007941 */ /* 0x000fea0003800200 */
.L_x_1630:
[----:B------:R-:W-:Y:S01]  /*9a50*/  FFMA.FTZ R16, R30, UR8, R41 ;  /* 0x000000081e107c23 */ /* 0x000fe20008010029 */
[----:B---3--:R-:W-:Y:S01]  /*9a60*/  FMUL.FTZ R18, R31, UR14 ;  /* 0x0000000e1f127c20 */ /* 0x008fe20008410000 */
[----:B------:R-:W-:Y:S06]  /*9a70*/  BRA.U !UP0, `(.L_x_1632) ;  /* 0x0000000108487547 */ /* 0x000fec000b800000 */
[----:B------:R-:W-:Y:S01]  /*9a80*/  FFMA.FTZ R5, R81, R30, R82 ;  /* 0x0000001e51057223 */ /* 0x000fe20000010052 */
[----:B------:R-:W-:-:S03]  /*9a90*/  FFMA.FTZ R6, R0, R18, R87 ;  /* 0x0000001200067223 */ /* 0x000fc60000010057 */
[----:B------:R-:W-:Y:S01]  /*9aa0*/  FMUL.FTZ R7, R5, -1.4426950216293334961 ;  /* 0xbfb8aa3b05077820 */ /* 0x000fe20000410000 */
[----:B--2---:R-:W-:-:S05]  /*9ab0*/  FMUL.FTZ R10, R6, -1.4426950216293334961 ;  /* 0xbfb8aa3b060a7820 */ /* 0x004fca0000410000 */
[----:B------:R-:W2:Y:S04]  /*9ac0*/  MUFU.EX2 R7, R7 ;  /* 0x0000000700077308 */ /* 0x000ea80000000800 */
[----:B------:R-:W3:Y:S01]  /*9ad0*/  MUFU.EX2 R10, R10 ;  /* 0x0000000a000a7308 */ /* 0x000ee20000000800 */
[----:B--2---:R-:W-:Y:S01]  /*9ae0*/  FADD.FTZ R8, R7, 1 ;  /* 0x3f80000007087421 */ /* 0x004fe20000010000 */
[----:B---3--:R-:W-:-:S03]  /*9af0*/  FADD.FTZ R11, R10, 1 ;  /* 0x3f8000000a0b7421 */ /* 0x008fc60000010000 */
[----:B------:R-:W0:Y:S08]  /*9b00*/  MUFU.RCP R9, R8 ;  /* 0x0000000800097308 */ /* 0x000e300000001000 */
[----:B-1----:R-:W1:Y:S01]  /*9b10*/  MUFU.RCP R12, R11 ;  /* 0x0000000b000c7308 */ /* 0x002e620000001000 */
        /* <DEDUP_REMOVED lines=8> */
.L_x_1632:
        /* <DEDUP_REMOVED lines=8> */
[----:B------:R-:W3:Y:S01]  /*9c20*/  LDCU.64 UR16, c[0x0][0x3f8] ;  /* 0x00007f00ff1077ac */ /* 0x000ee20008000a00 */
[----:B------:R-:W-:Y:S01]  /*9c30*/  MOV R5, R93 ;  /* 0x0000005d00057202 */ /* 0x000fe20000000f00 */
[----:B------:R-:W-:Y:S01]  /*9c40*/  FMUL.FTZ R16, R16, UR14 ;  /* 0x0000000e10107c20 */ /* 0x000fe20008410000 */
[----:B------:R-:W-:Y:S01]  /*9c50*/  FMUL.FTZ R17, R17, UR14 ;  /* 0x0000000e11117c20 */ /* 0x000fe20008410000 */
[----:B------:R-:W4:Y:S01]  /*9c60*/  LDCU.64 UR18, c[0x0][0x380] ;  /* 0x00007000ff1277ac */ /* 0x000f220008000a00 */
[----:B---3--:R-:W-:Y:S01]  /*9c70*/  IMAD R8, R4, UR16, RZ ;  /* 0x0000001004087c24 */ /* 0x008fe2000f8e02ff */
[----:B------:R-:W-:-:S05]  /*9c80*/  MOV R4, R90 ;  /* 0x0000005a00047202 */ /* 0x000fca0000000f00 */
[----:B------:R-:W-:-:S04]  /*9c90*/  IMAD.WIDE.U32 R6, R3, UR16, R4 ;  /* 0x0000001003067c25 */ /* 0x000fc8000f8e0004 */
[----:B------:R-:W-:Y:S01]  /*9ca0*/  IMAD R3, R3, UR17, R8 ;  /* 0x0000001103037c24 */ /* 0x000fe2000f8e0208 */
[----:B----4-:R-:W-:-:S04]  /*9cb0*/  LEA R4, P0, R6, UR18, 0x2 ;  /* 0x0000001206047c11 */ /* 0x010fc8000f8010ff */
[----:B------:R-:W-:-:S04]  /*9cc0*/  IADD3 R3, PT, PT, R7, R3, RZ ;  /* 0x0000000307037210 */ /* 0x000fc80007ffe0ff */
[----:B------:R-:W-:-:S05]  /*9cd0*/  LEA.HI.X R5, R6, UR19, R3, 0x2, P0 ;  /* 0x0000001306057c11 */ /* 0x000fca00080f1403 */
[----:B------:R3:W-:Y:S02]  /*9ce0*/  STG.E.64 desc[UR12][R4.64], R16 ;  /* 0x0000001004007986 */ /* 0x0007e4000c101b0c */
.L_x_1634:
[----:B------:R-:W-:Y:S05]  /*9cf0*/  BSYNC.RECONVERGENT B0 ;  /* 0x0000000000007941 */ /* 0x000fea0003800200 */
.L_x_1633:
[----:B0-----:R-:W-:Y:S01]  /*9d00*/  FFMA.FTZ R14, R34, UR8, R41 ;  /* 0x00000008220e7c23 */ /* 0x001fe20008010029 */
[----:B---3--:R-:W-:Y:S01]  /*9d10*/  FMUL.FTZ R16, R35, UR14 ;  /* 0x0000000e23107c20 */ /* 0x008fe20008410000 */
[----:B------:R-:W-:Y:S06]  /*9d20*/  BRA.U !UP0, `(.L_x_1635) ;  /* 0x0000000108487547 */ /* 0x000fec000b800000 */
[----:B------:R-:W-:Y:S01]  /*9d30*/  FFMA.FTZ R3, R81, R34, R82 ;  /* 0x0000002251037223 */ /* 0x000fe20000010052 */
[----:B------:R-:W-:-:S03]  /*9d40*/  FFMA.FTZ R4, R0, R16, R87 ;  /* 0x0000001000047223 */ /* 0x000fc60000010057 */
[----:B------:R-:W-:Y:S01]  /*9d50*/  FMUL.FTZ R5, R3, -1.4426950216293334961 ;  /* 0xbfb8aa3b03057820 */ /* 0x000fe20000410000 */
[----:B------:R-:W-:-:S05]  /*9d60*/  FMUL.FTZ R8, R4, -1.4426950216293334961 ;  /* 0xbfb8aa3b04087820 */ /* 0x000fca0000410000 */
[----:B------:R-:W0:Y:S04]  /*9d70*/  MUFU.EX2 R5, R5 ;  /* 0x0000000500057308 */ /* 0x000e280000000800 */
[----:B------:R-:W3:Y:S01]  /*9d80*/  MUFU.EX2 R8, R8 ;  /* 0x0000000800087308 */ /* 0x000ee20000000800 */
[----:B0-----:R-:W-:Y:S01]  /*9d90*/  FADD.FTZ R6, R5, 1 ;  /* 0x3f80000005067421 */ /* 0x001fe20000010000 */
[----:B---3--:R-:W-:-:S03]  /*9da0*/  FADD.FTZ R9, R8, 1 ;  /* 0x3f80000008097421 */ /* 0x008fc60000010000 */
        /* <DEDUP_REMOVED lines=10> */
.L_x_1635:
        /* <DEDUP_REMOVED lines=10> */
[--C-:B--2---:R-:W-:Y:S01]  /*9ef0*/  FFMA.FTZ R10, R38, UR8, R41.reuse ;  /* 0x00000008260a7c23 */ /* 0x104fe20008010029 */
[----:B------:R-:W-:Y:S01]  /*9f00*/  ISETP.GE.U32.AND P0, PT, R9, UR6, PT ;  /* 0x0000000609007c0c */ /* 0x000fe2000bf06070 */
[----:B------:R-:W-:Y:S01]  /*9f10*/  FFMA.FTZ R41, R6, UR8, R41 ;  /* 0x0000000806297c23 */ /* 0x000fe20008010029 */
[----:B-1----:R-:W-:Y:S01]  /*9f20*/  SHF.R.S32.HI R12, RZ, 0x1f, R9 ;  /* 0x0000001fff0c7819 */ /* 0x002fe20000011409 */
[----:B------:R-:W-:-:S04]  /*9f30*/  FFMA.FTZ R15, R0, R37, -R3 ;  /* 0x00000025000f7223 */ /* 0x000fc80000010803 */
        /* <DEDUP_REMOVED lines=14> */
.L_x_1637:
[----:B------:R-:W-:Y:S05]  /*a020*/  BSYNC.RECONVERGENT B0 ;  /* 0x0000000000007941 */ /* 0x000fea0003800200 */
.L_x_1636:
        /* <DEDUP_REMOVED lines=19> */
.L_x_1638:
        /* <DEDUP_REMOVED lines=9> */
[----:B------:R-:W0:Y:S01]  /*a1f0*/  LDCU.64 UR8, c[0x0][0x380] ;  /* 0x00007000ff0877ac */ /* 0x000e220008000a00 */
[----:B-1----:R-:W-:Y:S02]  /*a200*/  IMAD R12, R12, UR6, RZ ;  /* 0x000000060c0c7c24 */ /* 0x002fe4000f8e02ff */
[----:B------:R-:W-:-:S04]  /*a210*/  IMAD.WIDE.U32 R90, R9, UR6, R90 ;  /* 0x00000006095a7c25 */ /* 0x000fc8000f8e005a */
[----:B------:R-:W-:Y:S01]  /*a220*/  IMAD R9, R9, UR7, R12 ;  /* 0x0000000709097c24 */ /* 0x000fe2000f8e020c */
[----:B0-----:R-:W-:-:S04]  /*a230*/  LEA R2, P0, R90, UR8, 0x2 ;  /* 0x000000085a027c11 */ /* 0x001fc8000f8010ff */
[----:B------:R-:W-:-:S04]  /*a240*/  IADD3 R9, PT, PT, R91, R9, RZ ;  /* 0x000000095b097210 */ /* 0x000fc80007ffe0ff */
[----:B------:R-:W-:-:S05]  /*a250*/  LEA.HI.X R3, R90, UR9, R9, 0x2, P0 ;  /* 0x000000095a037c11 */ /* 0x000fca00080f1409 */
[----:B------:R1:W-:Y:S02]  /*a260*/  STG.E.64 desc[UR12][R2.64], R10 ;  /* 0x0000000a02007986 */ /* 0x0003e4000c101b0c */
.L_x_1640:
[----:B------:R-:W-:Y:S05]  /*a270*/  BSYNC.RECONVERGENT B0 ;  /* 0x0000000000007941 */ /* 0x000fea0003800200 */
.L_x_1639:
        /* <DEDUP_REMOVED lines=8> */
.L_x_1574:
[----:B------:R-:W2:Y:S01]  /*a300*/  LDC R4, c[0x0][0x370] ;  /* 0x0000dc00ff047b82 */ /* 0x000ea20000000800 */
[----:B------:R-:W-:Y:S01]  /*a310*/  ISETP.NE.AND P1, PT, R85, RZ, PT ;  /* 0x000000ff5500720c */ /* 0x000fe20003f25270 */
[----:B------:R-:W-:Y:S06]  /*a320*/  BSSY.RECONVERGENT B0, `(.L_x_1642) ;  /* 0x000000d000007945 */ /* 0x000fec0003800200 */
[----:B------:R-:W3:Y:S08]  /*a330*/  LDC R7, c[0x0][0x374] ;  /* 0x0000dd00ff077b82 */ /* 0x000ef00000000800 */
[----:B01----:R-:W0:Y:S01]  /*a340*/  LDC.64 R2, c[0x0][0x3c8] ;  /* 0x0000f200ff027b82 */ /* 0x003e220000000a00 */
[----:B--2---:R-:W-:-:S02]  /*a350*/  ISETP.NE.AND P0, PT, R4, 0x1, PT ;  /* 0x000000010400780c */ /* 0x004fc40003f05270 */
[----:B---3--:R-:W-:-:S04]  /*a360*/  SHF.L.U32 R0, R7, 0x1, RZ ;  /* 0x0000000107007819 */ /* 0x008fc800000006ff */
        /* <DEDUP_REMOVED lines=8> */
.L_x_1643:
[----:B------:R-:W-:Y:S05]  /*a3f0*/  BSYNC.RECONVERGENT B0 ;  /* 0x0000000000007941 */ /* 0x000fea0003800200 */
.L_x_1642:
        /* <DEDUP_REMOVED lines=11> */
.L_x_1645:
[----:B------:R-:W2:Y:S04]  /*a4b0*/  LDG.E.STRONG.GPU R5, desc[UR12][R2.64] ;  /* 0x0000000c02057981 */ /* 0x000ea8000c1ef900 */
[----:B--2---:R-:W-:Y:S01]  /*a4c0*/  CCTL.IVALL ;  /* 0x00000000ff00798f */ /* 0x004fe20002000000 */
[----:B------:R-:W-:Y:S05]  /*a4d0*/  YIELD ;  /* 0x0000000000007946 */ /* 0x000fea0003800000 */
[----:B------:R-:W-:-:S13]  /*a4e0*/  ISETP.NE.AND P0, PT, R5, R0, PT ;  /* 0x000000000500720c */ /* 0x000fda0003f05270 */
[----:B------:R-:W-:Y:S05]  /*a4f0*/  @P0 BRA `(.L_x_1645) ;  /* 0xfffffffc00ec0947 */ /* 0x000fea000383ffff */
.L_x_1644:
        /* <DEDUP_REMOVED lines=74> */
.L_x_1648:
        /* <DEDUP_REMOVED lines=31> */
.L_x_1647:
[----:B------:R-:W-:Y:S05]  /*ab90*/  BSYNC.RECONVERGENT B0 ;  /* 0x0000000000007941 */ /* 0x000fea0003800200 */
.L_x_1646:
        /* <DEDUP_REMOVED lines=10> */
.L_x_1649:
        /* <DEDUP_REMOVED lines=87> */
.L_x_1650:
        /* <DEDUP_REMOVED lines=13> */
.L_x_3438:


//--------------------- .text._Z35group_norm_nhwc_bwd_one_pass_kernelI11Fp32IOFp16WLi64ELi40ELi640EEv26Group_norm_nhwc_bwd_params --------------------------
	.section	.text._Z35group_norm_nhwc_bwd_one_pass_kernelI11Fp32IOFp16WLi64ELi40ELi640EEv26Group_norm_nhwc_bwd_params,"ax",@progbits
	.align	128
        .global         _Z35group_norm_nhwc_bwd_one_pass_kernelI11Fp32IOFp16WLi64ELi40ELi640EEv26Group_norm_nhwc_bwd_params
        .type           _Z35group_norm_nhwc_bwd_one_pass_kernelI11Fp32IOFp16WLi64ELi40ELi640EEv26Group_norm_nhwc_bwd_params,@function
        .size           _Z35group_norm_nhwc_bwd_one_pass_kernelI11Fp32IOFp16WLi64ELi40ELi640EEv26Group_norm_nhwc_bwd_params,(.L_x_3439 - _Z35group_norm_nhwc_bwd_one_pass_kernelI11Fp32IOFp16WLi64ELi40ELi640EEv26Group_norm_nhwc_bwd_params)
        .other          _Z35group_norm_nhwc_bwd_one_pass_kernelI11Fp32IOFp16WLi64ELi40ELi640EEv26Group_norm_nhwc_bwd_params,@"STO_CUDA_ENTRY STV_DEFAULT"
_Z35group_norm_nhwc_bwd_one_pass_kernelI11Fp32IOFp16WLi64ELi40ELi640EEv26Group_norm_nhwc_bwd_params:
.text._Z35group_norm_nhwc_bwd_one_pass_kernelI11Fp32IOFp16WLi64ELi40ELi640EEv26Group_norm_nhwc_bwd_params:
        /* <DEDUP_REMOVED lines=25> */
.L_x_1676:
        /* <DEDUP_REMOVED lines=126> */
[----:B--2---:R-:W-:Y:S02]  /*0970*/  @P2 HADD2.F32 R32, -RZ, R27.H0_H0 ;  /* 0x2000001bff202230 */ /* 0x004fe40000004100 */
[----:B---3--:R-:W-:Y:S02]  /*0980*/  @P2 HADD2.F32 R33, -RZ, R26.H0_H0 ;  /* 0x2000001aff212230 */ /* 0x008fe40000004100 */
[----:B------:R-:W-:Y:S02]  /*0990*/  HADD2.F32 R5, -RZ, R5.H0_H0 ;  /* 0x20000005ff057230 */ /* 0x000fe40000004100 */
[----:B------:R-:W-:Y:S01]  /*09a0*/  HADD2.F32 R0, -RZ, R0.H0_H0 ;  /* 0x20000000ff007230 */ /* 0x000fe20000004100 */
        /* <DEDUP_REMOVED lines=30> */
.L_x_1652:
        /* <DEDUP_REMOVED lines=64> */
.L_x_1653:
        /* <DEDUP_REMOVED lines=45> */
.L_x_1655:
[----:B------:R-:W-:Y:S05]  /*1260*/  BSYNC.RECONVERGENT B0 ;  /* 0x0000000000007941 */ /* 0x000fea0003800200 */
.L_x_1654:
        /* <DEDUP_REMOVED lines=52> */
.L_x_1657:
[----:B------:R-:W-:Y:S05]  /*15b0*/  BSYNC.RECONVERGENT B0 ;  /* 0x0000000000007941 */ /* 0x000fea0003800200 */
.L_x_1656:
        /* <DEDUP_REMOVED lines=158> */
.L_x_1659:
[----:B------:R-:W-:Y:S05]  /*1fa0*/  BSYNC.RECONVERGENT B0 ;  /* 0x0000000000007941 */ /* 0x000fea0003800200 */
.L_x_1658:
        /* <DEDUP_REMOVED lines=29> */
.L_x_1661:
[----:B------:R-:W-:Y:S05]  /*2180*/  BSYNC.RECONVERGENT B0 ;  /* 0x0000000000007941 */ /* 0x000fea0003800200 */
.L_x_1660:
        /* <DEDUP_REMOVED lines=30> */
.L_x_1664:
[----:B------:R-:W4:Y:S04]  /*2370*/  LDG.E.STRONG.GPU R4, desc[UR14][R12.64] ;  /* 0x0000000e0c047981 */ /* 0x000f28000c1ef900 */
[----:B----4-:R-:W-:Y:S01]  /*2380*/  CCTL.IVALL ;  /* 0x00000000ff00798f */ /* 0x010fe20002000000 */
[----:B------:R-:W-:Y:S05]  /*2390*/  YIELD ;  /* 0x0000000000007946 */ /* 0x000fea0003800000 */
[----:B------:R-:W-:-:S13]  /*23a0*/  ISETP.NE.AND P0, PT, R4, R19, PT ;  /* 0x000000130400720c */ /* 0x000fda0003f05270 */
[----:B------:R-:W-:Y:S05]  /*23b0*/  @P0 BRA `(.L_x_1664) ;  /* 0xfffffffc00ec0947 */ /* 0x000fea000383ffff */
.L_x_1663:
        /* <DEDUP_REMOVED lines=15> */
.L_x_1666:
        /* <DEDUP_REMOVED lines=84> */
.L_x_1665:
        /* <DEDUP_REMOVED lines=42> */
.L_x_1667:
        /* <DEDUP_REMOVED lines=23> */
.L_x_1668:
        /* <DEDUP_REMOVED lines=11> */
.L_x_1669:
[----:B------:R-:W-:Y:S05]  /*2eb0*/  BSYNC.RECONVERGENT B0 ;  /* 0x0000000000007941 */ /* 0x000fea0003800200 */
.L_x_1662:
        /* <DEDUP_REMOVED lines=51> */
.L_x_1670:
        /* <DEDUP_REMOVED lines=18> */
.L_x_1672:
[----:B------:R-:W-:Y:S05]  /*3310*/  BSYNC.RECONVERGENT B0 ;  /* 0x0000000000007941 */ /* 0x000fea0003800200 */
.L_x_1671:
        /* <DEDUP_REMOVED lines=19> */
.L_x_1673:
        /* <DEDUP_REMOVED lines=17> */
.L_x_1675:
[----:B------:R-:W-:Y:S05]  /*3560*/  BSYNC.RECONVERGENT B0 ;  /* 0x0000000000007941 */ /* 0x000fea0003800200 */
.L_x_1674:
[----:B------:R-:W-:Y:S02]  /*3570*/  UIADD3 UR6, UPT, UPT, UR18, UR6, URZ ;  /* 0x0000000612067290 */ /* 0x000fe4000fffe0ff */
[----:B------:R-:W-:Y:S02]  /*3580*/  UIADD3 UR4, UPT, UPT, UR4, 0x1, URZ ;  /* 0x0000000104047890 */ /* 0x000fe4000fffe0ff */
[----:B------:R-:W-:-:S09]  /*3590*/  UISETP.GE.AND UP0, UPT, UR6, UR7, UPT ;  /* 0x000000070600728c */ /* 0x000fd2000bf06270 */
[----:B------:R-:W-:Y:S05]  /*35a0*/  BRA.U !UP0, `(.L_x_1676) ;  /* 0xffffffc908f87547 */ /* 0x000fea000b83ffff */
.L_x_1651:
        /* <DEDUP_REMOVED lines=19> */
.L_x_1678:
[----:B------:R-:W-:Y:S05]  /*36e0*/  BSYNC.RECONVERGENT B0 ;  /* 0x0000000000007941 */ /* 0x000fea0003800200 */
.L_x_1677:
[----:B------:R-:W-:Y:S05]  /*36f0*/  @P0 EXIT ;  /* 0x000000000000094d */ /* 0x000fea0003800000 */
[----:B------:R-:W-:Y:S05]  /*3700*/  @P2 BRA `(.L_x_1679) ;  /* 0x0000000000202947 */ /* 0x000fea0003800000 */
[----:B------:R-:W-:-:S05]  /*3710*/  IMAD R0, R4, R7, RZ ;  /* 0x0000000704007224 */ /* 0x000fca00078e02ff */
[----:B------:R-:W-:-:S13]  /*3720*/  ISETP.NE.AND P0, PT, R0, -0x1, PT ;  /* 0xffffffff0000780c */ /* 0x000fda0003f05270 */
[----:B------:R-:W-:Y:S05]  /*3730*/  @!P0 BRA `(.L_x_1679) ;  /* 0x0000000000148947 */ /* 0x000fea0003800000 */
.L_x_1680:
[----:B---3--:R-:W3:Y:S04]  /*3740*/  LDG.E.STRONG.GPU R5, desc[UR14][R2.64] ;  /* 0x0000000e02057981 */ /* 0x008ee8000c1ef900 */
[----:B---3--:R-:W-:Y:S01]  /*3750*/  CCTL.IVALL ;  /* 0x00000000ff00798f */ /* 0x008fe20002000000 */
[----:B------:R-:W-:Y:S05]  /*3760*/  YIELD ;  /* 0x0000000000007946 */ /* 0x000fea0003800000 */
[----:B------:R-:W-:-:S13]  /*3770*/  ISETP.NE.AND P0, PT, R5, R0, PT ;  /* 0x000000000500720c */ /* 0x000fda0003f05270 */
[----:B------:R-:W-:Y:S05]  /*3780*/  @P0 BRA `(.L_x_1680) ;  /* 0xfffffffc00ec0947 */ /* 0x000fea000383ffff */
.L_x_1679:
        /* <DEDUP_REMOVED lines=81> */
.L_x_1683:
        /* <DEDUP_REMOVED lines=25> */
[----:B--2---:R-:W-:-:S02]  /*3e30*/  F2FP.F16.F32.PACK_AB R5, R8, R5 ;  /* 0x000000050805723e */ /* 0x004fc400000000ff */
[----:B------:R-:W-:Y:S02]  /*3e40*/  MOV R8, R19 ;  /* 0x0000001300087202 */ /* 0x000fe40000000f00 */
[----:B----4-:R-:W-:Y:S01]  /*3e50*/  F2FP.F16.F32.PACK_AB R15, R13, R10 ;  /* 0x0000000a0d0f723e */ /* 0x010fe200000000ff */
[----:B------:R3:W-:Y:S04]  /*3e60*/  STG.E desc[UR14][R6.64], R5 ;  /* 0x0000000506007986 */ /* 0x0007e8000c10190e */
[----:B------:R3:W-:Y:S01]  /*3e70*/  STG.E desc[UR14][R8.64], R15 ;  /* 0x0000000f08007986 */ /* 0x0007e2000c10190e */
[----:B------:R-:W-:-:S04]  /*3e80*/  IADD3 R19, P3, PT, R19, 0xa00, RZ ;  /* 0x00000a0013137810 */ /* 0x000fc80007f7e0ff */
[----:B------:R-:W-:Y:S01]  /*3e90*/  IADD3.X R20, PT, PT, RZ, R20, RZ, P3, !PT ;  /* 0x00000014ff147210 */ /* 0x000fe20001ffe4ff */
[----:B------:R-:W-:Y:S08]  /*3ea0*/  @P1 BRA `(.L_x_1683) ;  /* 0xfffffffc007c1947 */ /* 0x000ff0000383ffff */
.L_x_1682:
[----:B------:R-:W-:Y:S05]  /*3eb0*/  BSYNC.RECONVERGENT B0 ;  /* 0x0000000000007941 */ /* 0x000fea0003800200 */
.L_x_1681:
        /* <DEDUP_REMOVED lines=11> */
.L_x_1685:
        /* <DEDUP_REMOVED lines=20> */
[----:B----4-:R-:W-:Y:S02]  /*40b0*/  F2FP.F16.F32.PACK_AB R5, R7, R2 ;  /* 0x000000020705723e */ /* 0x010fe400000000ff */
[----:B------:R-:W-:-:S02]  /*40c0*/  IADD3 R2, P1, PT, R15, UR12, RZ ;  /* 0x0000000c0f027c10 */ /* 0x000fc4000ff3e0ff */
[----:B------:R-:W-:Y:S02]  /*40d0*/  IADD3.X R15, PT, PT, R16, UR19, RZ, P0, !PT ;  /* 0x00000013100f7c10 */ /* 0x000fe400087fe4ff */
[----:B------:R-:W-:Y:S02]  /*40e0*/  IADD3.X R3, PT, PT, R3, UR13, RZ, P1, !PT ;  /* 0x0000000d03037c10 */ /* 0x000fe40008ffe4ff */
[----:B-----5:R-:W-:Y:S02]  /*40f0*/  F2FP.F16.F32.PACK_AB R19, R11, R8 ;  /* 0x000000080b13723e */ /* 0x020fe400000000ff */
        /* <DEDUP_REMOVED lines=20> */
[----:B---3--:R-:W-:Y:S02]  /*4240*/  F2FP.F16.F32.PACK_AB R5, R5, R18 ;  /* 0x000000120505723e */ /* 0x008fe400000000ff */
[----:B----4-:R-:W-:-:S03]  /*4250*/  F2FP.F16.F32.PACK_AB R21, R21, R20 ;  /* 0x000000141515723e */ /* 0x010fc600000000ff */
        /* <DEDUP_REMOVED lines=15> */
[----:B--2---:R-:W-:-:S03]  /*4350*/  F2FP.F16.F32.PACK_AB R23, R23, R20 ;  /* 0x000000141717723e */ /* 0x004fc600000000ff */
        /* <DEDUP_REMOVED lines=19> */
[----:B---3--:R-:W-:Y:S02]  /*4490*/  F2FP.F16.F32.PACK_AB R11, R11, R2 ;  /* 0x000000020b0b723e */ /* 0x008fe400000000ff */
[----:B----4-:R-:W-:-:S03]  /*44a0*/  F2FP.F16.F32.PACK_AB R3, R9, R6 ;  /* 0x000000060903723e */ /* 0x010fc600000000ff */
[----:B------:R2:W-:Y:S04]  /*44b0*/  STG.E desc[UR14][R16.64], R11 ;  /* 0x0000000b10007986 */ /* 0x0005e8000c10190e */
[----:B------:R2:W-:Y:S02]  /*44c0*/  STG.E desc[UR14][R14.64], R3 ;  /* 0x000000030e007986 */ /* 0x0005e4000c10190e */
[----:B------:R-:W-:Y:S05]  /*44d0*/  @P0 BRA `(.L_x_1685) ;  /* 0xfffffff800a40947 */ /* 0x000fea000383ffff */
[----:B------:R-:W-:Y:S05]  /*44e0*/  BSYNC.RECONVERGENT B0 ;  /* 0x0000000000007941 */ /* 0x000fea0003800200 */
.L_x_1684:
[----:B------:R-:W-:Y:S05]  /*44f0*/  EXIT ;  /* 0x000000000000794d */ /* 0x000fea0003800000 */
.L_x_1686:
        /* <DEDUP_REMOVED lines=16> */
.L_x_3439:


//--------------------- .text._Z35group_norm_nhwc_bwd_one_pass_kernelI11Fp32IOFp16WLi128ELi40ELi640EEv26Group_norm_nhwc_bwd_params --------------------------
	.section	.text._Z35group_norm_nhwc_bwd_one_pass_kernelI11Fp32IOFp16WLi128ELi40ELi640EEv26Group_norm_nhwc_bwd_params,"ax",@progbits
	.align	128
        .global         _Z35group_norm_nhwc_bwd_one_pass_kernelI11Fp32IOFp16WLi128ELi40ELi640EEv26Group_norm_nhwc_bwd_params
        .type           _Z35group_norm_nhwc_bwd_one_pass_kernelI11Fp32IOFp16WLi128ELi40ELi640EEv26Group_norm_nhwc_bwd_params,@function
        .size           _Z35group_norm_nhwc_bwd_one_pass_kernelI11Fp32IOFp16WLi128ELi40ELi640EEv26Group_norm_nhwc_bwd_params,(.L_x_3440 - _Z35group_norm_nhwc_bwd_one_pass_kernelI11Fp32IOFp16WLi128ELi40ELi640EEv26Group_norm_nhwc_bwd_params)
        .other          _Z35group_norm_nhwc_bwd_one_pass_kernelI11Fp32IOFp16WLi128ELi40ELi640EEv26Group_norm_nhwc_bwd_params,@"STO_CUDA_ENTRY STV_DEFAULT"
_Z35group_norm_nhwc_bwd_one_pass_kernelI11Fp32IOFp16WLi128ELi40ELi640EEv26Group_norm_nhwc_bwd_params:
.text._Z35group_norm_nhwc_bwd_one_pass_kernelI11Fp32IOFp16WLi128ELi40ELi640EEv26Group_norm_nhwc_bwd_params:
        /* <DEDUP_REMOVED lines=21> */
.L_x_1718:
        /* <DEDUP_REMOVED lines=165> */
[----:B--2---:R-:W-:Y:S02]  /*0ba0*/  HADD2.F32 R33, -RZ, R33.H0_H0 ;  /* 0x20000021ff217230 */ /* 0x004fe40000004100 */
[----:B---3--:R-:W-:Y:S02]  /*0bb0*/  HADD2.F32 R0, -RZ, R0.H0_H0 ;  /* 0x20000000ff007230 */ /* 0x008fe40000004100 */
[----:B------:R-:W-:Y:S02]  /*0bc0*/  @P4 HADD2.F32 R36, -RZ, R16.H0_H0 ;  /* 0x20000010ff244230 */ /* 0x000fe40000004100 */
[----:B------:R-:W-:Y:S01]  /*0bd0*/  @P4 HADD2.F32 R37, -RZ, R17.H0_H0 ;  /* 0x20000011ff254230 */ /* 0x000fe20000004100 */
        /* <DEDUP_REMOVED lines=58> */
.L_x_1688:
        /* <DEDUP_REMOVED lines=128> */
.L_x_1689:
        /* <DEDUP_REMOVED lines=45> */
.L_x_1691:
[----:B------:R-:W-:Y:S05]  /*1a50*/  BSYNC.RECONVERGENT B0 ;  /* 0x0000000000007941 */ /* 0x000fea0003800200 */
.L_x_1690:
        /* <DEDUP_REMOVED lines=52> */
.L_x_1693:
[----:B------:R-:W-:Y:S05]  /*1da0*/  BSYNC.RECONVERGENT B0 ;  /* 0x0000000000007941 */ /* 0x000fea0003800200 */
.L_x_1692:
        /* <DEDUP_REMOVED lines=158> */
.L_x_1695:
[----:B------:R-:W-:Y:S05]  /*2790*/  BSYNC.RECONVERGENT B0 ;  /* 0x0000000000007941 */ /* 0x000fea0003800200 */
.L_x_1694:
        /* <DEDUP_REMOVED lines=29> */
.L_x_1697:
[----:B------:R-:W-:Y:S05]  /*2970*/  BSYNC.RECONVERGENT B0 ;  /* 0x0000000000007941 */ /* 0x000fea0003800200 */
.L_x_1696:
        /* <DEDUP_REMOVED lines=33> */
.L_x_1700:
        /* <DEDUP_REMOVED lines=8> */
.L_x_1699:
        /* <DEDUP_REMOVED lines=17> */
.L_x_1702:
        /* <DEDUP_REMOVED lines=153> */
.L_x_1701:
        /* <DEDUP_REMOVED lines=44> */
.L_x_1703:
        /* <DEDUP_REMOVED lines=20> */
.L_x_1704:
        /* <DEDUP_REMOVED lines=11> */
.L_x_1705:
[----:B0-----:R-:W-:Y:S05]  /*3b60*/  BSYNC.RECONVERGENT B0 ;  /* 0x0000000000007941 */ /* 0x001fea0003800200 */
.L_x_1698:
        /* <DEDUP_REMOVED lines=63> */
.L_x_1706:
        /* <DEDUP_REMOVED lines=25> */
.L_x_1708:
[----:B------:R-:W-:Y:S05]  /*40f0*/  BSYNC.RECONVERGENT B0 ;  /* 0x0000000000007941 */ /* 0x000fea0003800200 */
.L_x_1707:
        /* <DEDUP_REMOVED lines=19> */
.L_x_1709:
        /* <DEDUP_REMOVED lines=17> */
.L_x_1711:
[----:B------:R-:W-:Y:S05]  /*4340*/  BSYNC.RECONVERGENT B0 ;  /* 0x0000000000007941 */ /* 0x000fea0003800200 */
.L_x_1710:
        /* <DEDUP_REMOVED lines=19> */
.L_x_1712:
        /* <DEDUP_REMOVED lines=18> */
.L_x_1714:
[----:B------:R-:W-:Y:S05]  /*45a0*/  BSYNC.RECONVERGENT B0 ;  /* 0x0000000000007941 */ /* 0x000fea0003800200 */
.L_x_1713:
        /* <DEDUP_REMOVED lines=19> */
.L_x_1715:
        /* <DEDUP_REMOVED lines=17> */
.L_x_1717:
[----:B------:R-:W-:Y:S05]  /*47f0*/  BSYNC.RECONVERGENT B0 ;  /* 0x0000000000007941 */ /* 0x000fea0003800200 */
.L_x_1716:
        /* <DEDUP_REMOVED lines=8> */
.L_x_1687:
        /* <DEDUP_REMOVED lines=15> */
.L_x_1720:
[----:B------:R-:W-:Y:S05]  /*4970*/  BSYNC.RECONVERGENT B0 ;  /* 0x0000000000007941 */ /* 0x000fea0003800200 */
.L_x_1719:
        /* <DEDUP_REMOVED lines=11> */
.L_x_1722:
[----:B------:R-:W2:Y:S04]  /*4a30*/  LDG.E.STRONG.GPU R5, desc[UR14][R2.64] ;  /* 0x0000000e02057981 */ /* 0x000ea8000c1ef900 */
[----:B--2---:R-:W-:Y:S01]  /*4a40*/  CCTL.IVALL ;  /* 0x00000000ff00798f */ /* 0x004fe20002000000 */
[----:B------:R-:W-:Y:S05]  /*4a50*/  YIELD ;  /* 0x0000000000007946 */ /* 0x000fea0003800000 */
[----:B------:R-:W-:-:S13]  /*4a60*/  ISETP.NE.AND P0, PT, R5, R0, PT ;  /* 0x000000000500720c */ /* 0x000fda0003f05270 */
[----:B------:R-:W-:Y:S05]  /*4a70*/  @P0 BRA `(.L_x_1722) ;  /* 0xfffffffc00ec0947 */ /* 0x000fea000383ffff */
.L_x_1721:
        /* <DEDUP_REMOVED lines=74> */
.L_x_1725:
        /* <DEDUP_REMOVED lines=20> */
[----:B--2---:R-:W-:Y:S02]  /*5060*/  F2FP.F16.F32.PACK_AB R21, R9, R10 ;  /* 0x0000000a0915723e */ /* 0x004fe400000000ff */
[----:B------:R-:W-:-:S02]  /*5070*/  MOV R9, R23 ;  /* 0x0000001700097202 */ /* 0x000fc40000000f00 */
[----:B------:R-:W-:Y:S02]  /*5080*/  MOV R10, R24 ;  /* 0x00000018000a7202 */ /* 0x000fe40000000f00 */
[----:B----4-:R-:W-:-:S05]  /*5090*/  F2FP.F16.F32.PACK_AB R19, R13, R16 ;  /* 0x000000100d13723e */ /* 0x010fca00000000ff */
[----:B------:R0:W-:Y:S04]  /*50a0*/  STG.E desc[UR14][R8.64], R19 ;  /* 0x0000001308007986 */ /* 0x0001e8000c10190e */
[----:B------:R0:W-:Y:S01]  /*50b0*/  STG.E desc[UR14][R10.64], R21 ;  /* 0x000000150a007986 */ /* 0x0001e2000c10190e */
[----:B------:R-:W-:Y:S02]  /*50c0*/  IADD3 R24, P3, PT, R24, 0xa00, RZ ;  /* 0x00000a0018187810 */ /* 0x000fe40007f7e0ff */
[----:B------:R-:W-:Y:S02]  /*50d0*/  IADD3.X R23, PT, PT, RZ, R23, RZ, P4, !PT ;  /* 0x00000017ff177210 */ /* 0x000fe400027fe4ff */
[----:B------:R-:W-:Y:S01]  /*50e0*/  IADD3.X R25, PT, PT, RZ, R25, RZ, P3, !PT ;  /* 0x00000019ff197210 */ /* 0x000fe20001ffe4ff */
[----:B------:R-:W-:Y:S08]  /*50f0*/  @P1 BRA `(.L_x_1725) ;  /* 0xfffffffc00881947 */ /* 0x000ff0000383ffff */
.L_x_1724:
[----:B------:R-:W-:Y:S05]  /*5100*/  BSYNC.RECONVERGENT B0 ;  /* 0x0000000000007941 */ /* 0x000fea0003800200 */
.L_x_1723:
        /* <DEDUP_REMOVED lines=10> */
.L_x_1726:
        /* <DEDUP_REMOVED lines=24> */
[----:B---3--:R-:W-:Y:S02]  /*5330*/  F2FP.F16.F32.PACK_AB R11, R14, R11 ;  /* 0x0000000b0e0b723e */ /* 0x008fe400000000ff */
[----:B------:R-:W-:Y:S02]  /*5340*/  IADD3 R14, P1, PT, R12, R4, RZ ;  /* 0x000000040c0e7210 */ /* 0x000fe40007f3e0ff */
[----:B-----5:R-:W-:-:S02]  /*5350*/  F2FP.F16.F32.PACK_AB R27, R19, R16 ;  /* 0x00000010131b723e */ /* 0x020fc400000000ff */
        /* <DEDUP_REMOVED lines=60> */
.L_x_1727:
        /* <DEDUP_REMOVED lines=14> */
.L_x_3440:


//--------------------- .text._Z35group_norm_nhwc_bwd_one_pass_kernelI11Fp32IOFp16WLi256ELi40ELi640EEv26Group_norm_nhwc_bwd_params --------------------------
	.section	.text._Z35group_norm_nhwc_bwd_one_pass_kernelI11Fp32IOFp16WLi256ELi40ELi640EEv26Group_norm_nhwc_bwd_params,"ax",@progbits
	.align	128
        .global         _Z35group_norm_nhwc_bwd_one_pass_kernelI11Fp32IOFp16WLi256ELi40ELi640EEv26Group_norm_nhwc_bwd_params
        .type           _Z35group_norm_nhwc_bwd_one_pass_kernelI11Fp32IOFp16WLi256ELi40ELi640EEv26Group_norm_nhwc_bwd_params,@function
        .size           _Z35group_norm_nhwc_bwd_one_pass_kernelI11Fp32IOFp16WLi256ELi40ELi640EEv26Group_norm_nhwc_bwd_params,(.L_x_3441 - _Z35group_norm_nhwc_bwd_one_pass_kernelI11Fp32IOFp16WLi256ELi40ELi640EEv26Group_norm_nhwc_bwd_params)
        .other          _Z35group_norm_nhwc_bwd_one_pass_kernelI11Fp32IOFp16WLi256ELi40ELi640EEv26Group_norm_nhwc_bwd_params,@"STO_CUDA_ENTRY STV_DEFAULT"
_Z35group_norm_nhwc_bwd_one_pass_kernelI11Fp32IOFp16WLi256ELi40ELi640EEv26Group_norm_nhwc_bwd_params:
.text._Z35group_norm_nhwc_bwd_one_pass_kernelI11Fp32IOFp16WLi256ELi40ELi640EEv26Group_norm_nhwc_bwd_params:
        /* <DEDUP_REMOVED lines=56> */
.L_x_1771:
        /* <DEDUP_REMOVED lines=234> */
[----:B-1----:R-:W-:Y:S01]  /*1220*/  @P0 R2UR UR6, R32 ;  /* 0x00000000200602ca */ /* 0x002fe200000e0000 */
[----:B--2---:R-:W-:-:S12]  /*1230*/  @P3 HADD2.F32 R6, -RZ, R40.H0_H0 ;  /* 0x20000028ff063230 */ /* 0x004fd80000004100 */
[----:B------:R-:W-:Y:S01]  /*1240*/  @UP0 UMOV UR10, UR6 ;  /* 0x00000006000a0c82 */ /* 0x000fe20008000000 */
[----:B----4-:R-:W-:Y:S02]  /*1250*/  @P3 HADD2.F32 R7, -RZ, R41.H0_H0 ;  /* 0x20000029ff073230 */ /* 0x010fe40000004100 */
[----:B0-----:R-:W-:Y:S02]  /*1260*/  HADD2.F32 R9, -RZ, R42.H0_H0 ;  /* 0x2000002aff097230 */ /* 0x001fe40000004100 */
[----:B------:R-:W-:Y:S01]  /*1270*/  HADD2.F32 R8, -RZ, R38.H0_H0 ;  /* 0x20000026ff087230 */ /* 0x000fe20000004100 */
        /* <DEDUP_REMOVED lines=114> */
.L_x_1729:
        /* <DEDUP_REMOVED lines=256> */
.L_x_1730:
        /* <DEDUP_REMOVED lines=37> */
.L_x_1732:
[----:B------:R-:W-:Y:S05]  /*2bf0*/  BSYNC.RECONVERGENT B0 ;  /* 0x0000000000007941 */ /* 0x000fea0003800200 */
.L_x_1731:
        /* <DEDUP_REMOVED lines=54> */
.L_x_1734:
[----:B------:R-:W-:Y:S05]  /*2f60*/  BSYNC.RECONVERGENT B0 ;  /* 0x0000000000007941 */ /* 0x000fea0003800200 */
.L_x_1733:
        /* <DEDUP_REMOVED lines=158> */
.L_x_1736:
[----:B------:R-:W-:Y:S05]  /*3950*/  BSYNC.RECONVERGENT B0 ;  /* 0x0000000000007941 */ /* 0x000fea0003800200 */
.L_x_1735:
        /* <DEDUP_REMOVED lines=29> */
.L_x_1738:
[----:B------:R-:W-:Y:S05]  /*3b30*/  BSYNC.RECONVERGENT B0 ;  /* 0x0000000000007941 */ /* 0x000fea0003800200 */
.L_x_1737:
        /* <DEDUP_REMOVED lines=24> */
.L_x_1741:
[----:B-1----:R-:W2:Y:S04]  /*3cc0*/  LDG.E.STRONG.GPU R28, desc[UR8][R30.64] ;  /* 0x000000081e1c7981 */ /* 0x002ea8000c1ef900 */
[----:B--2---:R-:W-:Y:S01]  /*3cd0*/  CCTL.IVALL ;  /* 0x00000000ff00798f */ /* 0x004fe20002000000 */
[----:B------:R-:W-:Y:S05]  /*3ce0*/  YIELD ;  /* 0x0000000000007946 */ /* 0x000fea0003800000 */
[----:B------:R-:W-:-:S13]  /*3cf0*/  ISETP.NE.AND P0, PT, R28, R35, PT ;  /* 0x000000231c00720c */ /* 0x000fda0003f05270 */
[----:B------:R-:W-:Y:S05]  /*3d00*/  @P0 BRA `(.L_x_1741) ;  /* 0xfffffffc00ec0947 */ /* 0x000fea000383ffff */
.L_x_1740:
        /* <DEDUP_REMOVED lines=14> */
.L_x_1743:
        /* <DEDUP_REMOVED lines=60> */
.L_x_1742:
        /* <DEDUP_REMOVED lines=34> */
.L_x_1744:
        /* <DEDUP_REMOVED lines=18> */
.L_x_1745:
        /* <DEDUP_REMOVED lines=9> */
.L_x_1746:
[----:B------:R-:W-:Y:S05]  /*4580*/  BSYNC.RECONVERGENT B0 ;  /* 0x0000000000007941 */ /* 0x000fea0003800200 */
.L_x_1739:
        /* <DEDUP_REMOVED lines=38> */
.L_x_1747:
        /* <DEDUP_REMOVED lines=21> */
.L_x_1749:
[----:B------:R-:W-:Y:S05]  /*4940*/  BSYNC.RECONVERGENT B0 ;  /* 0x0000000000007941 */ /* 0x000fea0003800200 */
.L_x_1748:
        /* <DEDUP_REMOVED lines=21> */
.L_x_1750:
        /* <DEDUP_REMOVED lines=20> */
.L_x_1752:
[----:B------:R-:W-:Y:S05]  /*4be0*/  BSYNC.RECONVERGENT B0 ;  /* 0x0000000000007941 */ /* 0x000fea0003800200 */
.L_x_1751:
        /* <DEDUP_REMOVED lines=23> */
.L_x_1753:
        /* <DEDUP_REMOVED lines=19> */
.L_x_1755:
[----:B------:R-:W-:Y:S05]  /*4e90*/  BSYNC.RECONVERGENT B0 ;  /* 0x0000000000007941 */ /* 0x000fea0003800200 */
.L_x_1754:
        /* <DEDUP_REMOVED lines=57> */
.L_x_1756:
        /* <DEDUP_REMOVED lines=17> */
.L_x_1758:
[----:B------:R-:W-:Y:S05]  /*5340*/  BSYNC.RECONVERGENT B0 ;  /* 0x0000000000007941 */ /* 0x000fea0003800200 */
.L_x_1757:
        /* <DEDUP_REMOVED lines=19> */
.L_x_1759:
        /* <DEDUP_REMOVED lines=17> */
.L_x_1761:
[----:B------:R-:W-:Y:S05]  /*5590*/  BSYNC.RECONVERGENT B0 ;  /* 0x0000000000007941 */ /* 0x000fea0003800200 */
.L_x_1760:
        /* <DEDUP_REMOVED lines=19> */
.L_x_1762:
        /* <DEDUP_REMOVED lines=17> */
.L_x_1764:
[----:B------:R-:W-:Y:S05]  /*57e0*/  BSYNC.RECONVERGENT B0 ;  /* 0x0000000000007941 */ /* 0x000fea0003800200 */
.L_x_1763:
        /* <DEDUP_REMOVED lines=19> */
.L_x_1765:
        /* <DEDUP_REMOVED lines=17> */
.L_x_1767:
[----:B------:R-:W-:Y:S05]  /*5a30*/  BSYNC.RECONVERGENT B0 ;  /* 0x0000000000007941 */ /* 0x000fea0003800200 */
.L_x_1766:
        /* <DEDUP_REMOVED lines=19> */
.L_x_1768:
        /* <DEDUP_REMOVED lines=17> */
.L_x_1770:
[----:B------:R-:W-:Y:S05]  /*5c80*/  BSYNC.RECONVERGENT B0 ;  /* 0x0000000000007941 */ /* 0x000fea0003800200 */
.L_x_1769:
[----:B------:R-:W-:Y:S02]  /*5c90*/  IADD3 R67, PT, PT, R0, R67, RZ ;  /* 0x0000004300437210 */ /* 0x000fe40007ffe0ff */
[----:B------:R-:W-:Y:S02]  /*5ca0*/  IADD3 R68, PT, PT, R68, 0x1, RZ ;  /* 0x0000000144447810 */ /* 0x000fe40007ffe0ff */
[----:B------:R-:W-:-:S13]  /*5cb0*/  ISETP.GE.AND P0, PT, R67, UR4, PT ;  /* 0x0000000443007c0c */ /* 0x000fda000bf06270 */
[----:B------:R-:W-:Y:S05]  /*5cc0*/  @!P0 BRA `(.L_x_1771) ;  /* 0xffffffa400ac8947 */ /* 0x000fea000383ffff */
.L_x_1728:
        /* <DEDUP_REMOVED lines=19> */
.L_x_1773:
[----:B------:R-:W-:Y:S05]  /*5e00*/  BSYNC.RECONVERGENT B0 ;  /* 0x0000000000007941 */ /* 0x000fea0003800200 */
.L_x_1772:
[----:B------:R-:W-:Y:S05]  /*5e10*/  @P0 EXIT ;  /* 0x000000000000094d */ /* 0x000fea0003800000 */
[----:B------:R-:W-:Y:S05]  /*5e20*/  @P2 BRA `(.L_x_1774) ;  /* 0x0000000000202947 */ /* 0x000fea0003800000 */
[----:B------:R-:W-:-:S05]  /*5e30*/  IMAD R0, R4, R7, RZ ;  /* 0x0000000704007224 */ /* 0x000fca00078e02ff */
[----:B------:R-:W-:-:S13]  /*5e40*/  ISETP.NE.AND P0, PT, R0, -0x1, PT ;  /* 0xffffffff0000780c */ /* 0x000fda0003f05270 */
[----:B------:R-:W-:Y:S05]  /*5e50*/  @!P0 BRA `(.L_x_1774) ;  /* 0x0000000000148947 */ /* 0x000fea0003800000 */
.L_x_1775:
[----:B-1----:R-:W2:Y:S04]  /*5e60*/  LDG.E.STRONG.GPU R5, desc[UR8][R2.64] ;  /* 0x0000000802057981 */ /* 0x002ea8000c1ef900 */
[----:B--2---:R-:W-:Y:S01]  /*5e70*/  CCTL.IVALL ;  /* 0x00000000ff00798f */ /* 0x004fe20002000000 */
[----:B------:R-:W-:Y:S05]  /*5e80*/  YIELD ;  /* 0x0000000000007946 */ /* 0x000fea0003800000 */
[----:B------:R-:W-:-:S13]  /*5e90*/  ISETP.NE.AND P0, PT, R5, R0, PT ;  /* 0x000000000500720c */ /* 0x000fda0003f05270 */
[----:B------:R-:W-:Y:S05]  /*5ea0*/  @P0 BRA `(.L_x_1775) ;  /* 0xfffffffc00ec0947 */ /* 0x000fea000383ffff */
.L_x_1774:
        /* <DEDUP_REMOVED lines=72> */
.L_x_1778:
        /* <DEDUP_REMOVED lines=31> */
.L_x_1777:
[----:B------:R-:W-:Y:S05]  /*6520*/  BSYNC.RECONVERGENT B0 ;  /* 0x0000000000007941 */ /* 0x000fea0003800200 */
.L_x_1776:
        /* <DEDUP_REMOVED lines=10> */
.L_x_1779:
        /* <DEDUP_REMOVED lines=22> */
[----:B----4-:R-:W-:-:S02]  /*6730*/  F2FP.F16.F32.PACK_AB R19, R7, R2 ;  /* 0x000000020713723e */ /* 0x010fc400000000ff */
[----:B------:R-:W-:-:S04]  /*6740*/  LOP3.LUT R2, R24, 0x3, RZ, 0xc0, !PT ;  /* 0x0000000318027812 */ /* 0x000fc800078ec0ff */
[----:B------:R-:W-:Y:S02]  /*6750*/  IADD3.X R17, PT, PT, R2, UR5, RZ, P1, !PT ;  /* 0x0000000502117c10 */ /* 0x000fe40008ffe4ff */
[----:B-----5:R-:W-:Y:S02]  /*6760*/  F2FP.F16.F32.PACK_AB R21, R11, R8 ;  /* 0x000000080b15723e */ /* 0x020fe400000000ff */
        /* <DEDUP_REMOVED lines=61> */
.L_x_1780:
        /* <DEDUP_REMOVED lines=12> */
.L_x_3441:


//--------------------- .text._Z35group_norm_nhwc_bwd_one_pass_kernelI11Fp32IOFp16WLi512ELi40ELi640EEv26Group_norm_nhwc_bwd_params --------------------------
	.section	.text._Z35group_norm_nhwc_bwd_one_pass_kernelI11Fp32IOFp16WLi512ELi40ELi640EEv26Group_norm_nhwc_bwd_params,"ax",@progbits
	.align	128
        .global         _Z35group_norm_nhwc_bwd_one_pass_kernelI11Fp32IOFp16WLi512ELi40ELi640EEv26Group_norm_nhwc_bwd_params
        .type           _Z35group_norm_nhwc_bwd_one_pass_kernelI11Fp32IOFp16WLi512ELi40ELi640EEv26Group_norm_nhwc_bwd_params,@function
        .size           _Z35group_norm_nhwc_bwd_one_pass_kernelI11Fp32IOFp16WLi512ELi40ELi640EEv26Group_norm_nhwc_bwd_params,(.L_x_3442 - _Z35group_norm_nhwc_bwd_one_pass_kernelI11Fp32IOFp16WLi512ELi40ELi640EEv26Group_norm_nhwc_bwd_params)
        .other          _Z35group_norm_nhwc_bwd_one_pass_kernelI11Fp32IOFp16WLi512ELi40ELi640EEv26Group_norm_nhwc_bwd_params,@"STO_CUDA_ENTRY STV_DEFAULT"
_Z35group_norm_nhwc_bwd_one_pass_kernelI11Fp32IOFp16WLi512ELi40ELi640EEv26Group_norm_nhwc_bwd_params:
.text._Z35group_norm_nhwc_bwd_one_pass_kernelI11Fp32IOFp16WLi512ELi40ELi640EEv26Group_norm_nhwc_bwd_params:
        /* <DEDUP_REMOVED lines=20> */
.L_x_1848:
        /* <DEDUP_REMOVED lines=442> */
[----:B--2---:R-:W-:Y:S02]  /*1ce0*/  @P0 HADD2.F32 R82, -RZ, R88.H0_H0 ;  /* 0x20000058ff520230 */ /* 0x004fe40000004100 */
[----:B----4-:R-:W-:Y:S02]  /*1cf0*/  @P0 HADD2.F32 R87, -RZ, R0.H0_H0 ;  /* 0x20000000ff570230 */ /* 0x010fe40000004100 */
[----:B------:R-:W-:Y:S02]  /*1d00*/  HADD2.F32 R81, -RZ, R81.H0_H0 ;  /* 0x20000051ff517230 */ /* 0x000fe40000004100 */
[----:B------:R-:W-:Y:S01]  /*1d10*/  HADD2.F32 R0, -RZ, R85.H0_H0 ;  /* 0x20000055ff007230 */ /* 0x000fe20000004100 */
        /* <DEDUP_REMOVED lines=226> */
.L_x_1782:
        /* <DEDUP_REMOVED lines=512> */
.L_x_1783:
        /* <DEDUP_REMOVED lines=46> */
.L_x_1785:
[----:B------:R-:W-:Y:S05]  /*4e20*/  BSYNC.RECONVERGENT B0 ;  /* 0x0000000000007941 */ /* 0x000fea0003800200 */
.L_x_1784:
        /* <DEDUP_REMOVED lines=52> */
.L_x_1787:
[----:B------:R-:W-:Y:S05]  /*5170*/  BSYNC.RECONVERGENT B0 ;  /* 0x0000000000007941 */ /* 0x000fea0003800200 */
.L_x_1786:
        /* <DEDUP_REMOVED lines=158> */
.L_x_1789:
[----:B------:R-:W-:Y:S05]  /*5b60*/  BSYNC.RECONVERGENT B0 ;  /* 0x0000000000007941 */ /* 0x000fea0003800200 */
.L_x_1788:
        /* <DEDUP_REMOVED lines=29> */
.L_x_1791:
[----:B------:R-:W-:Y:S05]  /*5d40*/  BSYNC.RECONVERGENT B0 ;  /* 0x0000000000007941 */ /* 0x000fea0003800200 */
.L_x_1790:
        /* <DEDUP_REMOVED lines=30> */
.L_x_1794:
        /* <DEDUP_REMOVED lines=10> */
.L_x_1793:
        /* <DEDUP_REMOVED lines=18> */
.L_x_1796:
        /* <DEDUP_REMOVED lines=153> */
.L_x_1795:
        /* <DEDUP_REMOVED lines=72> */
.L_x_1797:
        /* <DEDUP_REMOVED lines=38> */
.L_x_1798:
        /* <DEDUP_REMOVED lines=19> */
.L_x_1799:
[----:B------:R-:W-:Y:S05]  /*7290*/  BSYNC.RECONVERGENT B0 ;  /* 0x0000000000007941 */ /* 0x000fea0003800200 */
.L_x_1792:
        /* <DEDUP_REMOVED lines=44> */
.L_x_1800:
        /* <DEDUP_REMOVED lines=23> */
.L_x_1802:
[----:B------:R-:W-:Y:S05]  /*76d0*/  BSYNC.RECONVERGENT B0 ;  /* 0x0000000000007941 */ /* 0x000fea0003800200 */
.L_x_1801:
        /* <DEDUP_REMOVED lines=19> */
.L_x_1803:
        /* <DEDUP_REMOVED lines=48> */
.L_x_1805:
[----:B------:R-:W-:Y:S05]  /*7b10*/  BSYNC.RECONVERGENT B0 ;  /* 0x0000000000007941 */ /* 0x000fea0003800200 */
.L_x_1804:
        /* <DEDUP_REMOVED lines=21> */
.L_x_1806:
        /* <DEDUP_REMOVED lines=21> */
.L_x_1808:
[----:B------:R-:W-:Y:S05]  /*7dc0*/  BSYNC.RECONVERGENT B0 ;  /* 0x0000000000007941 */ /* 0x000fea0003800200 */
.L_x_1807:
        /* <DEDUP_REMOVED lines=21> */
.L_x_1809:
        /* <DEDUP_REMOVED lines=21> */
.L_x_1811:
[----:B------:R-:W-:Y:S05]  /*8070*/  BSYNC.RECONVERGENT B0 ;  /* 0x0000000000007941 */ /* 0x000fea0003800200 */
.L_x_1810:
        /* <DEDUP_REMOVED lines=21> */
.L_x_1812:
        /* <DEDUP_REMOVED lines=21> */
.L_x_1814:
[----:B------:R-:W-:Y:S05]  /*8320*/  BSYNC.RECONVERGENT B0 ;  /* 0x0000000000007941 */ /* 0x000fea0003800200 */
.L_x_1813:
        /* <DEDUP_REMOVED lines=21> */
.L_x_1815:
        /* <DEDUP_REMOVED lines=21> */
.L_x_1817:
[----:B------:R-:W-:Y:S05]  /*85d0*/  BSYNC.RECONVERGENT B0 ;  /* 0x0000000000007941 */ /* 0x000fea0003800200 */
.L_x_1816:
        /* <DEDUP_REMOVED lines=21> */
.L_x_1818:
        /* <DEDUP_REMOVED lines=21> */
.L_x_1820:
[----:B------:R-:W-:Y:S05]  /*8880*/  BSYNC.RECONVERGENT B0 ;  /* 0x0000000000007941 */ /* 0x000fea0003800200 */
.L_x_1819:
        /* <DEDUP_REMOVED lines=21> */
.L_x_1821:
        /* <DEDUP_REMOVED lines=20> */
.L_x_1823:
[----:B------:R-:W-:Y:S05]  /*8b20*/  BSYNC.RECONVERGENT B0 ;  /* 0x0000000000007941 */ /* 0x000fea0003800200 */
.L_x_1822:
        /* <DEDUP_REMOVED lines=48> */
.L_x_1824:
        /* <DEDUP_REMOVED lines=21> */
.L_x_1826:
[----:B------:R-:W-:Y:S05]  /*8f80*/  BSYNC.RECONVERGENT B0 ;  /* 0x0000000000007941 */ /* 0x000fea0003800200 */
.L_x_1825:
        /* <DEDUP_REMOVED lines=21> */
.L_x_1827:
        /* <DEDUP_REMOVED lines=21> */
.L_x_1829:
[----:B------:R-:W-:Y:S05]  /*9230*/  BSYNC.RECONVERGENT B0 ;  /* 0x0000000000007941 */ /* 0x000fea0003800200 */
.L_x_1828:
        /* <DEDUP_REMOVED lines=21> */
.L_x_1830:
        /* <DEDUP_REMOVED lines=21> */
.L_x_1832:
[----:B------:R-:W-:Y:S05]  /*94e0*/  BSYNC.RECONVERGENT B0 ;  /* 0x0000000000007941 */ /* 0x000fea0003800200 */
.L_x_1831:
        /* <DEDUP_REMOVED lines=21> */
.L_x_1833:
        /* <DEDUP_REMOVED lines=21> */
.L_x_1835:
[----:B------:R-:W-:Y:S05]  /*9790*/  BSYNC.RECONVERGENT B0 ;  /* 0x0000000000007941 */ /* 0x000fea0003800200 */
.L_x_1834:
        /* <DEDUP_REMOVED lines=21> */
.L_x_1836:
        /* <DEDUP_REMOVED lines=21> */
.L_x_1838:
[----:B------:R-:W-:Y:S05]  /*9a40*/  BSYNC.RECONVERGENT B0 ;  /* 0x0000000000007941 */ /* 0x000fea0003800200 */
.L_x_1837:
        /* <DEDUP_REMOVED lines=21> */
.L_x_1839:
        /* <DEDUP_REMOVED lines=21> */
.L_x_1841:
[----:B------:R-:W-:Y:S05]  /*9cf0*/  BSYNC.RECONVERGENT B0 ;  /* 0x0000000000007941 */ /* 0x000fea0003800200 */
.L_x_1840:
        /* <DEDUP_REMOVED lines=21> */
.L_x_1842:
        /* <DEDUP_REMOVED lines=29> */
.L_x_1844:
[----:B------:R-:W-:Y:S05]  /*a020*/  BSYNC.RECONVERGENT B0 ;  /* 0x0000000000007941 */ /* 0x000fea0003800200 */
.L_x_1843:
        /* <DEDUP_REMOVED lines=19> */
.L_x_1845:
        /* <DEDUP_REMOVED lines=17> */
.L_x_1847:
[----:B------:R-:W-:Y:S05]  /*a270*/  BSYNC.RECONVERGENT B0 ;  /* 0x0000000000007941 */ /* 0x000fea0003800200 */
.L_x_1846:
        /* <DEDUP_REMOVED lines=8> */
.L_x_1781:
        /* <DEDUP_REMOVED lines=15> */
.L_x_1850:
[----:B------:R-:W-:Y:S05]  /*a3f0*/  BSYNC.RECONVERGENT B0 ;  /* 0x0000000000007941 */ /* 0x000fea0003800200 */
.L_x_1849:
        /* <DEDUP_REMOVED lines=11> */
.L_x_1852:
[----:B------:R-:W2:Y:S04]  /*a4b0*/  LDG.E.STRONG.GPU R5, desc[UR12][R2.64] ;  /* 0x0000000c02057981 */ /* 0x000ea8000c1ef900 */
[----:B--2---:R-:W-:Y:S01]  /*a4c0*/  CCTL.IVALL ;  /* 0x00000000ff00798f */ /* 0x004fe20002000000 */
[----:B------:R-:W-:Y:S05]  /*a4d0*/  YIELD ;  /* 0x0000000000007946 */ /* 0x000fea0003800000 */
[----:B------:R-:W-:-:S13]  /*a4e0*/  ISETP.NE.AND P0, PT, R5, R0, PT ;  /* 0x000000000500720c */ /* 0x000fda0003f05270 */
[----:B------:R-:W-:Y:S05]  /*a4f0*/  @P0 BRA `(.L_x_1852) ;  /* 0xfffffffc00ec0947 */ /* 0x000fea000383ffff */
.L_x_1851:
        /* <DEDUP_REMOVED lines=74> */
.L_x_1855:
        /* <DEDUP_REMOVED lines=31> */
.L_x_1854:
[----:B------:R-:W-:Y:S05]  /*ab90*/  BSYNC.RECONVERGENT B0 ;  /* 0x0000000000007941 */ /* 0x000fea0003800200 */
.L_x_1853:
        /* <DEDUP_REMOVED lines=10> */
.L_x_1856:
        /* <DEDUP_REMOVED lines=87> */
.L_x_1857:
        /* <DEDUP_REMOVED lines=13> */
.L_x_3442:


//--------------------- .text._Z35group_norm_nhwc_fwd_one_pass_kernelI11Bf16IOFp32WLi64ELi40ELi640EEv26Group_norm_nhwc_fwd_params --------------------------
	.section	.text._Z35group_norm_nhwc_fwd_one_pass_kernelI11Bf16IOFp32WLi64ELi40ELi640EEv26Group_norm_nhwc_fwd_params,"ax",@progbits
	.align	128
        .global         _Z35group_norm_nhwc_fwd_one_pass_kernelI11Bf16IOFp32WLi64ELi40ELi640EEv26Group_norm_nhwc_fwd_params
        .type           _Z35group_norm_nhwc_fwd_one_pass_kernelI11Bf16IOFp32WLi64ELi40ELi640EEv26Group_norm_nhwc_fwd_params,@function
        .size           _Z35group_norm_nhwc_fwd_one_pass_kernelI11Bf16IOFp32WLi64ELi40ELi640EEv26Group_norm_nhwc_fwd_params,(.L_x_3443 - _Z35group_norm_nhwc_fwd_one_pass_kernelI11Bf16IOFp32WLi64ELi40ELi640EEv26Group_norm_nhwc_fwd_params)
        .other          _Z35group_norm_nhwc_fwd_one_pass_kernelI11Bf16IOFp32WLi64ELi40ELi640EEv26Group_norm_nhwc_fwd_params,@"STO_CUDA_ENTRY STV_DEFAULT"
_Z35group_norm_nhwc_fwd_one_pass_kernelI11Bf16IOFp32WLi64ELi40ELi640EEv26Group_norm_nhwc_fwd_params:
.text._Z35group_norm_nhwc_fwd_one_pass_kernelI11Bf16IOFp32WLi64ELi40ELi640EEv26Group_norm_nhwc_fwd_params:
[----:B------:R-:W-:Y:S08]  /*0000*/  LDC R1, c[0x0][0x37c] ;  /* 0x0000df00ff017b82 */ /* 0x000ff00000000800 */
[----:B------:R-:W0:Y:S01]  /*0010*/  S2UR UR6, SR_CTAID.Y ;  /* 0x00000000000679c3 */ /* 0x000e220000002600 */
[----:B------:R-:W1:Y:S01]  /*0020*/  LDCU UR4, c[0x0][0x3f8] ;  /* 0x00007f00ff0477ac */ /* 0x000e620008000800 */
[----:B------:R-:W1:Y:S02]  /*0030*/  LDCU UR5, c[0x0][0x3c8] ;  /* 0x00007900ff0577ac */ /* 0x000e640008000800 */
[----:B-1----:R-:W-:-:S04]  /*0040*/  UIMAD UR4, UR4, UR5, URZ ;  /* 0x00000005040472a4 */ /* 0x002fc8000f8e02ff */
[----:B0-----:R-:W-:-:S06]  /*0050*/  UISETP.GE.AND UP0, UPT, UR6, UR4, UPT ;  /* 0x000000040600728c */ /* 0x001fcc000bf06270 */
[----:B------:R-:W-:-:S13]  /*0060*/  PLOP3.LUT P0, PT, PT, PT, UP0, 0x80, 0x8 ;  /* 0x000000000008781c */ /* 0x000fda0003f0f008 */
[----:B------:R-:W-:Y:S05]  /*0070*/  @P0 EXIT ;  /* 0x000000000000094d */ /* 0x000fea0003800000 */
[----:B------:R-:W0:Y:S01]  /*0080*/  S2R R16, SR_TID.X ;  /* 0x0000000000107919 */ /* 0x000e220000002100 */
[----:B------:R-:W1:Y:S01]  /*0090*/  S2UR UR13, SR_CTAID.X ;  /* 0x00000000000d79c3 */ /* 0x000e620000002500 */
[----:B------:R-:W2:Y:S01]  /*00a0*/  LDCU UR4, c[0x0][0x404] ;  /* 0x00008080ff0477ac */ /* 0x000ea20008000800 */
[----:B------:R-:W3:Y:S01]  /*00b0*/  S2R R6, SR_LANEID ;  /* 0x0000000000067919 */ /* 0x000ee20000000000 */
[----:B------:R-:W4:Y:S01]  /*00c0*/  LDCU.64 UR8, c[0x0][0x388] ;  /* 0x00007100ff0877ac */ /* 0x000f220008000a00 */
[----:B------:R-:W0:Y:S04]  /*00d0*/  LDCU UR18, c[0x0][0x374] ;  /* 0x00006e80ff1277ac */ /* 0x000e280008000800 */
[----:B------:R-:W3:Y:S01]  /*00e0*/  LDC R4, c[0x0][0x370] ;  /* 0x0000dc00ff047b82 */ /* 0x000ee20000000800 */
[----:B------:R-:W0:Y:S01]  /*00f0*/  LDCU.64 UR14, c[0x0][0x358] ;  /* 0x00006b00ff0e77ac */ /* 0x000e220008000a00 */
[----:B------:R-:W-:Y:S01]  /*0100*/  UMOV UR7, UR6 ;  /* 0x0000000600077c82 */ /* 0x000fe20008000000 */
[----:B--2---:R-:W-:Y:S01]  /*0110*/  MOV R3, UR4 ;  /* 0x0000000400037c02 */ /* 0x004fe20008000f00 */
[----:B------:R-:W-:Y:S01]  /*0120*/  UMOV UR4, URZ ;  /* 0x000000ff00047c82 */ /* 0x000fe20008000000 */
[----:B----4-:R-:W-:-:S02]  /*0130*/  ISETP.NE.U32.AND P1, PT, RZ, UR8, PT ;  /* 0x00000008ff007c0c */ /* 0x010fc4000bf25070 */
[C---:B0-----:R-:W-:Y:S02]  /*0140*/  LOP3.LUT R0, R16.reuse, 0xffff, RZ, 0xc0, !PT ;  /* 0x0000ffff10007812 */ /* 0x041fe400078ec0ff */
[----:B-1----:R-:W-:-:S03]  /*0150*/  LOP3.LUT P0, RZ, R16, UR13, RZ, 0xfc, !PT ;  /* 0x0000000d10ff7c12 */ /* 0x002fc6000f80fcff */
[----:B------:R-:W-:Y:S01]  /*0160*/  IMAD R0, R0, 0xccd, RZ ;  /* 0x00000ccd00007824 */ /* 0x000fe200078e02ff */
[----:B------:R-:W-:-:S04]  /*0170*/  ISETP.NE.AND.EX P0, PT, RZ, UR9, !P0, P1 ;  /* 0x00000009ff007c0c */ /* 0x000fc8000c705310 */
[----:B------:R-:W-:-:S04]  /*0180*/  SHF.R.U32.HI R22, RZ, 0x10, R0 ;  /* 0x00000010ff167819 */ /* 0x000fc80000011600 */
[----:B------:R-:W-:Y:S01]  /*0190*/  PRMT R0, R22, 0x9910, RZ ;  /* 0x0000991016007816 */ /* 0x000fe200000000ff */
[----:B------:R-:W-:-:S04]  /*01a0*/  IMAD R22, R3, UR13, R22 ;  /* 0x0000000d03167c24 */ /* 0x000fc8000f8e0216 */
[----:B------:R-:W-:Y:S01]  /*01b0*/  IMAD R0, R0, 0x14, RZ ;  /* 0x0000001400007824 */ /* 0x000fe200078e02ff */
[----:B------:R-:W-:Y:S02]  /*01c0*/  IADD3 R21, PT, PT, R22, 0x20, RZ ;  /* 0x0000002016157810 */ /* 0x000fe40007ffe0ff */
[----:B------:R-:W-:Y:S02]  /*01d0*/  SHF.R.S32.HI R17, RZ, 0x1f, R22 ;  /* 0x0000001fff117819 */ /* 0x000fe40000011416 */
[----:B------:R-:W-:Y:S02]  /*01e0*/  IADD3 R0, PT, PT, RZ, -R0, RZ ;  /* 0x80000000ff007210 */ /* 0x000fe40007ffe0ff */
[----:B------:R-:W-:Y:S02]  /*01f0*/  SHF.R.S32.HI R7, RZ, 0x1f, R21 ;  /* 0x0000001fff077819 */ /* 0x000fe40000011415 */
[----:B------:R-:W-:-:S04]  /*0200*/  PRMT R3, R0, 0x7710, RZ ;  /* 0x0000771000037816 */ /* 0x000fc800000000ff */
[----:B------:R-:W-:-:S05]  /*0210*/  IADD3 R20, PT, PT, R3, R16, RZ ;  /* 0x0000001003147210 */ /* 0x000fca0007ffe0ff */
[----:B------:R-:W-:-:S05]  /*0220*/  IMAD.SHL.U32 R20, R20, 0x2, RZ ;  /* 0x0000000214147824 */ /* 0x000fca00078e00ff */
[----:B---3--:R-:W-:-:S07]  /*0230*/  LOP3.LUT R28, R20, 0xffff, RZ, 0xc0, !PT ;  /* 0x0000ffff141c7812 */ /* 0x008fce00078ec0ff */
.L_x_1877:
[----:B------:R-:W0:Y:S01]  /*0240*/  LDC R0, c[0x0][0x3f8] ;  /* 0x0000fe00ff007b82 */ /* 0x000e220000000800 */
[----:B-----5:R-:W-:Y:S01]  /*0250*/  IABS R10, UR7 ;  /* 0x00000007000a7c13 */ /* 0x020fe20008000000 */
[----:B-1----:R-:W1:Y:S01]  /*0260*/  LDCU.64 UR8, c[0x0][0x3e8] ;  /* 0x00007d00ff0877ac */ /* 0x002e620008000a00 */
[----:B0---4-:R-:W-:Y:S02]  /*0270*/  IABS R8, R0 ;  /* 0x0000000000087213 */ /* 0x011fe40000000000 */
[----:B------:R-:W-:Y:S02]  /*0280*/  ISETP.NE.AND P3, PT, R0, RZ, PT ;  /* 0x000000ff0000720c */ /* 0x000fe40003f65270 */
[----:B---3--:R-:W0:Y:S08]  /*0290*/  I2F.RP R5, R8 ;  /* 0x0000000800057306 */ /* 0x008e300000209400 */
[----:B0-----:R-:W0:Y:S02]  /*02a0*/  MUFU.RCP R5, R5 ;  /* 0x0000000500057308 */ /* 0x001e240000001000 */
[----:B0-----:R-:W-:-:S06]  /*02b0*/  IADD3 R2, PT, PT, R5, 0xffffffe, RZ ;  /* 0x0ffffffe05027810 */ /* 0x001fcc0007ffe0ff */
[----:B--2---:R0:W2:Y:S02]  /*02c0*/  F2I.FTZ.U32.TRUNC.NTZ R3, R2 ;  /* 0x0000000200037305 */ /* 0x0040a4000021f000 */
[----:B0-----:R-:W-:Y:S01]  /*02d0*/  HFMA2 R2, -RZ, RZ, 0, 0 ;  /* 0x00000000ff027431 */ /* 0x001fe200000001ff */
[----:B--2---:R-:W-:-:S05]  /*02e0*/  IADD3 R9, PT, PT, RZ, -R3, RZ ;  /* 0x80000003ff097210 */ /* 0x004fca0007ffe0ff */
[----:B------:R-:W-:-:S04]  /*02f0*/  IMAD R9, R9, R8, RZ ;  /* 0x0000000809097224 */ /* 0x000fc800078e02ff */
[----:B------:R-:W-:Y:S01]  /*0300*/  IMAD.HI.U32 R3, R3, R9, R2 ;  /* 0x0000000903037227 */ /* 0x000fe200078e0002 */
[----:B------:R-:W-:Y:S02]  /*0310*/  MOV R9, R10 ;  /* 0x0000000a00097202 */ /* 0x000fe40000000f00 */
[----:B------:R-:W-:-:S03]  /*0320*/  LOP3.LUT R2, R0, UR7, RZ, 0x3c, !PT ;  /* 0x0000000700027c12 */ /* 0x000fc6000f8e3cff */
[----:B------:R-:W-:Y:S01]  /*0330*/  IMAD.HI.U32 R3, R3, R9, RZ ;  /* 0x0000000903037227 */ /* 0x000fe200078e00ff */
[----:B------:R-:W-:-:S03]  /*0340*/  ISETP.GE.AND P4, PT, R2, RZ, PT ;  /* 0x000000ff0200720c */ /* 0x000fc60003f86270 */
[----:B------:R-:W-:-:S04]  /*0350*/  IMAD.MOV R5, RZ, RZ, -R3 ;  /* 0x000000ffff057224 */ /* 0x000fc800078e0a03 */
[----:B------:R-:W-:-:S05]  /*0360*/  IMAD R5, R8, R5, R9 ;  /* 0x0000000508057224 */ /* 0x000fca00078e0209 */
[----:B------:R-:W-:-:S13]  /*0370*/  ISETP.GT.U32.AND P2, PT, R8, R5, PT ;  /* 0x000000050800720c */ /* 0x000fda0003f44070 */
[-C--:B------:R-:W-:Y:S02]  /*0380*/  @!P2 IADD3 R5, PT, PT, R5, -R8.reuse, RZ ;  /* 0x800000080505a210 */ /* 0x080fe40007ffe0ff */
[----:B------:R-:W-:Y:S02]  /*0390*/  @!P2 IADD3 R3, PT, PT, R3, 0x1, RZ ;  /* 0x000000010303a810 */ /* 0x000fe40007ffe0ff */
[----:B------:R-:W-:Y:S02]  /*03a0*/  ISETP.GE.U32.AND P1, PT, R5, R8, PT ;  /* 0x000000080500720c */ /* 0x000fe40003f26070 */
[----:B-1----:R-:W-:-:S04]  /*03b0*/  ISETP.GE.U32.AND P2, PT, R21, UR8, PT ;  /* 0x0000000815007c0c */ /* 0x002fc8000bf46070 */
[----:B------:R-:W-:-:S07]  /*03c0*/  ISETP.GE.AND.EX P2, PT, R7, UR9, PT, P2 ;  /* 0x0000000907007c0c */ /* 0x000fce000bf46320 */
[----:B------:R-:W-:Y:S02]  /*03d0*/  @P1 IADD3 R3, PT, PT, R3, 0x1, RZ ;  /* 0x0000000103031810 */ /* 0x000fe40007ffe0ff */
[----:B------:R-:W-:Y:S02]  /*03e0*/  ISETP.GE.U32.AND P1, PT, R22, UR8, PT ;  /* 0x0000000816007c0c */ /* 0x000fe4000bf26070 */
[----:B------:R-:W-:Y:S02]  /*03f0*/  MOV R5, R3 ;  /* 0x0000000300057202 */ /* 0x000fe40000000f00 */
[----:B------:R-:W-:Y:S01]  /*0400*/  ISETP.GE.AND.EX P1, PT, R17, UR9, PT, P1 ;  /* 0x0000000911007c0c */ /* 0x000fe2000bf26310 */
[----:B------:R-:W0:Y:S01]  /*0410*/  LDCU.64 UR8, c[0x0][0x3f0] ;  /* 0x00007e00ff0877ac */ /* 0x000e220008000a00 */
[----:B------:R-:W1:Y:S01]  /*0420*/  @!P2 LDC.64 R8, c[0x0][0x3e0] ;  /* 0x0000f800ff08ab82 */ /* 0x000e620000000a00 */
[----:B------:R-:W-:Y:S01]  /*0430*/  @!P4 IMAD.MOV R5, RZ, RZ, -R5 ;  /* 0x000000ffff05c224 */ /* 0x000fe200078e0a05 */
[----:B------:R-:W-:-:S04]  /*0440*/  @!P3 LOP3.LUT R5, RZ, R0, RZ, 0x33, !PT ;  /* 0x00000000ff05b212 */ /* 0x000fc800078e33ff */
[----:B------:R-:W-:Y:S02]  /*0450*/  IADD3 R23, PT, PT, -R5, RZ, RZ ;  /* 0x000000ff05177210 */ /* 0x000fe40007ffe1ff */
[----:B------:R-:W2:Y:S03]  /*0460*/  @!P2 LDC.64 R12, c[0x0][0x390] ;  /* 0x0000e400ff0cab82 */ /* 0x000ea60000000a00 */
[----:B------:R-:W-:Y:S01]  /*0470*/  IMAD R23, R0, R23, UR7 ;  /* 0x0000000700177e24 */ /* 0x000fe2000f8e0217 */
[----:B------:R-:W-:-:S03]  /*0480*/  SHF.R.S32.HI R0, RZ, 0x1f, R5 ;  /* 0x0000001fff007819 */ /* 0x000fc60000011405 */
[----:B------:R-:W-:Y:S01]  /*0490*/  IMAD R23, R23, 0x28, RZ ;  /* 0x0000002817177824 */ /* 0x000fe200078e02ff */
[----:B------:R-:W3:Y:S01]  /*04a0*/  @!P1 LDC.64 R2, c[0x0][0x3e0] ;  /* 0x0000f800ff029b82 */ /* 0x000ee20000000a00 */
[----:B0-----:R-:W-:-:S03]  /*04b0*/  IMAD R0, R0, UR8, RZ ;  /* 0x0000000800007c24 */ /* 0x001fc6000f8e02ff */
[----:B------:R-:W-:Y:S01]  /*04c0*/  IADD3 R24, P3, PT, R23, R28, RZ ;  /* 0x0000001c17187210 */ /* 0x000fe20007f7e0ff */
[----:B------:R-:W-:-:S03]  /*04d0*/  IMAD R27, R5, UR9, R0 ;  /* 0x00000009051b7c24 */ /* 0x000fc6000f8e0200 */
[----:B------:R-:W0:Y:S01]  /*04e0*/  @!P1 LDC.64 R10, c[0x0][0x390] ;  /* 0x0000e400ff0a9b82 */ /* 0x000e220000000a00 */
[----:B------:R-:W-:Y:S01]  /*04f0*/  LEA.HI.X.SX32 R25, R23, RZ, 0x1, P3 ;  /* 0x000000ff17197211 */ /* 0x000fe200018f0eff */
[----:B-1----:R-:W-:Y:S02]  /*0500*/  @!P2 IMAD R14, R7, R8, RZ ;  /* 0x00000008070ea224 */ /* 0x002fe400078e02ff */
[----:B------:R-:W-:-:S04]  /*0510*/  IMAD.WIDE.U32 R24, R5, UR8, R24 ;  /* 0x0000000805187c25 */ /* 0x000fc8000f8e0018 */
[----:B------:R-:W-:Y:S01]  /*0520*/  @!P2 IMAD R19, R21, R9, R14 ;  /* 0x000000091513a224 */ /* 0x000fe200078e020e */
[----:B------:R-:W-:Y:S02]  /*0530*/  IADD3 R27, PT, PT, R25, R27, RZ ;  /* 0x0000001b191b7210 */ /* 0x000fe40007ffe0ff */
[-C--:B------:R-:W-:Y:S02]  /*0540*/  @!P1 MOV R26, R24.reuse ;  /* 0x00000018001a9202 */ /* 0x080fe40000000f00 */
[----:B------:R-:W-:Y:S01]  /*0550*/  @!P2 MOV R14, R24 ;  /* 0x00000018000ea202 */ /* 0x000fe20000000f00 */
[----:B---3--:R-:W-:Y:S02]  /*0560*/  @!P1 IMAD R0, R17, R2, RZ ;  /* 0x0000000211009224 */ /* 0x008fe400078e02ff */
[----:B------:R-:W-:Y:S02]  /*0570*/  @!P2 IMAD.MOV.U32 R15, RZ, RZ, R27 ;  /* 0x000000ffff0fa224 */ /* 0x000fe400078e001b */
[----:B------:R-:W-:-:S02]  /*0580*/  @!P1 IMAD R5, R22, R3, R0 ;  /* 0x0000000316059224 */ /* 0x000fc400078e0200 */
[----:B------:R-:W-:-:S04]  /*0590*/  @!P1 IMAD.WIDE.U32 R2, R22, R2, R26 ;  /* 0x0000000216029225 */ /* 0x000fc800078e001a */
[----:B------:R-:W-:Y:S01]  /*05a0*/  @!P2 IMAD.WIDE.U32 R8, R21, R8, R14 ;  /* 0x000000081508a225 */ /* 0x000fe200078e000e */
[----:B------:R-:W-:Y:S02]  /*05b0*/  @!P1 IADD3 R3, PT, PT, R3, R5, RZ ;  /* 0x0000000503039210 */ /* 0x000fe40007ffe0ff */
[C---:B0-----:R-:W-:Y:S02]  /*05c0*/  @!P1 LEA R10, P3, R2.reuse, R10, 0x1 ;  /* 0x0000000a020a9211 */ /* 0x041fe400078608ff */
[----:B------:R-:W-:Y:S02]  /*05d0*/  @!P2 IADD3 R0, PT, PT, R9, R19, RZ ;  /* 0x000000130900a210 */ /* 0x000fe40007ffe0ff */
[----:B------:R-:W-:Y:S01]  /*05e0*/  @!P1 LEA.HI.X R11, R2, R11, R3, 0x1, P3 ;  /* 0x0000000b020b9211 */ /* 0x000fe200018f0c03 */
[----:B------:R-:W-:Y:S01]  /*05f0*/  HFMA2 R3, -RZ, RZ, 0, 0 ;  /* 0x00000000ff037431 */ /* 0x000fe200000001ff */
[----:B--2---:R-:W-:Y:S02]  /*0600*/  @!P2 LEA R12, P4, R8, R12, 0x1 ;  /* 0x0000000c080ca211 */ /* 0x004fe400078808ff */
[----:B------:R-:W-:-:S02]  /*0610*/  MOV R5, RZ ;  /* 0x000000ff00057202 */ /* 0x000fc40000000f00 */
[--C-:B------:R-:W-:Y:S01]  /*0620*/  @!P2 LEA.HI.X R13, R8, R13, R0.reuse, 0x1, P4 ;  /* 0x0000000d080da211 */ /* 0x100fe200020f0c00 */
[----:B------:R-:W2:Y:S04]  /*0630*/  @!P1 LDG.E R3, desc[UR14][R10.64] ;  /* 0x0000000e0a039981 */ /* 0x000ea8000c1e1900 */
[----:B------:R-:W3:Y:S01]  /*0640*/  @!P2 LDG.E R5, desc[UR14][R12.64] ;  /* 0x0000000e0c05a981 */ /* 0x000ee2000c1e1900 */
[C---:B------:R-:W-:Y:S01]  /*0650*/  ISETP.GT.AND P1, PT, R6.reuse, 0x1e, PT ;  /* 0x0000001e0600780c */ /* 0x040fe20003f24270 */
[----:B------:R-:W-:Y:S01]  /*0660*/  BSSY.RECONVERGENT B0, `(.L_x_1858) ;  /* 0x0000034000007945 */ /* 0x000fe20003800200 */
[----:B------:R-:W-:Y:S02]  /*0670*/  ISETP.GT.AND P2, PT, R6, 0xf, PT ;  /* 0x0000000f0600780c */ /* 0x000fe40003f44270 */
[----:B--2---:R-:W-:-:S02]  /*0680*/  PRMT R0, R3, 0x7632, R0 ;  /* 0x0000763203007816 */ /* 0x004fc40000000000 */
[----:B------:R-:W-:Y:S02]  /*0690*/  SHF.L.U32 R3, R3, 0x10, RZ ;  /* 0x0000001003037819 */ /* 0x000fe400000006ff */
[C---:B---3--:R-:W-:Y:S01]  /*06a0*/  PRMT R2, R5.reuse, 0x7632, R2 ;  /* 0x0000763205027816 */ /* 0x048fe20000000002 */
[----:B------:R-:W-:Y:S01]  /*06b0*/  IMAD.U32 R0, R0, 0x10000, RZ ;  /* 0x0001000000007824 */ /* 0x000fe200078e00ff */
[----:B------:R-:W-:Y:S02]  /*06c0*/  SHF.L.U32 R5, R5, 0x10, RZ ;  /* 0x0000001005057819 */ /* 0x000fe400000006ff */
[----:B------:R-:W-:Y:S01]  /*06d0*/  SHF.L.U32 R2, R2, 0x10, RZ ;  /* 0x0000001002027819 */ /* 0x000fe200000006ff */
[----:B------:R-:W-:Y:S01]  /*06e0*/  FMUL.FTZ R14, R0, R0 ;  /* 0x00000000000e7220 */ /* 0x000fe20000410000 */
[----:B------:R-:W-:-:S03]  /*06f0*/  FADD.FTZ R8, R3, R0 ;  /* 0x0000000003087221 */ /* 0x000fc60000010000 */
[----:B------:R-:W-:Y:S01]  /*0700*/  FMUL.FTZ R18, R2, R2 ;  /* 0x0000000202127220 */ /* 0x000fe20000410000 */
[----:B------:R-:W-:Y:S01]  /*0710*/  FFMA.FTZ R14, R3, R3, R14 ;  /* 0x00000003030e7223 */ /* 0x000fe2000001000e */
[C---:B------:R-:W-:Y:S01]  /*0720*/  FADD.FTZ R9, R5.reuse, R2 ;  /* 0x0000000205097221 */ /* 0x040fe20000010000 */
[----:B------:R-:W-:Y:S01]  /*0730*/  FADD.FTZ R8, RZ, R8 ;  /* 0x00000008ff087221 */ /* 0x000fe20000010000 */
[----:B------:R-:W-:Y:S01]  /*0740*/  FFMA.FTZ R11, R5, R5, R18 ;  /* 0x00000005050b7223 */ /* 0x000fe20000010012 */
[----:B------:R-:W-:Y:S02]  /*0750*/  FADD.FTZ R14, RZ, R14 ;  /* 0x0000000eff0e7221 */ /* 0x000fe40000010000 */
[----:B------:R-:W-:Y:S02]  /*0760*/  FADD.FTZ R8, R8, R9 ;  /* 0x0000000908087221 */ /* 0x000fe40000010000 */
[----:B------:R-:W-:-:S03]  /*0770*/  FADD.FTZ R9, R14, R11 ;  /* 0x0000000b0e097221 */ /* 0x000fc60000010000 */
[----:B------:R-:W0:Y:S04]  /*0780*/  SHFL.DOWN PT, R11, R8, 0x1, 0x1f ;  /* 0x08201f00080b7f89 */ /* 0x000e2800000e0000 */
[----:B------:R-:W1:Y:S01]  /*0790*/  SHFL.DOWN PT, R10, R9, 0x1, 0x1f ;  /* 0x08201f00090a7f89 */ /* 0x000e6200000e0000 */
        /* <DEDUP_REMOVED lines=25> */
[----:B------:R-:W0:Y:S01]  /*0930*/  @!P1 S2R R12, SR_CgaCtaId ;  /* 0x00000000000c9919 */ /* 0x000e220000008800 */
[----:B------:R-:W-:Y:S02]  /*0940*/  @!P1 MOV R9, 0x400 ;  /* 0x0000040000099802 */ /* 0x000fe40000000f00 */
[----:B------:R-:W-:-:S04]  /*0950*/  @!P1 SHF.R.U32.HI R8, RZ, 0x2, R16 ;  /* 0x00000002ff089819 */ /* 0x000fc80000011610 */
[----:B------:R-:W-:Y:S02]  /*0960*/  @!P1 LOP3.LUT R8, R8, 0xf8, RZ, 0xc0, !PT ;  /* 0x000000f808089812 */ /* 0x000fe400078ec0ff */
[----:B0-----:R-:W-:-:S04]  /*0970*/  @!P1 LEA R9, R12, R9, 0x18 ;  /* 0x000000090c099211 */ /* 0x001fc800078ec0ff */
[----:B------:R-:W-:-:S05]  /*0980*/  @!P1 IADD3 R8, PT, PT, R8, R9, RZ ;  /* 0x0000000908089210 */ /* 0x000fca0007ffe0ff */
[----:B------:R3:W-:Y:S02]  /*0990*/  @!P1 STS.64 [R8+0x18], R18 ;  /* 0x0000181208009388 */ /* 0x0007e40000000a00 */
.L_x_1859:
[----:B------:R-:W-:Y:S05]  /*09a0*/  BSYNC.RECONVERGENT B0 ;  /* 0x0000000000007941 */ /* 0x000fea0003800200 */
.L_x_1858:
[----:B------:R-:W-:Y:S01]  /*09b0*/  BAR.SYNC.DEFER_BLOCKING 0x0 ;  /* 0x0000000000007b1d */ /* 0x000fe20000010000 */
[----:B------:R-:W-:Y:S02]  /*09c0*/  ISETP.NE.AND P1, PT, R16, RZ, PT ;  /* 0x000000ff1000720c */ /* 0x000fe40003f25270 */
[----:B------:R-:W-:-:S03]  /*09d0*/  ISETP.GE.U32.AND P2, PT, R4, 0x2, PT ;  /* 0x000000020400780c */ /* 0x000fc60003f46070 */
[----:B------:R-:W-:Y:S08]  /*09e0*/  BSSY.RECONVERGENT B0, `(.L_x_1860) ;  /* 0x0000035000007945 */ /* 0x000ff00003800200 */
[----:B------:R-:W-:Y:S05]  /*09f0*/  @P1 BRA `(.L_x_1861) ;  /* 0x0000000000cc1947 */ /* 0x000fea0003800000 */
[----:B------:R-:W4:Y:S01]  /*0a00*/  S2UR UR8, SR_CgaCtaId ;  /* 0x00000000000879c3 */ /* 0x000f220000008800 */
[----:B------:R-:W-:Y:S02]  /*0a10*/  UMOV UR5, 0x400 ;  /* 0x0000040000057882 */ /* 0x000fe40000000000 */
[----:B----4-:R-:W-:-:S09]  /*0a20*/  ULEA UR5, UR8, UR5, 0x18 ;  /* 0x0000000508057291 */ /* 0x010fd2000f8ec0ff */
[----:B---3--:R-:W3:Y:S04]  /*0a30*/  LDS.128 R8, [UR5+0x20] ;  /* 0x00002005ff087984 */ /* 0x008ee80008000c00 */
[----:B-12---:R-:W1:Y:S01]  /*0a40*/  LDS.128 R12, [UR5+0x30] ;  /* 0x00003005ff0c7984 */ /* 0x006e620008000c00 */
[----:B---3--:R-:W-:Y:S01]  /*0a50*/  FADD.FTZ R29, R18, R8 ;  /* 0x00000008121d7221 */ /* 0x008fe20000010000 */
[----:B------:R-:W-:-:S03]  /*0a60*/  FADD.FTZ R8, R19, R9 ;  /* 0x0000000913087221 */ /* 0x000fc60000010000 */
        /* <DEDUP_REMOVED lines=44> */
.L_x_1861:
[----:B------:R-:W-:Y:S05]  /*0d30*/  BSYNC.RECONVERGENT B0 ;  /* 0x0000000000007941 */ /* 0x000fea0003800200 */
.L_x_1860:
[----:B------:R-:W-:Y:S05]  /*0d40*/  @!P2 BRA `(.L_x_1862) ;  /* 0x0000000c00c4a947 */ /* 0x000fea0003800000 */
[----:B---3--:R-:W3:Y:S01]  /*0d50*/  LDC.64 R8, c[0x0][0x3b8] ;  /* 0x0000ee00ff087b82 */ /* 0x008ee20000000a00 */
[----:B------:R-:W-:Y:S01]  /*0d60*/  ULOP3.LUT UR11, UR4, 0x1, URZ, 0xc0, !UPT ;  /* 0x00000001040b7892 */ /* 0x000fe2000f8ec0ff */
[----:B------:R-:W-:-:S03]  /*0d70*/  ISETP.GE.U32.AND P3, PT, R4, 0x8, PT ;  /* 0x000000080400780c */ /* 0x000fc60003f66070 */
[----:B------:R-:W-:-:S06]  /*0d80*/  UIMAD UR5, UR11, UR18, URZ ;  /* 0x000000120b0572a4 */ /* 0x000fcc000f8e02ff */
[----:B------:R-:W-:-:S04]  /*0d90*/  IMAD R10, R4, UR5, RZ ;  /* 0x00000005040a7c24 */ /* 0x000fc8000f8e02ff */
[----:B------:R-:W-:-:S04]  /*0da0*/  IMAD.SHL.U32 R11, R10, 0x2, RZ ;  /* 0x000000020a0b7824 */ /* 0x000fc800078e00ff */
[----:B---3--:R-:W-:-:S03]  /*0db0*/  IMAD.WIDE R8, R11, 0x4, R8 ;  /* 0x000000040b087825 */ /* 0x008fc600078e0208 */
[----:B------:R-:W-:Y:S02]  /*0dc0*/  R2UR UR16, R8 ;  /* 0x00000000081072ca */ /* 0x000fe400000e0000 */
[----:B------:R-:W-:Y:S01]  /*0dd0*/  R2UR UR17, R9 ;  /* 0x00000000091172ca */ /* 0x000fe200000e0000 */
[----:B------:R-:W-:-:S14]  /*0de0*/  @P1 BRA `(.L_x_1863) ;  /* 0x0000000000641947 */ /* 0x000fdc0003800000 */
[----:B------:R-:W3:Y:S01]  /*0df0*/  LDC.64 R10, c[0x0][0x3b0] ;  /* 0x0000ec00ff0a7b82 */ /* 0x000ee20000000a00 */
[----:B------:R-:W-:Y:S02]  /*0e00*/  ULOP3.LUT UP0, UR5, UR4, 0x2, URZ, 0xc0, !UPT ;  /* 0x0000000204057892 */ /* 0x000fe4000f80c0ff */
[----:B------:R-:W-:Y:S02]  /*0e10*/  UIMAD UR10, UR11, UR18, UR6 ;  /* 0x000000120b0a72a4 */ /* 0x000fe4000f8e0206 */
[----:B------:R-:W-:Y:S02]  /*0e20*/  UIMAD UR8, UR13, UR18, UR6 ;  /* 0x000000120d0872a4 */ /* 0x000fe4000f8e0206 */
[----:B------:R-:W-:Y:S01]  /*0e30*/  PLOP3.LUT P2, PT, PT, PT, UP0, 0x80, 0x8 ;  /* 0x000000000008781c */ /* 0x000fe20003f4f008 */
[----:B------:R-:W-:Y:S01]  /*0e40*/  UIADD3 UR5, UPT, UPT, -UR5, 0x1, URZ ;  /* 0x0000000105057890 */ /* 0x000fe2000fffe1ff */
[----:B------:R-:W-:Y:S01]  /*0e50*/  MOV R9, UR10 ;  /* 0x0000000a00097c02 */ /* 0x000fe20008000f00 */
[----:B------:R-:W-:Y:S01]  /*0e60*/  UIMAD.WIDE.U32 UR8, UR8, 0x8, UR16 ;  /* 0x00000008080878a5 */ /* 0x000fe2000f8e0010 */
[----:B--2---:R-:W-:-:S03]  /*0e70*/  SEL R13, R4, RZ, !P2 ;  /* 0x000000ff040d7207 */ /* 0x004fc60005000000 */
[----:B------:R-:W-:Y:S02]  /*0e80*/  MOV R15, UR5 ;  /* 0x00000005000f7c02 */ /* 0x000fe40008000f00 */
[----:B------:R-:W-:Y:S02]  /*0e90*/  ISETP.NE.AND P2, PT, R13, -0x1, PT ;  /* 0xffffffff0d00780c */ /* 0x000fe40003f45270 */
[----:B------:R-:W-:Y:S01]  /*0ea0*/  MOV R8, UR8 ;  /* 0x0000000800087c02 */ /* 0x000fe20008000f00 */
[----:B---3--:R-:W-:Y:S01]  /*0eb0*/  IMAD.WIDE.U32 R10, R9, 0x4, R10 ;  /* 0x00000004090a7825 */ /* 0x008fe200078e000a */
[----:B------:R-:W-:-:S05]  /*0ec0*/  MOV R9, UR9 ;  /* 0x0000000900097c02 */ /* 0x000fca0008000f00 */
[----:B------:R3:W-:Y:S01]  /*0ed0*/  STG.E.64 desc[UR14][R8.64], R18 ;  /* 0x0000001208007986 */ /* 0x0007e2000c101b0e */
[----:B------:R-:W-:Y:S06]  /*0ee0*/  MEMBAR.ALL.GPU ;  /* 0x0000000000007992 */ /* 0x000fec000000a000 */
[----:B------:R-:W-:-:S00]  /*0ef0*/  ERRBAR ;  /* 0x00000000000079ab */ /* 0x000fc00000000000 */
[----:B------:R-:W-:Y:S06]  /*0f00*/  CGAERRBAR ;  /* 0x00000000000075ab */ /* 0x000fec0000000000 */
[----:B------:R3:W-:Y:S01]  /*0f10*/  REDG.E.ADD.S32.STRONG.GPU desc[UR14][R10.64], R15 ;  /* 0x0000000f0a00798e */ /* 0x0007e2000c12e30e */
[----:B------:R-:W-:Y:S05]  /*0f20*/  @!P2 BRA `(.L_x_1863) ;  /* 0x000000000014a947 */ /* 0x000fea0003800000 */
.L_x_1864:
[----:B---3--:R-:W2:Y:S04]  /*0f30*/  LDG.E.STRONG.GPU R8, desc[UR14][R10.64] ;  /* 0x0000000e0a087981 */ /* 0x008ea8000c1ef900 */
[----:B--2---:R-:W-:Y:S01]  /*0f40*/  CCTL.IVALL ;  /* 0x00000000ff00798f */ /* 0x004fe20002000000 */
[----:B------:R-:W-:Y:S05]  /*0f50*/  YIELD ;  /* 0x0000000000007946 */ /* 0x000fea0003800000 */
[----:B------:R-:W-:-:S13]  /*0f60*/  ISETP.NE.AND P2, PT, R8, R13, PT ;  /* 0x0000000d0800720c */ /* 0x000fda0003f45270 */
[----:B------:R-:W-:Y:S05]  /*0f70*/  @P2 BRA `(.L_x_1864) ;  /* 0xfffffffc00ec2947 */ /* 0x000fea000383ffff */
.L_x_1863:
[----:B------:R-:W-:Y:S05]  /*0f80*/  WARPSYNC.ALL ;  /* 0x0000000000007948 */ /* 0x000fea0003800000 */
[----:B------:R-:W-:Y:S06]  /*0f90*/  BAR.SYNC.DEFER_BLOCKING 0x0 ;  /* 0x0000000000007b1d */ /* 0x000fec0000010000 */
[----:B------:R-:W-:Y:S01]  /*0fa0*/  UMOV UR5, URZ ;  /* 0x000000ff00057c82 */ /* 0x000fe20008000000 */
[----:B------:R-:W-:Y:S05]  /*0fb0*/  @!P3 BRA `(.L_x_1865) ;  /* 0x000000040098b947 */ /* 0x000fea0003800000 */
[----:B------:R-:W-:Y:S01]  /*0fc0*/  LOP3.LUT R28, R4, 0x7ffffff8, RZ, 0xc0, !PT ;  /* 0x7ffffff8041c7812 */ /* 0x000fe200078ec0ff */
[----:B------:R-:W-:Y:S02]  /*0fd0*/  ULEA UR9, UR18, UR6, 0x1 ;  /* 0x0000000612097291 */ /* 0x000fe4000f8e08ff */
[----:B------:R-:W-:Y:S02]  /*0fe0*/  UIMAD UR10, UR18, 0x6, UR6 ;  /* 0x00000006120a78a4 */ /* 0x000fe4000f8e0206 */
[----:B------:R-:W-:Y:S02]  /*0ff0*/  UIMAD UR11, UR18, 0x5, UR6 ;  /* 0x00000005120b78a4 */ /* 0x000fe4000f8e0206 */
[----:B------:R-:W-:Y:S02]  /*1000*/  ULEA UR12, UR18, UR6, 0x2 ;  /* 0x00000006120c7291 */ /* 0x000fe4000f8e10ff */
[----:B------:R-:W-:Y:S02]  /*1010*/  UIMAD UR19, UR18, 0x7, UR6 ;  /* 0x00000007121378a4 */ /* 0x000fe4000f8e0206 */
[----:B------:R-:W-:-:S02]  /*1020*/  UIMAD UR20, UR18, 0x3, UR6 ;  /* 0x00000003121478a4 */ /* 0x000fc4000f8e0206 */
[----:B------:R-:W-:Y:S02]  /*1030*/  UIADD3 UR21, UPT, UPT, UR6, UR18, URZ ;  /* 0x0000001206157290 */ /* 0x000fe4000fffe0ff */
[----:B------:R-:W-:Y:S01]  /*1040*/  UIADD3 UR22, UPT, UPT, -UR13, URZ, URZ ;  /* 0x000000ff0d167290 */ /* 0x000fe2000fffe1ff */
[----:B------:R-:W-:Y:S01]  /*1050*/  UMOV UR5, URZ ;  /* 0x000000ff00057c82 */ /* 0x000fe20008000000 */
[----:B------:R-:W-:-:S10]  /*1060*/  UMOV UR8, UR6 ;  /* 0x0000000600087c82 */ /* 0x000fd40008000000 */
.L_x_1866:
[----:B------:R-:W-:Y:S01]  /*1070*/  UIADD3 UR23, UPT, UPT, UR5, 0x1, URZ ;  /* 0x0000000105177890 */ /* 0x000fe2000fffe0ff */
[----:B------:R-:W-:-:S05]  /*1080*/  ISETP.EQ.OR P2, PT, RZ, UR22, P1 ;  /* 0x00000016ff007c0c */ /* 0x000fca0008f42670 */
[----:B---3--:R-:W-:-:S05]  /*1090*/  IMAD.U32 R8, RZ, RZ, UR23 ;  /* 0x00000017ff087e24 */ /* 0x008fca000f8e00ff */
[----:B------:R-:W-:-:S03]  /*10a0*/  ISETP.EQ.OR P3, PT, R8, UR13, P1 ;  /* 0x0000000d08007c0c */ /* 0x000fc60008f62670 */
[----:B------:R-:W-:Y:S01]  /*10b0*/  VOTEU.ALL UP0, P2 ;  /* 0x0000000000ff7886 */ /* 0x000fe20001000000 */
[----:B------:R-:W-:-:S04]  /*10c0*/  UIADD3 UR23, UPT, UPT, UR5, 0x2, URZ ;  /* 0x0000000205177890 */ /* 0x000fc8000fffe0ff */
[----:B------:R-:W-:Y:S02]  /*10d0*/  @!UP0 UIMAD.WIDE.U32 UR24, UR8, 0x8, UR16 ;  /* 0x00000008081888a5 */ /* 0x000fe4000f8e0010 */
[----:B------:R-:W-:-:S03]  /*10e0*/  IMAD.U32 R10, RZ, RZ, UR23 ;  /* 0x00000017ff0a7e24 */ /* 0x000fc6000f8e00ff */
[----:B------:R-:W-:Y:S01]  /*10f0*/  VOTEU.ALL UP0, P3 ;  /* 0x0000000000ff7886 */ /* 0x000fe20001800000 */
[----:B------:R-:W-:Y:S02]  /*1100*/  MOV R8, UR24 ;  /* 0x0000001800087c02 */ /* 0x000fe40008000f00 */
[----:B------:R-:W-:Y:S02]  /*1110*/  MOV R9, UR25 ;  /* 0x0000001900097c02 */ /* 0x000fe40008000f00 */
[----:B------:R-:W-:Y:S01]  /*1120*/  @!UP0 UIMAD.WIDE.U32 UR24, UR21, 0x8, UR16 ;  /* 0x00000008151888a5 */ /* 0x000fe2000f8e0010 */
[----:B------:R-:W-:Y:S01]  /*1130*/  ISETP.EQ.OR P6, PT, R10, UR13, P1 ;  /* 0x0000000d0a007c0c */ /* 0x000fe20008fc2670 */
[----:B------:R-:W-:Y:S02]  /*1140*/  UIADD3 UR23, UPT, UPT, UR5, 0x3, URZ ;  /* 0x0000000305177890 */ /* 0x000fe4000fffe0ff */
[----:B------:R-:W0:Y:S02]  /*1150*/  @!P2 LDG.E.64 R8, desc[UR14][R8.64] ;  /* 0x0000000e0808a981 */ /* 0x000e24000c1e1b00 */
[----:B------:R-:W-:-:S02]  /*1160*/  MOV R12, UR24 ;  /* 0x00000018000c7c02 */ /* 0x000fc40008000f00 */
[----:B--2---:R-:W-:Y:S02]  /*1170*/  MOV R13, UR25 ;  /* 0x00000019000d7c02 */ /* 0x004fe40008000f00 */
[----:B------:R-:W-:-:S04]  /*1180*/  MOV R10, UR23 ;  /* 0x00000017000a7c02 */ /* 0x000fc80008000f00 */
[----:B------:R-:W2:Y:S01]  /*1190*/  @!P3 LDG.E.64 R12, desc[UR14][R12.64] ;  /* 0x0000000e0c0cb981 */ /* 0x000ea2000c1e1b00 */
[----:B------:R-:W-:Y:S01]  /*11a0*/  VOTEU.ALL UP0, P6 ;  /* 0x0000000000ff7886 */ /* 0x000fe20003000000 */
[----:B------:R-:W-:Y:S01]  /*11b0*/  ISETP.EQ.OR P5, PT, R10, UR13, P1 ;  /* 0x0000000d0a007c0c */ /* 0x000fe20008fa2670 */
[----:B------:R-:W-:-:S03]  /*11c0*/  UIADD3 UR26, UPT, UPT, UR5, 0x4, URZ ;  /* 0x00000004051a7890 */ /* 0x000fc6000fffe0ff */
[----:B------:R-:W-:-:S03]  /*11d0*/  @!UP0 UIMAD.WIDE.U32 UR24, UR9, 0x8, UR16 ;  /* 0x00000008091888a5 */ /* 0x000fc6000f8e0010 */
[----:B------:R-:W-:-:S03]  /*11e0*/  MOV R11, UR26 ;  /* 0x0000001a000b7c02 */ /* 0x000fc60008000f00 */
[----:B-1----:R-:W-:Y:S02]  /*11f0*/  MOV R14, UR24 ;  /* 0x00000018000e7c02 */ /* 0x002fe40008000f00 */
[----:B------:R-:W-:Y:S01]  /*1200*/  MOV R15, UR25 ;  /* 0x00000019000f7c02 */ /* 0x000fe20008000f00 */
[----:B------:R-:W-:Y:S01]  /*1210*/  VOTEU.ALL UP0, P5 ;  /* 0x0000000000ff7886 */ /* 0x000fe20002800000 */
[----:B------:R-:W-:-:S04]  /*1220*/  ISETP.EQ.OR P4, PT, R11, UR13, P1 ;  /* 0x0000000d0b007c0c */ /* 0x000fc80008f82670 */
[----:B------:R-:W3:Y:S01]  /*1230*/  @!P6 LDG.E.64 R14, desc[UR14][R14.64] ;  /* 0x0000000e0e0ee981 */ /* 0x000ee2000c1e1b00 */
[----:B------:R-:W-:-:S06]  /*1240*/  @!UP0 UIMAD.WIDE.U32 UR24, UR20, 0x8, UR16 ;  /* 0x00000008141888a5 */ /* 0x000fcc000f8e0010 */
[----:B------:R-:W-:Y:S01]  /*1250*/  IMAD.U32 R10, RZ, RZ, UR24 ;  /* 0x00000018ff0a7e24 */ /* 0x000fe2000f8e00ff */
[----:B------:R-:W-:Y:S01]  /*1260*/  MOV R11, UR25 ;  /* 0x00000019000b7c02 */ /* 0x000fe20008000f00 */
[----:B------:R-:W-:Y:S01]  /*1270*/  UIADD3 UR23, UPT, UPT, UR5, 0x5, URZ ;  /* 0x0000000505177890 */ /* 0x000fe2000fffe0ff */
[----:B------:R-:W-:-:S04]  /*1280*/  VOTEU.ALL UP1, P4 ;  /* 0x0000000000ff7886 */ /* 0x000fc80002020000 */
[----:B------:R-:W4:Y:S01]  /*1290*/  @!P5 LDG.E.64 R10, desc[UR14][R10.64] ;  /* 0x0000000e0a0ad981 */ /* 0x000f22000c1e1b00 */
[----:B------:R-:W-:Y:S02]  /*12a0*/  UIADD3 UR24, UPT, UPT, UR5, 0x7, URZ ;  /* 0x0000000705187890 */ /* 0x000fe4000fffe0ff */
[----:B------:R-:W-:Y:S01]  /*12b0*/  @!UP1 UIMAD.WIDE.U32 UR26, UR12, 0x8, UR16 ;  /* 0x000000080c1a98a5 */ /* 0x000fe2000f8e0010 */
[----:B0-----:R-:W-:Y:S01]  /*12c0*/  @!P2 FADD.FTZ R18, R18, R8 ;  /* 0x000000081212a221 */ /* 0x001fe20000010000 */
[----:B------:R-:W-:-:S03]  /*12d0*/  @!P2 FADD.FTZ R19, R19, R9 ;  /* 0x000000091313a221 */ /* 0x000fc60000010000 */
[----:B--2---:R-:W-:Y:S01]  /*12e0*/  @!P3 FADD.FTZ R18, R18, R12 ;  /* 0x0000000c1212b221 */ /* 0x004fe20000010000 */
[----:B------:R-:W-:Y:S01]  /*12f0*/  MOV R12, UR23 ;  /* 0x00000017000c7c02 */ /* 0x000fe20008000f00 */
[----:B------:R-:W-:Y:S01]  /*1300*/  UIADD3 UR23, UPT, UPT, UR5, 0x6, URZ ;  /* 0x0000000605177890 */ /* 0x000fe2000fffe0ff */
[----:B------:R-:W-:Y:S02]  /*1310*/  @!P3 FADD.FTZ R19, R19, R13 ;  /* 0x0000000d1313b221 */ /* 0x000fe40000010000 */
[----:B------:R-:W-:-:S03]  /*1320*/  ISETP.EQ.OR P3, PT, R12, UR13, P1 ;  /* 0x0000000d0c007c0c */ /* 0x000fc60008f62670 */
[----:B------:R-:W-:-:S05]  /*1330*/  IMAD.U32 R12, RZ, RZ, UR23 ;  /* 0x00000017ff0c7e24 */ /* 0x000fca000f8e00ff */
[----:B------:R-:W-:Y:S02]  /*1340*/  ISETP.EQ.OR P2, PT, R12, UR13, P1 ;  /* 0x0000000d0c007c0c */ /* 0x000fe40008f42670 */
[----:B------:R-:W-:-:S03]  /*1350*/  MOV R12, UR24 ;  /* 0x00000018000c7c02 */ /* 0x000fc60008000f00 */
[----:B------:R-:W-:Y:S01]  /*1360*/  VOTEU.ALL UP0, P3 ;  /* 0x0000000000ff7886 */ /* 0x000fe20001800000 */
[----:B---3--:R-:W-:Y:S01]  /*1370*/  @!P6 FADD.FTZ R18, R18, R14 ;  /* 0x0000000e1212e221 */ /* 0x008fe20000010000 */
[----:B------:R-:W-:Y:S01]  /*1380*/  @!P6 FADD.FTZ R19, R19, R15 ;  /* 0x0000000f1313e221 */ /* 0x000fe20000010000 */
[----:B------:R-:W-:Y:S02]  /*1390*/  ISETP.EQ.OR P6, PT, R12, UR13, P1 ;  /* 0x0000000d0c007c0c */ /* 0x000fe40008fc2670 */
[----:B------:R-:W-:Y:S01]  /*13a0*/  @!UP0 UIMAD.WIDE.U32 UR24, UR11, 0x8, UR16 ;  /* 0x000000080b1888a5 */ /* 0x000fe2000f8e0010 */
[----:B------:R-:W-:Y:S02]  /*13b0*/  MOV R8, UR26 ;  /* 0x0000001a00087c02 */ /* 0x000fe40008000f00 */
[----:B------:R-:W-:Y:S01]  /*13c0*/  MOV R9, UR27 ;  /* 0x0000001b00097c02 */ /* 0x000fe20008000f00 */
[----:B------:R-:W-:Y:S02]  /*13d0*/  VOTEU.ALL UP0, P2 ;  /* 0x0000000000ff7886 */ /* 0x000fe40001000000 */
[----:B------:R-:W-:-:S02]  /*13e0*/  MOV R12, UR24 ;  /* 0x00000018000c7c02 */ /* 0x000fc40008000f00 */
[----:B------:R-:W-:Y:S01]  /*13f0*/  MOV R13, UR25 ;  /* 0x00000019000d7c02 */ /* 0x000fe20008000f00 */
[----:B------:R-:W2:Y:S01]  /*1400*/  @!P4 LDG.E.64 R8, desc[UR14][R8.64] ;  /* 0x0000000e0808c981 */ /* 0x000ea2000c1e1b00 */
[----:B------:R-:W-:Y:S01]  /*1410*/  @!UP0 UIMAD.WIDE.U32 UR24, UR10, 0x8, UR16 ;  /* 0x000000080a1888a5 */ /* 0x000fe2000f8e0010 */
[----:B------:R-:W-:-:S03]  /*1420*/  VOTEU.ALL UP0, P6 ;  /* 0x0000000000ff7886 */ /* 0x000fc60003000000 */
[----:B------:R-:W3:Y:S01]  /*1430*/  @!P3 LDG.E.64 R12, desc[UR14][R12.64] ;  /* 0x0000000e0c0cb981 */ /* 0x000ee2000c1e1b00 */
[----:B----4-:R-:W-:Y:S01]  /*1440*/  @!P5 FADD.FTZ R18, R18, R10 ;  /* 0x0000000a1212d221 */ /* 0x010fe20000010000 */
[----:B------:R-:W-:Y:S01]  /*1450*/  @!P5 FADD.FTZ R19, R19, R11 ;  /* 0x0000000b1313d221 */ /* 0x000fe20000010000 */
[----:B------:R-:W-:Y:S01]  /*1460*/  MOV R10, UR24 ;  /* 0x00000018000a7c02 */ /* 0x000fe20008000f00 */
[----:B------:R-:W-:Y:S01]  /*1470*/  IMAD.U32 R11, RZ, RZ, UR25 ;  /* 0x00000019ff0b7e24 */ /* 0x000fe2000f8e00ff */
[----:B------:R-:W-:-:S05]  /*1480*/  @!UP0 UIMAD.WIDE.U32 UR24, UR19, 0x8, UR16 ;  /* 0x00000008131888a5 */ /* 0x000fca000f8e0010 */
[----:B------:R-:W4:Y:S01]  /*1490*/  @!P2 LDG.E.64 R10, desc[UR14][R10.64] ;  /* 0x0000000e0a0aa981 */ /* 0x000f22000c1e1b00 */
[----:B------:R-:W-:Y:S02]  /*14a0*/  MOV R14, UR24 ;  /* 0x00000018000e7c02 */ /* 0x000fe40008000f00 */
[----:B------:R-:W-:-:S06]  /*14b0*/  MOV R15, UR25 ;  /* 0x00000019000f7c02 */ /* 0x000fcc0008000f00 */
[----:B------:R-:W5:Y:S01]  /*14c0*/  @!P6 LDG.E.64 R14, desc[UR14][R14.64] ;  /* 0x0000000e0e0ee981 */ /* 0x000f62000c1e1b00 */
[----:B------:R-:W-:Y:S02]  /*14d0*/  UIADD3 UR5, UPT, UPT, UR5, 0x8, URZ ;  /* 0x0000000805057890 */ /* 0x000fe4000fffe0ff */
        /* <DEDUP_REMOVED lines=13> */
[----:B------:R-:W-:Y:S02]  /*15b0*/  ISETP.NE.AND P3, PT, R28, UR5, PT ;  /* 0x000000051c007c0c */ /* 0x000fe4000bf65270 */
[----:B----4-:R-:W-:Y:S01]  /*15c0*/  @!P2 FADD.FTZ R18, R18, R10 ;  /* 0x0000000a1212a221 */ /* 0x010fe20000010000 */
[----:B------:R-:W-:-:S03]  /*15d0*/  @!P2 FADD.FTZ R19, R19, R11 ;  /* 0x0000000b1313a221 */ /* 0x000fc60000010000 */
[----:B-----5:R-:W-:Y:S01]  /*15e0*/  @!P6 FADD.FTZ R18, R18, R14 ;  /* 0x0000000e1212e221 */ /* 0x020fe20000010000 */
[----:B------:R-:W-:-:S06]  /*15f0*/  @!P6 FADD.FTZ R19, R19, R15 ;  /* 0x0000000f1313e221 */ /* 0x000fcc0000010000 */
[----:B------:R-:W-:Y:S05]  /*1600*/  @P3 BRA `(.L_x_1866) ;  /* 0xfffffff800983947 */ /* 0x000fea000383ffff */
[----:B------:R-:W-:-:S15]  /*1610*/  R2UR UR5, R28 ;  /* 0x000000001c0572ca */ /* 0x000fde00000e0000 */
.L_x_1865:
[----:B---3--:R-:W-:-:S13]  /*1620*/  LOP3.LUT P1, R8, R4, 0x7, RZ, 0xc0, !PT ;  /* 0x0000000704087812 */ /* 0x008fda000782c0ff */
[----:B------:R-:W-:Y:S05]  /*1630*/  @!P1 BRA `(.L_x_1862) ;  /* 0x0000000400889947 */ /* 0x000fea0003800000 */
[----:B------:R-:W-:-:S04]  /*1640*/  IADD3 R8, PT, PT, R8, -0x1, RZ ;  /* 0xffffffff08087810 */ /* 0x000fc80007ffe0ff */
[----:B------:R-:W-:-:S13]  /*1650*/  ISETP.GE.U32.AND P1, PT, R8, 0x3, PT ;  /* 0x000000030800780c */ /* 0x000fda0003f26070 */
[----:B------:R-:W-:Y:S05]  /*1660*/  @!P1 BRA `(.L_x_1867) ;  /* 0x0000000000c89947 */ /* 0x000fea0003800000 */
[----:B------:R-:W-:Y:S01]  /*1670*/  MOV R8, UR5 ;  /* 0x0000000500087c02 */ /* 0x000fe20008000f00 */
[----:B------:R-:W-:Y:S02]  /*1680*/  UIADD3 UR10, UPT, UPT, UR5, 0x1, URZ ;  /* 0x00000001050a7890 */ /* 0x000fe4000fffe0ff */
[----:B------:R-:W-:Y:S01]  /*1690*/  UIADD3 UR11, UPT, UPT, UR5, 0x2, URZ ;  /* 0x00000002050b7890 */ /* 0x000fe2000fffe0ff */
[----:B------:R-:W-:Y:S01]  /*16a0*/  ISETP.NE.AND P1, PT, R8, UR13, PT ;  /* 0x0000000d08007c0c */ /* 0x000fe2000bf25270 */
[----:B------:R-:W-:Y:S02]  /*16b0*/  UISETP.NE.AND UP0, UPT, UR10, UR13, UPT ;  /* 0x0000000d0a00728c */ /* 0x000fe4000bf05270 */
[----:B------:R-:W-:Y:S01]  /*16c0*/  UIADD3 UR12, UPT, UPT, UR5, 0x3, URZ ;  /* 0x00000003050c7890 */ /* 0x000fe2000fffe0ff */
[----:B------:R-:W-:Y:S01]  /*16d0*/  ISETP.NE.OR P1, PT, R16, RZ, !P1 ;  /* 0x000000ff1000720c */ /* 0x000fe20004f25670 */
[----:B------:R-:W-:Y:S02]  /*16e0*/  UISETP.NE.AND UP1, UPT, UR11, UR13, UPT ;  /* 0x0000000d0b00728c */ /* 0x000fe4000bf25270 */
[----:B------:R-:W-:Y:S01]  /*16f0*/  PLOP3.LUT P2, PT, PT, PT, UP0, 0x80, 0x8 ;  /* 0x000000000008781c */ /* 0x000fe20003f4f008 */
[----:B------:R-:W-:-:S03]  /*1700*/  UISETP.NE.AND UP0, UPT, UR12, UR13, UPT ;  /* 0x0000000d0c00728c */ /* 0x000fc6000bf05270 */
[C---:B------:R-:W-:Y:S02]  /*1710*/  ISETP.NE.OR P2, PT, R16.reuse, RZ, !P2 ;  /* 0x000000ff1000720c */ /* 0x040fe40005745670 */
[----:B------:R-:W-:Y:S02]  /*1720*/  PLOP3.LUT P3, PT, PT, PT, UP1, 0x80, 0x8 ;  /* 0x000000000008781c */ /* 0x000fe40003f6f018 */
[----:B------:R-:W-:Y:S02]  /*1730*/  PLOP3.LUT P4, PT, PT, PT, UP0, 0x80, 0x8 ;  /* 0x000000000008781c */ /* 0x000fe40003f8f008 */
[----:B------:R-:W-:Y:S01]  /*1740*/  VOTEU.ALL UP1, P1 ;  /* 0x0000000000ff7886 */ /* 0x000fe20000820000 */
[C---:B------:R-:W-:Y:S02]  /*1750*/  ISETP.NE.OR P3, PT, R16.reuse, RZ, !P3 ;  /* 0x000000ff1000720c */ /* 0x040fe40005f65670 */
[----:B------:R-:W-:Y:S02]  /*1760*/  ISETP.NE.OR P4, PT, R16, RZ, !P4 ;  /* 0x000000ff1000720c */ /* 0x000fe40006785670 */
[----:B------:R-:W-:-:S02]  /*1770*/  @!UP1 UIMAD UR8, UR5, UR18, UR6 ;  /* 0x00000012050892a4 */ /* 0x000fc4000f8e0206 */
[----:B------:R-:W-:Y:S02]  /*1780*/  VOTEU.ALL UP0, P2 ;  /* 0x0000000000ff7886 */ /* 0x000fe40001000000 */
[----:B------:R-:W-:-:S03]  /*1790*/  @!UP1 UIMAD.WIDE.U32 UR8, UR8, 0x8, UR16 ;  /* 0x00000008080898a5 */ /* 0x000fc6000f8e0010 */
[----:B------:R-:W-:Y:S02]  /*17a0*/  @!UP0 UIMAD UR10, UR10, UR18, UR6 ;  /* 0x000000120a0a82a4 */ /* 0x000fe4000f8e0206 */
[----:B------:R-:W-:Y:S01]  /*17b0*/  VOTEU.ALL UP1, P3 ;  /* 0x0000000000ff7886 */ /* 0x000fe20001820000 */
[----:B------:R-:W-:Y:S01]  /*17c0*/  IMAD.U32 R8, RZ, RZ, UR8 ;  /* 0x00000008ff087e24 */ /* 0x000fe2000f8e00ff */
[----:B------:R-:W-:Y:S01]  /*17d0*/  MOV R9, UR9 ;  /* 0x0000000900097c02 */ /* 0x000fe20008000f00 */
[----:B------:R-:W-:Y:S01]  /*17e0*/  VOTEU.ALL UP2, P4 ;  /* 0x0000000000ff7886 */ /* 0x000fe20002040000 */
[----:B------:R-:W-:Y:S02]  /*17f0*/  @!UP0 UIMAD.WIDE.U32 UR8, UR10, 0x8, UR16 ;  /* 0x000000080a0888a5 */ /* 0x000fe4000f8e0010 */
[----:B------:R-:W-:Y:S02]  /*1800*/  @!UP1 UIMAD UR11, UR11, UR18, UR6 ;  /* 0x000000120b0b92a4 */ /* 0x000fe4000f8e0206 */
[----:B------:R-:W0:Y:S01]  /*1810*/  @!P1 LDG.E.64 R8, desc[UR14][R8.64] ;  /* 0x0000000e08089981 */ /* 0x000e22000c1e1b00 */
[----:B------:R-:W-:Y:S01]  /*1820*/  @!UP2 UIMAD UR12, UR12, UR18, UR6 ;  /* 0x000000120c0ca2a4 */ /* 0x000fe2000f8e0206 */
[----:B------:R-:W-:Y:S01]  /*1830*/  MOV R10, UR8 ;  /* 0x00000008000a7c02 */ /* 0x000fe20008000f00 */
[----:B------:R-:W-:Y:S01]  /*1840*/  @!UP1 UIMAD.WIDE.U32 UR10, UR11, 0x8, UR16 ;  /* 0x000000080b0a98a5 */ /* 0x000fe2000f8e0010 */
[----:B------:R-:W-:Y:S01]  /*1850*/  MOV R11, UR9 ;  /* 0x00000009000b7c02 */ /* 0x000fe20008000f00 */
[----:B------:R-:W-:-:S04]  /*1860*/  @!UP2 UIMAD.WIDE.U32 UR8, UR12, 0x8, UR16 ;  /* 0x000000080c08a8a5 */ /* 0x000fc8000f8e0010 */
[----:B------:R-:W-:Y:S01]  /*1870*/  MOV R12, UR10 ;  /* 0x0000000a000c7c02 */ /* 0x000fe20008000f00 */
[----:B--2---:R-:W-:Y:S01]  /*1880*/  IMAD.U32 R13, RZ, RZ, UR11 ;  /* 0x0000000bff0d7e24 */ /* 0x004fe2000f8e00ff */
[----:B------:R-:W2:Y:S01]  /*1890*/  @!P2 LDG.E.64 R10, desc[UR14][R10.64] ;  /* 0x0000000e0a0aa981 */ /* 0x000ea2000c1e1b00 */
[----:B-1----:R-:W-:Y:S02]  /*18a0*/  MOV R14, UR8 ;  /* 0x00000008000e7c02 */ /* 0x002fe40008000f00 */
[----:B------:R-:W-:Y:S02]  /*18b0*/  MOV R15, UR9 ;  /* 0x00000009000f7c02 */ /* 0x000fe40008000f00 */
[----:B------:R-:W3:Y:S04]  /*18c0*/  @!P3 LDG.E.64 R12, desc[UR14][R12.64] ;  /* 0x0000000e0c0cb981 */ /* 0x000ee8000c1e1b00 */
[----:B------:R-:W4:Y:S01]  /*18d0*/  @!P4 LDG.E.64 R14, desc[UR14][R14.64] ;  /* 0x0000000e0e0ec981 */ /* 0x000f22000c1e1b00 */
[----:B0-----:R-:W-:Y:S01]  /*18e0*/  @!P1 FADD.FTZ R18, R18, R8 ;  /* 0x0000000812129221 */ /* 0x001fe20000010000 */
[----:B------:R-:W-:Y:S01]  /*18f0*/  MOV R8, UR5 ;  /* 0x0000000500087c02 */ /* 0x000fe20008000f00 */
[----:B------:R-:W-:-:S03]  /*1900*/  @!P1 FADD.FTZ R19, R19, R9 ;  /* 0x0000000913139221 */ /* 0x000fc60000010000 */
[----:B------:R-:W-:-:S04]  /*1910*/  IADD3 R8, PT, PT, R8, 0x4, RZ ;  /* 0x0000000408087810 */ /* 0x000fc80007ffe0ff */
[----:B------:R-:W-:Y:S01]  /*1920*/  R2UR UR5, R8 ;  /* 0x00000000080572ca */ /* 0x000fe200000e0000 */
[----:B--2---:R-:W-:Y:S01]  /*1930*/  @!P2 FADD.FTZ R18, R18, R10 ;  /* 0x0000000a1212a221 */ /* 0x004fe20000010000 */
[----:B------:R-:W-:-:S03]  /*1940*/  @!P2 FADD.FTZ R19, R19, R11 ;  /* 0x0000000b1313a221 */ /* 0x000fc60000010000 */
[----:B---3--:R-:W-:Y:S01]  /*1950*/  @!P3 FADD.FTZ R18, R18, R12 ;  /* 0x0000000c1212b221 */ /* 0x008fe20000010000 */
[----:B------:R-:W-:-:S03]  /*1960*/  @!P3 FADD.FTZ R19, R19, R13 ;  /* 0x0000000d1313b221 */ /* 0x000fc60000010000 */
[----:B----4-:R-:W-:Y:S01]  /*1970*/  @!P4 FADD.FTZ R18, R18, R14 ;  /* 0x0000000e1212c221 */ /* 0x010fe20000010000 */
[----:B------:R-:W-:-:S07]  /*1980*/  @!P4 FADD.FTZ R19, R19, R15 ;  /* 0x0000000f1313c221 */ /* 0x000fce0000010000 */
.L_x_1867:
[----:B------:R-:W-:-:S13]  /*1990*/  LOP3.LUT P1, R8, R4, 0x3, RZ, 0xc0, !PT ;  /* 0x0000000304087812 */ /* 0x000fda000782c0ff */
[----:B------:R-:W-:Y:S05]  /*19a0*/  @!P1 BRA `(.L_x_1862) ;  /* 0x0000000000ac9947 */ /* 0x000fea0003800000 */
[----:B------:R-:W-:-:S13]  /*19b0*/  ISETP.NE.AND P1, PT, R8, 0x1, PT ;  /* 0x000000010800780c */ /* 0x000fda0003f25270 */
[----:B------:R-:W-:Y:S05]  /*19c0*/  @!P1 BRA `(.L_x_1868) ;  /* 0x0000000000689947 */ /* 0x000fea0003800000 */
[----:B------:R-:W-:Y:S02]  /*19d0*/  UIADD3 UR8, UPT, UPT, UR5, 0x1, URZ ;  /* 0x0000000105087890 */ /* 0x000fe4000fffe0ff */
[----:B------:R-:W-:Y:S02]  /*19e0*/  IMAD.U32 R8, RZ, RZ, UR5 ;  /* 0x00000005ff087e24 */ /* 0x000fe4000f8e00ff */
[----:B------:R-:W-:-:S03]  /*19f0*/  UISETP.NE.AND UP0, UPT, UR8, UR13, UPT ;  /* 0x0000000d0800728c */ /* 0x000fc6000bf05270 */
[----:B------:R-:W-:-:S03]  /*1a00*/  ISETP.NE.AND P1, PT, R8, UR13, PT ;  /* 0x0000000d08007c0c */ /* 0x000fc6000bf25270 */
[----:B------:R-:W-:Y:S02]  /*1a10*/  PLOP3.LUT P3, PT, PT, PT, UP0, 0x80, 0x8 ;  /* 0x000000000008781c */ /* 0x000fe40003f6f008 */
[C---:B------:R-:W-:Y:S02]  /*1a20*/  ISETP.NE.OR P2, PT, R16.reuse, RZ, !P1 ;  /* 0x000000ff1000720c */ /* 0x040fe40004f45670 */
[----:B------:R-:W-:-:S11]  /*1a30*/  ISETP.NE.OR P1, PT, R16, RZ, !P3 ;  /* 0x000000ff1000720c */ /* 0x000fd60005f25670 */
[----:B------:R-:W-:Y:S02]  /*1a40*/  VOTEU.ALL UP0, P2 ;  /* 0x0000000000ff7886 */ /* 0x000fe40001000000 */
[----:B------:R-:W-:-:S03]  /*1a50*/  VOTEU.ALL UP1, P1 ;  /* 0x0000000000ff7886 */ /* 0x000fc60000820000 */
[----:B------:R-:W-:Y:S02]  /*1a60*/  @!UP0 UIMAD UR10, UR5, UR18, UR6 ;  /* 0x00000012050a82a4 */ /* 0x000fe4000f8e0206 */
[----:B------:R-:W-:Y:S02]  /*1a70*/  @!UP1 UIMAD UR8, UR8, UR18, UR6 ;  /* 0x00000012080892a4 */ /* 0x000fe4000f8e0206 */
[----:B------:R-:W-:Y:S02]  /*1a80*/  @!UP0 UIMAD.WIDE.U32 UR10, UR10, 0x8, UR16 ;  /* 0x000000080a0a88a5 */ /* 0x000fe4000f8e0010 */
[----:B------:R-:W-:-:S04]  /*1a90*/  @!UP1 UIMAD.WIDE.U32 UR8, UR8, 0x8, UR16 ;  /* 0x00000008080898a5 */ /* 0x000fc8000f8e0010 */
[----:B------:R-:W-:Y:S02]  /*1aa0*/  MOV R8, UR10 ;  /* 0x0000000a00087c02 */ /* 0x000fe40008000f00 */
[----:B------:R-:W-:Y:S02]  /*1ab0*/  MOV R9, UR11 ;  /* 0x0000000b00097c02 */ /* 0x000fe40008000f00 */
[----:B------:R-:W-:Y:S02]  /*1ac0*/  MOV R10, UR8 ;  /* 0x00000008000a7c02 */ /* 0x000fe40008000f00 */
[----:B------:R-:W-:Y:S02]  /*1ad0*/  MOV R11, UR9 ;  /* 0x00000009000b7c02 */ /* 0x000fe40008000f00 */
[----:B------:R-:W0:Y:S04]  /*1ae0*/  @!P2 LDG.E.64 R8, desc[UR14][R8.64] ;  /* 0x0000000e0808a981 */ /* 0x000e28000c1e1b00 */
[----:B------:R-:W3:Y:S01]  /*1af0*/  @!P1 LDG.E.64 R10, desc[UR14][R10.64] ;  /* 0x0000000e0a0a9981 */ /* 0x000ee2000c1e1b00 */
[----:B------:R-:W-:-:S05]  /*1b00*/  MOV R12, UR5 ;  /* 0x00000005000c7c02 */ /* 0x000fca0008000f00 */
[----:B------:R-:W-:-:S05]  /*1b10*/  VIADD R12, R12, 0x2 ;  /* 0x000000020c0c7836 */ /* 0x000fca0000000000 */
[----:B------:R-:W-:Y:S01]  /*1b20*/  R2UR UR5, R12 ;  /* 0x000000000c0572ca */ /* 0x000fe200000e0000 */
[----:B0-----:R-:W-:Y:S01]  /*1b30*/  @!P2 FADD.FTZ R18, R18, R8 ;  /* 0x000000081212a221 */ /* 0x001fe20000010000 */
[----:B------:R-:W-:-:S03]  /*1b40*/  @!P2 FADD.FTZ R19, R19, R9 ;  /* 0x000000091313a221 */ /* 0x000fc60000010000 */
[----:B---3--:R-:W-:Y:S01]  /*1b50*/  @!P1 FADD.FTZ R18, R18, R10 ;  /* 0x0000000a12129221 */ /* 0x008fe20000010000 */
[----:B------:R-:W-:-:S09]  /*1b60*/  @!P1 FADD.FTZ R19, R19, R11 ;  /* 0x0000000b13139221 */ /* 0x000fd20000010000 */
.L_x_1868:
[----:B------:R-:W-:Y:S01]  /*1b70*/  MOV R8, UR5 ;  /* 0x0000000500087c02 */ /* 0x000fe20008000f00 */
[----:B------:R-:W-:Y:S03]  /*1b80*/  BSSY.RECONVERGENT B0, `(.L_x_1862) ;  /* 0x000000d000007945 */ /* 0x000fe60003800200 */
[----:B------:R-:W-:Y:S02]  /*1b90*/  ISETP.NE.AND P1, PT, R8, UR13, PT ;  /* 0x0000000d08007c0c */ /* 0x000fe4000bf25270 */
[----:B------:R-:W-:Y:S02]  /*1ba0*/  LOP3.LUT R8, R4, 0x1, RZ, 0xc0, !PT ;  /* 0x0000000104087812 */ /* 0x000fe400078ec0ff */
[----:B------:R-:W-:-:S04]  /*1bb0*/  ISETP.NE.OR P1, PT, R16, RZ, !P1 ;  /* 0x000000ff1000720c */ /* 0x000fc80004f25670 */
[----:B------:R-:W-:-:S13]  /*1bc0*/  ISETP.NE.U32.OR P1, PT, R8, 0x1, P1 ;  /* 0x000000010800780c */ /* 0x000fda0000f25470 */
[----:B------:R-:W-:Y:S05]  /*1bd0*/  @P1 BRA `(.L_x_1869) ;  /* 0x00000000001c1947 */ /* 0x000fea0003800000 */
[----:B------:R-:W-:Y:S01]  /*1be0*/  UIMAD UR8, UR18, UR5, UR6 ;  /* 0x00000005120872a4 */ /* 0x000fe2000f8e0206 */
[----:B------:R-:W-:-:S05]  /*1bf0*/  HFMA2 R9, -RZ, RZ, 0, 4.76837158203125e-07 ;  /* 0x00000008ff097431 */ /* 0x000fca00000001ff */
[----:B------:R-:W-:-:S05]  /*1c00*/  MOV R8, UR8 ;  /* 0x0000000800087c02 */ /* 0x000fca0008000f00 */
[----:B------:R-:W-:-:S06]  /*1c10*/  IMAD.WIDE.U32 R8, R8, R9, UR16 ;  /* 0x0000001008087e25 */ /* 0x000fcc000f8e0009 */
[----:B------:R-:W0:Y:S02]  /*1c20*/  LDG.E.64 R8, desc[UR14][R8.64] ;  /* 0x0000000e08087981 */ /* 0x000e24000c1e1b00 */
[----:B0-----:R-:W-:Y:S01]  /*1c30*/  FADD.FTZ R18, R18, R8 ;  /* 0x0000000812127221 */ /* 0x001fe20000010000 */
[----:B------:R-:W-:-:S07]  /*1c40*/  FADD.FTZ R19, R19, R9 ;  /* 0x0000000913137221 */ /* 0x000fce0000010000 */
.L_x_1869:
[----:B------:R-:W-:Y:S05]  /*1c50*/  BSYNC.RECONVERGENT B0 ;  /* 0x0000000000007941 */ /* 0x000fea0003800200 */
.L_x_1862:
[----:B------:R-:W4:Y:S01]  /*1c60*/  S2UR UR8, SR_CgaCtaId ;  /* 0x00000000000879c3 */ /* 0x000f220000008800 */
[----:B------:R-:W1:Y:S01]  /*1c70*/  LDCU UR9, c[0x0][0x414] ;  /* 0x00008280ff0977ac */ /* 0x000e620008000800 */
[----:B------:R-:W-:Y:S02]  /*1c80*/  ISETP.NE.AND P1, PT, R16, RZ, PT ;  /* 0x000000ff1000720c */ /* 0x000fe40003f25270 */
[----:B------:R-:W-:Y:S01]  /*1c90*/  MOV R15, UR7 ;  /* 0x00000007000f7c02 */ /* 0x000fe20008000f00 */
[----:B------:R-:W-:Y:S01]  /*1ca0*/  UMOV UR5, 0x400 ;  /* 0x0000040000057882 */ /* 0x000fe20000000000 */
[----:B------:R-:W-:Y:S02]  /*1cb0*/  LOP3.LUT R28, R20, 0xffff, RZ, 0xc0, !PT ;  /* 0x0000ffff141c7812 */ /* 0x000fe400078ec0ff */
[----:B--2---:R-:W2:Y:S02]  /*1cc0*/  @P0 LDC.64 R12, c[0x0][0x388] ;  /* 0x0000e200ff0c0b82 */ /* 0x004ea40000000a00 */
[----:B------:R-:W-:-:S06]  /*1cd0*/  IADD3 R23, PT, PT, R23, R28, RZ ;  /* 0x0000001c17177210 */ /* 0x000fcc0007ffe0ff */
[----:B------:R-:W0:Y:S01]  /*1ce0*/  LDC.64 R10, c[0x0][0x398] ;  /* 0x0000e600ff0a7b82 */ /* 0x000e220000000a00 */
[----:B-1----:R-:W-:Y:S01]  /*1cf0*/  @P0 FMUL.FTZ R14, R18, UR9 ;  /* 0x00000009120e0c20 */ /* 0x002fe20008410000 */
[----:B----4-:R-:W-:-:S06]  /*1d00*/  ULEA UR5, UR8, UR5, 0x18 ;  /* 0x0000000508057291 */ /* 0x010fcc000f8ec0ff */
[----:B---3--:R-:W1:Y:S01]  /*1d10*/  LDC.64 R8, c[0x0][0x3a0] ;  /* 0x0000e800ff087b82 */ /* 0x008e620000000a00 */
[----:B--2---:R-:W-:-:S04]  /*1d20*/  @P0 IMAD.WIDE R12, R15, 0x8, R12 ;  /* 0x000000080f0c0825 */ /* 0x004fc800078e020c */
[----:B------:R-:W-:Y:S01]  /*1d30*/  @P0 FMUL.FTZ R15, R19, UR9 ;  /* 0x00000009130f0c20 */ /* 0x000fe20008410000 */
[----:B------:R1:W-:Y:S04]  /*1d40*/  @!P1 STS.64 [UR5+0xc0], R18 ;  /* 0x0000c012ff009988 */ /* 0x0003e80008000a05 */
[----:B------:R-:W-:Y:S01]  /*1d50*/  @P0 STG.E.64 desc[UR14][R12.64], R14 ;  /* 0x0000000e0c000986 */ /* 0x000fe2000c101b0e */
[C---:B0-----:R-:W-:Y:S01]  /*1d60*/  IMAD.WIDE R10, R23.reuse, 0x4, R10 ;  /* 0x00000004170a7825 */ /* 0x041fe200078e020a */
[----:B------:R-:W-:Y:S03]  /*1d70*/  BAR.SYNC.DEFER_BLOCKING 0x0 ;  /* 0x0000000000007b1d */ /* 0x000fe60000010000 */
[----:B-1----:R-:W-:-:S03]  /*1d80*/  IMAD.WIDE R18, R23, 0x4, R8 ;  /* 0x0000000417127825 */ /* 0x002fc600078e0208 */
[----:B------:R-:W0:Y:S01]  /*1d90*/  LDS.64 R12, [UR5+0xc0] ;  /* 0x0000c005ff0c7984 */ /* 0x000e220008000a00 */
[----:B------:R-:W1:Y:S03]  /*1da0*/  LDCU.U8 UR5, c[0x0][0x3fc] ;  /* 0x00007f80ff0577ac */ /* 0x000e660008000000 */
[----:B------:R-:W5:Y:S04]  /*1db0*/  LDG.E.64 R8, desc[UR14][R10.64] ;  /* 0x0000000e0a087981 */ /* 0x000f68000c1e1b00 */
[----:B------:R2:W5:Y:S01]  /*1dc0*/  LDG.E.64 R10, desc[UR14][R18.64] ;  /* 0x0000000e120a7981 */ /* 0x000562000c1e1b00 */
[----:B------:R-:W-:Y:S01]  /*1dd0*/  BSSY.RECONVERGENT B0, `(.L_x_1870) ;  /* 0x0000079000007945 */ /* 0x000fe20003800200 */
[----:B-1----:R-:W-:Y:S01]  /*1de0*/  UISETP.NE.AND UP0, UPT, UR5, URZ, UPT ;  /* 0x000000ff0500728c */ /* 0x002fe2000bf05270 */
[----:B0-----:R-:W-:-:S04]  /*1df0*/  FMUL.FTZ R23, R12, UR9 ;  /* 0x000000090c177c20 */ /* 0x001fc80008410000 */
[----:B------:R-:W-:-:S04]  /*1e00*/  FMUL.FTZ R29, R23, R23 ;  /* 0x00000017171d7220 */ /* 0x000fc80000410000 */
[----:B------:R-:W-:-:S05]  /*1e10*/  FFMA.FTZ R29, R13, UR9, -R29 ;  /* 0x000000090d1d7c23 */ /* 0x000fca000801081d */
[----:B------:R-:W-:-:S13]  /*1e20*/  FSETP.GTU.FTZ.AND P1, PT, R29, RZ, PT ;  /* 0x000000ff1d00720b */ /* 0x000fda0003f3c000 */
[----:B--2---:R-:W0:Y:S02]  /*1e30*/  @P1 LDC R18, c[0x0][0x3a8] ;  /* 0x0000ea00ff121b82 */ /* 0x004e240000000800 */
[----:B0-----:R-:W-:Y:S01]  /*1e40*/  @P1 FADD.FTZ R12, R29, R18 ;  /* 0x000000121d0c1221 */ /* 0x001fe20000010000 */
[----:B------:R-:W-:-:S06]  /*1e50*/  IMAD.MOV.U32 R29, RZ, RZ, 0x3f800000 ;  /* 0x3f800000ff1d7424 */ /* 0x000fcc00078e00ff */
[----:B------:R0:W1:Y:S01]  /*1e60*/  @P1 MUFU.RSQ R29, R12 ;  /* 0x0000000c001d1308 */ /* 0x0000620000001400 */
[----:B------:R-:W-:Y:S05]  /*1e70*/  BRA.U UP0, `(.L_x_1871) ;  /* 0x0000000100b47547 */ /* 0x000fea000b800000 */
[----:B------:R-:W2:Y:S01]  /*1e80*/  LDCU.64 UR10, c[0x0][0x3e8] ;  /* 0x00007d00ff0a77ac */ /* 0x000ea20008000a00 */
[----:B------:R-:W-:Y:S01]  /*1e90*/  BSSY.RECONVERGENT B1, `(.L_x_1872) ;  /* 0x0000018000017945 */ /* 0x000fe20003800200 */
[----:B--2---:R-:W-:Y:S02]  /*1ea0*/  ISETP.GE.U32.AND P1, PT, R22, UR10, PT ;  /* 0x0000000a16007c0c */ /* 0x004fe4000bf26070 */
[----:B------:R-:W-:Y:S02]  /*1eb0*/  ISETP.GE.U32.AND P2, PT, R21, UR10, PT ;  /* 0x0000000a15007c0c */ /* 0x000fe4000bf46070 */
[----:B------:R-:W-:Y:S02]  /*1ec0*/  ISETP.GE.AND.EX P1, PT, R17, UR11, PT, P1 ;  /* 0x0000000b11007c0c */ /* 0x000fe4000bf26310 */
[----:B------:R-:W-:-:S11]  /*1ed0*/  ISETP.GE.AND.EX P2, PT, R7, UR11, PT, P2 ;  /* 0x0000000b07007c0c */ /* 0x000fd6000bf46320 */
[----:B------:R-:W-:Y:S05]  /*1ee0*/  @P1 BRA `(.L_x_1873) ;  /* 0x0000000000481947 */ /* 0x000fea0003800000 */
[----:B------:R-:W2:Y:S01]  /*1ef0*/  LDCU.64 UR16, c[0x0][0x3e0] ;  /* 0x00007c00ff1077ac */ /* 0x000ea20008000a00 */
[--C-:B------:R-:W-:Y:S01]  /*1f00*/  FADD.FTZ R14, R3, -R23.reuse ;  /* 0x80000017030e7221 */ /* 0x100fe20000010000 */
[----:B0-----:R-:W-:Y:S01]  /*1f10*/  MOV R12, R24 ;  /* 0x00000018000c7202 */ /* 0x001fe20000000f00 */
[----:B------:R-:W-:Y:S01]  /*1f20*/  FADD.FTZ R0, R0, -R23 ;  /* 0x8000001700007221 */ /* 0x000fe20000010000 */
[----:B------:R-:W0:Y:S01]  /*1f30*/  LDCU.64 UR8, c[0x0][0x380] ;  /* 0x00007000ff0877ac */ /* 0x000e220008000a00 */
[----:B------:R-:W-:Y:S01]  /*1f40*/  MOV R13, R27 ;  /* 0x0000001b000d7202 */ /* 0x000fe20000000f00 */
[-C--:B-1----:R-:W-:Y:S01]  /*1f50*/  FMUL.FTZ R15, R14, R29.reuse ;  /* 0x0000001d0e0f7220 */ /* 0x082fe20000410000 */
[----:B------:R-:W-:-:S03]  /*1f60*/  FMUL.FTZ R14, R0, R29 ;  /* 0x0000001d000e7220 */ /* 0x000fc60000410000 */
[----:B-----5:R-:W-:Y:S01]  /*1f70*/  FFMA.FTZ R0, R8, R15, R10 ;  /* 0x0000000f08007223 */ /* 0x020fe2000001000a */
[----:B------:R-:W-:Y:S01]  /*1f80*/  FFMA.FTZ R19, R9, R14, R11 ;  /* 0x0000000e09137223 */ /* 0x000fe2000001000b */
[----:B--2---:R-:W-:Y:S02]  /*1f90*/  IMAD R3, R17, UR16, RZ ;  /* 0x0000001011037c24 */ /* 0x004fe4000f8e02ff */
[----:B------:R-:W-:-:S04]  /*1fa0*/  IMAD.WIDE.U32 R12, R22, UR16, R12 ;  /* 0x00000010160c7c25 */ /* 0x000fc8000f8e000c */
[----:B------:R-:W-:Y:S01]  /*1fb0*/  IMAD R3, R22, UR17, R3 ;  /* 0x0000001116037c24 */ /* 0x000fe2000f8e0203 */
[----:B0-----:R-:W-:-:S04]  /*1fc0*/  LEA R14, P1, R12, UR8, 0x1 ;  /* 0x000000080c0e7c11 */ /* 0x001fc8000f8208ff */
[----:B------:R-:W-:-:S04]  /*1fd0*/  IADD3 R3, PT, PT, R13, R3, RZ ;  /* 0x000000030d037210 */ /* 0x000fc80007ffe0ff */
[----:B------:R-:W-:Y:S02]  /*1fe0*/  LEA.HI.X R15, R12, UR9, R3, 0x1, P1 ;  /* 0x000000090c0f7c11 */ /* 0x000fe400088f0c03 */
[----:B------:R-:W-:-:S05]  /*1ff0*/  F2FP.BF16.F32.PACK_AB R3, R19, R0 ;  /* 0x000000001303723e */ /* 0x000fca00000010ff */
[----:B------:R2:W-:Y:S02]  /*2000*/  STG.E desc[UR14][R14.64], R3 ;  /* 0x000000030e007986 */ /* 0x0005e4000c10190e */
.L_x_1873:
[----:B------:R-:W-:Y:S05]  /*2010*/  BSYNC.RECONVERGENT B1 ;  /* 0x0000000000017941 */ /* 0x000fea0003800200 */
.L_x_1872:
[----:B------:R-:W-:Y:S05]  /*2020*/  @P2 BRA `(.L_x_1874) ;  /* 0x00000004004c2947 */ /* 0x000fea0003800000 */
[----:B------:R-:W0:Y:S01]  /*2030*/  LDCU.64 UR8, c[0x0][0x3e0] ;  /* 0x00007c00ff0877ac */ /* 0x000e220008000a00 */
[----:B------:R-:W-:Y:S01]  /*2040*/  MOV R25, R27 ;  /* 0x0000001b00197202 */ /* 0x000fe20000000f00 */
[--C-:B------:R-:W-:Y:S01]  /*2050*/  FADD.FTZ R0, R5, -R23.reuse ;  /* 0x8000001705007221 */ /* 0x100fe20000010000 */
[----:B------:R-:W-:Y:S01]  /*2060*/  FADD.FTZ R2, R2, -R23 ;  /* 0x8000001702027221 */ /* 0x000fe20000010000 */
[----:B------:R-:W3:Y:S02]  /*2070*/  LDCU.64 UR10, c[0x0][0x380] ;  /* 0x00007000ff0a77ac */ /* 0x000ee40008000a00 */
[-C--:B-12---:R-:W-:Y:S01]  /*2080*/  FMUL.FTZ R3, R0, R29.reuse ;  /* 0x0000001d00037220 */ /* 0x086fe20000410000 */
[----:B------:R-:W-:-:S03]  /*2090*/  FMUL.FTZ R2, R2, R29 ;  /* 0x0000001d02027220 */ /* 0x000fc60000410000 */
[----:B-----5:R-:W-:Y:S01]  /*20a0*/  FFMA.FTZ R5, R8, R3, R10 ;  /* 0x0000000308057223 */ /* 0x020fe2000001000a */
[----:B------:R-:W-:-:S05]  /*20b0*/  FFMA.FTZ R0, R9, R2, R11 ;  /* 0x0000000209007223 */ /* 0x000fca000001000b */
[----:B------:R-:W-:Y:S01]  /*20c0*/  F2FP.BF16.F32.PACK_AB R5, R0, R5 ;  /* 0x000000050005723e */ /* 0x000fe200000010ff */
[----:B0-----:R-:W-:Y:S02]  /*20d0*/  IMAD R12, R7, UR8, RZ ;  /* 0x00000008070c7c24 */ /* 0x001fe4000f8e02ff */
[----:B------:R-:W-:-:S04]  /*20e0*/  IMAD.WIDE.U32 R24, R21, UR8, R24 ;  /* 0x0000000815187c25 */ /* 0x000fc8000f8e0018 */
[----:B------:R-:W-:Y:S01]  /*20f0*/  IMAD R13, R21, UR9, R12 ;  /* 0x00000009150d7c24 */ /* 0x000fe2000f8e020c */
[----:B---3--:R-:W-:-:S04]  /*2100*/  LEA R2, P1, R24, UR10, 0x1 ;  /* 0x0000000a18027c11 */ /* 0x008fc8000f8208ff */
[----:B------:R-:W-:-:S04]  /*2110*/  IADD3 R13, PT, PT, R25, R13, RZ ;  /* 0x0000000d190d7210 */ /* 0x000fc80007ffe0ff */
[----:B------:R-:W-:-:S05]  /*2120*/  LEA.HI.X R3, R24, UR11, R13, 0x1, P1 ;  /* 0x0000000b18037c11 */ /* 0x000fca00088f0c0d */
[----:B------:R3:W-:Y:S01]  /*2130*/  STG.E desc[UR14][R2.64], R5 ;  /* 0x0000000502007986 */ /* 0x0007e2000c10190e */
[----:B------:R-:W-:Y:S05]  /*2140*/  BRA `(.L_x_1874) ;  /* 0x0000000400047947 */ /* 0x000fea0003800000 */
.L_x_1871:
[----:B------:R-:W2:Y:S01]  /*2150*/  LDCU.64 UR8, c[0x0][0x3e8] ;  /* 0x00007d00ff0877ac */ /* 0x000ea20008000a00 */
[----:B------:R-:W-:Y:S01]  /*2160*/  BSSY.RECONVERGENT B1, `(.L_x_1875) ;  /* 0x0000022000017945 */ /* 0x000fe20003800200 */
[----:B--2---:R-:W-:Y:S02]  /*2170*/  ISETP.GE.U32.AND P1, PT, R22, UR8, PT ;  /* 0x0000000816007c0c */ /* 0x004fe4000bf26070 */
[----:B------:R-:W-:Y:S02]  /*2180*/  ISETP.GE.U32.AND P2, PT, R21, UR8, PT ;  /* 0x0000000815007c0c */ /* 0x000fe4000bf46070 */
[----:B------:R-:W-:Y:S02]  /*2190*/  ISETP.GE.AND.EX P1, PT, R17, UR9, PT, P1 ;  /* 0x0000000911007c0c */ /* 0x000fe4000bf26310 */
[----:B------:R-:W-:-:S11]  /*21a0*/  ISETP.GE.AND.EX P2, PT, R7, UR9, PT, P2 ;  /* 0x0000000907007c0c */ /* 0x000fd6000bf46320 */
[----:B------:R-:W-:Y:S05]  /*21b0*/  @P1 BRA `(.L_x_1876) ;  /* 0x0000000000701947 */ /* 0x000fea0003800000 */
[--C-:B0-----:R-:W-:Y:S01]  /*21c0*/  FADD.FTZ R12, R3, -R23.reuse ;  /* 0x80000017030c7221 */ /* 0x101fe20000010000 */
[----:B------:R-:W-:Y:S01]  /*21d0*/  FADD.FTZ R0, R0, -R23 ;  /* 0x8000001700007221 */ /* 0x000fe20000010000 */
[----:B------:R-:W0:Y:S01]  /*21e0*/  LDCU.64 UR10, c[0x0][0x3e0] ;  /* 0x00007c00ff0a77ac */ /* 0x000e220008000a00 */
[----:B------:R-:W-:Y:S01]  /*21f0*/  MOV R15, R27 ;  /* 0x0000001b000f7202 */ /* 0x000fe20000000f00 */
[-C--:B-1----:R-:W-:Y:S01]  /*2200*/  FMUL.FTZ R13, R12, R29.reuse ;  /* 0x0000001d0c0d7220 */ /* 0x082fe20000410000 */
[----:B------:R-:W-:Y:S01]  /*2210*/  FMUL.FTZ R0, R0, R29 ;  /* 0x0000001d00007220 */ /* 0x000fe20000410000 */
[----:B------:R-:W1:Y:S02]  /*2220*/  LDCU.64 UR16, c[0x0][0x380] ;  /* 0x00007000ff1077ac */ /* 0x000e640008000a00 */
[----:B-----5:R-:W-:Y:S01]  /*2230*/  FFMA.FTZ R13, R8, R13, R10 ;  /* 0x0000000d080d7223 */ /* 0x020fe2000001000a */
[----:B------:R-:W-:-:S03]  /*2240*/  FFMA.FTZ R3, R9, R0, R11 ;  /* 0x0000000009037223 */ /* 0x000fc6000001000b */
[----:B------:R-:W-:Y:S01]  /*2250*/  FMUL.FTZ R14, R13, -1.4426950216293334961 ;  /* 0xbfb8aa3b0d0e7820 */ /* 0x000fe20000410000 */
[----:B------:R-:W-:-:S05]  /*2260*/  FMUL.FTZ R19, R3, -1.4426950216293334961 ;  /* 0xbfb8aa3b03137820 */ /* 0x000fca0000410000 */
[----:B------:R-:W2:Y:S04]  /*2270*/  MUFU.EX2 R14, R14 ;  /* 0x0000000e000e7308 */ /* 0x000ea80000000800 */
[----:B------:R-:W3:Y:S01]  /*2280*/  MUFU.EX2 R19, R19 ;  /* 0x0000001300137308 */ /* 0x000ee20000000800 */
[----:B--2---:R-:W-:Y:S01]  /*2290*/  FADD.FTZ R18, R14, 1 ;  /* 0x3f8000000e127421 */ /* 0x004fe20000010000 */
[----:B------:R-:W-:-:S03]  /*22a0*/  IMAD.MOV.U32 R14, RZ, RZ, R24 ;  /* 0x000000ffff0e7224 */ /* 0x000fc600078e0018 */
[----:B------:R-:W2:Y:S01]  /*22b0*/  MUFU.RCP R0, R18 ;  /* 0x0000001200007308 */ /* 0x000ea20000001000 */
[----:B---3--:R-:W-:Y:S01]  /*22c0*/  FADD.FTZ R19, R19, 1 ;  /* 0x3f80000013137421 */ /* 0x008fe20000010000 */
[----:B0-----:R-:W-:-:S06]  /*22d0*/  IMAD.WIDE.U32 R14, R22, UR10, R14 ;  /* 0x0000000a160e7c25 */ /* 0x001fcc000f8e000e */
[----:B------:R-:W0:Y:S01]  /*22e0*/  MUFU.RCP R12, R19 ;  /* 0x00000013000c7308 */ /* 0x000e220000001000 */
[----:B--2---:R-:W-:Y:S01]  /*22f0*/  FMUL.FTZ R0, R13, R0 ;  /* 0x000000000d007220 */ /* 0x004fe20000410000 */
[----:B------:R-:W-:-:S04]  /*2300*/  IMAD R13, R17, UR10, RZ ;  /* 0x0000000a110d7c24 */ /* 0x000fc8000f8e02ff */
[----:B------:R-:W-:Y:S02]  /*2310*/  IMAD R13, R22, UR11, R13 ;  /* 0x0000000b160d7c24 */ /* 0x000fe4000f8e020d */
[----:B0-----:R-:W-:Y:S01]  /*2320*/  FMUL.FTZ R3, R3, R12 ;  /* 0x0000000c03037220 */ /* 0x001fe20000410000 */
[C---:B-1----:R-:W-:Y:S02]  /*2330*/  LEA R12, P1, R14.reuse, UR16, 0x1 ;  /* 0x000000100e0c7c11 */ /* 0x042fe4000f8208ff */
[----:B------:R-:W-:Y:S02]  /*2340*/  IADD3 R13, PT, PT, R15, R13, RZ ;  /* 0x0000000d0f0d7210 */ /* 0x000fe40007ffe0ff */
[----:B------:R-:W-:Y:S02]  /*2350*/  F2FP.BF16.F32.PACK_AB R3, R3, R0 ;  /* 0x000000000303723e */ /* 0x000fe400000010ff */
[----:B------:R-:W-:-:S05]  /*2360*/  LEA.HI.X R13, R14, UR17, R13, 0x1, P1 ;  /* 0x000000110e0d7c11 */ /* 0x000fca00088f0c0d */
[----:B------:R2:W-:Y:S02]  /*2370*/  STG.E desc[UR14][R12.64], R3 ;  /* 0x000000030c007986 */ /* 0x0005e4000c10190e */
.L_x_1876:
[----:B------:R-:W-:Y:S05]  /*2380*/  BSYNC.RECONVERGENT B1 ;  /* 0x0000000000017941 */ /* 0x000fea0003800200 */
.L_x_1875:
[----:B------:R-:W-:Y:S05]  /*2390*/  @P2 BRA `(.L_x_1874) ;  /* 0x0000000000702947 */ /* 0x000fea0003800000 */
[--C-:B------:R-:W-:Y:S01]  /*23a0*/  FADD.FTZ R0, R5, -R23.reuse ;  /* 0x8000001705007221 */ /* 0x100fe20000010000 */
[----:B------:R-:W-:Y:S01]  /*23b0*/  FADD.FTZ R2, R2, -R23 ;  /* 0x8000001702027221 */ /* 0x000fe20000010000 */
[----:B------:R-:W3:Y:S02]  /*23c0*/  LDCU.64 UR8, c[0x0][0x3e0] ;  /* 0x00007c00ff0877ac */ /* 0x000ee40008000a00 */
[-C--:B-12---:R-:W-:Y:S01]  /*23d0*/  FMUL.FTZ R3, R0, R29.reuse ;  /* 0x0000001d00037220 */ /* 0x086fe20000410000 */
[----:B------:R-:W-:Y:S01]  /*23e0*/  FMUL.FTZ R2, R2, R29 ;  /* 0x0000001d02027220 */ /* 0x000fe20000410000 */
[----:B------:R-:W1:Y:S02]  /*23f0*/  LDCU.64 UR10, c[0x0][0x380] ;  /* 0x00007000ff0a77ac */ /* 0x000e640008000a00 */
[----:B-----5:R-:W-:Y:S01]  /*2400*/  FFMA.FTZ R8, R8, R3, R10 ;  /* 0x0000000308087223 */ /* 0x020fe2000001000a */
[----:B------:R-:W-:Y:S01]  /*2410*/  FFMA.FTZ R9, R9, R2, R11 ;  /* 0x0000000209097223 */ /* 0x000fe2000001000b */
[----:B------:R-:W-:-:S02]  /*2420*/  MOV R2, R24 ;  /* 0x0000001800027202 */ /* 0x000fc40000000f00 */
[----:B------:R-:W-:Y:S01]  /*2430*/  FMUL.FTZ R0, R8, -1.4426950216293334961 ;  /* 0xbfb8aa3b08007820 */ /* 0x000fe20000410000 */
[----:B------:R-:W-:Y:S01]  /*2440*/  FMUL.FTZ R10, R9, -1.4426950216293334961 ;  /* 0xbfb8aa3b090a7820 */ /* 0x000fe20000410000 */
[----:B------:R-:W-:-:S04]  /*2450*/  MOV R3, R27 ;  /* 0x0000001b00037202 */ /* 0x000fc80000000f00 */
[----:B------:R-:W2:Y:S01]  /*2460*/  MUFU.EX2 R0, R0 ;  /* 0x0000000000007308 */ /* 0x000ea20000000800 */
[----:B---3--:R-:W-:-:S03]  /*2470*/  IMAD R14, R7, UR8, RZ ;  /* 0x00000008070e7c24 */ /* 0x008fc6000f8e02ff */
[----:B------:R-:W3:Y:S01]  /*2480*/  MUFU.EX2 R10, R10 ;  /* 0x0000000a000a7308 */ /* 0x000ee20000000800 */
[----:B------:R-:W-:-:S04]  /*2490*/  IMAD.WIDE.U32 R2, R21, UR8, R2 ;  /* 0x0000000815027c25 */ /* 0x000fc8000f8e0002 */
[----:B------:R-:W-:Y:S02]  /*24a0*/  IMAD R15, R21, UR9, R14 ;  /* 0x00000009150f7c24 */ /* 0x000fe4000f8e020e */
[----:B--2---:R-:W-:-:S03]  /*24b0*/  FADD.FTZ R5, R0, 1 ;  /* 0x3f80000000057421 */ /* 0x004fc60000010000 */
[----:B------:R-:W-:Y:S01]  /*24c0*/  IADD3 R15, PT, PT, R3, R15, RZ ;  /* 0x0000000f030f7210 */ /* 0x000fe20007ffe0ff */
[----:B---3--:R-:W-:Y:S02]  /*24d0*/  FADD.FTZ R11, R10, 1 ;  /* 0x3f8000000a0b7421 */ /* 0x008fe40000010000 */
[----:B------:R-:W2:Y:S08]  /*24e0*/  MUFU.RCP R5, R5 ;  /* 0x0000000500057308 */ /* 0x000eb00000001000 */
[----:B0-----:R-:W0:Y:S01]  /*24f0*/  MUFU.RCP R12, R11 ;  /* 0x0000000b000c7308 */ /* 0x001e220000001000 */
[----:B--2---:R-:W-:Y:S01]  /*2500*/  FMUL.FTZ R0, R8, R5 ;  /* 0x0000000508007220 */ /* 0x004fe20000410000 */
[----:B-1----:R-:W-:Y:S01]  /*2510*/  LEA R8, P1, R2, UR10, 0x1 ;  /* 0x0000000a02087c11 */ /* 0x002fe2000f8208ff */
[----:B0-----:R-:W-:-:S03]  /*2520*/  FMUL.FTZ R13, R9, R12 ;  /* 0x0000000c090d7220 */ /* 0x001fc60000410000 */
[----:B------:R-:W-:Y:S02]  /*2530*/  LEA.HI.X R9, R2, UR11, R15, 0x1, P1 ;  /* 0x0000000b02097c11 */ /* 0x000fe400088f0c0f */
[----:B------:R-:W-:-:S05]  /*2540*/  F2FP.BF16.F32.PACK_AB R13, R13, R0 ;  /* 0x000000000d0d723e */ /* 0x000fca00000010ff */
[----:B------:R4:W-:Y:S02]  /*2550*/  STG.E desc[UR14][R8.64], R13 ;  /* 0x0000000d08007986 */ /* 0x0009e4000c10190e */
.L_x_1874:
[----:B------:R-:W-:Y:S05]  /*2560*/  BSYNC.RECONVERGENT B0 ;  /* 0x0000000000007941 */ /* 0x000fea0003800200 */
.L_x_1870:
[----:B------:R-:W0:Y:S01]  /*2570*/  LDCU UR5, c[0x0][0x3f8] ;  /* 0x00007f00ff0577ac */ /* 0x000e220008000800 */
[----:B------:R-:W0:Y:S01]  /*2580*/  LDCU UR8, c[0x0][0x3c8] ;  /* 0x00007900ff0877ac */ /* 0x000e220008000800 */
[----:B------:R-:W-:Y:S02]  /*2590*/  UIADD3 UR7, UPT, UPT, UR18, UR7, URZ ;  /* 0x0000000712077290 */ /* 0x000fe4000fffe0ff */
[----:B------:R-:W-:Y:S02]  /*25a0*/  UIADD3 UR4, UPT, UPT, UR4, 0x1, URZ ;  /* 0x0000000104047890 */ /* 0x000fe4000fffe0ff */
[----:B0-----:R-:W-:-:S04]  /*25b0*/  UIMAD UR5, UR5, UR8, URZ ;  /* 0x00000008050572a4 */ /* 0x001fc8000f8e02ff */
[----:B------:R-:W-:-:S09]  /*25c0*/  UISETP.GE.AND UP0, UPT, UR7, UR5, UPT ;  /* 0x000000050700728c */ /* 0x000fd2000bf06270 */
[----:B------:R-:W-:Y:S05]  /*25d0*/  BRA.U !UP0, `(.L_x_1877) ;  /* 0xffffffdd08187547 */ /* 0x000fea000b83ffff */
[----:B------:R-:W-:Y:S05]  /*25e0*/  EXIT ;  /* 0x000000000000794d */ /* 0x000fea0003800000 */
.L_x_1878:
        /* <DEDUP_REMOVED lines=9> */
.L_x_3443:


//--------------------- .text._Z35group_norm_nhwc_fwd_one_pass_kernelI11Bf16IOFp32WLi128ELi40ELi640EEv26Group_norm_nhwc_fwd_params --------------------------
	.section	.text._Z35group_norm_nhwc_fwd_one_pass_kernelI11Bf16IOFp32WLi128ELi40ELi640EEv26Group_norm_nhwc_fwd_params,"ax",@progbits
	.align	128
        .global         _Z35group_norm_nhwc_fwd_one_pass_kernelI11Bf16IOFp32WLi128ELi40ELi640EEv26Group_norm_nhwc_fwd_params
        .type           _Z35group_norm_nhwc_fwd_one_pass_kernelI11Bf16IOFp32WLi128ELi40ELi640EEv26Group_norm_nhwc_fwd_params,@function
        .size           _Z35group_norm_nhwc_fwd_one_pass_kernelI11Bf16IOFp32WLi128ELi40ELi640EEv26Group_norm_nhwc_fwd_params,(.L_x_3444 - _Z35group_norm_nhwc_fwd_one_pass_kernelI11Bf16IOFp32WLi128ELi40ELi640EEv26Group_norm_nhwc_fwd_params)
        .other          _Z35group_norm_nhwc_fwd_one_pass_kernelI11Bf16IOFp32WLi128ELi40ELi640EEv26Group_norm_nhwc_fwd_params,@"STO_CUDA_ENTRY STV_DEFAULT"
_Z35group_norm_nhwc_fwd_one_pass_kernelI11Bf16IOFp32WLi128ELi40ELi640EEv26Group_norm_nhwc_fwd_params:
.text._Z35group_norm_nhwc_fwd_one_pass_kernelI11Bf16IOFp32WLi128ELi40ELi640EEv26Group_norm_nhwc_fwd_params:
        /* <DEDUP_REMOVED lines=9> */
[----:B------:R-:W-:Y:S01]  /*0090*/  S2UR UR20, SR_CTAID.X ;  /* 0x00000000001479c3 */ /* 0x000fe20000002500 */
[----:B------:R-:W1:Y:S01]  /*00a0*/  LDCU UR5, c[0x0][0x404] ;  /* 0x00008080ff0577ac */ /* 0x000e620008000800 */
[----:B------:R-:W2:Y:S01]  /*00b0*/  S2R R18, SR_LANEID ;  /* 0x0000000000127919 */ /* 0x000ea20000000000 */
[----:B------:R-:W3:Y:S05]  /*00c0*/  LDCU UR21, c[0x0][0x374] ;  /* 0x00006e80ff1577ac */ /* 0x000eea0008000800 */
[----:B------:R-:W4:Y:S01]  /*00d0*/  S2UR UR4, SR_CgaCtaId ;  /* 0x00000000000479c3 */ /* 0x000f220000008800 */
[----:B------:R-:W5:Y:S01]  /*00e0*/  LDCU.64 UR8, c[0x0][0x388] ;  /* 0x00007100ff0877ac */ /* 0x000f620008000a00 */
[----:B------:R-:W3:Y:S06]  /*00f0*/  LDCU.U8 UR10, c[0x0][0x3fc] ;  /* 0x00007f80ff0a77ac */ /* 0x000eec0008000000 */
[----:B------:R-:W2:Y:S01]  /*0100*/  LDC R17, c[0x0][0x370] ;  /* 0x0000dc00ff117b82 */ /* 0x000ea20000000800 */
[----:B------:R-:W2:Y:S01]  /*0110*/  LDCU.64 UR16, c[0x0][0x358] ;  /* 0x00006b00ff1077ac */ /* 0x000ea20008000a00 */
[----:B-1----:R-:W-:-:S02]  /*0120*/  MOV R2, UR5 ;  /* 0x0000000500027c02 */ /* 0x002fc40008000f00 */
[----:B-----5:R-:W-:Y:S01]  /*0130*/  ISETP.NE.U32.AND P1, PT, RZ, UR8, PT ;  /* 0x00000008ff007c0c */ /* 0x020fe2000bf25070 */
[----:B------:R-:W-:Y:S01]  /*0140*/  UMOV UR8, 0x400 ;  /* 0x0000040000087882 */ /* 0x000fe20000000000 */
[C---:B0-----:R-:W-:Y:S01]  /*0150*/  LOP3.LUT R0, R19.reuse, 0xffff, RZ, 0xc0, !PT ;  /* 0x0000ffff13007812 */ /* 0x041fe200078ec0ff */
[----:B----4-:R-:W-:Y:S01]  /*0160*/  ULEA UR8, UR4, UR8, 0x18 ;  /* 0x0000000804087291 */ /* 0x010fe2000f8ec0ff */
[----:B------:R-:W-:Y:S01]  /*0170*/  SHF.R.U32.HI R21, RZ, 0x2, R19 ;  /* 0x00000002ff157819 */ /* 0x000fe20000011613 */
[----:B---3--:R-:W-:Y:S01]  /*0180*/  UISETP.NE.AND UP0, UPT, UR10, URZ, UPT ;  /* 0x000000ff0a00728c */ /* 0x008fe2000bf05270 */
[----:B------:R-:W-:Y:S01]  /*0190*/  LOP3.LUT P0, RZ, R19, UR20, RZ, 0xfc, !PT ;  /* 0x0000001413ff7c12 */ /* 0x000fe2000f80fcff */
[----:B------:R-:W-:Y:S01]  /*01a0*/  IMAD R0, R0, 0xccd, RZ ;  /* 0x00000ccd00007824 */ /* 0x000fe200078e02ff */
[----:B------:R-:W-:Y:S01]  /*01b0*/  LOP3.LUT R21, R21, 0xf8, RZ, 0xc0, !PT ;  /* 0x000000f815157812 */ /* 0x000fe200078ec0ff */
[----:B------:R-:W-:Y:S01]  /*01c0*/  UMOV UR4, URZ ;  /* 0x000000ff00047c82 */ /* 0x000fe20008000000 */
[----:B------:R-:W-:Y:S01]  /*01d0*/  ISETP.NE.AND.EX P0, PT, RZ, UR9, !P0, P1 ;  /* 0x00000009ff007c0c */ /* 0x000fe2000c705310 */
[----:B------:R-:W-:Y:S01]  /*01e0*/  UMOV UR9, UR6 ;  /* 0x0000000600097c82 */ /* 0x000fe20008000000 */
[----:B------:R-:W-:-:S04]  /*01f0*/  SHF.R.U32.HI R23, RZ, 0x10, R0 ;  /* 0x00000010ff177819 */ /* 0x000fc80000011600 */
[----:B------:R-:W-:Y:S01]  /*0200*/  PRMT R0, R23, 0x9910, RZ ;  /* 0x0000991017007816 */ /* 0x000fe200000000ff */
[----:B------:R-:W-:-:S04]  /*0210*/  IMAD R23, R2, UR20, R23 ;  /* 0x0000001402177c24 */ /* 0x000fc8000f8e0217 */
[----:B------:R-:W-:Y:S01]  /*0220*/  IMAD R0, R0, 0x14, RZ ;  /* 0x0000001400007824 */ /* 0x000fe200078e02ff */
[----:B------:R-:W-:-:S04]  /*0230*/  IADD3 R20, PT, PT, R23, 0x60, RZ ;  /* 0x0000006017147810 */ /* 0x000fc80007ffe0ff */
[----:B------:R-:W-:-:S04]  /*0240*/  IADD3 R0, PT, PT, RZ, -R0, RZ ;  /* 0x80000000ff007210 */ /* 0x000fc80007ffe0ff */
[----:B------:R-:W-:-:S04]  /*0250*/  PRMT R22, R0, 0x7710, RZ ;  /* 0x0000771000167816 */ /* 0x000fc800000000ff */
[----:B------:R-:W-:-:S04]  /*0260*/  IADD3 R22, PT, PT, R22, R19, RZ ;  /* 0x0000001316167210 */ /* 0x000fc80007ffe0ff */
[----:B--2---:R-:W-:-:S07]  /*0270*/  SHF.L.U32 R22, R22, 0x1, RZ ;  /* 0x0000000116167819 */ /* 0x004fce00000006ff */
.L_x_1906:
[----:B0-----:R-:W0:Y:S01]  /*0280*/  LDCU UR5, c[0x0][0x3f8] ;  /* 0x00007f00ff0577ac */ /* 0x001e220008000800 */
[----:B------:R-:W-:Y:S02]  /*0290*/  IABS R6, UR9 ;  /* 0x0000000900067c13 */ /* 0x000fe40008000000 */
[C---:B------:R-:W-:Y:S01]  /*02a0*/  IADD3 R29, PT, PT, R23.reuse, 0x20, RZ ;  /* 0x00000020171d7810 */ /* 0x040fe20007ffe0ff */
[----:B-1----:R-:W1:Y:S01]  /*02b0*/  LDCU.64 UR14, c[0x0][0x3e8] ;  /* 0x00007d00ff0e77ac */ /* 0x002e620008000a00 */
[----:B------:R-:W-:Y:S02]  /*02c0*/  SHF.R.S32.HI R13, RZ, 0x1f, R23 ;  /* 0x0000001fff0d7819 */ /* 0x000fe40000011417 */
[----:B------:R-:W-:Y:S02]  /*02d0*/  LOP3.LUT R26, R22, 0xffff, RZ, 0xc0, !PT ;  /* 0x0000ffff161a7812 */ /* 0x000fe400078ec0ff */
[----:B------:R-:W-:Y:S01]  /*02e0*/  IADD3 R12, PT, PT, R23, 0x40, RZ ;  /* 0x00000040170c7810 */ /* 0x000fe20007ffe0ff */
[----:B0-----:R-:W-:Y:S01]  /*02f0*/  IMAD.U32 R0, RZ, RZ, UR5 ;  /* 0x00000005ff007e24 */ /* 0x001fe2000f8e00ff */
[----:B-1----:R-:W-:-:S04]  /*0300*/  ISETP.GE.U32.AND P2, PT, R29, UR14, PT ;  /* 0x0000000e1d007c0c */ /* 0x002fc8000bf46070 */
[----:B--23--:R-:W-:Y:S02]  /*0310*/  IABS R5, R0 ;  /* 0x0000000000057213 */ /* 0x00cfe40000000000 */
[----:B------:R-:W-:Y:S02]  /*0320*/  ISETP.GE.U32.AND P4, PT, R20, UR14, PT ;  /* 0x0000000e14007c0c */ /* 0x000fe4000bf86070 */
[----:B------:R-:W0:Y:S08]  /*0330*/  I2F.RP R0, R5 ;  /* 0x0000000500007306 */ /* 0x000e300000209400 */
[----:B0-----:R-:W0:Y:S02]  /*0340*/  MUFU.RCP R0, R0 ;  /* 0x0000000000007308 */ /* 0x001e240000001000 */
[----:B0-----:R-:W-:-:S06]  /*0350*/  IADD3 R2, PT, PT, R0, 0xffffffe, RZ ;  /* 0x0ffffffe00027810 */ /* 0x001fcc0007ffe0ff */
[----:B------:R0:W1:Y:S02]  /*0360*/  F2I.FTZ.U32.TRUNC.NTZ R3, R2 ;  /* 0x0000000200037305 */ /* 0x000064000021f000 */
[----:B0-----:R-:W-:-:S05]  /*0370*/  HFMA2 R2, -RZ, RZ, 0, 0 ;  /* 0x00000000ff027431 */ /* 0x001fca00000001ff */
[----:B------:R-:W-:Y:S02]  /*0380*/  R2UR UR10, R2 ;  /* 0x00000000020a72ca */ /* 0x000fe400000e0000 */
[----:B-1----:R-:W-:Y:S02]  /*0390*/  R2UR UR11, R3 ;  /* 0x00000000030b72ca */ /* 0x002fe400000e0000 */
[----:B------:R-:W-:-:S05]  /*03a0*/  IADD3 R4, PT, PT, RZ, -R3, RZ ;  /* 0x80000003ff047210 */ /* 0x000fca0007ffe0ff */
[----:B------:R-:W-:Y:S01]  /*03b0*/  IMAD R7, R4, R5, RZ ;  /* 0x0000000504077224 */ /* 0x000fe200078e02ff */
[----:B------:R-:W-:-:S04]  /*03c0*/  MOV R4, R6 ;  /* 0x0000000600047202 */ /* 0x000fc80000000f00 */
[----:B------:R-:W-:Y:S01]  /*03d0*/  R2UR UR12, R4 ;  /* 0x00000000040c72ca */ /* 0x000fe200000e0000 */
[----:B------:R-:W-:Y:S01]  /*03e0*/  IMAD.HI.U32 R7, R3, R7, UR10 ;  /* 0x0000000a03077e27 */ /* 0x000fe2000f8e0007 */
[----:B------:R-:W-:-:S04]  /*03f0*/  SHF.R.S32.HI R3, RZ, 0x1f, R29 ;  /* 0x0000001fff037819 */ /* 0x000fc8000001141d */
[----:B------:R-:W-:Y:S02]  /*0400*/  R2UR UR10, R7 ;  /* 0x00000000070a72ca */ /* 0x000fe400000e0000 */
[----:B------:R-:W-:-:S11]  /*0410*/  ISETP.GE.AND.EX P2, PT, R3, UR15, PT, P2 ;  /* 0x0000000f03007c0c */ /* 0x000fd6000bf46320 */
[----:B------:R-:W-:Y:S02]  /*0420*/  UIMAD.WIDE.U32 UR10, UR10, UR12, URZ ;  /* 0x0000000c0a0a72a5 */ /* 0x000fe4000f8e00ff */
[----:B------:R-:W-:-:S04]  /*0430*/  ULOP3.LUT UR10, UR9, UR5, URZ, 0x3c, !UPT ;  /* 0x00000005090a7292 */ /* 0x000fc8000f8e3cff */
[----:B------:R-:W-:-:S04]  /*0440*/  IMAD R0, RZ, RZ, -UR11 ;  /* 0x8000000bff007e24 */ /* 0x000fc8000f8e02ff */
[C---:B------:R-:W-:Y:S01]  /*0450*/  IMAD R0, R5.reuse, R0, UR12 ;  /* 0x0000000c05007e24 */ /* 0x040fe2000f8e0200 */
[----:B------:R-:W0:Y:S04]  /*0460*/  LDCU.64 UR12, c[0x0][0x3f0] ;  /* 0x00007e00ff0c77ac */ /* 0x000e280008000a00 */
[----:B------:R-:W-:-:S13]  /*0470*/  ISETP.GT.U32.AND P1, PT, R5, R0, PT ;  /* 0x000000000500720c */ /* 0x000fda0003f24070 */
[----:B------:R-:W-:Y:S01]  /*0480*/  VOTEU.ANY UP1, P1 ;  /* 0x0000000000ff7886 */ /* 0x000fe20000820100 */
[----:B------:R-:W-:Y:S01]  /*0490*/  PLOP3.LUT P1, PT, PT, PT, UP1, 0x80, 0x8 ;  /* 0x000000000008781c */ /* 0x000fe20003f2f018 */
[----:B0-----:R-:W-:-:S03]  /*04a0*/  IMAD.U32 R7, RZ, RZ, UR12 ;  /* 0x0000000cff077e24 */ /* 0x001fc6000f8e00ff */
[----:B------:R-:W-:Y:S02]  /*04b0*/  @!UP1 UIADD3 UR11, UPT, UPT, UR11, 0x1, URZ ;  /* 0x000000010b0b9890 */ /* 0x000fe4000fffe0ff */
[----:B------:R-:W-:-:S07]  /*04c0*/  UISETP.GE.AND UP1, UPT, UR10, URZ, UPT ;  /* 0x000000ff0a00728c */ /* 0x000fce000bf26270 */
[----:B------:R-:W-:-:S04]  /*04d0*/  @!P1 IADD3 R0, PT, PT, R0, -R5, RZ ;  /* 0x8000000500009210 */ /* 0x000fc80007ffe0ff */
[----:B------:R-:W-:Y:S02]  /*04e0*/  ISETP.GE.U32.AND P1, PT, R0, R5, PT ;  /* 0x000000050000720c */ /* 0x000fe40003f26070 */
[----:B------:R-:W0:Y:S11]  /*04f0*/  @!P2 LDC.64 R4, c[0x0][0x3e0] ;  /* 0x0000f800ff04ab82 */ /* 0x000e360000000a00 */
[----:B------:R-:W-:Y:S01]  /*0500*/  VOTEU.ANY UP2, P1 ;  /* 0x0000000000ff7886 */ /* 0x000fe20000840100 */
[----:B------:R-:W-:-:S04]  /*0510*/  ISETP.GE.U32.AND P1, PT, R23, UR14, PT ;  /* 0x0000000e17007c0c */ /* 0x000fc8000bf26070 */
[----:B------:R-:W-:Y:S01]  /*0520*/  @UP2 UIADD3 UR11, UPT, UPT, UR11, 0x1, URZ ;  /* 0x000000010b0b2890 */ /* 0x000fe2000fffe0ff */
[----:B------:R-:W-:Y:S01]  /*0530*/  ISETP.GE.AND.EX P1, PT, R13, UR15, PT, P1 ;  /* 0x0000000f0d007c0c */ /* 0x000fe2000bf26310 */
[----:B------:R-:W-:Y:S02]  /*0540*/  UISETP.NE.AND UP2, UPT, UR5, URZ, UPT ;  /* 0x000000ff0500728c */ /* 0x000fe4000bf45270 */
[----:B------:R-:W-:Y:S01]  /*0550*/  @!UP1 UIADD3 UR11, UPT, UPT, -UR11, URZ, URZ ;  /* 0x000000ff0b0b9290 */ /* 0x000fe2000fffe1ff */
[----:B0----5:R-:W-:-:S04]  /*0560*/  @!P2 IMAD R10, R3, R4, RZ ;  /* 0x00000004030aa224 */ /* 0x021fc800078e02ff */
[----:B------:R-:W-:-:S04]  /*0570*/  @!P2 IMAD R11, R29, R5, R10 ;  /* 0x000000051d0ba224 */ /* 0x000fc800078e020a */
[----:B------:R-:W-:Y:S01]  /*0580*/  @!UP2 ULOP3.LUT UR11, URZ, UR5, URZ, 0x33, !UPT ;  /* 0x00000005ff0ba292 */ /* 0x000fe2000f8e33ff */
[----:B------:R-:W0:Y:S03]  /*0590*/  @!P1 LDC.64 R8, c[0x0][0x3e0] ;  /* 0x0000f800ff089b82 */ /* 0x000e260000000a00 */
[----:B------:R-:W-:-:S04]  /*05a0*/  UIADD3 UR10, UPT, UPT, -UR11, URZ, URZ ;  /* 0x000000ff0b0a7290 */ /* 0x000fc8000fffe1ff */
[----:B------:R-:W-:Y:S01]  /*05b0*/  UIMAD UR10, UR5, UR10, UR9 ;  /* 0x0000000a050a72a4 */ /* 0x000fe2000f8e0209 */
[----:B------:R-:W1:Y:S01]  /*05c0*/  @!P1 LDC.64 R2, c[0x0][0x390] ;  /* 0x0000e400ff029b82 */ /* 0x000e620000000a00 */
[----:B------:R-:W-:Y:S02]  /*05d0*/  USHF.R.S32.HI UR5, URZ, 0x1f, UR11 ;  /* 0x0000001fff057899 */ /* 0x000fe4000801140b */
[----:B------:R-:W-:Y:S02]  /*05e0*/  UIMAD UR10, UR10, 0x28, URZ ;  /* 0x000000280a0a78a4 */ /* 0x000fe4000f8e02ff */
[----:B------:R-:W-:-:S04]  /*05f0*/  UIMAD UR5, UR5, UR12, URZ ;  /* 0x0000000c050572a4 */ /* 0x000fc8000f8e02ff */
[----:B------:R-:W-:Y:S01]  /*0600*/  IADD3 R26, P3, PT, R26, UR10, RZ ;  /* 0x0000000a1a1a7c10 */ /* 0x000fe2000ff7e0ff */
[----:B------:R-:W-:Y:S01]  /*0610*/  UIMAD UR5, UR11, UR13, UR5 ;  /* 0x0000000d0b0572a4 */ /* 0x000fe2000f8e0205 */
[----:B------:R-:W-:-:S04]  /*0620*/  MOV R0, UR10 ;  /* 0x0000000a00007c02 */ /* 0x000fc80008000f00 */
[----:B------:R-:W-:Y:S01]  /*0630*/  LEA.HI.X.SX32 R27, R0, RZ, 0x1, P3 ;  /* 0x000000ff001b7211 */ /* 0x000fe200018f0eff */
[----:B0-----:R-:W-:Y:S01]  /*0640*/  @!P1 IMAD R10, R13, R8, RZ ;  /* 0x000000080d0a9224 */ /* 0x001fe200078e02ff */
[----:B------:R-:W-:Y:S02]  /*0650*/  ISETP.GE.U32.AND P3, PT, R12, UR14, PT ;  /* 0x0000000e0c007c0c */ /* 0x000fe4000bf66070 */
[----:B------:R-:W-:Y:S01]  /*0660*/  SHF.R.S32.HI R0, RZ, 0x1f, R12 ;  /* 0x0000001fff007819 */ /* 0x000fe2000001140c */
[----:B------:R-:W-:Y:S01]  /*0670*/  IMAD.WIDE.U32 R26, R7, UR11, R26 ;  /* 0x0000000b071a7c25 */ /* 0x000fe2000f8e001a */
[----:B------:R-:W-:Y:S01]  /*0680*/  SHF.R.S32.HI R13, RZ, 0x1f, R20 ;  /* 0x0000001fff0d7819 */ /* 0x000fe20000011414 */
[----:B------:R-:W0:Y:S01]  /*0690*/  @!P2 LDC.64 R6, c[0x0][0x390] ;  /* 0x0000e400ff06ab82 */ /* 0x000e220000000a00 */
[----:B------:R-:W-:Y:S01]  /*06a0*/  ISETP.GE.AND.EX P3, PT, R0, UR15, PT, P3 ;  /* 0x0000000f00007c0c */ /* 0x000fe2000bf66330 */
[----:B------:R-:W-:Y:S01]  /*06b0*/  @!P1 IMAD R10, R23, R9, R10 ;  /* 0x00000009170a9224 */ /* 0x000fe200078e020a */
[----:B------:R-:W-:-:S02]  /*06c0*/  IADD3 R25, PT, PT, R27, UR5, RZ ;  /* 0x000000051b197c10 */ /* 0x000fc4000fffe0ff */
[-C--:B------:R-:W-:Y:S02]  /*06d0*/  @!P2 MOV R24, R26.reuse ;  /* 0x0000001a0018a202 */ /* 0x080fe40000000f00 */
[----:B------:R-:W-:Y:S02]  /*06e0*/  ISETP.GE.AND.EX P4, PT, R13, UR15, PT, P4 ;  /* 0x0000000f0d007c0c */ /* 0x000fe4000bf86340 */
[----:B------:R-:W-:Y:S01]  /*06f0*/  @!P1 MOV R14, R26 ;  /* 0x0000001a000e9202 */ /* 0x000fe20000000f00 */
[----:B------:R-:W-:Y:S01]  /*0700*/  @!P2 IMAD.WIDE.U32 R28, R29, R4, R24 ;  /* 0x000000041d1ca225 */ /* 0x000fe200078e0018 */
[----:B------:R-:W-:-:S03]  /*0710*/  @!P1 MOV R15, R25 ;  /* 0x00000019000f9202 */ /* 0x000fc60000000f00 */
[----:B------:R-:W2:Y:S01]  /*0720*/  @!P3 LDC.64 R4, c[0x0][0x3e0] ;  /* 0x0000f800ff04bb82 */ /* 0x000ea20000000a00 */
[----:B------:R-:W-:Y:S01]  /*0730*/  @!P2 IADD3 R11, PT, PT, R29, R11, RZ ;  /* 0x0000000b1d0ba210 */ /* 0x000fe20007ffe0ff */
[----:B------:R-:W-:-:S04]  /*0740*/  @!P1 IMAD.WIDE.U32 R14, R23, R8, R14 ;  /* 0x00000008170e9225 */ /* 0x000fc800078e000e */
[----:B------:R-:W-:Y:S02]  /*0750*/  @!P1 IMAD.IADD R15, R15, 0x1, R10 ;  /* 0x000000010f0f9824 */ /* 0x000fe400078e020a */
[----:B------:R-:W3:Y:S01]  /*0760*/  @!P3 LDC.64 R8, c[0x0][0x390] ;  /* 0x0000e400ff08bb82 */ /* 0x000ee20000000a00 */
[----:B0-----:R-:W-:-:S04]  /*0770*/  @!P2 LEA R6, P5, R28, R6, 0x1 ;  /* 0x000000061c06a211 */ /* 0x001fc800078a08ff */
[----:B------:R-:W-:Y:S02]  /*0780*/  @!P2 LEA.HI.X R7, R28, R7, R11, 0x1, P5 ;  /* 0x000000071c07a211 */ /* 0x000fe400028f0c0b */
[C---:B-1----:R-:W-:Y:S01]  /*0790*/  @!P1 LEA R28, P5, R14.reuse, R2, 0x1 ;  /* 0x000000020e1c9211 */ /* 0x042fe200078a08ff */
[----:B------:R-:W0:Y:S01]  /*07a0*/  @!P4 LDC.64 R10, c[0x0][0x3e0] ;  /* 0x0000f800ff0acb82 */ /* 0x000e220000000a00 */
[----:B------:R-:W-:Y:S02]  /*07b0*/  @!P3 MOV R2, R26 ;  /* 0x0000001a0002b202 */ /* 0x000fe40000000f00 */
[----:B------:R-:W-:Y:S02]  /*07c0*/  @!P1 LEA.HI.X R29, R14, R3, R15, 0x1, P5 ;  /* 0x000000030e1d9211 */ /* 0x000fe400028f0c0f */
[----:B------:R-:W-:Y:S01]  /*07d0*/  @!P3 MOV R3, R25 ;  /* 0x000000190003b202 */ /* 0x000fe20000000f00 */
[----:B--2---:R-:W-:-:S04]  /*07e0*/  @!P3 IMAD R0, R0, R4, RZ ;  /* 0x000000040000b224 */ /* 0x004fc800078e02ff */
[C---:B------:R-:W-:Y:S02]  /*07f0*/  @!P3 IMAD R0, R12.reuse, R5, R0 ;  /* 0x000000050c00b224 */ /* 0x040fe400078e0200 */
[----:B------:R-:W-:-:S04]  /*0800*/  @!P3 IMAD.WIDE.U32 R4, R12, R4, R2 ;  /* 0x000000040c04b225 */ /* 0x000fc800078e0002 */
[----:B------:R-:W-:Y:S01]  /*0810*/  HFMA2 R12, -RZ, RZ, 0, 0 ;  /* 0x00000000ff0c7431 */ /* 0x000fe200000001ff */
[----:B------:R-:W1:Y:S01]  /*0820*/  @!P4 LDC.64 R2, c[0x0][0x390] ;  /* 0x0000e400ff02cb82 */ /* 0x000e620000000a00 */
[----:B------:R-:W-:-:S04]  /*0830*/  @!P3 IADD3 R0, PT, PT, R5, R0, RZ ;  /* 0x000000000500b210 */ /* 0x000fc80007ffe0ff */
[----:B------:R-:W2:Y:S01]  /*0840*/  @!P2 LDG.E R12, desc[UR16][R6.64] ;  /* 0x00000010060ca981 */ /* 0x000ea2000c1e1900 */
[C---:B---3--:R-:W-:Y:S02]  /*0850*/  @!P3 LEA R8, P2, R4.reuse, R8, 0x1 ;  /* 0x000000080408b211 */ /* 0x048fe400078408ff */
[----:B------:R-:W-:Y:S01]  /*0860*/  @!P4 MOV R5, R25 ;  /* 0x000000190005c202 */ /* 0x000fe20000000f00 */
[----:B0-----:R-:W-:Y:S01]  /*0870*/  @!P4 IMAD R13, R13, R10, RZ ;  /* 0x0000000a0d0dc224 */ /* 0x001fe200078e02ff */
[----:B------:R-:W-:Y:S02]  /*0880*/  @!P3 LEA.HI.X R9, R4, R9, R0, 0x1, P2 ;  /* 0x000000090409b211 */ /* 0x000fe400010f0c00 */
[----:B------:R-:W-:Y:S02]  /*0890*/  @!P4 MOV R4, R26 ;  /* 0x0000001a0004c202 */ /* 0x000fe40000000f00 */
[----:B------:R-:W-:Y:S01]  /*08a0*/  MOV R16, RZ ;  /* 0x000000ff00107202 */ /* 0x000fe20000000f00 */
[----:B------:R-:W-:-:S02]  /*08b0*/  @!P4 IMAD R13, R20, R11, R13 ;  /* 0x0000000b140dc224 */ /* 0x000fc400078e020d */
[----:B------:R-:W-:-:S03]  /*08c0*/  @!P4 IMAD.WIDE.U32 R4, R20, R10, R4 ;  /* 0x0000000a1404c225 */ /* 0x000fc600078e0004 */
[----:B------:R-:W3:Y:S01]  /*08d0*/  @!P1 LDG.E R16, desc[UR16][R28.64] ;  /* 0x000000101c109981 */ /* 0x000ee2000c1e1900 */
[----:B------:R-:W-:Y:S01]  /*08e0*/  IMAD.MOV.U32 R11, RZ, RZ, RZ ;  /* 0x000000ffff0b7224 */ /* 0x000fe200078e00ff */
[----:B------:R-:W-:Y:S02]  /*08f0*/  @!P4 IADD3 R0, PT, PT, R5, R13, RZ ;  /* 0x0000000d0500c210 */ /* 0x000fe40007ffe0ff */
[----:B-1----:R-:W-:-:S03]  /*0900*/  @!P4 LEA R2, P2, R4, R2, 0x1 ;  /* 0x000000020402c211 */ /* 0x002fc600078408ff */
[----:B------:R-:W4:Y:S01]  /*0910*/  @!P3 LDG.E R11, desc[UR16][R8.64] ;  /* 0x00000010080bb981 */ /* 0x000f22000c1e1900 */
[----:B------:R-:W-:Y:S01]  /*0920*/  @!P4 LEA.HI.X R3, R4, R3, R0, 0x1, P2 ;  /* 0x000000030403c211 */ /* 0x000fe200010f0c00 */
[----:B------:R-:W-:-:S06]  /*0930*/  HFMA2 R4, -RZ, RZ, 0, 0 ;  /* 0x00000000ff047431 */ /* 0x000fcc00000001ff */
[----:B------:R0:W5:Y:S01]  /*0940*/  @!P4 LDG.E R4, desc[UR16][R2.64] ;  /* 0x000000100204c981 */ /* 0x000162000c1e1900 */
[C---:B------:R-:W-:Y:S01]  /*0950*/  ISETP.GT.AND P2, PT, R18.reuse, 0x1e, PT ;  /* 0x0000001e1200780c */ /* 0x040fe20003f44270 */
[----:B------:R-:W-:Y:S01]  /*0960*/  BSSY.RECONVERGENT B0, `(.L_x_1879) ;  /* 0x000003e000007945 */ /* 0x000fe20003800200 */
[----:B------:R-:W-:Y:S02]  /*0970*/  ISETP.GT.AND P3, PT, R18, 0xf, PT ;  /* 0x0000000f1200780c */ /* 0x000fe40003f64270 */
[C---:B--2---:R-:W-:Y:S02]  /*0980*/  PRMT R5, R12.reuse, 0x7632, R5 ;  /* 0x000076320c057816 */ /* 0x044fe40000000005 */
[----:B------:R-:W-:Y:S02]  /*0990*/  SHF.L.U32 R6, R12, 0x10, RZ ;  /* 0x000000100c067819 */ /* 0x000fe400000006ff */
[----:B------:R-:W-:-:S05]  /*09a0*/  SHF.L.U32 R5, R5, 0x10, RZ ;  /* 0x0000001005057819 */ /* 0x000fca00000006ff */
[----:B0-----:R-:W-:Y:S01]  /*09b0*/  FMUL.FTZ R3, R5, R5 ;  /* 0x0000000505037220 */ /* 0x001fe20000410000 */
[----:B------:R-:W-:-:S03]  /*09c0*/  FADD.FTZ R13, R6, R5 ;  /* 0x00000005060d7221 */ /* 0x000fc60000010000 */
[----:B------:R-:W-:Y:S01]  /*09d0*/  FFMA.FTZ R10, R6, R6, R3 ;  /* 0x00000006060a7223 */ /* 0x000fe20000010003 */
[C---:B---3--:R-:W-:Y:S02]  /*09e0*/  PRMT R7, R16.reuse, 0x7632, R7 ;  /* 0x0000763210077816 */ /* 0x048fe40000000007 */
[----:B------:R-:W-:-:S03]  /*09f0*/  SHF.L.U32 R16, R16, 0x10, RZ ;  /* 0x0000001010107819 */ /* 0x000fc600000006ff */
[----:B------:R-:W-:Y:S01]  /*0a00*/  IMAD.U32 R7, R7, 0x10000, RZ ;  /* 0x0001000007077824 */ /* 0x000fe200078e00ff */
[----:B----4-:R-:W-:-:S03]  /*0a10*/  PRMT R0, R11, 0x7632, R0 ;  /* 0x000076320b007816 */ /* 0x010fc60000000000 */
[----:B------:R-:W-:Y:S01]  /*0a20*/  FMUL.FTZ R9, R7, R7 ;  /* 0x0000000707097220 */ /* 0x000fe20000410000 */
[----:B------:R-:W-:Y:S01]  /*0a30*/  FADD.FTZ R8, R16, R7 ;  /* 0x0000000710087221 */ /* 0x000fe20000010000 */
[----:B------:R-:W-:Y:S02]  /*0a40*/  SHF.L.U32 R0, R0, 0x10, RZ ;  /* 0x0000001000007819 */ /* 0x000fe400000006ff */
[----:B------:R-:W-:Y:S01]  /*0a50*/  FFMA.FTZ R9, R16, R16, R9 ;  /* 0x0000001010097223 */ /* 0x000fe20000010009 */
[----:B------:R-:W-:Y:S01]  /*0a60*/  FADD.FTZ R8, RZ, R8 ;  /* 0x00000008ff087221 */ /* 0x000fe20000010000 */
[C---:B-----5:R-:W-:Y:S01]  /*0a70*/  PRMT R3, R4.reuse, 0x7632, R3 ;  /* 0x0000763204037816 */ /* 0x060fe20000000003 */
[----:B------:R-:W-:Y:S02]  /*0a80*/  IMAD.U32 R4, R4, 0x10000, RZ ;  /* 0x0001000004047824 */ /* 0x000fe400078e00ff */
[----:B------:R-:W-:Y:S01]  /*0a90*/  FADD.FTZ R9, RZ, R9 ;  /* 0x00000009ff097221 */ /* 0x000fe20000010000 */
[----:B------:R-:W-:Y:S01]  /*0aa0*/  FADD.FTZ R8, R8, R13 ;  /* 0x0000000d08087221 */ /* 0x000fe20000010000 */
[----:B------:R-:W-:Y:S01]  /*0ab0*/  SHF.L.U32 R2, R11, 0x10, RZ ;  /* 0x000000100b027819 */ /* 0x000fe200000006ff */
[----:B------:R-:W-:Y:S01]  /*0ac0*/  FMUL.FTZ R13, R0, R0 ;  /* 0x00000000000d7220 */ /* 0x000fe20000410000 */
[----:B------:R-:W-:Y:S01]  /*0ad0*/  SHF.L.U32 R3, R3, 0x10, RZ ;  /* 0x0000001003037819 */ /* 0x000fe200000006ff */
[----:B------:R-:W-:-:S02]  /*0ae0*/  FADD.FTZ R9, R9, R10 ;  /* 0x0000000a09097221 */ /* 0x000fc40000010000 */
[C---:B------:R-:W-:Y:S01]  /*0af0*/  FADD.FTZ R11, R2.reuse, R0 ;  /* 0x00000000020b7221 */ /* 0x040fe20000010000 */
[----:B------:R-:W-:Y:S01]  /*0b00*/  FFMA.FTZ R10, R2, R2, R13 ;  /* 0x00000002020a7223 */ /* 0x000fe2000001000d */
[----:B------:R-:W-:Y:S02]  /*0b10*/  FMUL.FTZ R13, R3, R3 ;  /* 0x00000003030d7220 */ /* 0x000fe40000410000 */
[----:B------:R-:W-:Y:S01]  /*0b20*/  FADD.FTZ R8, R8, R11 ;  /* 0x0000000b08087221 */ /* 0x000fe20000010000 */
[----:B------:R-:W-:Y:S01]  /*0b30*/  FADD.FTZ R9, R9, R10 ;  /* 0x0000000a09097221 */ /* 0x000fe20000010000 */
[C---:B------:R-:W-:Y:S01]  /*0b40*/  FADD.FTZ R11, R4.reuse, R3 ;  /* 0x00000003040b7221 */ /* 0x040fe20000010000 */
[----:B------:R-:W-:-:S03]  /*0b50*/  FFMA.FTZ R10, R4, R4, R13 ;  /* 0x00000004040a7223 */ /* 0x000fc6000001000d */
[----:B------:R-:W-:Y:S01]  /*0b60*/  FADD.FTZ R8, R8, R11 ;  /* 0x0000000b08087221 */ /* 0x000fe20000010000 */
[----:B------:R-:W-:-:S04]  /*0b70*/  FADD.FTZ R9, R9, R10 ;  /* 0x0000000a09097221 */ /* 0x000fc80000010000 */
        /* <DEDUP_REMOVED lines=28> */
.L_x_1880:
[----:B------:R-:W-:Y:S05]  /*0d40*/  BSYNC.RECONVERGENT B0 ;  /* 0x0000000000007941 */ /* 0x000fea0003800200 */
.L_x_1879:
        /* <DEDUP_REMOVED lines=8> */
[----:B------:R-:W4:Y:S02]  /*0dd0*/  LDS.128 R8, [UR5+0x20] ;  /* 0x00002005ff087984 */ /* 0x000f240008000c00 */
[----:B----4-:R-:W-:Y:S01]  /*0de0*/  FADD.FTZ R29, R12, R8 ;  /* 0x000000080c1d7221 */ /* 0x010fe20000010000 */
[----:B------:R-:W-:Y:S02]  /*0df0*/  FADD.FTZ R8, R13, R9 ;  /* 0x000000090d087221 */ /* 0x000fe40000010000 */
[----:B0123--:R-:W0:Y:S01]  /*0e00*/  LDS.128 R12, [UR5+0x30] ;  /* 0x00003005ff0c7984 */ /* 0x00fe220008000c00 */
        /* <DEDUP_REMOVED lines=44> */
.L_x_1882:
[----:B------:R-:W-:Y:S05]  /*10d0*/  BSYNC.RECONVERGENT B0 ;  /* 0x0000000000007941 */ /* 0x000fea0003800200 */
.L_x_1881:
[----:B------:R-:W-:Y:S05]  /*10e0*/  @!P2 BRA `(.L_x_1883) ;  /* 0x0000000c00b4a947 */ /* 0x000fea0003800000 */
[----:B------:R-:W4:Y:S01]  /*10f0*/  LDC.64 R8, c[0x0][0x3b8] ;  /* 0x0000ee00ff087b82 */ /* 0x000f220000000a00 */
[----:B------:R-:W-:Y:S01]  /*1100*/  ULOP3.LUT UR5, UR4, 0x1, URZ, 0xc0, !UPT ;  /* 0x0000000104057892 */ /* 0x000fe2000f8ec0ff */
[----:B------:R-:W-:-:S03]  /*1110*/  ISETP.GE.U32.AND P2, PT, R17, 0x8, PT ;  /* 0x000000081100780c */ /* 0x000fc60003f46070 */
[----:B------:R-:W-:-:S06]  /*1120*/  UIMAD UR5, UR5, UR21, URZ ;  /* 0x00000015050572a4 */ /* 0x000fcc000f8e02ff */
[----:B------:R-:W-:-:S05]  /*1130*/  IMAD R10, R17, UR5, RZ ;  /* 0x00000005110a7c24 */ /* 0x000fca000f8e02ff */
[----:B------:R-:W-:-:S05]  /*1140*/  SHF.L.U32 R11, R10, 0x1, RZ ;  /* 0x000000010a0b7819 */ /* 0x000fca00000006ff */
[----:B----4-:R-:W-:-:S03]  /*1150*/  IMAD.WIDE R8, R11, 0x4, R8 ;  /* 0x000000040b087825 */ /* 0x010fc600078e0208 */
[----:B------:R-:W-:Y:S02]  /*1160*/  R2UR UR18, R8 ;  /* 0x00000000081272ca */ /* 0x000fe400000e0000 */
[----:B------:R-:W-:Y:S01]  /*1170*/  R2UR UR19, R9 ;  /* 0x00000000091372ca */ /* 0x000fe200000e0000 */
[----:B------:R-:W-:-:S14]  /*1180*/  @P3 BRA `(.L_x_1884) ;  /* 0x00000000006c3947 */ /* 0x000fdc0003800000 */
[----:B------:R-:W4:Y:S01]  /*1190*/  LDC.64 R8, c[0x0][0x3b0] ;  /* 0x0000ec00ff087b82 */ /* 0x000f220000000a00 */
[----:B------:R-:W-:Y:S02]  /*11a0*/  UIADD3 UR14, UPT, UPT, UR5, UR6, URZ ;  /* 0x00000006050e7290 */ /* 0x000fe4000fffe0ff */
[----:B------:R-:W-:Y:S02]  /*11b0*/  ULOP3.LUT UP1, UR11, UR4, 0x2, URZ, 0xc0, !UPT ;  /* 0x00000002040b7892 */ /* 0x000fe4000f82c0ff */
[----:B------:R-:W-:Y:S02]  /*11c0*/  UIMAD UR12, UR20, UR21, UR6 ;  /* 0x00000015140c72a4 */ /* 0x000fe4000f8e0206 */
[----:B------:R-:W-:Y:S01]  /*11d0*/  MOV R11, UR14 ;  /* 0x0000000e000b7c02 */ /* 0x000fe20008000f00 */
[----:B------:R-:W-:Y:S01]  /*11e0*/  UIADD3 UR11, UPT, UPT, -UR11, 0x1, URZ ;  /* 0x000000010b0b7890 */ /* 0x000fe2000fffe1ff */
[----:B-1----:R-:W-:Y:S01]  /*11f0*/  MOV R14, UR14 ;  /* 0x0000000e000e7c02 */ /* 0x002fe20008000f00 */
[----:B------:R-:W-:-:S04]  /*1200*/  UIMAD.WIDE.U32 UR12, UR12, 0x8, UR18 ;  /* 0x000000080c0c78a5 */ /* 0x000fc8000f8e0012 */
[----:B------:R-:W-:Y:S02]  /*1210*/  IMAD.U32 R29, RZ, RZ, UR11 ;  /* 0x0000000bff1d7e24 */ /* 0x000fe4000f8e00ff */
[----:B------:R-:W-:Y:S02]  /*1220*/  MOV R10, UR12 ;  /* 0x0000000c000a7c02 */ /* 0x000fe40008000f00 */
[----:B----4-:R-:W-:Y:S02]  /*1230*/  LEA R8, P4, R11, R8, 0x2 ;  /* 0x000000080b087211 */ /* 0x010fe400078810ff */
[----:B------:R-:W-:Y:S02]  /*1240*/  MOV R11, UR13 ;  /* 0x0000000d000b7c02 */ /* 0x000fe40008000f00 */
[----:B------:R-:W-:Y:S02]  /*1250*/  LEA.HI.X R9, R14, R9, RZ, 0x2, P4 ;  /* 0x000000090e097211 */ /* 0x000fe400020f14ff */
[----:B------:R-:W-:Y:S01]  /*1260*/  PLOP3.LUT P4, PT, PT, PT, UP1, 0x80, 0x8 ;  /* 0x000000000008781c */ /* 0x000fe20003f8f018 */
[----:B------:R4:W-:Y:S03]  /*1270*/  STG.E.64 desc[UR16][R10.64], R12 ;  /* 0x0000000c0a007986 */ /* 0x0009e6000c101b10 */
[----:B--2---:R-:W-:Y:S01]  /*1280*/  SEL R15, R17, RZ, !P4 ;  /* 0x000000ff110f7207 */ /* 0x004fe20006000000 */
[----:B------:R-:W-:Y:S06]  /*1290*/  MEMBAR.ALL.GPU ;  /* 0x0000000000007992 */ /* 0x000fec000000a000 */
[----:B------:R-:W-:-:S00]  /*12a0*/  ERRBAR ;  /* 0x00000000000079ab */ /* 0x000fc00000000000 */
[----:B------:R-:W-:Y:S06]  /*12b0*/  CGAERRBAR ;  /* 0x00000000000075ab */ /* 0x000fec0000000000 */
[----:B------:R4:W-:Y:S01]  /*12c0*/  REDG.E.ADD.S32.STRONG.GPU desc[UR16][R8.64], R29 ;  /* 0x0000001d0800798e */ /* 0x0009e2000c12e310 */
[----:B------:R-:W-:-:S13]  /*12d0*/  ISETP.NE.AND P4, PT, R15, -0x1, PT ;  /* 0xffffffff0f00780c */ /* 0x000fda0003f85270 */
[----:B----4-:R-:W-:Y:S05]  /*12e0*/  @!P4 BRA `(.L_x_1884) ;  /* 0x000000000014c947 */ /* 0x010fea0003800000 */
.L_x_1885:
[----:B------:R-:W2:Y:S04]  /*12f0*/  LDG.E.STRONG.GPU R10, desc[UR16][R8.64] ;  /* 0x00000010080a7981 */ /* 0x000ea8000c1ef900 */
[----:B--2---:R-:W-:Y:S01]  /*1300*/  CCTL.IVALL ;  /* 0x00000000ff00798f */ /* 0x004fe20002000000 */
[----:B------:R-:W-:Y:S05]  /*1310*/  YIELD ;  /* 0x0000000000007946 */ /* 0x000fea0003800000 */
[----:B------:R-:W-:-:S13]  /*1320*/  ISETP.NE.AND P4, PT, R10, R15, PT ;  /* 0x0000000f0a00720c */ /* 0x000fda0003f85270 */
[----:B------:R-:W-:Y:S05]  /*1330*/  @P4 BRA `(.L_x_1885) ;  /* 0xfffffffc00ec4947 */ /* 0x000fea000383ffff */
.L_x_1884:
[----:B------:R-:W-:Y:S05]  /*1340*/  WARPSYNC.ALL ;  /* 0x0000000000007948 */ /* 0x000fea0003800000 */
[----:B------:R-:W-:Y:S06]  /*1350*/  BAR.SYNC.DEFER_BLOCKING 0x0 ;  /* 0x0000000000007b1d */ /* 0x000fec0000010000 */
[----:B------:R-:W-:Y:S01]  /*1360*/  UMOV UR5, URZ ;  /* 0x000000ff00057c82 */ /* 0x000fe20008000000 */
[----:B------:R-:W-:Y:S05]  /*1370*/  @!P2 BRA `(.L_x_1886) ;  /* 0x000000040098a947 */ /* 0x000fea0003800000 */
[----:B------:R-:W-:Y:S01]  /*1380*/  LOP3.LUT R28, R17, 0x7ffffff8, RZ, 0xc0, !PT ;  /* 0x7ffffff8111c7812 */ /* 0x000fe200078ec0ff */
[----:B------:R-:W-:Y:S02]  /*1390*/  UIMAD UR23, UR21, 0x3, UR6 ;  /* 0x00000003151778a4 */ /* 0x000fe4000f8e0206 */
[----:B------:R-:W-:Y:S02]  /*13a0*/  UIMAD UR25, UR21, 0x6, UR6 ;  /* 0x00000006151978a4 */ /* 0x000fe4000f8e0206 */
[----:B------:R-:W-:Y:S02]  /*13b0*/  ULEA UR24, UR21, UR6, 0x2 ;  /* 0x0000000615187291 */ /* 0x000fe4000f8e10ff */
[----:B------:R-:W-:Y:S02]  /*13c0*/  UIMAD UR12, UR21, 0x7, UR6 ;  /* 0x00000007150c78a4 */ /* 0x000fe4000f8e0206 */
[----:B------:R-:W-:Y:S02]  /*13d0*/  UIMAD UR13, UR21, 0x5, UR6 ;  /* 0x00000005150d78a4 */ /* 0x000fe4000f8e0206 */
[----:B------:R-:W-:-:S02]  /*13e0*/  ULEA UR14, UR21, UR6, 0x1 ;  /* 0x00000006150e7291 */ /* 0x000fc4000f8e08ff */
[----:B------:R-:W-:Y:S02]  /*13f0*/  UIADD3 UR15, UPT, UPT, UR6, UR21, URZ ;  /* 0x00000015060f7290 */ /* 0x000fe4000fffe0ff */
[----:B------:R-:W-:Y:S01]  /*1400*/  UIADD3 UR22, UPT, UPT, -UR20, URZ, URZ ;  /* 0x000000ff14167290 */ /* 0x000fe2000fffe1ff */
[----:B------:R-:W-:Y:S01]  /*1410*/  UMOV UR5, URZ ;  /* 0x000000ff00057c82 */ /* 0x000fe20008000000 */
[----:B------:R-:W-:-:S10]  /*1420*/  UMOV UR11, UR6 ;  /* 0x00000006000b7c82 */ /* 0x000fd40008000000 */
.L_x_1887:
[----:B------:R-:W-:Y:S01]  /*1430*/  UIADD3 UR26, UPT, UPT, UR5, 0x1, URZ ;  /* 0x00000001051a7890 */ /* 0x000fe2000fffe0ff */
[----:B------:R-:W-:-:S05]  /*1440*/  ISETP.EQ.OR P2, PT, RZ, UR22, P3 ;  /* 0x00000016ff007c0c */ /* 0x000fca0009f42670 */
[----:B------:R-:W-:-:S04]  /*1450*/  MOV R8, UR26 ;  /* 0x0000001a00087c02 */ /* 0x000fc80008000f00 */
[----:B------:R-:W-:-:S04]  /*1460*/  ISETP.EQ.OR P4, PT, R8, UR20, P3 ;  /* 0x0000001408007c0c */ /* 0x000fc80009f82670 */
[----:B------:R-:W-:-:S05]  /*1470*/  VOTEU.ALL UP1, P2 ;  /* 0x0000000000ff7886 */ /* 0x000fca0001020000 */
[----:B------:R-:W-:-:S04]  /*1480*/  @!UP1 UIMAD.WIDE.U32 UR26, UR11, 0x8, UR18 ;  /* 0x000000080b1a98a5 */ /* 0x000fc8000f8e0012 */
[----:B------:R-:W-:Y:S02]  /*1490*/  VOTEU.ALL UP1, P4 ;  /* 0x0000000000ff7886 */ /* 0x000fe40002020000 */
[----:B------:R-:W-:Y:S02]  /*14a0*/  MOV R8, UR26 ;  /* 0x0000001a00087c02 */ /* 0x000fe40008000f00 */
[----:B------:R-:W-:Y:S01]  /*14b0*/  MOV R9, UR27 ;  /* 0x0000001b00097c02 */ /* 0x000fe20008000f00 */
[----:B------:R-:W-:-:S05]  /*14c0*/  @!UP1 UIMAD.WIDE.U32 UR26, UR15, 0x8, UR18 ;  /* 0x000000080f1a98a5 */ /* 0x000fca000f8e0012 */
[----:B------:R-:W0:Y:S01]  /*14d0*/  @!P2 LDG.E.64 R8, desc[UR16][R8.64] ;  /* 0x000000100808a981 */ /* 0x000e22000c1e1b00 */
[----:B------:R-:W-:Y:S01]  /*14e0*/  MOV R10, UR26 ;  /* 0x0000001a000a7c02 */ /* 0x000fe20008000f00 */
[----:B------:R-:W-:Y:S01]  /*14f0*/  UIADD3 UR26, UPT, UPT, UR5, 0x2, URZ ;  /* 0x00000002051a7890 */ /* 0x000fe2000fffe0ff */
[----:B------:R-:W-:-:S05]  /*1500*/  MOV R11, UR27 ;  /* 0x0000001b000b7c02 */ /* 0x000fca0008000f00 */
[----:B-1----:R-:W-:Y:S01]  /*1510*/  IMAD.U32 R14, RZ, RZ, UR26 ;  /* 0x0000001aff0e7e24 */ /* 0x002fe2000f8e00ff */
[----:B------:R-:W4:Y:S01]  /*1520*/  @!P4 LDG.E.64 R10, desc[UR16][R10.64] ;  /* 0x000000100a0ac981 */ /* 0x000f22000c1e1b00 */
[----:B------:R-:W-:-:S03]  /*1530*/  UIADD3 UR26, UPT, UPT, UR5, 0x3, URZ ;  /* 0x00000003051a7890 */ /* 0x000fc6000fffe0ff */
[----:B------:R-:W-:-:S03]  /*1540*/  ISETP.EQ.OR P5, PT, R14, UR20, P3 ;  /* 0x000000140e007c0c */ /* 0x000fc60009fa2670 */
[----:B------:R-:W-:-:S04]  /*1550*/  MOV R14, UR26 ;  /* 0x0000001a000e7c02 */ /* 0x000fc80008000f00 */
[----:B------:R-:W-:-:S06]  /*1560*/  ISETP.EQ.OR P6, PT, R14, UR20, P3 ;  /* 0x000000140e007c0c */ /* 0x000fcc0009fc2670 */
[----:B------:R-:W-:-:S05]  /*1570*/  VOTEU.ALL UP1, P5 ;  /* 0x0000000000ff7886 */ /* 0x000fca0002820000 */
[----:B------:R-:W-:-:S06]  /*1580*/  @!UP1 UIMAD.WIDE.U32 UR26, UR14, 0x8, UR18 ;  /* 0x000000080e1a98a5 */ /* 0x000fcc000f8e0012 */
[----:B------:R-:W-:Y:S02]  /*1590*/  MOV R14, UR26 ;  /* 0x0000001a000e7c02 */ /* 0x000fe40008000f00 */
[----:B--2---:R-:W-:-:S06]  /*15a0*/  MOV R15, UR27 ;  /* 0x0000001b000f7c02 */ /* 0x004fcc0008000f00 */
[----:B------:R-:W2:Y:S01]  /*15b0*/  @!P5 LDG.E.64 R14, desc[UR16][R14.64] ;  /* 0x000000100e0ed981 */ /* 0x000ea2000c1e1b00 */
[----:B------:R-:W-:-:S05]  /*15c0*/  VOTEU.ALL UP1, P6 ;  /* 0x0000000000ff7886 */ /* 0x000fca0003020000 */
[----:B------:R-:W-:Y:S01]  /*15d0*/  @!UP1 UIMAD.WIDE.U32 UR26, UR23, 0x8, UR18 ;  /* 0x00000008171a98a5 */ /* 0x000fe2000f8e0012 */
[----:B0--3--:R-:W-:Y:S01]  /*15e0*/  @!P2 FADD.FTZ R12, R12, R8 ;  /* 0x000000080c0ca221 */ /* 0x009fe20000010000 */
[----:B------:R-:W-:-:S04]  /*15f0*/  @!P2 FADD.FTZ R13, R13, R9 ;  /* 0x000000090d0da221 */ /* 0x000fc80000010000 */
[----:B------:R-:W-:Y:S01]  /*1600*/  MOV R8, UR26 ;  /* 0x0000001a00087c02 */ /* 0x000fe20008000f00 */
[----:B------:R-:W-:Y:S01]  /*1610*/  UIADD3 UR26, UPT, UPT, UR5, 0x4, URZ ;  /* 0x00000004051a7890 */ /* 0x000fe2000fffe0ff */
[----:B------:R-:W-:Y:S01]  /*1620*/  MOV R9, UR27 ;  /* 0x0000001b00097c02 */ /* 0x000fe20008000f00 */
[----:B----4-:R-:W-:-:S05]  /*1630*/  @!P4 FADD.FTZ R12, R12, R10 ;  /* 0x0000000a0c0cc221 */ /* 0x010fca0000010000 */
[----:B------:R-:W3:Y:S01]  /*1640*/  @!P6 LDG.E.64 R8, desc[UR16][R8.64] ;  /* 0x000000100808e981 */ /* 0x000ee2000c1e1b00 */
[----:B------:R-:W-:Y:S02]  /*1650*/  IMAD.U32 R10, RZ, RZ, UR26 ;  /* 0x0000001aff0a7e24 */ /* 0x000fe4000f8e00ff */
[----:B------:R-:W-:-:S03]  /*1660*/  @!P4 FADD.FTZ R13, R13, R11 ;  /* 0x0000000b0d0dc221 */ /* 0x000fc60000010000 */
[----:B------:R-:W-:Y:S01]  /*1670*/  ISETP.EQ.OR P4, PT, R10, UR20, P3 ;  /* 0x000000140a007c0c */ /* 0x000fe20009f82670 */
[----:B------:R-:W-:-:S06]  /*1680*/  UIADD3 UR26, UPT, UPT, UR5, 0x5, URZ ;  /* 0x00000005051a7890 */ /* 0x000fcc000fffe0ff */
[----:B------:R-:W-:-:S06]  /*1690*/  MOV R10, UR26 ;  /* 0x0000001a000a7c02 */ /* 0x000fcc0008000f00 */
[----:B------:R-:W-:-:S05]  /*16a0*/  VOTEU.ALL UP1, P4 ;  /* 0x0000000000ff7886 */ /* 0x000fca0002020000 */
[----:B------:R-:W-:Y:S01]  /*16b0*/  @!UP1 UIMAD.WIDE.U32 UR26, UR24, 0x8, UR18 ;  /* 0x00000008181a98a5 */ /* 0x000fe2000f8e0012 */
[----:B--2---:R-:W-:Y:S01]  /*16c0*/  @!P5 FADD.FTZ R12, R12, R14 ;  /* 0x0000000e0c0cd221 */ /* 0x004fe20000010000 */
[----:B------:R-:W-:-:S04]  /*16d0*/  @!P5 FADD.FTZ R13, R13, R15 ;  /* 0x0000000f0d0dd221 */ /* 0x000fc80000010000 */
[----:B------:R-:W-:Y:S02]  /*16e0*/  MOV R14, UR26 ;  /* 0x0000001a000e7c02 */ /* 0x000fe40008000f00 */
[----:B------:R-:W-:-:S06]  /*16f0*/  MOV R15, UR27 ;  /* 0x0000001b000f7c02 */ /* 0x000fcc0008000f00 */
[----:B------:R-:W2:Y:S01]  /*1700*/  @!P4 LDG.E.64 R14, desc[UR16][R14.64] ;  /* 0x000000100e0ec981 */ /* 0x000ea2000c1e1b00 */
[----:B------:R-:W-:-:S13]  /*1710*/  ISETP.EQ.OR P2, PT, R10, UR20, P3 ;  /* 0x000000140a007c0c */ /* 0x000fda0009f42670 */
[----:B------:R-:W-:-:S05]  /*1720*/  VOTEU.ALL UP1, P2 ;  /* 0x0000000000ff7886 */ /* 0x000fca0001020000 */
[----:B------:R-:W-:-:S06]  /*1730*/  @!UP1 UIMAD.WIDE.U32 UR26, UR13, 0x8, UR18 ;  /* 0x000000080d1a98a5 */ /* 0x000fcc000f8e0012 */
[----:B------:R-:W-:Y:S01]  /*1740*/  MOV R10, UR26 ;  /* 0x0000001a000a7c02 */ /* 0x000fe20008000f00 */
[----:B------:R-:W-:Y:S01]  /*1750*/  UIADD3 UR26, UPT, UPT, UR5, 0x6, URZ ;  /* 0x00000006051a7890 */ /* 0x000fe2000fffe0ff */
[----:B------:R-:W-:-:S06]  /*1760*/  MOV R11, UR27 ;  /* 0x0000001b000b7c02 */ /* 0x000fcc0008000f00 */
[----:B------:R-:W4:Y:S01]  /*1770*/  @!P2 LDG.E.64 R10, desc[UR16][R10.64] ;  /* 0x000000100a0aa981 */ /* 0x000f22000c1e1b00 */
[----:B---3--:R-:W-:Y:S01]  /*1780*/  @!P6 FADD.FTZ R12, R12, R8 ;  /* 0x000000080c0ce221 */ /* 0x008fe20000010000 */
[----:B------:R-:W-:Y:S01]  /*1790*/  IMAD.U32 R8, RZ, RZ, UR26 ;  /* 0x0000001aff087e24 */ /* 0x000fe2000f8e00ff */
[----:B------:R-:W-:Y:S01]  /*17a0*/  UIADD3 UR26, UPT, UPT, UR5, 0x7, URZ ;  /* 0x00000007051a7890 */ /* 0x000fe2000fffe0ff */
[----:B------:R-:W-:-:S03]  /*17b0*/  @!P6 FADD.FTZ R13, R13, R9 ;  /* 0x000000090d0de221 */ /* 0x000fc60000010000 */
[----:B------:R-:W-:Y:S02]  /*17c0*/  ISETP.EQ.OR P6, PT, R8, UR20, P3 ;  /* 0x0000001408007c0c */ /* 0x000fe40009fc2670 */
[----:B------:R-:W-:-:S04]  /*17d0*/  MOV R8, UR26 ;  /* 0x0000001a00087c02 */ /* 0x000fc80008000f00 */
[----:B------:R-:W-:-:S07]  /*17e0*/  ISETP.EQ.OR P5, PT, R8, UR20, P3 ;  /* 0x0000001408007c0c */ /* 0x000fce0009fa2670 */
[----:B------:R-:W-:-:S05]  /*17f0*/  VOTEU.ALL UP1, P6 ;  /* 0x0000000000ff7886 */ /* 0x000fca0003020000 */
[----:B------:R-:W-:Y:S01]  /*1800*/  @!UP1 UIMAD.WIDE.U32 UR26, UR25, 0x8, UR18 ;  /* 0x00000008191a98a5 */ /* 0x000fe2000f8e0012 */
[----:B------:R-:W-:-:S05]  /*1810*/  VOTEU.ALL UP1, P5 ;  /* 0x0000000000ff7886 */ /* 0x000fca0002820000 */
[----:B------:R-:W-:Y:S02]  /*1820*/  MOV R8, UR26 ;  /* 0x0000001a00087c02 */ /* 0x000fe40008000f00 */
[----:B------:R-:W-:Y:S01]  /*1830*/  MOV R9, UR27 ;  /* 0x0000001b00097c02 */ /* 0x000fe20008000f00 */
[----:B------:R-:W-:-:S05]  /*1840*/  @!UP1 UIMAD.WIDE.U32 UR26, UR12, 0x8, UR18 ;  /* 0x000000080c1a98a5 */ /* 0x000fca000f8e0012 */
[----:B------:R-:W3:Y:S01]  /*1850*/  @!P6 LDG.E.64 R8, desc[UR16][R8.64] ;  /* 0x000000100808e981 */ /* 0x000ee2000c1e1b00 */
[----:B--2---:R-:W-:Y:S01]  /*1860*/  @!P4 FADD.FTZ R12, R12, R14 ;  /* 0x0000000e0c0cc221 */ /* 0x004fe20000010000 */
[----:B------:R-:W-:Y:S01]  /*1870*/  @!P4 FADD.FTZ R13, R13, R15 ;  /* 0x0000000f0d0dc221 */ /* 0x000fe20000010000 */
[----:B------:R-:W-:Y:S02]  /*1880*/  MOV R14, UR26 ;  /* 0x0000001a000e7c02 */ /* 0x000fe40008000f00 */
[----:B------:R-:W-:-:S06]  /*1890*/  MOV R15, UR27 ;  /* 0x0000001b000f7c02 */ /* 0x000fcc0008000f00 */
[----:B------:R-:W2:Y:S01]  /*18a0*/  @!P5 LDG.E.64 R14, desc[UR16][R14.64] ;  /* 0x000000100e0ed981 */ /* 0x000ea2000c1e1b00 */
[----:B------:R-:W-:Y:S02]  /*18b0*/  UIADD3 UR5, UPT, UPT, UR5, 0x8, URZ ;  /* 0x0000000805057890 */ /* 0x000fe4000fffe0ff */
[----:B------:R-:W-:Y:S02]  /*18c0*/  UIADD3 UR22, UPT, UPT, UR22, 0x8, URZ ;  /* 0x0000000816167890 */ /* 0x000fe4000fffe0ff */
[----:B------:R-:W-:Y:S02]  /*18d0*/  ULEA UR11, UR21, UR11, 0x3 ;  /* 0x0000000b150b7291 */ /* 0x000fe4000f8e18ff */
[----:B------:R-:W-:Y:S02]  /*18e0*/  ULEA UR15, UR21, UR15, 0x3 ;  /* 0x0000000f150f7291 */ /* 0x000fe4000f8e18ff */
[----:B------:R-:W-:Y:S01]  /*18f0*/  ULEA UR14, UR21, UR14, 0x3 ;  /* 0x0000000e150e7291 */ /* 0x000fe2000f8e18ff */
[----:B----4-:R-:W-:Y:S01]  /*1900*/  @!P2 FADD.FTZ R12, R12, R10 ;  /* 0x0000000a0c0ca221 */ /* 0x010fe20000010000 */
[----:B------:R-:W-:Y:S01]  /*1910*/  @!P2 FADD.FTZ R13, R13, R11 ;  /* 0x0000000b0d0da221 */ /* 0x000fe20000010000 */
[----:B------:R-:W-:Y:S01]  /*1920*/  ISETP.NE.AND P2, PT, R28, UR5, PT ;  /* 0x000000051c007c0c */ /* 0x000fe2000bf45270 */
[----:B------:R-:W-:-:S02]  /*1930*/  ULEA UR23, UR21, UR23, 0x3 ;  /* 0x0000001715177291 */ /* 0x000fc4000f8e18ff */
[----:B------:R-:W-:Y:S02]  /*1940*/  ULEA UR24, UR21, UR24, 0x3 ;  /* 0x0000001815187291 */ /* 0x000fe4000f8e18ff */
[----:B------:R-:W-:Y:S02]  /*1950*/  ULEA UR13, UR21, UR13, 0x3 ;  /* 0x0000000d150d7291 */ /* 0x000fe4000f8e18ff */
[----:B------:R-:W-:Y:S02]  /*1960*/  ULEA UR25, UR21, UR25, 0x3 ;  /* 0x0000001915197291 */ /* 0x000fe4000f8e18ff */
[----:B------:R-:W-:Y:S01]  /*1970*/  ULEA UR12, UR21, UR12, 0x3 ;  /* 0x0000000c150c7291 */ /* 0x000fe2000f8e18ff */
[----:B---3--:R-:W-:Y:S01]  /*1980*/  @!P6 FADD.FTZ R12, R12, R8 ;  /* 0x000000080c0ce221 */ /* 0x008fe20000010000 */
[----:B------:R-:W-:-:S03]  /*1990*/  @!P6 FADD.FTZ R13, R13, R9 ;  /* 0x000000090d0de221 */ /* 0x000fc60000010000 */
[----:B--2---:R-:W-:Y:S01]  /*19a0*/  @!P5 FADD.FTZ R12, R12, R14 ;  /* 0x0000000e0c0cd221 */ /* 0x004fe20000010000 */
[----:B------:R-:W-:Y:S01]  /*19b0*/  @!P5 FADD.FTZ R13, R13, R15 ;  /* 0x0000000f0d0dd221 */ /* 0x000fe20000010000 */
[----:B------:R-:W-:Y:S06]  /*19c0*/  @P2 BRA `(.L_x_1887) ;  /* 0xfffffff800982947 */ /* 0x000fec000383ffff */
[----:B------:R-:W-:-:S15]  /*19d0*/  R2UR UR5, R28 ;  /* 0x000000001c0572ca */ /* 0x000fde00000e0000 */
.L_x_1886:
[----:B------:R-:W-:-:S04]  /*19e0*/  LOP3.LUT R8, R17, 0x7, RZ, 0xc0, !PT ;  /* 0x0000000711087812 */ /* 0x000fc800078ec0ff */
[----:B------:R-:W-:-:S13]  /*19f0*/  ISETP.NE.AND P2, PT, R8, RZ, PT ;  /* 0x000000ff0800720c */ /* 0x000fda0003f45270 */
[----:B------:R-:W-:Y:S05]  /*1a00*/  @!P2 BRA `(.L_x_1883) ;  /* 0x00000004006ca947 */ /* 0x000fea0003800000 */
[----:B------:R-:W-:-:S05]  /*1a10*/  VIADD R8, R8, 0xffffffff ;  /* 0xffffffff08087836 */ /* 0x000fca0000000000 */
[----:B------:R-:W-:-:S13]  /*1a20*/  ISETP.GE.U32.AND P2, PT, R8, 0x3, PT ;  /* 0x000000030800780c */ /* 0x000fda0003f46070 */
[----:B------:R-:W-:Y:S05]  /*1a30*/  @!P2 BRA `(.L_x_1888) ;  /* 0x0000000000b8a947 */ /* 0x000fea0003800000 */
[----:B------:R-:W-:-:S04]  /*1a40*/  MOV R8, UR5 ;  /* 0x0000000500087c02 */ /* 0x000fc80008000f00 */
[----:B------:R-:W-:-:S13]  /*1a50*/  ISETP.EQ.OR P2, PT, R8, UR20, P3 ;  /* 0x0000001408007c0c */ /* 0x000fda0009f42670 */
[----:B------:R-:W-:-:S05]  /*1a60*/  VOTEU.ALL UP1, P2 ;  /* 0x0000000000ff7886 */ /* 0x000fca0001020000 */
[----:B------:R-:W-:-:S04]  /*1a70*/  @!UP1 UIMAD UR12, UR5, UR21, UR6 ;  /* 0x00000015050c92a4 */ /* 0x000fc8000f8e0206 */
[----:B------:R-:W-:-:S06]  /*1a80*/  @!UP1 UIMAD.WIDE.U32 UR12, UR12, 0x8, UR18 ;  /* 0x000000080c0c98a5 */ /* 0x000fcc000f8e0012 */
[----:B------:R-:W-:Y:S02]  /*1a90*/  MOV R10, UR12 ;  /* 0x0000000c000a7c02 */ /* 0x000fe40008000f00 */
[----:B------:R-:W-:-:S06]  /*1aa0*/  MOV R11, UR13 ;  /* 0x0000000d000b7c02 */ /* 0x000fcc0008000f00 */
[----:B------:R-:W0:Y:S01]  /*1ab0*/  @!P2 LDG.E.64 R10, desc[UR16][R10.64] ;  /* 0x000000100a0aa981 */ /* 0x000e22000c1e1b00 */
[----:B------:R-:W-:Y:S02]  /*1ac0*/  UIADD3 UR12, UPT, UPT, UR5, 0x1, URZ ;  /* 0x00000001050c7890 */ /* 0x000fe4000fffe0ff */
[----:B------:R-:W-:Y:S02]  /*1ad0*/  UIADD3 UR11, UPT, UPT, UR5, 0x2, URZ ;  /* 0x00000002050b7890 */ /* 0x000fe4000fffe0ff */
[----:B------:R-:W-:Y:S02]  /*1ae0*/  UIADD3 UR14, UPT, UPT, UR5, 0x3, URZ ;  /* 0x00000003050e7890 */ /* 0x000fe4000fffe0ff */
[----:B------:R-:W-:-:S04]  /*1af0*/  MOV R8, UR12 ;  /* 0x0000000c00087c02 */ /* 0x000fc80008000f00 */
[----:B------:R-:W-:Y:S02]  /*1b00*/  ISETP.EQ.OR P4, PT, R8, UR20, P3 ;  /* 0x0000001408007c0c */ /* 0x000fe40009f82670 */
[----:B------:R-:W-:-:S04]  /*1b10*/  MOV R8, UR11 ;  /* 0x0000000b00087c02 */ /* 0x000fc80008000f00 */
[----:B------:R-:W-:Y:S01]  /*1b20*/  ISETP.EQ.OR P5, PT, R8, UR20, P3 ;  /* 0x0000001408007c0c */ /* 0x000fe20009fa2670 */
[----:B------:R-:W-:-:S05]  /*1b30*/  IMAD.U32 R8, RZ, RZ, UR14 ;  /* 0x0000000eff087e24 */ /* 0x000fca000f8e00ff */
[----:B------:R-:W-:Y:S01]  /*1b40*/  ISETP.EQ.OR P6, PT, R8, UR20, P3 ;  /* 0x0000001408007c0c */ /* 0x000fe20009fc2670 */
[----:B------:R-:W-:-:S05]  /*1b50*/  VOTEU.ALL UP2, P4 ;  /* 0x0000000000ff7886 */ /* 0x000fca0002040000 */
[----:B------:R-:W-:Y:S01]  /*1b60*/  @!UP2 UIMAD UR12, UR12, UR21, UR6 ;  /* 0x000000150c0ca2a4 */ /* 0x000fe2000f8e0206 */
[----:B------:R-:W-:-:S03]  /*1b70*/  VOTEU.ALL UP1, P5 ;  /* 0x0000000000ff7886 */ /* 0x000fc60002820000 */
[----:B------:R-:W-:Y:S02]  /*1b80*/  @!UP2 UIMAD.WIDE.U32 UR12, UR12, 0x8, UR18 ;  /* 0x000000080c0ca8a5 */ /* 0x000fe4000f8e0012 */
[----:B------:R-:W-:Y:S01]  /*1b90*/  @!UP1 UIMAD UR11, UR11, UR21, UR6 ;  /* 0x000000150b0b92a4 */ /* 0x000fe2000f8e0206 */
[----:B------:R-:W-:-:S03]  /*1ba0*/  VOTEU.ALL UP2, P6 ;  /* 0x0000000000ff7886 */ /* 0x000fc60003040000 */
[----:B------:R-:W-:Y:S02]  /*1bb0*/  MOV R8, UR12 ;  /* 0x0000000c00087c02 */ /* 0x000fe40008000f00 */
[----:B------:R-:W-:Y:S01]  /*1bc0*/  MOV R9, UR13 ;  /* 0x0000000d00097c02 */ /* 0x000fe20008000f00 */
[----:B------:R-:W-:Y:S02]  /*1bd0*/  @!UP1 UIMAD.WIDE.U32 UR12, UR11, 0x8, UR18 ;  /* 0x000000080b0c98a5 */ /* 0x000fe4000f8e0012 */
[----:B------:R-:W-:-:S03]  /*1be0*/  @!UP2 UIMAD UR14, UR14, UR21, UR6 ;  /* 0x000000150e0ea2a4 */ /* 0x000fc6000f8e0206 */
[----:B------:R-:W4:Y:S01]  /*1bf0*/  @!P4 LDG.E.64 R8, desc[UR16][R8.64] ;  /* 0x000000100808c981 */ /* 0x000f22000c1e1b00 */
[----:B------:R-:W-:Y:S01]  /*1c00*/  @!UP2 UIMAD.WIDE.U32 UR14, UR14, 0x8, UR18 ;  /* 0x000000080e0ea8a5 */ /* 0x000fe2000f8e0012 */
[----:B-1----:R-:W-:Y:S02]  /*1c10*/  MOV R14, UR12 ;  /* 0x0000000c000e7c02 */ /* 0x002fe40008000f00 */
[----:B--2---:R-:W-:Y:S01]  /*1c20*/  MOV R15, UR13 ;  /* 0x0000000d000f7c02 */ /* 0x004fe20008000f00 */
[----:B0--3--:R-:W-:Y:S01]  /*1c30*/  @!P2 FADD.FTZ R12, R12, R10 ;  /* 0x0000000a0c0ca221 */ /* 0x009fe20000010000 */
[----:B------:R-:W-:-:S03]  /*1c40*/  @!P2 FADD.FTZ R13, R13, R11 ;  /* 0x0000000b0d0da221 */ /* 0x000fc60000010000 */
[----:B------:R0:W2:Y:S02]  /*1c50*/  @!P5 LDG.E.64 R10, desc[UR16][R14.64] ;  /* 0x000000100e0ad981 */ /* 0x0000a4000c1e1b00 */
[----:B0-----:R-:W-:Y:S01]  /*1c60*/  MOV R14, UR14 ;  /* 0x0000000e000e7c02 */ /* 0x001fe20008000f00 */
[----:B------:R-:W-:-:S06]  /*1c70*/  IMAD.U32 R15, RZ, RZ, UR15 ;  /* 0x0000000fff0f7e24 */ /* 0x000fcc000f8e00ff */
[----:B------:R-:W3:Y:S01]  /*1c80*/  @!P6 LDG.E.64 R14, desc[UR16][R14.64] ;  /* 0x000000100e0ee981 */ /* 0x000ee2000c1e1b00 */
[----:B------:R-:W-:Y:S01]  /*1c90*/  MOV R28, UR5 ;  /* 0x00000005001c7c02 */ /* 0x000fe20008000f00 */
[----:B----4-:R-:W-:-:S03]  /*1ca0*/  @!P4 FADD.FTZ R12, R12, R8 ;  /* 0x000000080c0cc221 */ /* 0x010fc60000010000 */
[----:B------:R-:W-:Y:S01]  /*1cb0*/  IADD3 R8, PT, PT, R28, 0x4, RZ ;  /* 0x000000041c087810 */ /* 0x000fe20007ffe0ff */
[----:B------:R-:W-:-:S03]  /*1cc0*/  @!P4 FADD.FTZ R13, R13, R9 ;  /* 0x000000090d0dc221 */ /* 0x000fc60000010000 */
[----:B------:R-:W-:Y:S01]  /*1cd0*/  R2UR UR5, R8 ;  /* 0x00000000080572ca */ /* 0x000fe200000e0000 */
[----:B--2---:R-:W-:Y:S01]  /*1ce0*/  @!P5 FADD.FTZ R12, R12, R10 ;  /* 0x0000000a0c0cd221 */ /* 0x004fe20000010000 */
[----:B------:R-:W-:-:S03]  /*1cf0*/  @!P5 FADD.FTZ R13, R13, R11 ;  /* 0x0000000b0d0dd221 */ /* 0x000fc60000010000 */
[----:B---3--:R-:W-:Y:S01]  /*1d00*/  @!P6 FADD.FTZ R12, R12, R14 ;  /* 0x0000000e0c0ce221 */ /* 0x008fe20000010000 */
[----:B------:R-:W-:-:S09]  /*1d10*/  @!P6 FADD.FTZ R13, R13, R15 ;  /* 0x0000000f0d0de221 */ /* 0x000fd20000010000 */
.L_x_1888:
[----:B------:R-:W-:-:S13]  /*1d20*/  LOP3.LUT P2, R8, R17, 0x3, RZ, 0xc0, !PT ;  /* 0x0000000311087812 */ /* 0x000fda000784c0ff */
[----:B------:R-:W-:Y:S05]  /*1d30*/  @!P2 BRA `(.L_x_1883) ;  /* 0x0000000000a0a947 */ /* 0x000fea0003800000 */
[----:B------:R-:W-:-:S13]  /*1d40*/  ISETP.NE.AND P2, PT, R8, 0x1, PT ;  /* 0x000000010800780c */ /* 0x000fda0003f45270 */
[----:B------:R-:W-:Y:S05]  /*1d50*/  @!P2 BRA `(.L_x_1889) ;  /* 0x000000000060a947 */ /* 0x000fea0003800000 */
[----:B------:R-:W-:Y:S02]  /*1d60*/  UIADD3 UR12, UPT, UPT, UR5, 0x1, URZ ;  /* 0x00000001050c7890 */ /* 0x000fe4000fffe0ff */
[----:B------:R-:W-:-:S04]  /*1d70*/  MOV R8, UR5 ;  /* 0x0000000500087c02 */ /* 0x000fc80008000f00 */
[----:B------:R-:W-:Y:S02]  /*1d80*/  ISETP.EQ.OR P4, PT, R8, UR20, P3 ;  /* 0x0000001408007c0c */ /* 0x000fe40009f82670 */
[----:B------:R-:W-:-:S04]  /*1d90*/  MOV R8, UR12 ;  /* 0x0000000c00087c02 */ /* 0x000fc80008000f00 */
[----:B------:R-:W-:-:S07]  /*1da0*/  ISETP.EQ.OR P2, PT, R8, UR20, P3 ;  /* 0x0000001408007c0c */ /* 0x000fce0009f42670 */
[----:B------:R-:W-:-:S05]  /*1db0*/  VOTEU.ALL UP1, P4 ;  /* 0x0000000000ff7886 */ /* 0x000fca0002020000 */
[----:B------:R-:W-:Y:S01]  /*1dc0*/  @!UP1 UIMAD UR14, UR5, UR21, UR6 ;  /* 0x00000015050e92a4 */ /* 0x000fe2000f8e0206 */
[----:B------:R-:W-:-:S03]  /*1dd0*/  VOTEU.ALL UP2, P2 ;  /* 0x0000000000ff7886 */ /* 0x000fc60001040000 */
[----:B------:R-:W-:Y:S02]  /*1de0*/  @!UP1 UIMAD.WIDE.U32 UR14, UR14, 0x8, UR18 ;  /* 0x000000080e0e98a5 */ /* 0x000fe4000f8e0012 */
[----:B------:R-:W-:-:S04]  /*1df0*/  @!UP2 UIMAD UR12, UR12, UR21, UR6 ;  /* 0x000000150c0ca2a4 */ /* 0x000fc8000f8e0206 */
[----:B------:R-:W-:Y:S01]  /*1e00*/  MOV R8, UR14 ;  /* 0x0000000e00087c02 */ /* 0x000fe20008000f00 */
[----:B------:R-:W-:Y:S01]  /*1e10*/  @!UP2 UIMAD.WIDE.U32 UR12, UR12, 0x8, UR18 ;  /* 0x000000080c0ca8a5 */ /* 0x000fe2000f8e0012 */
[----:B------:R-:W-:-:S05]  /*1e20*/  IMAD.U32 R9, RZ, RZ, UR15 ;  /* 0x0000000fff097e24 */ /* 0x000fca000f8e00ff */
[----:B------:R-:W-:Y:S01]  /*1e30*/  MOV R10, UR12 ;  /* 0x0000000c000a7c02 */ /* 0x000fe20008000f00 */
[----:B------:R-:W0:Y:S01]  /*1e40*/  @!P4 LDG.E.64 R8, desc[UR16][R8.64] ;  /* 0x000000100808c981 */ /* 0x000e22000c1e1b00 */
[----:B------:R-:W-:-:S06]  /*1e50*/  MOV R11, UR13 ;  /* 0x0000000d000b7c02 */ /* 0x000fcc0008000f00 */
[----:B------:R-:W4:Y:S01]  /*1e60*/  @!P2 LDG.E.64 R10, desc[UR16][R10.64] ;  /* 0x000000100a0aa981 */ /* 0x000f22000c1e1b00 */
[----:B-1----:R-:W-:-:S04]  /*1e70*/  MOV R14, UR5 ;  /* 0x00000005000e7c02 */ /* 0x002fc80008000f00 */
[----:B------:R-:W-:-:S04]  /*1e80*/  IADD3 R14, PT, PT, R14, 0x2, RZ ;  /* 0x000000020e0e7810 */ /* 0x000fc80007ffe0ff */
[----:B------:R-:W-:Y:S01]  /*1e90*/  R2UR UR5, R14 ;  /* 0x000000000e0572ca */ /* 0x000fe200000e0000 */
[----:B0--3--:R-:W-:Y:S01]  /*1ea0*/  @!P4 FADD.FTZ R12, R12, R8 ;  /* 0x000000080c0cc221 */ /* 0x009fe20000010000 */
[----:B------:R-:W-:-:S03]  /*1eb0*/  @!P4 FADD.FTZ R13, R13, R9 ;  /* 0x000000090d0dc221 */ /* 0x000fc60000010000 */
[----:B----4-:R-:W-:Y:S01]  /*1ec0*/  @!P2 FADD.FTZ R12, R12, R10 ;  /* 0x0000000a0c0ca221 */ /* 0x010fe20000010000 */
[----:B------:R-:W-:-:S09]  /*1ed0*/  @!P2 FADD.FTZ R13, R13, R11 ;  /* 0x0000000b0d0da221 */ /* 0x000fd20000010000 */
.L_x_1889:
[----:B------:R-:W-:Y:S01]  /*1ee0*/  MOV R9, UR5 ;  /* 0x0000000500097c02 */ /* 0x000fe20008000f00 */
[----:B------:R-:W-:Y:S01]  /*1ef0*/  BSSY.RECONVERGENT B0, `(.L_x_1883) ;  /* 0x000000c000007945 */ /* 0x000fe20003800200 */
[----:B------:R-:W-:Y:S02]  /*1f00*/  LOP3.LUT R8, R17, 0x1, RZ, 0xc0, !PT ;  /* 0x0000000111087812 */ /* 0x000fe400078ec0ff */
[----:B------:R-:W-:-:S04]  /*1f10*/  ISETP.EQ.OR P2, PT, R9, UR20, P3 ;  /* 0x0000001409007c0c */ /* 0x000fc80009f42670 */
[----:B------:R-:W-:-:S13]  /*1f20*/  ISETP.NE.U32.OR P2, PT, R8, 0x1, P2 ;  /* 0x000000010800780c */ /* 0x000fda0001745470 */
[----:B------:R-:W-:Y:S05]  /*1f30*/  @P2 BRA `(.L_x_1890) ;  /* 0x00000000001c2947 */ /* 0x000fea0003800000 */
[----:B------:R-:W-:Y:S01]  /*1f40*/  UIMAD UR11, UR21, UR5, UR6 ;  /* 0x00000005150b72a4 */ /* 0x000fe2000f8e0206 */
[----:B------:R-:W-:-:S05]  /*1f50*/  IMAD.MOV.U32 R9, RZ, RZ, 0x8 ;  /* 0x00000008ff097424 */ /* 0x000fca00078e00ff */
[----:B------:R-:W-:-:S05]  /*1f60*/  MOV R8, UR11 ;  /* 0x0000000b00087c02 */ /* 0x000fca0008000f00 */
[----:B------:R-:W-:-:S06]  /*1f70*/  IMAD.WIDE.U32 R8, R8, R9, UR18 ;  /* 0x0000001208087e25 */ /* 0x000fcc000f8e0009 */
[----:B------:R-:W0:Y:S02]  /*1f80*/  LDG.E.64 R8, desc[UR16][R8.64] ;  /* 0x0000001008087981 */ /* 0x000e24000c1e1b00 */
[----:B0--3--:R-:W-:Y:S01]  /*1f90*/  FADD.FTZ R12, R12, R8 ;  /* 0x000000080c0c7221 */ /* 0x009fe20000010000 */
[----:B------:R-:W-:-:S07]  /*1fa0*/  FADD.FTZ R13, R13, R9 ;  /* 0x000000090d0d7221 */ /* 0x000fce0000010000 */
.L_x_1890:
[----:B------:R-:W-:Y:S05]  /*1fb0*/  BSYNC.RECONVERGENT B0 ;  /* 0x0000000000007941 */ /* 0x000fea0003800200 */
.L_x_1883:
[----:B------:R-:W4:Y:S01]  /*1fc0*/  @P0 LDC.64 R10, c[0x0][0x388] ;  /* 0x0000e200ff0a0b82 */ /* 0x000f220000000a00 */
[----:B------:R-:W0:Y:S01]  /*1fd0*/  LDCU UR12, c[0x0][0x414] ;  /* 0x00008280ff0c77ac */ /* 0x000e220008000800 */
[----:B------:R-:W-:Y:S02]  /*1fe0*/  MOV R9, UR9 ;  /* 0x0000000900097c02 */ /* 0x000fe40008000f00 */
[----:B--2---:R-:W-:Y:S01]  /*1ff0*/  LOP3.LUT R15, R22, 0xffff, RZ, 0xc0, !PT ;  /* 0x0000ffff160f7812 */ /* 0x004fe200078ec0ff */
[----:B------:R-:W-:-:S03]  /*2000*/  UMOV UR5, 0x400 ;  /* 0x0000040000057882 */ /* 0x000fc60000000000 */
[----:B------:R-:W2:Y:S01]  /*2010*/  S2UR UR11, SR_CgaCtaId ;  /* 0x00000000000b79c3 */ /* 0x000ea20000008800 */
[----:B------:R-:W-:Y:S01]  /*2020*/  IADD3 R15, PT, PT, R15, UR10, RZ ;  /* 0x0000000a0f0f7c10 */ /* 0x000fe2000fffe0ff */
[----:B0-----:R-:W-:Y:S01]  /*2030*/  @P0 FMUL.FTZ R8, R12, UR12 ;  /* 0x0000000c0c080c20 */ /* 0x001fe20008410000 */
[----:B----4-:R-:W-:-:S04]  /*2040*/  @P0 IMAD.WIDE R10, R9, 0x8, R10 ;  /* 0x00000008090a0825 */ /* 0x010fc800078e020a */
[----:B------:R-:W-:-:S05]  /*2050*/  @P0 FMUL.FTZ R9, R13, UR12 ;  /* 0x0000000c0d090c20 */ /* 0x000fca0008410000 */
[----:B------:R0:W-:Y:S01]  /*2060*/  @P0 STG.E.64 desc[UR16][R10.64], R8 ;  /* 0x000000080a000986 */ /* 0x0001e2000c101b10 */
[----:B--2---:R-:W-:-:S09]  /*2070*/  ULEA UR5, UR11, UR5, 0x18 ;  /* 0x000000050b057291 */ /* 0x004fd2000f8ec0ff */
[----:B------:R-:W-:Y:S01]  /*2080*/  @!P3 STS.64 [UR5+0xc0], R12 ;  /* 0x0000c00cff00b988 */ /* 0x000fe20008000a05 */
[----:B0-----:R-:W0:Y:S08]  /*2090*/  LDC.64 R8, c[0x0][0x398] ;  /* 0x0000e600ff087b82 */ /* 0x001e300000000a00 */
[----:B------:R-:W-:Y:S08]  /*20a0*/  BAR.SYNC.DEFER_BLOCKING 0x0 ;  /* 0x0000000000007b1d */ /* 0x000ff00000010000 */
[----:B------:R-:W2:Y:S01]  /*20b0*/  LDC.64 R10, c[0x0][0x3a0] ;  /* 0x0000e800ff0a7b82 */ /* 0x000ea20000000a00 */
[C---:B0-----:R-:W-:Y:S01]  /*20c0*/  IMAD.WIDE R8, R15.reuse, 0x4, R8 ;  /* 0x000000040f087825 */ /* 0x041fe200078e0208 */
[----:B---3--:R-:W0:Y:S05]  /*20d0*/  LDS.64 R12, [UR5+0xc0] ;  /* 0x0000c005ff0c7984 */ /* 0x008e2a0008000a00 */
[----:B------:R-:W5:Y:S01]  /*20e0*/  LDG.E.64 R8, desc[UR16][R8.64] ;  /* 0x0000001008087981 */ /* 0x000f62000c1e1b00 */
[----:B--2---:R-:W-:-:S06]  /*20f0*/  IMAD.WIDE R10, R15, 0x4, R10 ;  /* 0x000000040f0a7825 */ /* 0x004fcc00078e020a */
[----:B------:R-:W5:Y:S01]  /*2100*/  LDG.E.64 R10, desc[UR16][R10.64] ;  /* 0x000000100a0a7981 */ /* 0x000f62000c1e1b00 */
[----:B0-----:R-:W-:-:S04]  /*2110*/  FMUL.FTZ R12, R12, UR12 ;  /* 0x0000000c0c0c7c20 */ /* 0x001fc80008410000 */
[----:B-1----:R-:W-:-:S04]  /*2120*/  FMUL.FTZ R14, R12, R12 ;  /* 0x0000000c0c0e7220 */ /* 0x002fc80000410000 */
[----:B------:R-:W-:-:S05]  /*2130*/  FFMA.FTZ R14, R13, UR12, -R14 ;  /* 0x0000000c0d0e7c23 */ /* 0x000fca000801080e */
[----:B------:R-:W-:-:S13]  /*2140*/  FSETP.GTU.FTZ.AND P2, PT, R14, RZ, PT ;  /* 0x000000ff0e00720b */ /* 0x000fda0003f5c000 */
[----:B------:R-:W-:-:S05]  /*2150*/  VOTEU.ANY UP1, P2 ;  /* 0x0000000000ff7886 */ /* 0x000fca0001020100 */
[----:B------:R-:W0:Y:S01]  /*2160*/  @UP1 LDCU UR5, c[0x0][0x3a8] ;  /* 0x00007500ff0517ac */ /* 0x000e220008000800 */
[----:B------:R-:W-:-:S13]  /*2170*/  PLOP3.LUT P2, PT, PT, PT, UP1, 0x80, 0x8 ;  /* 0x000000000008781c */ /* 0x000fda0003f4f018 */
[----:B0-----:R-:W-:-:S06]  /*2180*/  @P2 FADD.FTZ R14, R14, UR5 ;  /* 0x000000050e0e2e21 */ /* 0x001fcc0008010000 */
[----:B------:R-:W0:Y:S01]  /*2190*/  @P2 MUFU.RSQ R14, R14 ;  /* 0x0000000e000e2308 */ /* 0x000e220000001400 */
[----:B------:R-:W-:Y:S01]  /*21a0*/  BSSY.RECONVERGENT B0, `(.L_x_1891) ;  /* 0x00000ec000007945 */ /* 0x000fe20003800200 */
[----:B------:R-:W-:Y:S01]  /*21b0*/  IADD3 R13, PT, PT, R23, 0x20, RZ ;  /* 0x00000020170d7810 */ /* 0x000fe20007ffe0ff */
[----:B------:R-:W-:Y:S01]  /*21c0*/  UMOV UR5, 0x3f800000 ;  /* 0x3f80000000057882 */ /* 0x000fe20000000000 */
[----:B0-----:R-:W-:-:S13]  /*21d0*/  @P2 R2UR UR10, R14 ;  /* 0x000000000e0a22ca */ /* 0x001fda00000e0000 */
[----:B------:R-:W-:Y:S01]  /*21e0*/  @UP1 UMOV UR5, UR10 ;  /* 0x0000000a00051c82 */ /* 0x000fe20008000000 */
[----:B------:R-:W-:Y:S05]  /*21f0*/  BRA.U UP0, `(.L_x_1892) ;  /* 0x0000000500807547 */ /* 0x000fea000b800000 */
[----:B------:R-:W0:Y:S01]  /*2200*/  LDCU.64 UR12, c[0x0][0x3e8] ;  /* 0x00007d00ff0c77ac */ /* 0x000e220008000a00 */
[----:B------:R-:W-:Y:S01]  /*2210*/  SHF.R.S32.HI R14, RZ, 0x1f, R23 ;  /* 0x0000001fff0e7819 */ /* 0x000fe20000011417 */
[----:B------:R-:W-:Y:S01]  /*2220*/  BSSY.RECONVERGENT B1, `(.L_x_1893) ;  /* 0x0000016000017945 */ /* 0x000fe20003800200 */
[----:B0-----:R-:W-:-:S04]  /*2230*/  ISETP.GE.U32.AND P1, PT, R23, UR12, PT ;  /* 0x0000000c17007c0c */ /* 0x001fc8000bf26070 */
[----:B------:R-:W-:-:S13]  /*2240*/  ISETP.GE.AND.EX P1, PT, R14, UR13, PT, P1 ;  /* 0x0000000d0e007c0c */ /* 0x000fda000bf26310 */
[----:B------:R-:W-:Y:S05]  /*2250*/  @P1 BRA `(.L_x_1894) ;  /* 0x0000000000481947 */ /* 0x000fea0003800000 */
[----:B------:R-:W0:Y:S01]  /*2260*/  LDCU.64 UR14, c[0x0][0x3e0] ;  /* 0x00007c00ff0e77ac */ /* 0x000e220008000a00 */
[--C-:B------:R-:W-:Y:S01]  /*2270*/  FADD.FTZ R16, R16, -R12.reuse ;  /* 0x8000000c10107221 */ /* 0x100fe20000010000 */
[----:B------:R-:W-:Y:S01]  /*2280*/  FADD.FTZ R15, R7, -R12 ;  /* 0x8000000c070f7221 */ /* 0x000fe20000010000 */
[----:B------:R-:W1:Y:S02]  /*2290*/  LDCU.64 UR10, c[0x0][0x380] ;  /* 0x00007000ff0a77ac */ /* 0x000e640008000a00 */
[----:B------:R-:W-:Y:S01]  /*22a0*/  FMUL.FTZ R7, R16, UR5 ;  /* 0x0000000510077c20 */ /* 0x000fe20008410000 */
[----:B------:R-:W-:Y:S01]  /*22b0*/  FMUL.FTZ R16, R15, UR5 ;  /* 0x000000050f107c20 */ /* 0x000fe20008410000 */
[----:B------:R-:W-:Y:S02]  /*22c0*/  IMAD.MOV.U32 R15, RZ, RZ, R25 ;  /* 0x000000ffff0f7224 */ /* 0x000fe400078e0019 */
[----:B-----5:R-:W-:Y:S01]  /*22d0*/  FFMA.FTZ R7, R8, R7, R10 ;  /* 0x0000000708077223 */ /* 0x020fe2000001000a */
[----:B------:R-:W-:-:S05]  /*22e0*/  FFMA.FTZ R16, R9, R16, R11 ;  /* 0x0000001009107223 */ /* 0x000fca000001000b */
[----:B------:R-:W-:Y:S01]  /*22f0*/  F2FP.BF16.F32.PACK_AB R7, R16, R7 ;  /* 0x000000071007723e */ /* 0x000fe200000010ff */
[----:B0-----:R-:W-:Y:S01]  /*2300*/  IMAD R16, R14, UR14, RZ ;  /* 0x0000000e0e107c24 */ /* 0x001fe2000f8e02ff */
[----:B------:R-:W-:-:S03]  /*2310*/  MOV R14, R26 ;  /* 0x0000001a000e7202 */ /* 0x000fc60000000f00 */
[C---:B------:R-:W-:Y:S02]  /*2320*/  IMAD R29, R23.reuse, UR15, R16 ;  /* 0x0000000f171d7c24 */ /* 0x040fe4000f8e0210 */
[----:B------:R-:W-:-:S05]  /*2330*/  IMAD.WIDE.U32 R14, R23, UR14, R14 ;  /* 0x0000000e170e7c25 */ /* 0x000fca000f8e000e */
[----:B------:R-:W-:Y:S02]  /*2340*/  IADD3 R29, PT, PT, R15, R29, RZ ;  /* 0x0000001d0f1d7210 */ /* 0x000fe40007ffe0ff */
[----:B-1----:R-:W-:-:S04]  /*2350*/  LEA R28, P1, R14, UR10, 0x1 ;  /* 0x0000000a0e1c7c11 */ /* 0x002fc8000f8208ff */
[----:B------:R-:W-:-:S05]  /*2360*/  LEA.HI.X R29, R14, UR11, R29, 0x1, P1 ;  /* 0x0000000b0e1d7c11 */ /* 0x000fca00088f0c1d */
[----:B------:R0:W-:Y:S04]  /*2370*/  STG.E desc[UR16][R28.64], R7 ;  /* 0x000000071c007986 */ /* 0x0001e8000c101910 */
.L_x_1894:
[----:B------:R-:W-:Y:S05]  /*2380*/  BSYNC.RECONVERGENT B1 ;  /* 0x0000000000017941 */ /* 0x000fea0003800200 */
.L_x_1893:
[----:B0-----:R-:W-:Y:S01]  /*2390*/  SHF.R.S32.HI R28, RZ, 0x1f, R13 ;  /* 0x0000001fff1c7819 */ /* 0x001fe2000001140d */
[----:B------:R-:W-:Y:S01]  /*23a0*/  BSSY.RECONVERGENT B1, `(.L_x_1895) ;  /* 0x0000017000017945 */ /* 0x000fe20003800200 */
[----:B------:R-:W-:Y:S02]  /*23b0*/  ISETP.GE.U32.AND P1, PT, R13, UR12, PT ;  /* 0x0000000c0d007c0c */ /* 0x000fe4000bf26070 */
[----:B------:R-:W-:Y:S02]  /*23c0*/  IADD3 R14, PT, PT, R23, 0x40, RZ ;  /* 0x00000040170e7810 */ /* 0x000fe40007ffe0ff */
[----:B------:R-:W-:-:S13]  /*23d0*/  ISETP.GE.AND.EX P1, PT, R28, UR13, PT, P1 ;  /* 0x0000000d1c007c0c */ /* 0x000fda000bf26310 */
[----:B------:R-:W-:Y:S05]  /*23e0*/  @P1 BRA `(.L_x_1896) ;  /* 0x0000000000481947 */ /* 0x000fea0003800000 */
[----:B------:R-:W0:Y:S01]  /*23f0*/  LDCU.64 UR10, c[0x0][0x3e0] ;  /* 0x00007c00ff0a77ac */ /* 0x000e220008000a00 */
[--C-:B------:R-:W-:Y:S01]  /*2400*/  FADD.FTZ R15, R6, -R12.reuse ;  /* 0x8000000c060f7221 */ /* 0x100fe20000010000 */
[----:B------:R-:W-:Y:S01]  /*2410*/  MOV R6, R26 ;  /* 0x0000001a00067202 */ /* 0x000fe20000000f00 */
[----:B------:R-:W-:Y:S01]  /*2420*/  FADD.FTZ R16, R5, -R12 ;  /* 0x8000000c05107221 */ /* 0x000fe20000010000 */
[----:B------:R-:W1:Y:S01]  /*2430*/  LDCU.64 UR14, c[0x0][0x380] ;  /* 0x00007000ff0e77ac */ /* 0x000e620008000a00 */
[----:B------:R-:W-:Y:S02]  /*2440*/  MOV R7, R25 ;  /* 0x0000001900077202 */ /* 0x000fe40000000f00 */
[----:B------:R-:W-:-:S04]  /*2450*/  FMUL.FTZ R16, R16, UR5 ;  /* 0x0000000510107c20 */ /* 0x000fc80008410000 */
[----:B-----5:R-:W-:Y:S01]  /*2460*/  FFMA.FTZ R16, R9, R16, R11 ;  /* 0x0000001009107223 */ /* 0x020fe2000001000b */
[----:B0-----:R-:W-:Y:S02]  /*2470*/  IMAD R28, R28, UR10, RZ ;  /* 0x0000000a1c1c7c24 */ /* 0x001fe4000f8e02ff */
[----:B------:R-:W-:-:S04]  /*2480*/  IMAD.WIDE.U32 R6, R13, UR10, R6 ;  /* 0x0000000a0d067c25 */ /* 0x000fc8000f8e0006 */
[----:B------:R-:W-:Y:S02]  /*2490*/  IMAD R5, R13, UR11, R28 ;  /* 0x0000000b0d057c24 */ /* 0x000fe4000f8e021c */
[----:B------:R-:W-:Y:S01]  /*24a0*/  FMUL.FTZ R13, R15, UR5 ;  /* 0x000000050f0d7c20 */ /* 0x000fe20008410000 */
[----:B-1----:R-:W-:-:S03]  /*24b0*/  LEA R28, P1, R6, UR14, 0x1 ;  /* 0x0000000e061c7c11 */ /* 0x002fc6000f8208ff */
[----:B------:R-:W-:Y:S01]  /*24c0*/  FFMA.FTZ R13, R8, R13, R10 ;  /* 0x0000000d080d7223 */ /* 0x000fe2000001000a */
[----:B------:R-:W-:-:S04]  /*24d0*/  IADD3 R5, PT, PT, R7, R5, RZ ;  /* 0x0000000507057210 */ /* 0x000fc80007ffe0ff */
[----:B------:R-:W-:Y:S02]  /*24e0*/  LEA.HI.X R29, R6, UR15, R5, 0x1, P1 ;  /* 0x0000000f061d7c11 */ /* 0x000fe400088f0c05 */
[----:B------:R-:W-:-:S05]  /*24f0*/  F2FP.BF16.F32.PACK_AB R13, R16, R13 ;  /* 0x0000000d100d723e */ /* 0x000fca00000010ff */
[----:B------:R0:W-:Y:S02]  /*2500*/  STG.E desc[UR16][R28.64], R13 ;  /* 0x0000000d1c007986 */ /* 0x0001e4000c101910 */
.L_x_1896:
[----:B------:R-:W-:Y:S05]  /*2510*/  BSYNC.RECONVERGENT B1 ;  /* 0x0000000000017941 */ /* 0x000fea0003800200 */
.L_x_1895:
[----:B------:R-:W-:Y:S01]  /*2520*/  ISETP.GE.U32.AND P1, PT, R14, UR12, PT ;  /* 0x0000000c0e007c0c */ /* 0x000fe2000bf26070 */
[----:B------:R-:W-:Y:S01]  /*2530*/  BSSY.RECONVERGENT B1, `(.L_x_1897) ;  /* 0x0000019000017945 */ /* 0x000fe20003800200 */
[----:B------:R-:W-:Y:S02]  /*2540*/  SHF.R.S32.HI R15, RZ, 0x1f, R14 ;  /* 0x0000001fff0f7819 */ /* 0x000fe4000001140e */
[----:B------:R-:W-:Y:S02]  /*2550*/  SHF.R.S32.HI R5, RZ, 0x1f, R20 ;  /* 0x0000001fff057819 */ /* 0x000fe40000011414 */
[----:B------:R-:W-:Y:S02]  /*2560*/  ISETP.GE.AND.EX P1, PT, R15, UR13, PT, P1 ;  /* 0x0000000d0f007c0c */ /* 0x000fe4000bf26310 */
[----:B------:R-:W-:-:S04]  /*2570*/  ISETP.GE.U32.AND P2, PT, R20, UR12, PT ;  /* 0x0000000c14007c0c */ /* 0x000fc8000bf46070 */
[----:B------:R-:W-:-:S07]  /*2580*/  ISETP.GE.AND.EX P2, PT, R5, UR13, PT, P2 ;  /* 0x0000000d05007c0c */ /* 0x000fce000bf46320 */
[----:B------:R-:W-:Y:S06]  /*2590*/  @P1 BRA `(.L_x_1898) ;  /* 0x0000000000481947 */ /* 0x000fec0003800000 */
[----:B------:R-:W1:Y:S01]  /*25a0*/  LDCU.64 UR10, c[0x0][0x3e0] ;  /* 0x00007c00ff0a77ac */ /* 0x000e620008000a00 */
[----:B------:R-:W-:Y:S01]  /*25b0*/  MOV R7, R25 ;  /* 0x0000001900077202 */ /* 0x000fe20000000f00 */
[--C-:B------:R-:W-:Y:S01]  /*25c0*/  FADD.FTZ R2, R2, -R12.reuse ;  /* 0x8000000c02027221 */ /* 0x100fe20000010000 */
[----:B------:R-:W-:Y:S01]  /*25d0*/  FADD.FTZ R0, R0, -R12 ;  /* 0x8000000c00007221 */ /* 0x000fe20000010000 */
[----:B------:R-:W2:Y:S01]  /*25e0*/  LDCU.64 UR14, c[0x0][0x380] ;  /* 0x00007000ff0e77ac */ /* 0x000ea20008000a00 */
[----:B------:R-:W-:Y:S02]  /*25f0*/  IMAD.MOV.U32 R6, RZ, RZ, R26 ;  /* 0x000000ffff067224 */ /* 0x000fe400078e001a */
[----:B0-----:R-:W-:Y:S01]  /*2600*/  FMUL.FTZ R13, R2, UR5 ;  /* 0x00000005020d7c20 */ /* 0x001fe20008410000 */
[----:B------:R-:W-:-:S03]  /*2610*/  FMUL.FTZ R0, R0, UR5 ;  /* 0x0000000500007c20 */ /* 0x000fc60008410000 */
[----:B-----5:R-:W-:Y:S01]  /*2620*/  FFMA.FTZ R13, R8, R13, R10 ;  /* 0x0000000d080d7223 */ /* 0x020fe2000001000a */
[----:B------:R-:W-:Y:S01]  /*2630*/  FFMA.FTZ R0, R9, R0, R11 ;  /* 0x0000000009007223 */ /* 0x000fe2000001000b */
[----:B-1----:R-:W-:Y:S02]  /*2640*/  IMAD R15, R15, UR10, RZ ;  /* 0x0000000a0f0f7c24 */ /* 0x002fe4000f8e02ff */
[----:B------:R-:W-:-:S04]  /*2650*/  IMAD.WIDE.U32 R6, R14, UR10, R6 ;  /* 0x0000000a0e067c25 */ /* 0x000fc8000f8e0006 */
[----:B------:R-:W-:Y:S01]  /*2660*/  IMAD R15, R14, UR11, R15 ;  /* 0x0000000b0e0f7c24 */ /* 0x000fe2000f8e020f */
[----:B--2---:R-:W-:-:S04]  /*2670*/  LEA R14, P1, R6, UR14, 0x1 ;  /* 0x0000000e060e7c11 */ /* 0x004fc8000f8208ff */
[----:B------:R-:W-:Y:S02]  /*2680*/  IADD3 R15, PT, PT, R7, R15, RZ ;  /* 0x0000000f070f7210 */ /* 0x000fe40007ffe0ff */
[----:B------:R-:W-:Y:S02]  /*2690*/  F2FP.BF16.F32.PACK_AB R7, R0, R13 ;  /* 0x0000000d0007723e */ /* 0x000fe400000010ff */
[----:B------:R-:W-:-:S05]  /*26a0*/  LEA.HI.X R15, R6, UR15, R15, 0x1, P1 ;  /* 0x0000000f060f7c11 */ /* 0x000fca00088f0c0f */
[----:B------:R1:W-:Y:S02]  /*26b0*/  STG.E desc[UR16][R14.64], R7 ;  /* 0x000000070e007986 */ /* 0x0003e4000c101910 */
.L_x_1898:
[----:B------:R-:W-:Y:S05]  /*26c0*/  BSYNC.RECONVERGENT B1 ;  /* 0x0000000000017941 */ /* 0x000fea0003800200 */
.L_x_1897:
[----:B------:R-:W-:Y:S05]  /*26d0*/  @P2 BRA `(.L_x_1899) ;  /* 0x0000000800602947 */ /* 0x000fea0003800000 */
[----:B------:R-:W2:Y:S01]  /*26e0*/  LDCU.64 UR10, c[0x0][0x3e0] ;  /* 0x00007c00ff0a77ac */ /* 0x000ea20008000a00 */
[--C-:B------:R-:W-:Y:S01]  /*26f0*/  FADD.FTZ R4, R4, -R12.reuse ;  /* 0x8000000c04047221 */ /* 0x100fe20000010000 */
[----:B------:R-:W-:Y:S01]  /*2700*/  MOV R24, R26 ;  /* 0x0000001a00187202 */ /* 0x000fe20000000f00 */
[----:B------:R-:W-:Y:S01]  /*2710*/  FADD.FTZ R12, R3, -R12 ;  /* 0x8000000c030c7221 */ /* 0x000fe20000010000 */
[----:B------:R-:W3:Y:S01]  /*2720*/  LDCU.64 UR12, c[0x0][0x380] ;  /* 0x00007000ff0c77ac */ /* 0x000ee20008000a00 */
[----:B------:R-:W-:Y:S02]  /*2730*/  FMUL.FTZ R3, R4, UR5 ;  /* 0x0000000504037c20 */ /* 0x000fe40008410000 */
[----:B------:R-:W-:-:S04]  /*2740*/  FMUL.FTZ R12, R12, UR5 ;  /* 0x000000050c0c7c20 */ /* 0x000fc80008410000 */
[----:B-----5:R-:W-:Y:S01]  /*2750*/  FFMA.FTZ R12, R9, R12, R11 ;  /* 0x0000000c090c7223 */ /* 0x020fe2000001000b */
[----:B--2---:R-:W-:Y:S02]  /*2760*/  IMAD R5, R5, UR10, RZ ;  /* 0x0000000a05057c24 */ /* 0x004fe4000f8e02ff */
[----:B------:R-:W-:-:S04]  /*2770*/  IMAD.WIDE.U32 R24, R20, UR10, R24 ;  /* 0x0000000a14187c25 */ /* 0x000fc8000f8e0018 */
[----:B-1----:R-:W-:Y:S02]  /*2780*/  IMAD R7, R20, UR11, R5 ;  /* 0x0000000b14077c24 */ /* 0x002fe4000f8e0205 */
[----:B------:R-:W-:Y:S01]  /*2790*/  FFMA.FTZ R5, R8, R3, R10 ;  /* 0x0000000308057223 */ /* 0x000fe2000001000a */
[----:B---3--:R-:W-:Y:S02]  /*27a0*/  LEA R2, P1, R24, UR12, 0x1 ;  /* 0x0000000c18027c11 */ /* 0x008fe4000f8208ff */
[----:B------:R-:W-:Y:S02]  /*27b0*/  IADD3 R7, PT, PT, R25, R7, RZ ;  /* 0x0000000719077210 */ /* 0x000fe40007ffe0ff */
[----:B------:R-:W-:Y:S02]  /*27c0*/  F2FP.BF16.F32.PACK_AB R5, R12, R5 ;  /* 0x000000050c05723e */ /* 0x000fe400000010ff */
[----:B------:R-:W-:-:S05]  /*27d0*/  LEA.HI.X R3, R24, UR13, R7, 0x1, P1 ;  /* 0x0000000d18037c11 */ /* 0x000fca00088f0c07 */
[----:B------:R2:W-:Y:S01]  /*27e0*/  STG.E desc[UR16][R2.64], R5 ;  /* 0x0000000502007986 */ /* 0x0005e2000c101910 */
[----:B------:R-:W-:Y:S05]  /*27f0*/  BRA `(.L_x_1899) ;  /* 0x0000000800187947 */ /* 0x000fea0003800000 */
.L_x_1892:
[----:B------:R-:W0:Y:S01]  /*2800*/  LDCU.64 UR14, c[0x0][0x3e8] ;  /* 0x00007d00ff0e77ac */ /* 0x000e220008000a00 */
[----:B------:R-:W-:Y:S04]  /*2810*/  BSSY.RECONVERGENT B1, `(.L_x_1900) ;  /* 0x000001f000017945 */ /* 0x000fe80003800200 */
[----:B------:R-:W-:Y:S05]  /*2820*/  @P1 BRA `(.L_x_1901) ;  /* 0x0000000000741947 */ /* 0x000fea0003800000 */
[--C-:B------:R-:W-:Y:S01]  /*2830*/  FADD.FTZ R16, R16, -R12.reuse ;  /* 0x8000000c10107221 */ /* 0x100fe20000010000 */
[----:B------:R-:W-:Y:S01]  /*2840*/  FADD.FTZ R7, R7, -R12 ;  /* 0x8000000c07077221 */ /* 0x000fe20000010000 */
[----:B------:R-:W1:Y:S02]  /*2850*/  LDCU.64 UR10, c[0x0][0x3e0] ;  /* 0x00007c00ff0a77ac */ /* 0x000e640008000a00 */
[----:B------:R-:W-:Y:S01]  /*2860*/  FMUL.FTZ R15, R16, UR5 ;  /* 0x00000005100f7c20 */ /* 0x000fe20008410000 */
[----:B------:R-:W-:Y:S01]  /*2870*/  FMUL.FTZ R16, R7, UR5 ;  /* 0x0000000507107c20 */ /* 0x000fe20008410000 */
[----:B------:R-:W2:Y:S02]  /*2880*/  LDCU.64 UR12, c[0x0][0x380] ;  /* 0x00007000ff0c77ac */ /* 0x000ea40008000a00 */
[----:B-----5:R-:W-:Y:S01]  /*2890*/  FFMA.FTZ R14, R8, R15, R10 ;  /* 0x0000000f080e7223 */ /* 0x020fe2000001000a */
[----:B------:R-:W-:-:S03]  /*28a0*/  FFMA.FTZ R7, R9, R16, R11 ;  /* 0x0000001009077223 */ /* 0x000fc6000001000b */
[----:B------:R-:W-:Y:S01]  /*28b0*/  FMUL.FTZ R15, R14, -1.4426950216293334961 ;  /* 0xbfb8aa3b0e0f7820 */ /* 0x000fe20000410000 */
[----:B------:R-:W-:-:S05]  /*28c0*/  FMUL.FTZ R28, R7, -1.4426950216293334961 ;  /* 0xbfb8aa3b071c7820 */ /* 0x000fca0000410000 */
[----:B------:R-:W3:Y:S04]  /*28d0*/  MUFU.EX2 R15, R15 ;  /* 0x0000000f000f7308 */ /* 0x000ee80000000800 */
[----:B------:R-:W4:Y:S01]  /*28e0*/  MUFU.EX2 R28, R28 ;  /* 0x0000001c001c7308 */ /* 0x000f220000000800 */
[----:B---3--:R-:W-:Y:S01]  /*28f0*/  FADD.FTZ R16, R15, 1 ;  /* 0x3f8000000f107421 */ /* 0x008fe20000010000 */
[----:B----4-:R-:W-:-:S03]  /*2900*/  FADD.FTZ R15, R28, 1 ;  /* 0x3f8000001c0f7421 */ /* 0x010fc60000010000 */
[----:B------:R-:W3:Y:S01]  /*2910*/  MUFU.RCP R29, R16 ;  /* 0x00000010001d7308 */ /* 0x000ee20000001000 */
[----:B------:R-:W-:-:S07]  /*2920*/  MOV R28, R26 ;  /* 0x0000001a001c7202 */ /* 0x000fce0000000f00 */
[----:B------:R4:W0:Y:S02]  /*2930*/  MUFU.RCP R16, R15 ;  /* 0x0000000f00107308 */ /* 0x0008240000001000 */
[----:B----4-:R-:W-:Y:S01]  /*2940*/  SHF.R.S32.HI R15, RZ, 0x1f, R23 ;  /* 0x0000001fff0f7819 */ /* 0x010fe20000011417 */
[----:B---3--:R-:W-:Y:S01]  /*2950*/  FMUL.FTZ R29, R14, R29 ;  /* 0x0000001d0e1d7220 */ /* 0x008fe20000410000 */
[----:B0-----:R-:W-:-:S05]  /*2960*/  FMUL.FTZ R14, R7, R16 ;  /* 0x00000010070e7220 */ /* 0x001fca0000410000 */
[----:B------:R-:W-:Y:S01]  /*2970*/  F2FP.BF16.F32.PACK_AB R7, R14, R29 ;  /* 0x0000001d0e07723e */ /* 0x000fe200000010ff */
[----:B-1----:R-:W-:Y:S02]  /*2980*/  IMAD R14, R15, UR10, RZ ;  /* 0x0000000a0f0e7c24 */ /* 0x002fe4000f8e02ff */
[----:B------:R-:W-:Y:S02]  /*2990*/  IMAD.MOV.U32 R29, RZ, RZ, R25 ;  /* 0x000000ffff1d7224 */ /* 0x000fe400078e0019 */
[C---:B------:R-:W-:Y:S02]  /*29a0*/  IMAD R14, R23.reuse, UR11, R14 ;  /* 0x0000000b170e7c24 */ /* 0x040fe4000f8e020e */
[----:B------:R-:W-:-:S05]  /*29b0*/  IMAD.WIDE.U32 R28, R23, UR10, R28 ;  /* 0x0000000a171c7c25 */ /* 0x000fca000f8e001c */
[----:B------:R-:W-:Y:S02]  /*29c0*/  IADD3 R15, PT, PT, R29, R14, RZ ;  /* 0x0000000e1d0f7210 */ /* 0x000fe40007ffe0ff */
[----:B--2---:R-:W-:-:S04]  /*29d0*/  LEA R14, P1, R28, UR12, 0x1 ;  /* 0x0000000c1c0e7c11 */ /* 0x004fc8000f8208ff */
[----:B------:R-:W-:-:S05]  /*29e0*/  LEA.HI.X R15, R28, UR13, R15, 0x1, P1 ;  /* 0x0000000d1c0f7c11 */ /* 0x000fca00088f0c0f */
[----:B------:R1:W-:Y:S04]  /*29f0*/  STG.E desc[UR16][R14.64], R7 ;  /* 0x000000070e007986 */ /* 0x0003e8000c101910 */
.L_x_1901:
[----:B0-----:R-:W-:Y:S05]  /*2a00*/  BSYNC.RECONVERGENT B1 ;  /* 0x0000000000017941 */ /* 0x001fea0003800200 */
.L_x_1900:
[----:B-1----:R-:W-:Y:S01]  /*2a10*/  SHF.R.S32.HI R7, RZ, 0x1f, R13 ;  /* 0x0000001fff077819 */ /* 0x002fe2000001140d */
[----:B------:R-:W-:Y:S01]  /*2a20*/  BSSY.RECONVERGENT B1, `(.L_x_1902) ;  /* 0x0000021000017945 */ /* 0x000fe20003800200 */
[----:B------:R-:W-:Y:S02]  /*2a30*/  ISETP.GE.U32.AND P1, PT, R13, UR14, PT ;  /* 0x0000000e0d007c0c */ /* 0x000fe4000bf26070 */
[----:B------:R-:W-:Y:S02]  /*2a40*/  IADD3 R14, PT, PT, R23, 0x40, RZ ;  /* 0x00000040170e7810 */ /* 0x000fe40007ffe0ff */
[----:B------:R-:W-:-:S13]  /*2a50*/  ISETP.GE.AND.EX P1, PT, R7, UR15, PT, P1 ;  /* 0x0000000f07007c0c */ /* 0x000fda000bf26310 */
[----:B------:R-:W-:Y:S05]  /*2a60*/  @P1 BRA `(.L_x_1903) ;  /* 0x0000000000701947 */ /* 0x000fea0003800000 */
[--C-:B------:R-:W-:Y:S01]  /*2a70*/  FADD.FTZ R6, R6, -R12.reuse ;  /* 0x8000000c06067221 */ /* 0x100fe20000010000 */
[----:B------:R-:W0:Y:S03]  /*2a80*/  LDCU.64 UR10, c[0x0][0x3e0] ;  /* 0x00007c00ff0a77ac */ /* 0x000e260008000a00 */
[----:B------:R-:W-:Y:S01]  /*2a90*/  FMUL.FTZ R15, R6, UR5 ;  /* 0x00000005060f7c20 */ /* 0x000fe20008410000 */
[----:B------:R-:W-:Y:S01]  /*2aa0*/  FADD.FTZ R6, R5, -R12 ;  /* 0x8000000c05067221 */ /* 0x000fe20000010000 */
[----:B------:R-:W1:Y:S02]  /*2ab0*/  LDCU.64 UR12, c[0x0][0x380] ;  /* 0x00007000ff0c77ac */ /* 0x000e640008000a00 */
[----:B-----5:R-:W-:Y:S01]  /*2ac0*/  FFMA.FTZ R5, R8, R15, R10 ;  /* 0x0000000f08057223 */ /* 0x020fe2000001000a */
[----:B------:R-:W-:-:S03]  /*2ad0*/  FMUL.FTZ R6, R6, UR5 ;  /* 0x0000000506067c20 */ /* 0x000fc60008410000 */
[----:B------:R-:W-:Y:S01]  /*2ae0*/  FMUL.FTZ R15, R5, -1.4426950216293334961 ;  /* 0xbfb8aa3b050f7820 */ /* 0x000fe20000410000 */
[----:B------:R-:W-:-:S04]  /*2af0*/  FFMA.FTZ R16, R9, R6, R11 ;  /* 0x0000000609107223 */ /* 0x000fc8000001000b */
[----:B------:R-:W-:Y:S01]  /*2b00*/  FMUL.FTZ R6, R16, -1.4426950216293334961 ;  /* 0xbfb8aa3b10067820 */ /* 0x000fe20000410000 */
[----:B------:R-:W2:Y:S01]  /*2b10*/  MUFU.EX2 R15, R15 ;  /* 0x0000000f000f7308 */ /* 0x000ea20000000800 */
[----:B0-----:R-:W-:-:S03]  /*2b20*/  IMAD R7, R7, UR10, RZ ;  /* 0x0000000a07077c24 */ /* 0x001fc6000f8e02ff */
[----:B------:R0:W3:Y:S01]  /*2b30*/  MUFU.EX2 R28, R6 ;  /* 0x00000006001c7308 */ /* 0x0000e20000000800 */
[----:B--2---:R-:W-:Y:S01]  /*2b40*/  FADD.FTZ R29, R15, 1 ;  /* 0x3f8000000f1d7421 */ /* 0x004fe20000010000 */
[----:B------:R-:W-:Y:S01]  /*2b50*/  IMAD R15, R13, UR11, R7 ;  /* 0x0000000b0d0f7c24 */ /* 0x000fe2000f8e0207 */
[----:B------:R-:W-:Y:S02]  /*2b60*/  MOV R7, R25 ;  /* 0x0000001900077202 */ /* 0x000fe40000000f00 */
[----:B0-----:R-:W0:Y:S01]  /*2b70*/  MUFU.RCP R6, R29 ;  /* 0x0000001d00067308 */ /* 0x001e220000001000 */
[----:B---3--:R-:W-:-:S07]  /*2b80*/  FADD.FTZ R28, R28, 1 ;  /* 0x3f8000001c1c7421 */ /* 0x008fce0000010000 */
[----:B------:R-:W2:Y:S01]  /*2b90*/  MUFU.RCP R28, R28 ;  /* 0x0000001c001c7308 */ /* 0x000ea20000001000 */
[----:B0-----:R-:W-:Y:S01]  /*2ba0*/  FMUL.FTZ R5, R5, R6 ;  /* 0x0000000605057220 */ /* 0x001fe20000410000 */
[----:B------:R-:W-:-:S05]  /*2bb0*/  MOV R6, R26 ;  /* 0x0000001a00067202 */ /* 0x000fca0000000f00 */
[----:B------:R-:W-:-:S04]  /*2bc0*/  IMAD.WIDE.U32 R6, R13, UR10, R6 ;  /* 0x0000000a0d067c25 */ /* 0x000fc8000f8e0006 */
[----:B--2---:R-:W-:Y:S01]  /*2bd0*/  FMUL.FTZ R16, R16, R28 ;  /* 0x0000001c10107220 */ /* 0x004fe20000410000 */
[----:B------:R-:W-:Y:S02]  /*2be0*/  IADD3 R15, PT, PT, R7, R15, RZ ;  /* 0x0000000f070f7210 */ /* 0x000fe40007ffe0ff */
[----:B-1----:R-:W-:Y:S02]  /*2bf0*/  LEA R28, P1, R6, UR12, 0x1 ;  /* 0x0000000c061c7c11 */ /* 0x002fe4000f8208ff */
[----:B------:R-:W-:Y:S02]  /*2c00*/  F2FP.BF16.F32.PACK_AB R5, R16, R5 ;  /* 0x000000051005723e */ /* 0x000fe400000010ff */
[----:B------:R-:W-:-:S05]  /*2c10*/  LEA.HI.X R29, R6, UR13, R15, 0x1, P1 ;  /* 0x0000000d061d7c11 */ /* 0x000fca00088f0c0f */
[----:B------:R0:W-:Y:S04]  /*2c20*/  STG.E desc[UR16][R28.64], R5 ;  /* 0x000000051c007986 */ /* 0x0001e8000c101910 */
.L_x_1903:
[----:B------:R-:W-:Y:S05]  /*2c30*/  BSYNC.RECONVERGENT B1 ;  /* 0x0000000000017941 */ /* 0x000fea0003800200 */
.L_x_1902:
[----:B------:R-:W-:Y:S01]  /*2c40*/  ISETP.GE.U32.AND P1, PT, R14, UR14, PT ;  /* 0x0000000e0e007c0c */ /* 0x000fe2000bf26070 */
[----:B------:R-:W-:Y:S01]  /*2c50*/  BSSY.RECONVERGENT B1, `(.L_x_1904) ;  /* 0x0000023000017945 */ /* 0x000fe20003800200 */
[----:B------:R-:W-:Y:S02]  /*2c60*/  SHF.R.S32.HI R6, RZ, 0x1f, R14 ;  /* 0x0000001fff067819 */ /* 0x000fe4000001140e */
[----:B0-----:R-:W-:Y:S02]  /*2c70*/  SHF.R.S32.HI R5, RZ, 0x1f, R20 ;  /* 0x0000001fff057819 */ /* 0x001fe40000011414 */
[----:B------:R-:W-:Y:S02]  /*2c80*/  ISETP.GE.AND.EX P1, PT, R6, UR15, PT, P1 ;  /* 0x0000000f06007c0c */ /* 0x000fe4000bf26310 */
[----:B------:R-:W-:-:S04]  /*2c90*/  ISETP.GE.U32.AND P2, PT, R20, UR14, PT ;  /* 0x0000000e14007c0c */ /* 0x000fc8000bf46070 */
[----:B------:R-:W-:-:S07]  /*2ca0*/  ISETP.GE.AND.EX P2, PT, R5, UR15, PT, P2 ;  /* 0x0000000f05007c0c */ /* 0x000fce000bf46320 */
[----:B------:R-:W-:Y:S06]  /*2cb0*/  @P1 BRA `(.L_x_1905) ;  /* 0x0000000000701947 */ /* 0x000fec0003800000 */
[--C-:B------:R-:W-:Y:S01]  /*2cc0*/  FADD.FTZ R2, R2, -R12.reuse ;  /* 0x8000000c02027221 */ /* 0x100fe20000010000 */
[----:B------:R-:W-:Y:S01]  /*2cd0*/  FADD.FTZ R0, R0, -R12 ;  /* 0x8000000c00007221 */ /* 0x000fe20000010000 */
[----:B------:R-:W0:Y:S02]  /*2ce0*/  LDCU.64 UR10, c[0x0][0x3e0] ;  /* 0x00007c00ff0a77ac */ /* 0x000e240008000a00 */
[----:B------:R-:W-:Y:S01]  /*2cf0*/  FMUL.FTZ R7, R2, UR5 ;  /* 0x0000000502077c20 */ /* 0x000fe20008410000 */
[----:B------:R-:W-:Y:S01]  /*2d00*/  FMUL.FTZ R0, R0, UR5 ;  /* 0x0000000500007c20 */ /* 0x000fe20008410000 */
[----:B------:R-:W1:Y:S02]  /*2d10*/  LDCU.64 UR12, c[0x0][0x380] ;  /* 0x00007000ff0c77ac */ /* 0x000e640008000a00 */
[----:B-----5:R-:W-:Y:S01]  /*2d20*/  FFMA.FTZ R2, R8, R7, R10 ;  /* 0x0000000708027223 */ /* 0x020fe2000001000a */
[----:B------:R-:W-:-:S03]  /*2d30*/  FFMA.FTZ R13, R9, R0, R11 ;  /* 0x00000000090d7223 */ /* 0x000fc6000001000b */
[----:B------:R-:W-:Y:S01]  /*2d40*/  FMUL.FTZ R7, R2, -1.4426950216293334961 ;  /* 0xbfb8aa3b02077820 */ /* 0x000fe20000410000 */
[----:B------:R-:W-:-:S05]  /*2d50*/  FMUL.FTZ R16, R13, -1.4426950216293334961 ;  /* 0xbfb8aa3b0d107820 */ /* 0x000fca0000410000 */
[----:B------:R-:W2:Y:S01]  /*2d60*/  MUFU.EX2 R7, R7 ;  /* 0x0000000700077308 */ /* 0x000ea20000000800 */
[----:B0-----:R-:W-:-:S03]  /*2d70*/  IMAD R29, R6, UR10, RZ ;  /* 0x0000000a061d7c24 */ /* 0x001fc6000f8e02ff */
[----:B------:R-:W0:Y:S01]  /*2d80*/  MUFU.EX2 R16, R16 ;  /* 0x0000001000107308 */ /* 0x000e220000000800 */
[----:B------:R-:W-:Y:S02]  /*2d90*/  IMAD.MOV.U32 R6, RZ, RZ, R26 ;  /* 0x000000ffff067224 */ /* 0x000fe400078e001a */
[----:B------:R-:W-:Y:S02]  /*2da0*/  IMAD R29, R14, UR11, R29 ;  /* 0x0000000b0e1d7c24 */ /* 0x000fe4000f8e021d */
[----:B--2---:R-:W-:Y:S01]  /*2db0*/  FADD.FTZ R15, R7, 1 ;  /* 0x3f800000070f7421 */ /* 0x004fe20000010000 */
[----:B------:R-:W-:Y:S01]  /*2dc0*/  MOV R7, R25 ;  /* 0x0000001900077202 */ /* 0x000fe20000000f00 */
[----:B0-----:R-:W-:-:S04]  /*2dd0*/  FADD.FTZ R0, R16, 1 ;  /* 0x3f80000010007421 */ /* 0x001fc80000010000 */
[----:B------:R-:W0:Y:S01]  /*2de0*/  MUFU.RCP R15, R15 ;  /* 0x0000000f000f7308 */ /* 0x000e220000001000 */
[----:B------:R-:W-:-:S03]  /*2df0*/  IMAD.WIDE.U32 R6, R14, UR10, R6 ;  /* 0x0000000a0e067c25 */ /* 0x000fc6000f8e0006 */
[----:B-1----:R-:W-:-:S04]  /*2e00*/  LEA R14, P1, R6, UR12, 0x1 ;  /* 0x0000000c060e7c11 */ /* 0x002fc8000f8208ff */
[----:B------:R-:W1:Y:S01]  /*2e10*/  MUFU.RCP R0, R0 ;  /* 0x0000000000007308 */ /* 0x000e620000001000 */
[----:B------:R-:W-:Y:S01]  /*2e20*/  IADD3 R29, PT, PT, R7, R29, RZ ;  /* 0x0000001d071d7210 */ /* 0x000fe20007ffe0ff */
[----:B0-----:R-:W-:-:S03]  /*2e30*/  FMUL.FTZ R2, R2, R15 ;  /* 0x0000000f02027220 */ /* 0x001fc60000410000 */
[----:B------:R-:W-:Y:S01]  /*2e40*/  LEA.HI.X R15, R6, UR13, R29, 0x1, P1 ;  /* 0x0000000d060f7c11 */ /* 0x000fe200088f0c1d */
[----:B-1----:R-:W-:-:S05]  /*2e50*/  FMUL.FTZ R13, R13, R0 ;  /* 0x000000000d0d7220 */ /* 0x002fca0000410000 */
[----:B------:R-:W-:-:S05]  /*2e60*/  F2FP.BF16.F32.PACK_AB R13, R13, R2 ;  /* 0x000000020d0d723e */ /* 0x000fca00000010ff */
[----:B------:R0:W-:Y:S02]  /*2e70*/  STG.E desc[UR16][R14.64], R13 ;  /* 0x0000000d0e007986 */ /* 0x0001e4000c101910 */
.L_x_1905:
[----:B------:R-:W-:Y:S05]  /*2e80*/  BSYNC.RECONVERGENT B1 ;  /* 0x0000000000017941 */ /* 0x000fea0003800200 */
.L_x_1904:
[----:B------:R-:W-:Y:S05]  /*2e90*/  @P2 BRA `(.L_x_1899) ;  /* 0x0000000000702947 */ /* 0x000fea0003800000 */
[--C-:B------:R-:W-:Y:S01]  /*2ea0*/  FADD.FTZ R4, R4, -R12.reuse ;  /* 0x8000000c04047221 */ /* 0x100fe20000010000 */
[----:B------:R-:W-:Y:S01]  /*2eb0*/  FADD.FTZ R3, R3, -R12 ;  /* 0x8000000c03037221 */ /* 0x000fe20000010000 */
[----:B------:R-:W1:Y:S02]  /*2ec0*/  LDCU.64 UR10, c[0x0][0x3e0] ;  /* 0x00007c00ff0a77ac */ /* 0x000e640008000a00 */
[----:B------:R-:W-:Y:S01]  /*2ed0*/  FMUL.FTZ R7, R4, UR5 ;  /* 0x0000000504077c20 */ /* 0x000fe20008410000 */
[----:B------:R-:W-:Y:S01]  /*2ee0*/  FMUL.FTZ R2, R3, UR5 ;  /* 0x0000000503027c20 */ /* 0x000fe20008410000 */
[----:B------:R-:W2:Y:S01]  /*2ef0*/  LDCU.64 UR12, c[0x0][0x380] ;  /* 0x00007000ff0c77ac */ /* 0x000ea20008000a00 */
[----:B------:R-:W-:Y:S01]  /*2f00*/  MOV R3, R25 ;  /* 0x0000001900037202 */ /* 0x000fe20000000f00 */
[----:B-----5:R-:W-:Y:S01]  /*2f10*/  FFMA.FTZ R8, R8, R7, R10 ;  /* 0x0000000708087223 */ /* 0x020fe2000001000a */
[----:B------:R-:W-:Y:S01]  /*2f20*/  FFMA.FTZ R10, R9, R2, R11 ;  /* 0x00000002090a7223 */ /* 0x000fe2000001000b */
[----:B------:R-:W-:-:S02]  /*2f30*/  MOV R2, R26 ;  /* 0x0000001a00027202 */ /* 0x000fc40000000f00 */
[----:B------:R-:W-:Y:S01]  /*2f40*/  FMUL.FTZ R0, R8, -1.4426950216293334961 ;  /* 0xbfb8aa3b08007820 */ /* 0x000fe20000410000 */
[----:B------:R-:W-:-:S05]  /*2f50*/  FMUL.FTZ R6, R10, -1.4426950216293334961 ;  /* 0xbfb8aa3b0a067820 */ /* 0x000fca0000410000 */
[----:B------:R-:W3:Y:S01]  /*2f60*/  MUFU.EX2 R0, R0 ;  /* 0x0000000000007308 */ /* 0x000ee20000000800 */
[----:B-1----:R-:W-:-:S03]  /*2f70*/  IMAD R5, R5, UR10, RZ ;  /* 0x0000000a05057c24 */ /* 0x002fc6000f8e02ff */
[----:B------:R-:W1:Y:S01]  /*2f80*/  MUFU.EX2 R6, R6 ;  /* 0x0000000600067308 */ /* 0x000e620000000800 */
[----:B------:R-:W-:-:S04]  /*2f90*/  IMAD.WIDE.U32 R2, R20, UR10, R2 ;  /* 0x0000000a14027c25 */ /* 0x000fc8000f8e0002 */
[----:B------:R-:W-:Y:S02]  /*2fa0*/  IMAD R5, R20, UR11, R5 ;  /* 0x0000000b14057c24 */ /* 0x000fe4000f8e0205 */
[----:B---3--:R-:W-:-:S03]  /*2fb0*/  FADD.FTZ R4, R0, 1 ;  /* 0x3f80000000047421 */ /* 0x008fc60000010000 */
[----:B------:R-:W-:Y:S01]  /*2fc0*/  IADD3 R5, PT, PT, R3, R5, RZ ;  /* 0x0000000503057210 */ /* 0x000fe20007ffe0ff */
[----:B-1----:R-:W-:Y:S01]  /*2fd0*/  FADD.FTZ R9, R6, 1 ;  /* 0x3f80000006097421 */ /* 0x002fe20000010000 */
[----:B------:R2:W1:Y:S08]  /*2fe0*/  MUFU.RCP R7, R4 ;  /* 0x0000000400077308 */ /* 0x0004700000001000 */
[----:B------:R-:W3:Y:S01]  /*2ff0*/  MUFU.RCP R9, R9 ;  /* 0x0000000900097308 */ /* 0x000ee20000001000 */
[----:B--2---:R-:W-:-:S04]  /*3000*/  LEA R4, P1, R2, UR12, 0x1 ;  /* 0x0000000c02047c11 */ /* 0x004fc8000f8208ff */
[----:B------:R-:W-:Y:S01]  /*3010*/  LEA.HI.X R5, R2, UR13, R5, 0x1, P1 ;  /* 0x0000000d02057c11 */ /* 0x000fe200088f0c05 */
[----:B-1----:R-:W-:Y:S01]  /*3020*/  FMUL.FTZ R7, R8, R7 ;  /* 0x0000000708077220 */ /* 0x002fe20000410000 */
[----:B---3--:R-:W-:-:S05]  /*3030*/  FMUL.FTZ R0, R10, R9 ;  /* 0x000000090a007220 */ /* 0x008fca0000410000 */
[----:B------:R-:W-:-:S05]  /*3040*/  F2FP.BF16.F32.PACK_AB R7, R0, R7 ;  /* 0x000000070007723e */ /* 0x000fca00000010ff */
[----:B------:R3:W-:Y:S02]  /*3050*/  STG.E desc[UR16][R4.64], R7 ;  /* 0x0000000704007986 */ /* 0x0007e4000c101910 */
.L_x_1899:
[----:B------:R-:W-:Y:S05]  /*3060*/  BSYNC.RECONVERGENT B0 ;  /* 0x0000000000007941 */ /* 0x000fea0003800200 */
.L_x_1891:
[----:B------:R-:W-:Y:S02]  /*3070*/  UIADD3 UR9, UPT, UPT, UR21, UR9, URZ ;  /* 0x0000000915097290 */ /* 0x000fe4000fffe0ff */
[----:B------:R-:W-:Y:S02]  /*3080*/  UIADD3 UR4, UPT, UPT, UR4, 0x1, URZ ;  /* 0x0000000104047890 */ /* 0x000fe4000fffe0ff */
[----:B------:R-:W-:-:S09]  /*3090*/  UISETP.GE.AND UP1, UPT, UR9, UR7, UPT ;  /* 0x000000070900728c */ /* 0x000fd2000bf26270 */
[----:B------:R-:W-:Y:S05]  /*30a0*/  BRA.U !UP1, `(.L_x_1906) ;  /* 0xffffffd109747547 */ /* 0x000fea000b83ffff */
[----:B------:R-:W-:Y:S05]  /*30b0*/  EXIT ;  /* 0x000000000000794d */ /* 0x000fea0003800000 */
.L_x_1907:
        /* <DEDUP_REMOVED lines=12> */
.L_x_3444:


//--------------------- .text._Z35group_norm_nhwc_fwd_one_pass_kernelI11Bf16IOFp32WLi256ELi40ELi640EEv26Group_norm_nhwc_fwd_params --------------------------
	.section	.text._Z35group_norm_nhwc_fwd_one_pass_kernelI11Bf16IOFp32WLi256ELi40ELi640EEv26Group_norm_nhwc_fwd_params,"ax",@progbits
	.align	128
        .global         _Z35group_norm_nhwc_fwd_one_pass_kernelI11Bf16IOFp32WLi256ELi40ELi640EEv26Group_norm_nhwc_fwd_params
        .type           _Z35group_norm_nhwc_fwd_one_pass_kernelI11Bf16IOFp32WLi256ELi40ELi640EEv26Group_norm_nhwc_fwd_params,@function
        .size           _Z35group_norm_nhwc_fwd_one_pass_kernelI11Bf16IOFp32WLi256ELi40ELi640EEv26Group_norm_nhwc_fwd_params,(.L_x_3445 - _Z35group_norm_nhwc_fwd_one_pass_kernelI11Bf16IOFp32WLi256ELi40ELi640EEv26Group_norm_nhwc_fwd_params)
        .other          _Z35group_norm_nhwc_fwd_one_pass_kernelI11Bf16IOFp32WLi256ELi40ELi640EEv26Group_norm_nhwc_fwd_params,@"STO_CUDA_ENTRY STV_DEFAULT"
_Z35group_norm_nhwc_fwd_one_pass_kernelI11Bf16IOFp32WLi256ELi40ELi640EEv26Group_norm_nhwc_fwd_params:
.text._Z35group_norm_nhwc_fwd_one_pass_kernelI11Bf16IOFp32WLi256ELi40ELi640EEv26Group_norm_nhwc_fwd_params:
        /* <DEDUP_REMOVED lines=11> */
[----:B------:R-:W3:Y:S01]  /*00b0*/  LDCU.64 UR8, c[0x0][0x388] ;  /* 0x00007100ff0877ac */ /* 0x000ee20008000a00 */
[----:B------:R-:W4:Y:S01]  /*00c0*/  LDCU UR20, c[0x0][0x374] ;  /* 0x00006e80ff1477ac */ /* 0x000f220008000800 */
[----:B------:R-:W0:Y:S01]  /*00d0*/  LDCU.64 UR16, c[0x0][0x358] ;  /* 0x00006b00ff1077ac */ /* 0x000e220008000a00 */
[----:B------:R-:W-:Y:S01]  /*00e0*/  UMOV UR7, UR6 ;  /* 0x0000000600077c82 */ /* 0x000fe20008000000 */
[----:B--2---:R-:W-:Y:S01]  /*00f0*/  MOV R3, UR4 ;  /* 0x0000000400037c02 */ /* 0x004fe20008000f00 */
[----:B------:R-:W-:Y:S01]  /*0100*/  UMOV UR4, URZ ;  /* 0x000000ff00047c82 */ /* 0x000fe20008000000 */
[----:B---3--:R-:W-:Y:S02]  /*0110*/  ISETP.NE.U32.AND P1, PT, RZ, UR8, PT ;  /* 0x00000008ff007c0c */ /* 0x008fe4000bf25070 */
[----:B0-----:R-:W-:-:S02]  /*0120*/  LOP3.LUT R0, R4, 0xffff, RZ, 0xc0, !PT ;  /* 0x0000ffff04007812 */ /* 0x001fc400078ec0ff */
[----:B-1----:R-:W-:-:S03]  /*0130*/  LOP3.LUT P0, RZ, R4, UR15, RZ, 0xfc, !PT ;  /* 0x0000000f04ff7c12 */ /* 0x002fc6000f80fcff */
[----:B------:R-:W-:Y:S01]  /*0140*/  IMAD R0, R0, 0xccd, RZ ;  /* 0x00000ccd00007824 */ /* 0x000fe200078e02ff */
[----:B------:R-:W-:-:S04]  /*0150*/  ISETP.NE.AND.EX P0, PT, RZ, UR9, !P0, P1 ;  /* 0x00000009ff007c0c */ /* 0x000fc8000c705310 */
[----:B------:R-:W-:-:S04]  /*0160*/  SHF.R.U32.HI R0, RZ, 0x10, R0 ;  /* 0x00000010ff007819 */ /* 0x000fc80000011600 */
[----:B------:R-:W-:Y:S01]  /*0170*/  PRMT R2, R0, 0x9910, RZ ;  /* 0x0000991000027816 */ /* 0x000fe200000000ff */
[----:B------:R-:W-:-:S03]  /*0180*/  IMAD R0, R3, UR15, R0 ;  /* 0x0000000f03007c24 */ /* 0x000fc6000f8e0200 */
[----:B------:R-:W-:Y:S01]  /*0190*/  MOV R3, R2 ;  /* 0x0000000200037202 */ /* 0x000fe20000000f00 */
[C---:B------:R-:W-:Y:S01]  /*01a0*/  VIADD R40, R0.reuse, 0xc0 ;  /* 0x000000c000287836 */ /* 0x040fe20000000000 */
[----:B------:R-:W0:Y:S01]  /*01b0*/  LDC R2, c[0x0][0x370] ;  /* 0x0000dc00ff027b82 */ /* 0x000e220000000800 */
[C---:B------:R-:W-:Y:S02]  /*01c0*/  IADD3 R42, PT, PT, R0.reuse, 0x20, RZ ;  /* 0x00000020002a7810 */ /* 0x040fe40007ffe0ff */
[----:B------:R-:W-:Y:S01]  /*01d0*/  IMAD R3, R3, 0x14, RZ ;  /* 0x0000001403037824 */ /* 0x000fe200078e02ff */
[C---:B------:R-:W-:Y:S02]  /*01e0*/  IADD3 R38, PT, PT, R0.reuse, 0x40, RZ ;  /* 0x0000004000267810 */ /* 0x040fe40007ffe0ff */
[----:B------:R-:W-:Y:S02]  /*01f0*/  IADD3 R37, PT, PT, R0, 0x60, RZ ;  /* 0x0000006000257810 */ /* 0x000fe40007ffe0ff */
[----:B------:R-:W-:-:S02]  /*0200*/  IADD3 R3, PT, PT, RZ, -R3, RZ ;  /* 0x80000003ff037210 */ /* 0x000fc40007ffe0ff */
[C---:B------:R-:W-:Y:S02]  /*0210*/  IADD3 R36, PT, PT, R0.reuse, 0x80, RZ ;  /* 0x0000008000247810 */ /* 0x040fe40007ffe0ff */
[----:B------:R-:W-:Y:S02]  /*0220*/  PRMT R41, R3, 0x7710, RZ ;  /* 0x0000771003297816 */ /* 0x000fe400000000ff */
[C---:B------:R-:W-:Y:S02]  /*0230*/  IADD3 R35, PT, PT, R0.reuse, 0xa0, RZ ;  /* 0x000000a000237810 */ /* 0x040fe40007ffe0ff */
[----:B------:R-:W-:Y:S02]  /*0240*/  IADD3 R39, PT, PT, R0, 0xe0, RZ ;  /* 0x000000e000277810 */ /* 0x000fe40007ffe0ff */
[----:B------:R-:W-:Y:S02]  /*0250*/  IADD3 R41, PT, PT, R41, R4, RZ ;  /* 0x0000000429297210 */ /* 0x000fe40007ffe0ff */
[----:B------:R-:W-:-:S02]  /*0260*/  SHF.R.S32.HI R5, RZ, 0x1f, R0 ;  /* 0x0000001fff057819 */ /* 0x000fc40000011400 */
[----:B------:R-:W-:Y:S02]  /*0270*/  SHF.R.S32.HI R5, RZ, 0x1f, R42 ;  /* 0x0000001fff057819 */ /* 0x000fe4000001142a */
[----:B------:R-:W-:Y:S02]  /*0280*/  SHF.R.S32.HI R6, RZ, 0x1f, R38 ;  /* 0x0000001fff067819 */ /* 0x000fe40000011426 */
[----:B------:R-:W-:Y:S02]  /*0290*/  SHF.R.S32.HI R5, RZ, 0x1f, R37 ;  /* 0x0000001fff057819 */ /* 0x000fe40000011425 */
[----:B------:R-:W-:Y:S02]  /*02a0*/  SHF.R.S32.HI R3, RZ, 0x1f, R36 ;  /* 0x0000001fff037819 */ /* 0x000fe40000011424 */
[----:B------:R-:W-:Y:S02]  /*02b0*/  SHF.R.S32.HI R45, RZ, 0x1f, R35 ;  /* 0x0000001fff2d7819 */ /* 0x000fe40000011423 */
[----:B------:R-:W-:-:S02]  /*02c0*/  SHF.R.S32.HI R44, RZ, 0x1f, R40 ;  /* 0x0000001fff2c7819 */ /* 0x000fc40000011428 */
[----:B------:R-:W-:Y:S02]  /*02d0*/  SHF.R.S32.HI R43, RZ, 0x1f, R39 ;  /* 0x0000001fff2b7819 */ /* 0x000fe40000011427 */
[----:B----4-:R-:W-:-:S07]  /*02e0*/  SHF.L.U32 R41, R41, 0x1, RZ ;  /* 0x0000000129297819 */ /* 0x010fce00000006ff */
.L_x_1951:
[----:B------:R-:W1:Y:S01]  /*02f0*/  LDCU UR5, c[0x0][0x3f8] ;  /* 0x00007f00ff0577ac */ /* 0x000e620008000800 */
[----:B------:R-:W-:Y:S02]  /*0300*/  IABS R8, UR7 ;  /* 0x0000000700087c13 */ /* 0x000fe40008000000 */
[----:B------:R-:W-:Y:S02]  /*0310*/  CS2R R32, SRZ ;  /* 0x0000000000207805 */ /* 0x000fe4000001ff00 */
[----:B------:R-:W-:Y:S01]  /*0320*/  SHF.R.S32.HI R9, RZ, 0x1f, R42 ;  /* 0x0000001fff097819 */ /* 0x000fe2000001142a */
[----:B--2---:R-:W2:Y:S01]  /*0330*/  LDCU.64 UR12, c[0x0][0x3f0] ;  /* 0x00007e00ff0c77ac */ /* 0x004ea20008000a00 */
[----:B------:R-:W-:Y:S02]  /*0340*/  R2UR UR10, R8 ;  /* 0x00000000080a72ca */ /* 0x000fe400000e0000 */
[----:B------:R-:W-:Y:S02]  /*0350*/  SHF.R.S32.HI R20, RZ, 0x1f, R38 ;  /* 0x0000001fff147819 */ /* 0x000fe40000011426 */
[----:B------:R-:W-:-:S02]  /*0360*/  SHF.R.S32.HI R28, RZ, 0x1f, R37 ;  /* 0x0000001fff1c7819 */ /* 0x000fc40000011425 */
[----:B------:R-:W-:Y:S02]  /*0370*/  SHF.R.S32.HI R27, RZ, 0x1f, R0 ;  /* 0x0000001fff1b7819 */ /* 0x000fe40000011400 */
[----:B------:R-:W-:Y:S02]  /*0380*/  SHF.R.S32.HI R24, RZ, 0x1f, R36 ;  /* 0x0000001fff187819 */ /* 0x000fe40000011424 */
[----:B01-34-:R-:W-:-:S04]  /*0390*/  MOV R3, UR5 ;  /* 0x0000000500037c02 */ /* 0x01bfc80008000f00 */
[----:B------:R-:W-:-:S04]  /*03a0*/  IABS R6, R3 ;  /* 0x0000000300067213 */ /* 0x000fc80000000000 */
[----:B------:R-:W1:Y:S08]  /*03b0*/  I2F.RP R3, R6 ;  /* 0x0000000600037306 */ /* 0x000e700000209400 */
[----:B-1----:R-:W1:Y:S02]  /*03c0*/  MUFU.RCP R3, R3 ;  /* 0x0000000300037308 */ /* 0x002e640000001000 */
[----:B-1----:R-:W-:-:S06]  /*03d0*/  IADD3 R4, PT, PT, R3, 0xffffffe, RZ ;  /* 0x0ffffffe03047810 */ /* 0x002fcc0007ffe0ff */
[----:B------:R1:W3:Y:S02]  /*03e0*/  F2I.FTZ.U32.TRUNC.NTZ R5, R4 ;  /* 0x0000000400057305 */ /* 0x0002e4000021f000 */
[----:B-1----:R-:W-:-:S05]  /*03f0*/  HFMA2 R4, -RZ, RZ, 0, 0 ;  /* 0x00000000ff047431 */ /* 0x002fca00000001ff */
[----:B------:R-:W-:Y:S02]  /*0400*/  R2UR UR8, R4 ;  /* 0x00000000040872ca */ /* 0x000fe400000e0000 */
[----:B---3--:R-:W-:Y:S02]  /*0410*/  R2UR UR9, R5 ;  /* 0x00000000050972ca */ /* 0x008fe400000e0000 */
[----:B------:R-:W-:-:S05]  /*0420*/  IADD3 R7, PT, PT, RZ, -R5, RZ ;  /* 0x80000005ff077210 */ /* 0x000fca0007ffe0ff */
[----:B------:R-:W-:-:S06]  /*0430*/  IMAD R7, R7, R6, RZ ;  /* 0x0000000607077224 */ /* 0x000fcc00078e02ff */
[----:B------:R-:W-:-:S05]  /*0440*/  IMAD.HI.U32 R7, R5, R7, UR8 ;  /* 0x0000000805077e27 */ /* 0x000fca000f8e0007 */
[----:B------:R-:W-:-:S13]  /*0450*/  R2UR UR8, R7 ;  /* 0x00000000070872ca */ /* 0x000fda00000e0000 */
[----:B------:R-:W-:Y:S02]  /*0460*/  UIMAD.WIDE.U32 UR8, UR8, UR10, URZ ;  /* 0x0000000a080872a5 */ /* 0x000fe4000f8e00ff */
[----:B------:R-:W-:-:S04]  /*0470*/  ULOP3.LUT UR8, UR7, UR5, URZ, 0x3c, !UPT ;  /* 0x0000000507087292 */ /* 0x000fc8000f8e3cff */
[----:B------:R-:W-:-:S05]  /*0480*/  IADD3 R3, PT, PT, RZ, -UR9, RZ ;  /* 0x80000009ff037c10 */ /* 0x000fca000fffe0ff */
[C---:B------:R-:W-:Y:S01]  /*0490*/  IMAD R3, R6.reuse, R3, UR10 ;  /* 0x0000000a06037e24 */ /* 0x040fe2000f8e0203 */
[----:B------:R-:W1:Y:S04]  /*04a0*/  LDCU.64 UR10, c[0x0][0x3e8] ;  /* 0x00007d00ff0a77ac */ /* 0x000e680008000a00 */
[----:B------:R-:W-:-:S13]  /*04b0*/  ISETP.GT.U32.AND P1, PT, R6, R3, PT ;  /* 0x000000030600720c */ /* 0x000fda0003f24070 */
[----:B------:R-:W-:Y:S01]  /*04c0*/  VOTEU.ANY UP1, P1 ;  /* 0x0000000000ff7886 */ /* 0x000fe20000820100 */
[----:B------:R-:W-:Y:S02]  /*04d0*/  PLOP3.LUT P1, PT, PT, PT, UP1, 0x80, 0x8 ;  /* 0x000000000008781c */ /* 0x000fe40003f2f018 */
[----:B-1----:R-:W-:Y:S02]  /*04e0*/  ISETP.GE.U32.AND P3, PT, R42, UR10, PT ;  /* 0x0000000a2a007c0c */ /* 0x002fe4000bf66070 */
[----:B------:R-:W-:Y:S01]  /*04f0*/  @!UP1 UIADD3 UR9, UPT, UPT, UR9, 0x1, URZ ;  /* 0x0000000109099890 */ /* 0x000fe2000fffe0ff */
[----:B------:R-:W-:Y:S01]  /*0500*/  ISETP.GE.U32.AND P5, PT, R38, UR10, PT ;  /* 0x0000000a26007c0c */ /* 0x000fe2000bfa6070 */
[----:B------:R-:W-:Y:S01]  /*0510*/  UISETP.GE.AND UP1, UPT, UR8, URZ, UPT ;  /* 0x000000ff0800728c */ /* 0x000fe2000bf26270 */
[----:B------:R-:W-:Y:S02]  /*0520*/  ISETP.GE.AND.EX P3, PT, R9, UR11, PT, P3 ;  /* 0x0000000b09007c0c */ /* 0x000fe4000bf66330 */
[----:B------:R-:W-:-:S02]  /*0530*/  ISETP.GE.AND.EX P5, PT, R20, UR11, PT, P5 ;  /* 0x0000000b14007c0c */ /* 0x000fc4000bfa6350 */
[----:B------:R-:W-:Y:S02]  /*0540*/  ISETP.GE.U32.AND P2, PT, R37, UR10, PT ;  /* 0x0000000a25007c0c */ /* 0x000fe4000bf46070 */
[----:B------:R-:W-:Y:S02]  /*0550*/  @!P1 IMAD.IADD R3, R3, 0x1, -R6 ;  /* 0x0000000103039824 */ /* 0x000fe400078e0a06 */
[----:B------:R-:W-:-:S03]  /*0560*/  ISETP.GE.AND.EX P2, PT, R28, UR11, PT, P2 ;  /* 0x0000000b1c007c0c */ /* 0x000fc6000bf46320 */
[----:B------:R-:W-:Y:S02]  /*0570*/  ISETP.GE.U32.AND P1, PT, R3, R6, PT ;  /* 0x000000060300720c */ /* 0x000fe40003f26070 */
[----:B------:R-:W1:Y:S01]  /*0580*/  @!P3 LDC.64 R12, c[0x0][0x3e0] ;  /* 0x0000f800ff0cbb82 */ /* 0x000e620000000a00 */
[----:B------:R-:W-:-:S07]  /*0590*/  LOP3.LUT R6, R41, 0xffff, RZ, 0xc0, !PT ;  /* 0x0000ffff29067812 */ /* 0x000fce00078ec0ff */
[----:B-----5:R-:W3:Y:S03]  /*05a0*/  @!P5 LDC.64 R18, c[0x0][0x3e0] ;  /* 0x0000f800ff12db82 */ /* 0x020ee60000000a00 */
[----:B------:R-:W-:Y:S01]  /*05b0*/  VOTEU.ANY UP0, P1 ;  /* 0x0000000000ff7886 */ /* 0x000fe20000800100 */
[----:B------:R-:W-:-:S04]  /*05c0*/  ISETP.GE.U32.AND P1, PT, R0, UR10, PT ;  /* 0x0000000a00007c0c */ /* 0x000fc8000bf26070 */
[----:B------:R-:W-:Y:S01]  /*05d0*/  @UP0 UIADD3 UR9, UPT, UPT, UR9, 0x1, URZ ;  /* 0x0000000109090890 */ /* 0x000fe2000fffe0ff */
[----:B------:R-:W4:Y:S01]  /*05e0*/  @!P3 LDC.64 R16, c[0x0][0x390] ;  /* 0x0000e400ff10bb82 */ /* 0x000f220000000a00 */
[----:B------:R-:W-:Y:S01]  /*05f0*/  UISETP.NE.AND UP0, UPT, UR5, URZ, UPT ;  /* 0x000000ff0500728c */ /* 0x000fe2000bf05270 */
[----:B------:R-:W-:Y:S01]  /*0600*/  ISETP.GE.AND.EX P1, PT, R27, UR11, PT, P1 ;  /* 0x0000000b1b007c0c */ /* 0x000fe2000bf26310 */
[----:B------:R-:W-:-:S05]  /*0610*/  @!UP1 UIADD3 UR9, UPT, UPT, -UR9, URZ, URZ ;  /* 0x000000ff09099290 */ /* 0x000fca000fffe1ff */
[----:B------:R-:W5:Y:S04]  /*0620*/  @!P2 LDC.64 R14, c[0x0][0x3e0] ;  /* 0x0000f800ff0eab82 */ /* 0x000f680000000a00 */
[----:B------:R-:W-:-:S04]  /*0630*/  @!UP0 ULOP3.LUT UR9, URZ, UR5, URZ, 0x33, !UPT ;  /* 0x00000005ff098292 */ /* 0x000fc8000f8e33ff */
[----:B------:R-:W-:Y:S01]  /*0640*/  UIADD3 UR8, UPT, UPT, -UR9, URZ, URZ ;  /* 0x000000ff09087290 */ /* 0x000fe2000fffe1ff */
[----:B------:R-:W0:Y:S03]  /*0650*/  @!P5 LDC.64 R4, c[0x0][0x390] ;  /* 0x0000e400ff04db82 */ /* 0x000e260000000a00 */
[----:B------:R-:W-:Y:S02]  /*0660*/  UIMAD UR8, UR5, UR8, UR7 ;  /* 0x00000008050872a4 */ /* 0x000fe4000f8e0207 */
[----:B------:R-:W-:Y:S02]  /*0670*/  USHF.R.S32.HI UR5, URZ, 0x1f, UR9 ;  /* 0x0000001fff057899 */ /* 0x000fe40008011409 */
[----:B------:R-:W-:Y:S01]  /*0680*/  UIMAD UR8, UR8, 0x28, URZ ;  /* 0x00000028080878a4 */ /* 0x000fe2000f8e02ff */
[----:B------:R-:W0:Y:S01]  /*0690*/  @!P1 LDC.64 R10, c[0x0][0x3e0] ;  /* 0x0000f800ff0a9b82 */ /* 0x000e220000000a00 */
[----:B--2---:R-:W-:-:S04]  /*06a0*/  UIMAD UR5, UR5, UR12, URZ ;  /* 0x0000000c050572a4 */ /* 0x004fc8000f8e02ff */
[----:B------:R-:W-:Y:S01]  /*06b0*/  IADD3 R6, P4, PT, R6, UR8, RZ ;  /* 0x0000000806067c10 */ /* 0x000fe2000ff9e0ff */
[----:B------:R-:W-:Y:S01]  /*06c0*/  UIMAD UR5, UR9, UR13, UR5 ;  /* 0x0000000d090572a4 */ /* 0x000fe2000f8e0205 */
[----:B------:R-:W-:-:S04]  /*06d0*/  MOV R3, UR8 ;  /* 0x0000000800037c02 */ /* 0x000fc80008000f00 */
[----:B------:R-:W-:Y:S02]  /*06e0*/  LEA.HI.X.SX32 R7, R3, RZ, 0x1, P4 ;  /* 0x000000ff03077211 */ /* 0x000fe400020f0eff */
[----:B------:R-:W-:-:S05]  /*06f0*/  MOV R3, UR12 ;  /* 0x0000000c00037c02 */ /* 0x000fca0008000f00 */
[----:B------:R-:W-:-:S04]  /*0700*/  IMAD.WIDE.U32 R6, R3, UR9, R6 ;  /* 0x0000000903067c25 */ /* 0x000fc8000f8e0006 */
[----:B-1----:R-:W-:Y:S01]  /*0710*/  @!P3 IMAD R3, R9, R12, RZ ;  /* 0x0000000c0903b224 */ /* 0x002fe200078e02ff */
[----:B------:R-:W-:Y:S02]  /*0720*/  IADD3 R9, PT, PT, R7, UR5, RZ ;  /* 0x0000000507097c10 */ /* 0x000fe4000fffe0ff */
[-C--:B------:R-:W-:Y:S01]  /*0730*/  @!P3 MOV R8, R6.reuse ;  /* 0x000000060008b202 */ /* 0x080fe20000000f00 */
[----:B------:R-:W-:Y:S01]  /*0740*/  @!P3 IMAD R21, R42, R13, R3 ;  /* 0x0000000d2a15b224 */ /* 0x000fe200078e0203 */
[----:B------:R-:W-:Y:S01]  /*0750*/  @!P5 MOV R22, R6 ;  /* 0x000000060016d202 */ /* 0x000fe20000000f00 */
[----:B---3--:R-:W-:Y:S01]  /*0760*/  @!P5 IMAD R3, R20, R18, RZ ;  /* 0x000000121403d224 */ /* 0x008fe200078e02ff */
[----:B------:R-:W-:Y:S01]  /*0770*/  @!P5 MOV R23, R9 ;  /* 0x000000090017d202 */ /* 0x000fe20000000f00 */
[----:B------:R-:W-:-:S04]  /*0780*/  @!P3 IMAD.WIDE.U32 R12, R42, R12, R8 ;  /* 0x0000000c2a0cb225 */ /* 0x000fc800078e0008 */
[C---:B------:R-:W-:Y:S01]  /*0790*/  @!P5 IMAD R3, R38.reuse, R19, R3 ;  /* 0x000000132603d224 */ /* 0x040fe200078e0203 */
[----:B------:R-:W-:Y:S01]  /*07a0*/  @!P3 IADD3 R13, PT, PT, R13, R21, RZ ;  /* 0x000000150d0db210 */ /* 0x000fe20007ffe0ff */
[----:B------:R-:W-:Y:S01]  /*07b0*/  @!P5 IMAD.WIDE.U32 R18, R38, R18, R22 ;  /* 0x000000122612d225 */ /* 0x000fe200078e0016 */
[----:B------:R-:W1:Y:S01]  /*07c0*/  @!P2 LDC.64 R20, c[0x0][0x390] ;  /* 0x0000e400ff14ab82 */ /* 0x000e620000000a00 */
[----:B----4-:R-:W-:Y:S02]  /*07d0*/  @!P3 LEA R16, P4, R12, R16, 0x1 ;  /* 0x000000100c10b211 */ /* 0x010fe400078808ff */
[----:B-----5:R-:W-:Y:S01]  /*07e0*/  @!P2 IMAD R22, R28, R14, RZ ;  /* 0x0000000e1c16a224 */ /* 0x020fe200078e02ff */
[----:B------:R-:W-:Y:S02]  /*07f0*/  @!P5 IADD3 R3, PT, PT, R19, R3, RZ ;  /* 0x000000031303d210 */ /* 0x000fe40007ffe0ff */
[----:B------:R-:W-:Y:S02]  /*0800*/  @!P3 LEA.HI.X R17, R12, R17, R13, 0x1, P4 ;  /* 0x000000110c11b211 */ /* 0x000fe400020f0c0d */
[----:B------:R-:W2:Y:S01]  /*0810*/  @!P1 LDC.64 R12, c[0x0][0x390] ;  /* 0x0000e400ff0c9b82 */ /* 0x000ea20000000a00 */
[----:B------:R-:W-:-:S02]  /*0820*/  ISETP.GE.U32.AND P4, PT, R36, UR10, PT ;  /* 0x0000000a24007c0c */ /* 0x000fc4000bf86070 */
[----:B------:R3:W4:Y:S01]  /*0830*/  @!P3 LDG.E R33, desc[UR16][R16.64] ;  /* 0x000000101021b981 */ /* 0x000722000c1e1900 */
[----:B0-----:R-:W-:Y:S02]  /*0840*/  @!P5 LEA R4, P6, R18, R4, 0x1 ;  /* 0x000000041204d211 */ /* 0x001fe400078c08ff */
[----:B------:R-:W-:Y:S02]  /*0850*/  ISETP.GE.AND.EX P3, PT, R24, UR11, PT, P4 ;  /* 0x0000000b18007c0c */ /* 0x000fe4000bf66340 */
[----:B------:R-:W-:Y:S01]  /*0860*/  ISETP.GE.U32.AND P4, PT, R35, UR10, PT ;  /* 0x0000000a23007c0c */ /* 0x000fe2000bf86070 */
[----:B------:R-:W-:Y:S01]  /*0870*/  @!P2 IMAD R19, R37, R15, R22 ;  /* 0x0000000f2513a224 */ /* 0x000fe200078e0216 */
[----:B---3--:R-:W-:Y:S01]  /*0880*/  @!P2 MOV R17, R9 ;  /* 0x000000090011a202 */ /* 0x008fe20000000f00 */
[----:B------:R-:W-:Y:S01]  /*0890*/  @!P2 IMAD.MOV.U32 R16, RZ, RZ, R6 ;  /* 0x000000ffff10a224 */ /* 0x000fe200078e0006 */
[----:B------:R-:W-:Y:S01]  /*08a0*/  @!P5 LEA.HI.X R5, R18, R5, R3, 0x1, P6 ;  /* 0x000000051205d211 */ /* 0x000fe200030f0c03 */
[----:B------:R-:W-:Y:S01]  /*08b0*/  @!P1 IMAD R3, R27, R10, RZ ;  /* 0x0000000a1b039224 */ /* 0x000fe200078e02ff */
[----:B------:R-:W-:Y:S01]  /*08c0*/  ISETP.GE.AND.EX P4, PT, R45, UR11, PT, P4 ;  /* 0x0000000b2d007c0c */ /* 0x000fe2000bf86340 */
[----:B------:R-:W-:Y:S01]  /*08d0*/  @!P2 IMAD.WIDE.U32 R14, R37, R14, R16 ;  /* 0x0000000e250ea225 */ /* 0x000fe200078e0010 */
[----:B------:R-:W-:Y:S01]  /*08e0*/  @!P1 MOV R16, R6 ;  /* 0x0000000600109202 */ /* 0x000fe20000000f00 */
[----:B------:R0:W3:Y:S01]  /*08f0*/  @!P5 LDG.E R32, desc[UR16][R4.64] ;  /* 0x000000100420d981 */ /* 0x0000e2000c1e1900 */
[----:B------:R-:W-:Y:S01]  /*0900*/  @!P1 MOV R17, R9 ;  /* 0x0000000900119202 */ /* 0x000fe20000000f00 */
[----:B------:R-:W-:Y:S01]  /*0910*/  @!P1 IMAD R3, R0, R11, R3 ;  /* 0x0000000b00039224 */ /* 0x000fe200078e0203 */
[----:B------:R-:W-:-:S02]  /*0920*/  @!P2 IADD3 R15, PT, PT, R15, R19, RZ ;  /* 0x000000130f0fa210 */ /* 0x000fc40007ffe0ff */
[----:B-1----:R-:W-:Y:S01]  /*0930*/  @!P2 LEA R20, P6, R14, R20, 0x1 ;  /* 0x000000140e14a211 */ /* 0x002fe200078c08ff */
[----:B------:R-:W-:Y:S01]  /*0940*/  @!P1 IMAD.WIDE.U32 R10, R0, R10, R16 ;  /* 0x0000000a000a9225 */ /* 0x000fe200078e0010 */
[----:B------:R-:W1:Y:S02]  /*0950*/  @!P3 LDC.64 R18, c[0x0][0x3e0] ;  /* 0x0000f800ff12bb82 */ /* 0x000e640000000a00 */
[----:B------:R-:W-:Y:S02]  /*0960*/  @!P2 LEA.HI.X R21, R14, R21, R15, 0x1, P6 ;  /* 0x000000150e15a211 */ /* 0x000fe400030f0c0f */
[----:B------:R-:W-:Y:S02]  /*0970*/  ISETP.GE.U32.AND P6, PT, R40, UR10, PT ;  /* 0x0000000a28007c0c */ /* 0x000fe4000bfc6070 */
[----:B------:R-:W-:Y:S02]  /*0980*/  @!P1 IADD3 R3, PT, PT, R11, R3, RZ ;  /* 0x000000030b039210 */ /* 0x000fe40007ffe0ff */
[----:B--2---:R-:W-:Y:S01]  /*0990*/  @!P1 LEA R12, P5, R10, R12, 0x1 ;  /* 0x0000000c0a0c9211 */ /* 0x004fe200078a08ff */
[----:B0-----:R-:W0:Y:S01]  /*09a0*/  @!P4 LDC.64 R4, c[0x0][0x3e0] ;  /* 0x0000f800ff04cb82 */ /* 0x001e220000000a00 */
[----:B------:R-:W-:-:S02]  /*09b0*/  ISETP.GE.AND.EX P6, PT, R44, UR11, PT, P6 ;  /* 0x0000000b2c007c0c */ /* 0x000fc4000bfc6360 */
[----:B------:R-:W-:Y:S02]  /*09c0*/  @!P1 LEA.HI.X R13, R10, R13, R3, 0x1, P5 ;  /* 0x0000000d0a0d9211 */ /* 0x000fe400028f0c03 */
[----:B------:R-:W-:Y:S01]  /*09d0*/  ISETP.GE.U32.AND P5, PT, R39, UR10, PT ;  /* 0x0000000a27007c0c */ /* 0x000fe2000bfa6070 */
[----:B------:R-:W-:Y:S02]  /*09e0*/  HFMA2 R34, -RZ, RZ, 0, 0 ;  /* 0x00000000ff227431 */ /* 0x000fe400000001ff */
[----:B------:R-:W2:Y:S01]  /*09f0*/  @!P3 LDC.64 R10, c[0x0][0x390] ;  /* 0x0000e400ff0abb82 */ /* 0x000ea20000000a00 */
[----:B------:R-:W-:-:S03]  /*0a00*/  ISETP.GE.AND.EX P5, PT, R43, UR11, PT, P5 ;  /* 0x0000000b2b007c0c */ /* 0x000fc6000bfa6350 */
[----:B------:R5:W3:Y:S04]  /*0a10*/  @!P1 LDG.E R34, desc[UR16][R12.64] ;  /* 0x000000100c229981 */ /* 0x000ae8000c1e1900 */
[----:B------:R-:W2:Y:S01]  /*0a20*/  @!P6 LDC.64 R14, c[0x0][0x3e0] ;  /* 0x0000f800ff0eeb82 */ /* 0x000ea20000000a00 */
[----:B-1----:R-:W-:Y:S01]  /*0a30*/  @!P3 IMAD R24, R24, R18, RZ ;  /* 0x000000121818b224 */ /* 0x002fe200078e02ff */
[----:B------:R-:W-:Y:S02]  /*0a40*/  CS2R R30, SRZ ;  /* 0x00000000001e7805 */ /* 0x000fe4000001ff00 */
[----:B------:R-:W-:-:S04]  /*0a50*/  @!P3 MOV R22, R6 ;  /* 0x000000060016b202 */ /* 0x000fc80000000f00 */
[----:B-----5:R-:W1:Y:S01]  /*0a60*/  @!P4 LDC.64 R12, c[0x0][0x390] ;  /* 0x0000e400ff0ccb82 */ /* 0x020e620000000a00 */
[----:B------:R-:W-:Y:S01]  /*0a70*/  @!P3 MOV R23, R9 ;  /* 0x000000090017b202 */ /* 0x000fe20000000f00 */
[C---:B------:R-:W-:Y:S01]  /*0a80*/  @!P3 IMAD R24, R36.reuse, R19, R24 ;  /* 0x000000132418b224 */ /* 0x040fe200078e0218 */
[----:B------:R5:W3:Y:S01]  /*0a90*/  @!P2 LDG.E R31, desc[UR16][R20.64] ;  /* 0x00000010141fa981 */ /* 0x000ae2000c1e1900 */
[----:B0-----:R-:W-:Y:S02]  /*0aa0*/  @!P4 IMAD R3, R45, R4, RZ ;  /* 0x000000042d03c224 */ /* 0x001fe400078e02ff */
[----:B------:R-:W-:Y:S02]  /*0ab0*/  @!P3 IMAD.WIDE.U32 R18, R36, R18, R22 ;  /* 0x000000122412b225 */ /* 0x000fe400078e0016 */
[----:B------:R-:W0:Y:S01]  /*0ac0*/  @!P5 LDC.64 R16, c[0x0][0x3e0] ;  /* 0x0000f800ff10db82 */ /* 0x000e220000000a00 */
[----:B------:R-:W-:Y:S02]  /*0ad0*/  @!P4 MOV R22, R6 ;  /* 0x000000060016c202 */ /* 0x000fe40000000f00 */
[----:B------:R-:W-:Y:S01]  /*0ae0*/  @!P4 MOV R23, R9 ;  /* 0x000000090017c202 */ /* 0x000fe20000000f00 */
[----:B------:R-:W-:Y:S01]  /*0af0*/  @!P3 IMAD.IADD R24, R19, 0x1, R24 ;  /* 0x000000011318b824 */ /* 0x000fe200078e0218 */
[----:B--2---:R-:W-:-:S03]  /*0b00*/  @!P3 LEA R10, P2, R18, R10, 0x1 ;  /* 0x0000000a120ab211 */ /* 0x004fc600078408ff */
[----:B-----5:R-:W2:Y:S01]  /*0b10*/  @!P6 LDC.64 R20, c[0x0][0x390] ;  /* 0x0000e400ff14eb82 */ /* 0x020ea20000000a00 */
[C---:B------:R-:W-:Y:S02]  /*0b20*/  @!P4 IMAD R3, R35.reuse, R5, R3 ;  /* 0x000000052303c224 */ /* 0x040fe400078e0203 */
[----:B------:R-:W-:Y:S01]  /*0b30*/  @!P4 IMAD.WIDE.U32 R22, R35, R4, R22 ;  /* 0x000000042316c225 */ /* 0x000fe200078e0016 */
[----:B------:R-:W-:-:S04]  /*0b40*/  @!P3 LEA.HI.X R11, R18, R11, R24, 0x1, P2 ;  /* 0x0000000b120bb211 */ /* 0x000fc800010f0c18 */
[----:B------:R-:W5:Y:S01]  /*0b50*/  @!P5 LDC.64 R4, c[0x0][0x390] ;  /* 0x0000e400ff04db82 */ /* 0x000f620000000a00 */
[----:B------:R-:W-:Y:S01]  /*0b60*/  @!P4 IADD3 R3, PT, PT, R23, R3, RZ ;  /* 0x000000031703c210 */ /* 0x000fe20007ffe0ff */
[----:B------:R1:W3:Y:S02]  /*0b70*/  @!P3 LDG.E R30, desc[UR16][R10.64] ;  /* 0x000000100a1eb981 */ /* 0x0002e4000c1e1900 */
[----:B-1----:R-:W-:Y:S01]  /*0b80*/  @!P4 LEA R12, P2, R22, R12, 0x1 ;  /* 0x0000000c160cc211 */ /* 0x002fe200078408ff */
[----:B------:R-:W-:-:S03]  /*0b90*/  @!P6 IMAD R18, R44, R14, RZ ;  /* 0x0000000e2c12e224 */ /* 0x000fc600078e02ff */
[----:B------:R-:W-:Y:S01]  /*0ba0*/  @!P4 LEA.HI.X R13, R22, R13, R3, 0x1, P2 ;  /* 0x0000000d160dc211 */ /* 0x000fe200010f0c03 */
[C---:B------:R-:W-:Y:S01]  /*0bb0*/  @!P6 IMAD R3, R40.reuse, R15, R18 ;  /* 0x0000000f2803e224 */ /* 0x040fe200078e0212 */
[----:B------:R-:W-:Y:S02]  /*0bc0*/  @!P6 MOV R10, R6 ;  /* 0x00000006000ae202 */ /* 0x000fe40000000f00 */
[-C--:B------:R-:W-:Y:S01]  /*0bd0*/  @!P6 MOV R11, R9.reuse ;  /* 0x00000009000be202 */ /* 0x080fe20000000f00 */
[----:B0-----:R-:W-:Y:S02]  /*0be0*/  @!P5 IMAD R19, R43, R16, RZ ;  /* 0x000000102b13d224 */ /* 0x001fe400078e02ff */
[----:B------:R-:W-:Y:S01]  /*0bf0*/  @!P6 IMAD.WIDE.U32 R14, R40, R14, R10 ;  /* 0x0000000e280ee225 */ /* 0x000fe200078e000a */
[----:B------:R-:W-:Y:S02]  /*0c00*/  @!P5 MOV R10, R6 ;  /* 0x00000006000ad202 */ /* 0x000fe40000000f00 */
[----:B------:R-:W-:-:S02]  /*0c10*/  @!P5 MOV R11, R9 ;  /* 0x00000009000bd202 */ /* 0x000fc40000000f00 */
[----:B------:R-:W-:Y:S01]  /*0c20*/  CS2R R28, SRZ ;  /* 0x00000000001c7805 */ /* 0x000fe2000001ff00 */
[----:B------:R-:W-:Y:S01]  /*0c30*/  @!P5 IMAD R17, R39, R17, R19 ;  /* 0x000000112711d224 */ /* 0x000fe200078e0213 */
[----:B------:R-:W-:Y:S01]  /*0c40*/  @!P6 IADD3 R3, PT, PT, R15, R3, RZ ;  /* 0x000000030f03e210 */ /* 0x000fe20007ffe0ff */
[----:B------:R-:W-:Y:S01]  /*0c50*/  @!P5 IMAD.WIDE.U32 R10, R39, R16, R10 ;  /* 0x00000010270ad225 */ /* 0x000fe200078e000a */
[C---:B--2---:R-:W-:Y:S02]  /*0c60*/  @!P6 LEA R20, P2, R14.reuse, R20, 0x1 ;  /* 0x000000140e14e211 */ /* 0x044fe400078408ff */
[----:B------:R-:W2:Y:S01]  /*0c70*/  @!P4 LDG.E R29, desc[UR16][R12.64] ;  /* 0x000000100c1dc981 */ /* 0x000ea2000c1e1900 */
[----:B------:R-:W-:Y:S01]  /*0c80*/  @!P5 IMAD.IADD R17, R11, 0x1, R17 ;  /* 0x000000010b11d824 */ /* 0x000fe200078e0211 */
[----:B------:R-:W-:Y:S02]  /*0c90*/  @!P6 LEA.HI.X R21, R14, R21, R3, 0x1, P2 ;  /* 0x000000150e15e211 */ /* 0x000fe400010f0c03 */
[----:B-----5:R-:W-:Y:S01]  /*0ca0*/  @!P5 LEA R4, P2, R10, R4, 0x1 ;  /* 0x000000040a04d211 */ /* 0x020fe200078408ff */
[----:B------:R-:W-:-:S02]  /*0cb0*/  HFMA2 R27, -RZ, RZ, 0, 0 ;  /* 0x00000000ff1b7431 */ /* 0x000fc400000001ff */
[----:B------:R-:W5:Y:S01]  /*0cc0*/  @!P6 LDG.E R28, desc[UR16][R20.64] ;  /* 0x00000010141ce981 */ /* 0x000f62000c1e1900 */
[----:B------:R-:W-:-:S05]  /*0cd0*/  @!P5 LEA.HI.X R5, R10, R5, R17, 0x1, P2 ;  /* 0x000000050a05d211 */ /* 0x000fca00010f0c11 */
[----:B------:R0:W5:Y:S01]  /*0ce0*/  @!P5 LDG.E R27, desc[UR16][R4.64] ;  /* 0x00000010041bd981 */ /* 0x000162000c1e1900 */
[----:B------:R-:W1:Y:S02]  /*0cf0*/  S2R R22, SR_LANEID ;  /* 0x0000000000167919 */ /* 0x000e640000000000 */
[----:B-1----:R-:W-:Y:S02]  /*0d00*/  ISETP.GT.AND P2, PT, R22, 0x1e, PT ;  /* 0x0000001e1600780c */ /* 0x002fe40003f44270 */
[C---:B----4-:R-:W-:Y:S02]  /*0d10*/  PRMT R25, R33.reuse, 0x7632, R25 ;  /* 0x0000763221197816 */ /* 0x050fe40000000019 */
[----:B------:R-:W-:Y:S02]  /*0d20*/  SHF.L.U32 R33, R33, 0x10, RZ ;  /* 0x0000001021217819 */ /* 0x000fe400000006ff */
[----:B------:R-:W-:-:S05]  /*0d30*/  SHF.L.U32 R25, R25, 0x10, RZ ;  /* 0x0000001019197819 */ /* 0x000fca00000006ff */
[----:B0-----:R-:W-:Y:S01]  /*0d40*/  FMUL.FTZ R4, R25, R25 ;  /* 0x0000001919047220 */ /* 0x001fe20000410000 */
[C---:B------:R-:W-:Y:S01]  /*0d50*/  FADD.FTZ R10, R33.reuse, R25 ;  /* 0x00000019210a7221 */ /* 0x040fe20000010000 */
[C---:B---3--:R-:W-:Y:S02]  /*0d60*/  PRMT R24, R32.reuse, 0x7632, R24 ;  /* 0x0000763220187816 */ /* 0x048fe40000000018 */
[----:B------:R-:W-:Y:S02]  /*0d70*/  SHF.L.U32 R32, R32, 0x10, RZ ;  /* 0x0000001020207819 */ /* 0x000fe400000006ff */
[----:B------:R-:W-:Y:S01]  /*0d80*/  SHF.L.U32 R24, R24, 0x10, RZ ;  /* 0x0000001018187819 */ /* 0x000fe200000006ff */
[----:B------:R-:W-:-:S04]  /*0d90*/  FFMA.FTZ R5, R33, R33, R4 ;  /* 0x0000002121057223 */ /* 0x000fc80000010004 */
[----:B------:R-:W-:Y:S01]  /*0da0*/  FMUL.FTZ R13, R24, R24 ;  /* 0x00000018180d7220 */ /* 0x000fe20000410000 */
[C---:B------:R-:W-:Y:S02]  /*0db0*/  PRMT R26, R34.reuse, 0x7632, R26 ;  /* 0x00007632221a7816 */ /* 0x040fe4000000001a */
[----:B------:R-:W-:Y:S02]  /*0dc0*/  SHF.L.U32 R34, R34, 0x10, RZ ;  /* 0x0000001022227819 */ /* 0x000fe400000006ff */
[----:B------:R-:W-:-:S05]  /*0dd0*/  SHF.L.U32 R26, R26, 0x10, RZ ;  /* 0x000000101a1a7819 */ /* 0x000fca00000006ff */
[----:B------:R-:W-:Y:S01]  /*0de0*/  FADD.FTZ R3, R34, R26 ;  /* 0x0000001a22037221 */ /* 0x000fe20000010000 */
[----:B------:R-:W-:-:S03]  /*0df0*/  FMUL.FTZ R11, R26, R26 ;  /* 0x0000001a1a0b7220 */ /* 0x000fc60000410000 */
[----:B------:R-:W-:Y:S01]  /*0e00*/  FADD.FTZ R3, RZ, R3 ;  /* 0x00000003ff037221 */ /* 0x000fe20000010000 */
[----:B------:R-:W-:-:S03]  /*0e10*/  FFMA.FTZ R11, R34, R34, R11 ;  /* 0x00000022220b7223 */ /* 0x000fc6000001000b */
[----:B------:R-:W-:Y:S01]  /*0e20*/  FADD.FTZ R3, R3, R10 ;  /* 0x0000000a03037221 */ /* 0x000fe20000010000 */
[--C-:B------:R-:W-:Y:S01]  /*0e30*/  FADD.FTZ R4, RZ, R11.reuse ;  /* 0x0000000bff047221 */ /* 0x100fe20000010000 */
[----:B------:R-:W-:Y:S01]  /*0e40*/  PRMT R11, R31, 0x7632, R11 ;  /* 0x000076321f0b7816 */ /* 0x000fe2000000000b */
[C---:B------:R-:W-:Y:S01]  /*0e50*/  FADD.FTZ R10, R32.reuse, R24 ;  /* 0x00000018200a7221 */ /* 0x040fe20000010000 */
[----:B------:R-:W-:Y:S01]  /*0e60*/  FFMA.FTZ R12, R32, R32, R13 ;  /* 0x00000020200c7223 */ /* 0x000fe2000001000d */
[----:B------:R-:W-:Y:S01]  /*0e70*/  FADD.FTZ R5, R4, R5 ;  /* 0x0000000504057221 */ /* 0x000fe20000010000 */
[----:B------:R-:W-:Y:S01]  /*0e80*/  SHF.L.U32 R11, R11, 0x10, RZ ;  /* 0x000000100b0b7819 */ /* 0x000fe200000006ff */
[----:B------:R-:W-:Y:S01]  /*0e90*/  FADD.FTZ R4, R3, R10 ;  /* 0x0000000a03047221 */ /* 0x000fe20000010000 */
[----:B------:R-:W-:Y:S02]  /*0ea0*/  IMAD.U32 R31, R31, 0x10000, RZ ;  /* 0x000100001f1f7824 */ /* 0x000fe400078e00ff */
[----:B------:R-:W-:Y:S01]  /*0eb0*/  FADD.FTZ R13, R5, R12 ;  /* 0x0000000c050d7221 */ /* 0x000fe20000010000 */
[----:B------:R-:W-:Y:S01]  /*0ec0*/  FMUL.FTZ R10, R11, R11 ;  /* 0x0000000b0b0a7220 */ /* 0x000fe20000410000 */
[----:B------:R-:W-:Y:S01]  /*0ed0*/  FADD.FTZ R5, R31, R11 ;  /* 0x0000000b1f057221 */ /* 0x000fe20000010000 */
[----:B------:R-:W-:-:S02]  /*0ee0*/  PRMT R3, R30, 0x7632, R3 ;  /* 0x000076321e037816 */ /* 0x000fc40000000003 */
[----:B------:R-:W-:Y:S02]  /*0ef0*/  SHF.L.U32 R30, R30, 0x10, RZ ;  /* 0x000000101e1e7819 */ /* 0x000fe400000006ff */
[----:B------:R-:W-:Y:S01]  /*0f00*/  SHF.L.U32 R3, R3, 0x10, RZ ;  /* 0x0000001003037819 */ /* 0x000fe200000006ff */
[----:B------:R-:W-:Y:S01]  /*0f10*/  FFMA.FTZ R10, R31, R31, R10 ;  /* 0x0000001f1f0a7223 */ /* 0x000fe2000001000a */
[----:B------:R-:W-:-:S03]  /*0f20*/  FADD.FTZ R12, R4, R5 ;  /* 0x00000005040c7221 */ /* 0x000fc60000010000 */
[----:B------:R-:W-:Y:S01]  /*0f30*/  FADD.FTZ R5, R30, R3 ;  /* 0x000000031e057221 */ /* 0x000fe20000010000 */
[----:B------:R-:W-:Y:S01]  /*0f40*/  FMUL.FTZ R15, R3, R3 ;  /* 0x00000003030f7220 */ /* 0x000fe20000410000 */
[----:B------:R-:W-:Y:S02]  /*0f50*/  FADD.FTZ R13, R13, R10 ;  /* 0x0000000a0d0d7221 */ /* 0x000fe40000010000 */
[----:B------:R-:W-:Y:S01]  /*0f60*/  FADD.FTZ R12, R12, R5 ;  /* 0x000000050c0c7221 */ /* 0x000fe20000010000 */
[----:B------:R-:W-:-:S04]  /*0f70*/  FFMA.FTZ R10, R30, R30, R15 ;  /* 0x0000001e1e0a7223 */ /* 0x000fc8000001000f */
[----:B------:R-:W-:Y:S01]  /*0f80*/  FADD.FTZ R13, R13, R10 ;  /* 0x0000000a0d0d7221 */ /* 0x000fe20000010000 */
[C---:B--2---:R-:W-:Y:S02]  /*0f90*/  PRMT R4, R29.reuse, 0x7632, R4 ;  /* 0x000076321d047816 */ /* 0x044fe40000000004 */
[----:B------:R-:W-:Y:S02]  /*0fa0*/  SHF.L.U32 R29, R29, 0x10, RZ ;  /* 0x000000101d1d7819 */ /* 0x000fe400000006ff */
[----:B------:R-:W-:Y:S02]  /*0fb0*/  SHF.L.U32 R4, R4, 0x10, RZ ;  /* 0x0000001004047819 */ /* 0x000fe400000006ff */
[----:B-----5:R-:W-:-:S03]  /*0fc0*/  PRMT R5, R28, 0x7632, R5 ;  /* 0x000076321c057816 */ /* 0x020fc60000000005 */
[----:B------:R-:W-:Y:S01]  /*0fd0*/  FMUL.FTZ R14, R4, R4 ;  /* 0x00000004040e7220 */ /* 0x000fe20000410000 */
[----:B------:R-:W-:Y:S01]  /*0fe0*/  FADD.FTZ R15, R29, R4 ;  /* 0x000000041d0f7221 */ /* 0x000fe20000010000 */
[----:B------:R-:W-:Y:S02]  /*0ff0*/  SHF.L.U32 R5, R5, 0x10, RZ ;  /* 0x0000001005057819 */ /* 0x000fe400000006ff */
[----:B------:R-:W-:Y:S01]  /*1000*/  PRMT R10, R27, 0x7632, R10 ;  /* 0x000076321b0a7816 */ /* 0x000fe2000000000a */
[----:B------:R-:W-:Y:S01]  /*1010*/  FFMA.FTZ R14, R29, R29, R14 ;  /* 0x0000001d1d0e7223 */ /* 0x000fe2000001000e */
[----:B------:R-:W-:Y:S01]  /*1020*/  FADD.FTZ R12, R12, R15 ;  /* 0x0000000f0c0c7221 */ /* 0x000fe20000010000 */
[----:B------:R-:W-:Y:S01]  /*1030*/  SHF.L.U32 R28, R28, 0x10, RZ ;  /* 0x000000101c1c7819 */ /* 0x000fe200000006ff */
[----:B------:R-:W-:Y:S01]  /*1040*/  FMUL.FTZ R15, R5, R5 ;  /* 0x00000005050f7220 */ /* 0x000fe20000410000 */
[----:B------:R-:W-:Y:S01]  /*1050*/  SHF.L.U32 R10, R10, 0x10, RZ ;  /* 0x000000100a0a7819 */ /* 0x000fe200000006ff */
[----:B------:R-:W-:Y:S01]  /*1060*/  FADD.FTZ R13, R13, R14 ;  /* 0x0000000e0d0d7221 */ /* 0x000fe20000010000 */
[----:B------:R-:W-:Y:S01]  /*1070*/  SHF.L.U32 R27, R27, 0x10, RZ ;  /* 0x000000101b1b7819 */ /* 0x000fe200000006ff */
[C---:B------:R-:W-:Y:S01]  /*1080*/  FADD.FTZ R17, R28.reuse, R5 ;  /* 0x000000051c117221 */ /* 0x040fe20000010000 */
[----:B------:R-:W-:Y:S01]  /*1090*/  FFMA.FTZ R16, R28, R28, R15 ;  /* 0x0000001c1c107223 */ /* 0x000fe2000001000f */
[----:B------:R-:W-:-:S02]  /*10a0*/  FMUL.FTZ R14, R10, R10 ;  /* 0x0000000a0a0e7220 */ /* 0x000fc40000410000 */
        /* <DEDUP_REMOVED lines=10> */
[----:B------:R-:W0:Y:S04]  /*1150*/  SHFL.DOWN PT, R12, R19, 0x2, 0x1f ;  /* 0x08401f00130c7f89 */ /* 0x000e2800000e0000 */
[----:B------:R-:W1:Y:S01]  /*1160*/  SHFL.DOWN PT, R13, R18, 0x2, 0x1f ;  /* 0x08401f00120d7f89 */ /* 0x000e6200000e0000 */
[----:B------:R-:W-:-:S13]  /*1170*/  ISETP.GT.AND P2, PT, R22, 0x1d, PT ;  /* 0x0000001d1600780c */ /* 0x000fda0003f44270 */
        /* <DEDUP_REMOVED lines=9> */
[----:B------:R-:W2:Y:S01]  /*1210*/  S2R R23, SR_TID.X ;  /* 0x0000000000177919 */ /* 0x000ea20000002100 */
[C---:B------:R-:W-:Y:S02]  /*1220*/  ISETP.GT.AND P3, PT, R22.reuse, 0xf, PT ;  /* 0x0000000f1600780c */ /* 0x040fe40003f64270 */
[----:B------:R-:W-:Y:S01]  /*1230*/  ISETP.GT.AND P2, PT, R22, 0x17, PT ;  /* 0x000000171600780c */ /* 0x000fe20003f44270 */
[----:B------:R-:W-:Y:S01]  /*1240*/  BSSY.RECONVERGENT B0, `(.L_x_1908) ;  /* 0x0000012000007945 */ /* 0x000fe20003800200 */
[----:B0-----:R-:W-:Y:S01]  /*1250*/  FADD.FTZ R12, R19, R12 ;  /* 0x0000000c130c7221 */ /* 0x001fe20000010000 */
[----:B-1----:R-:W-:-:S04]  /*1260*/  FADD.FTZ R13, R18, R13 ;  /* 0x0000000d120d7221 */ /* 0x002fc80000010000 */
[----:B------:R-:W-:Y:S02]  /*1270*/  FSEL R16, R19, R12, P2 ;  /* 0x0000000c13107208 */ /* 0x000fe40001000000 */
[----:B------:R-:W-:-:S03]  /*1280*/  FSEL R17, R18, R13, P2 ;  /* 0x0000000d12117208 */ /* 0x000fc60001000000 */
[----:B------:R0:W1:Y:S04]  /*1290*/  SHFL.DOWN PT, R14, R16, 0x10, 0x1f ;  /* 0x0a001f00100e7f89 */ /* 0x00006800000e0000 */
[----:B------:R0:W3:Y:S01]  /*12a0*/  SHFL.DOWN PT, R15, R17, 0x10, 0x1f ;  /* 0x0a001f00110f7f89 */ /* 0x0000e200000e0000 */
[----:B--2---:R-:W-:Y:S05]  /*12b0*/  @P3 BRA `(.L_x_1909) ;  /* 0x0000000000283947 */ /* 0x004fea0003800000 */
[----:B------:R-:W-:Y:S01]  /*12c0*/  ISETP.NE.AND P2, PT, R22, RZ, PT ;  /* 0x000000ff1600720c */ /* 0x000fe20003f45270 */
[----:B0--3--:R-:W-:-:S12]  /*12d0*/  FADD.FTZ R17, R13, R15 ;  /* 0x0000000f0d117221 */ /* 0x009fd80000010000 */
[----:B------:R-:W0:Y:S01]  /*12e0*/  @!P2 S2R R18, SR_CgaCtaId ;  /* 0x000000000012a919 */ /* 0x000e220000008800 */
[----:B------:R-:W-:Y:S02]  /*12f0*/  @!P2 MOV R16, 0x400 ;  /* 0x000004000010a802 */ /* 0x000fe40000000f00 */
[----:B------:R-:W-:-:S04]  /*1300*/  @!P2 SHF.R.U32.HI R19, RZ, 0x2, R23 ;  /* 0x00000002ff13a819 */ /* 0x000fc80000011617 */
[----:B------:R-:W-:Y:S02]  /*1310*/  @!P2 LOP3.LUT R19, R19, 0xf8, RZ, 0xc0, !PT ;  /* 0x000000f81313a812 */ /* 0x000fe400078ec0ff */
[----:B0-----:R-:W-:Y:S01]  /*1320*/  @!P2 LEA R18, R18, R16, 0x18 ;  /* 0x000000101212a211 */ /* 0x001fe200078ec0ff */
[----:B-1----:R-:W-:-:S04]  /*1330*/  FADD.FTZ R16, R12, R14 ;  /* 0x0000000e0c107221 */ /* 0x002fc80000010000 */
[----:B------:R-:W-:-:S05]  /*1340*/  @!P2 IMAD.IADD R18, R19, 0x1, R18 ;  /* 0x000000011312a824 */ /* 0x000fca00078e0212 */
[----:B------:R2:W-:Y:S02]  /*1350*/  @!P2 STS.64 [R18+0x18], R16 ;  /* 0x000018101200a388 */ /* 0x0005e40000000a00 */
.L_x_1909:
[----:B------:R-:W-:Y:S05]  /*1360*/  BSYNC.RECONVERGENT B0 ;  /* 0x0000000000007941 */ /* 0x000fea0003800200 */
.L_x_1908:
        /* <DEDUP_REMOVED lines=8> */
[----:B-1-3--:R-:W1:Y:S04]  /*13f0*/  LDS.128 R12, [UR5+0x20] ;  /* 0x00002005ff0c7984 */ /* 0x00ae680008000c00 */
[----:B------:R-:W3:Y:S01]  /*1400*/  LDS.128 R20, [UR5+0x30] ;  /* 0x00003005ff147984 */ /* 0x000ee20008000c00 */
[----:B-1----:R-:W-:Y:S01]  /*1410*/  FADD.FTZ R12, R16, R12 ;  /* 0x0000000c100c7221 */ /* 0x002fe20000010000 */
[----:B------:R-:W-:Y:S02]  /*1420*/  FADD.FTZ R13, R17, R13 ;  /* 0x0000000d110d7221 */ /* 0x000fe40000010000 */
[----:B0-2---:R-:W0:Y:S01]  /*1430*/  LDS.128 R16, [UR5+0x40] ;  /* 0x00004005ff107984 */ /* 0x005e220008000c00 */
[----:B------:R-:W-:Y:S01]  /*1440*/  FADD.FTZ R14, R12, R14 ;  /* 0x0000000e0c0e7221 */ /* 0x000fe20000010000 */
[----:B------:R-:W-:-:S03]  /*1450*/  FADD.FTZ R13, R13, R15 ;  /* 0x0000000f0d0d7221 */ /* 0x000fc60000010000 */
[----:B---3--:R-:W-:Y:S01]  /*1460*/  FADD.FTZ R14, R14, R20 ;  /* 0x000000140e0e7221 */ /* 0x008fe20000010000 */
[----:B------:R-:W-:-:S03]  /*1470*/  FADD.FTZ R21, R13, R21 ;  /* 0x000000150d157221 */ /* 0x000fc60000010000 */
[----:B------:R-:W-:Y:S01]  /*1480*/  FADD.FTZ R22, R14, R22 ;  /* 0x000000160e167221 */ /* 0x000fe20000010000 */
[----:B------:R-:W-:Y:S01]  /*1490*/  FADD.FTZ R21, R21, R23 ;  /* 0x0000001715157221 */ /* 0x000fe20000010000 */
[----:B------:R-:W1:Y:S02]  /*14a0*/  LDS.128 R12, [UR5+0x50] ;  /* 0x00005005ff0c7984 */ /* 0x000e640008000c00 */
[----:B0-----:R-:W-:Y:S01]  /*14b0*/  FADD.FTZ R16, R22, R16 ;  /* 0x0000001016107221 */ /* 0x001fe20000010000 */
[----:B------:R-:W-:Y:S02]  /*14c0*/  FADD.FTZ R17, R21, R17 ;  /* 0x0000001115117221 */ /* 0x000fe40000010000 */
[----:B------:R-:W0:Y:S01]  /*14d0*/  LDS.128 R20, [UR5+0x60] ;  /* 0x00006005ff147984 */ /* 0x000e220008000c00 */
[----:B------:R-:W-:Y:S01]  /*14e0*/  FADD.FTZ R18, R16, R18 ;  /* 0x0000001210127221 */ /* 0x000fe20000010000 */
[----:B------:R-:W-:-:S03]  /*14f0*/  FADD.FTZ R17, R17, R19 ;  /* 0x0000001311117221 */ /* 0x000fc60000010000 */
[----:B-1----:R-:W-:Y:S01]  /*1500*/  FADD.FTZ R12, R18, R12 ;  /* 0x0000000c120c7221 */ /* 0x002fe20000010000 */
[----:B------:R-:W-:Y:S02]  /*1510*/  FADD.FTZ R13, R17, R13 ;  /* 0x0000000d110d7221 */ /* 0x000fe40000010000 */
[----:B------:R-:W1:Y:S01]  /*1520*/  LDS.128 R16, [UR5+0x70] ;  /* 0x00007005ff107984 */ /* 0x000e620008000c00 */
[----:B------:R-:W-:Y:S01]  /*1530*/  FADD.FTZ R14, R12, R14 ;  /* 0x0000000e0c0e7221 */ /* 0x000fe20000010000 */
[----:B------:R-:W-:-:S03]  /*1540*/  FADD.FTZ R13, R13, R15 ;  /* 0x0000000f0d0d7221 */ /* 0x000fc60000010000 */
[----:B0-----:R-:W-:Y:S01]  /*1550*/  FADD.FTZ R14, R14, R20 ;  /* 0x000000140e0e7221 */ /* 0x001fe20000010000 */
[----:B------:R-:W-:-:S03]  /*1560*/  FADD.FTZ R13, R13, R21 ;  /* 0x000000150d0d7221 */ /* 0x000fc60000010000 */
[----:B------:R-:W-:Y:S01]  /*1570*/  FADD.FTZ R22, R14, R22 ;  /* 0x000000160e167221 */ /* 0x000fe20000010000 */
[----:B------:R-:W-:Y:S02]  /*1580*/  FADD.FTZ R23, R13, R23 ;  /* 0x000000170d177221 */ /* 0x000fe40000010000 */
[----:B------:R-:W0:Y:S01]  /*1590*/  LDS.128 R12, [UR5+0x80] ;  /* 0x00008005ff0c7984 */ /* 0x000e220008000c00 */
        /* <DEDUP_REMOVED lines=21> */
.L_x_1911:
[----:B------:R-:W-:Y:S05]  /*16f0*/  BSYNC.RECONVERGENT B0 ;  /* 0x0000000000007941 */ /* 0x000fea0003800200 */
.L_x_1910:
[----:B------:R-:W-:Y:S05]  /*1700*/  @!P2 BRA `(.L_x_1912) ;  /* 0x0000000c00b4a947 */ /* 0x000fea0003800000 */
[----:B------:R-:W4:Y:S01]  /*1710*/  LDC.64 R12, c[0x0][0x3b8] ;  /* 0x0000ee00ff0c7b82 */ /* 0x000f220000000a00 */
[----:B------:R-:W-:Y:S01]  /*1720*/  ULOP3.LUT UR5, UR4, 0x1, URZ, 0xc0, !UPT ;  /* 0x0000000104057892 */ /* 0x000fe2000f8ec0ff */
[----:B------:R-:W-:-:S03]  /*1730*/  ISETP.GE.U32.AND P2, PT, R2, 0x8, PT ;  /* 0x000000080200780c */ /* 0x000fc60003f46070 */
[----:B------:R-:W-:-:S06]  /*1740*/  UIMAD UR5, UR5, UR20, URZ ;  /* 0x00000014050572a4 */ /* 0x000fcc000f8e02ff */
[----:B-1----:R-:W-:-:S05]  /*1750*/  IMAD R14, R2, UR5, RZ ;  /* 0x00000005020e7c24 */ /* 0x002fca000f8e02ff */
[----:B---3--:R-:W-:-:S05]  /*1760*/  SHF.L.U32 R15, R14, 0x1, RZ ;  /* 0x000000010e0f7819 */ /* 0x008fca00000006ff */
[----:B----4-:R-:W-:-:S03]  /*1770*/  IMAD.WIDE R12, R15, 0x4, R12 ;  /* 0x000000040f0c7825 */ /* 0x010fc600078e020c */
[----:B------:R-:W-:Y:S02]  /*1780*/  R2UR UR18, R12 ;  /* 0x000000000c1272ca */ /* 0x000fe400000e0000 */
[----:B------:R-:W-:Y:S01]  /*1790*/  R2UR UR19, R13 ;  /* 0x000000000d1372ca */ /* 0x000fe200000e0000 */
[----:B------:R-:W-:-:S14]  /*17a0*/  @P3 BRA `(.L_x_1913) ;  /* 0x00000000006c3947 */ /* 0x000fdc0003800000 */
[----:B------:R-:W1:Y:S01]  /*17b0*/  LDC.64 R12, c[0x0][0x3b0] ;  /* 0x0000ec00ff0c7b82 */ /* 0x000e620000000a00 */
[----:B------:R-:W-:Y:S02]  /*17c0*/  UIADD3 UR12, UPT, UPT, UR5, UR6, URZ ;  /* 0x00000006050c7290 */ /* 0x000fe4000fffe0ff */
[----:B------:R-:W-:Y:S02]  /*17d0*/  UIMAD UR10, UR15, UR20, UR6 ;  /* 0x000000140f0a72a4 */ /* 0x000fe4000f8e0206 */
[----:B------:R-:W-:Y:S02]  /*17e0*/  ULOP3.LUT UP0, UR9, UR4, 0x2, URZ, 0xc0, !UPT ;  /* 0x0000000204097892 */ /* 0x000fe4000f80c0ff */
[----:B------:R-:W-:Y:S01]  /*17f0*/  MOV R15, UR12 ;  /* 0x0000000c000f7c02 */ /* 0x000fe20008000f00 */
[----:B------:R-:W-:Y:S01]  /*1800*/  UIMAD.WIDE.U32 UR10, UR10, 0x8, UR18 ;  /* 0x000000080a0a78a5 */ /* 0x000fe2000f8e0012 */
[----:B--2---:R-:W-:Y:S01]  /*1810*/  MOV R18, UR12 ;  /* 0x0000000c00127c02 */ /* 0x004fe20008000f00 */
[----:B------:R-:W-:-:S04]  /*1820*/  UIADD3 UR9, UPT, UPT, -UR9, 0x1, URZ ;  /* 0x0000000109097890 */ /* 0x000fc8000fffe1ff */
[----:B------:R-:W-:Y:S02]  /*1830*/  MOV R14, UR10 ;  /* 0x0000000a000e7c02 */ /* 0x000fe40008000f00 */
[----:B-1----:R-:W-:Y:S02]  /*1840*/  LEA R12, P4, R15, R12, 0x2 ;  /* 0x0000000c0f0c7211 */ /* 0x002fe400078810ff */
[----:B------:R-:W-:Y:S02]  /*1850*/  MOV R15, UR11 ;  /* 0x0000000b000f7c02 */ /* 0x000fe40008000f00 */
[----:B------:R-:W-:Y:S02]  /*1860*/  LEA.HI.X R13, R18, R13, RZ, 0x2, P4 ;  /* 0x0000000d120d7211 */ /* 0x000fe400020f14ff */
[----:B------:R-:W-:Y:S01]  /*1870*/  PLOP3.LUT P4, PT, PT, PT, UP0, 0x80, 0x8 ;  /* 0x000000000008781c */ /* 0x000fe20003f8f008 */
[----:B------:R1:W-:Y:S01]  /*1880*/  STG.E.64 desc[UR16][R14.64], R16 ;  /* 0x000000100e007986 */ /* 0x0003e2000c101b10 */
[----:B------:R-:W-:Y:S01]  /*1890*/  MOV R18, UR9 ;  /* 0x0000000900127c02 */ /* 0x000fe20008000f00 */
[----:B------:R-:W-:Y:S06]  /*18a0*/  MEMBAR.ALL.GPU ;  /* 0x0000000000007992 */ /* 0x000fec000000a000 */
[----:B------:R-:W-:-:S00]  /*18b0*/  ERRBAR ;  /* 0x00000000000079ab */ /* 0x000fc00000000000 */
[----:B------:R-:W-:Y:S06]  /*18c0*/  CGAERRBAR ;  /* 0x00000000000075ab */ /* 0x000fec0000000000 */
[----:B------:R3:W-:Y:S01]  /*18d0*/  REDG.E.ADD.S32.STRONG.GPU desc[UR16][R12.64], R18 ;  /* 0x000000120c00798e */ /* 0x0007e2000c12e310 */
[----:B-1----:R-:W-:-:S04]  /*18e0*/  SEL R14, R2, RZ, !P4 ;  /* 0x000000ff020e7207 */ /* 0x002fc80006000000 */
[----:B------:R-:W-:-:S13]  /*18f0*/  ISETP.NE.AND P4, PT, R14, -0x1, PT ;  /* 0xffffffff0e00780c */ /* 0x000fda0003f85270 */
[----:B---3--:R-:W-:Y:S05]  /*1900*/  @!P4 BRA `(.L_x_1913) ;  /* 0x000000000014c947 */ /* 0x008fea0003800000 */
.L_x_1914:
[----:B------:R-:W2:Y:S04]  /*1910*/  LDG.E.STRONG.GPU R15, desc[UR16][R12.64] ;  /* 0x000000100c0f7981 */ /* 0x000ea8000c1ef900 */
[----:B--2---:R-:W-:Y:S01]  /*1920*/  CCTL.IVALL ;  /* 0x00000000ff00798f */ /* 0x004fe20002000000 */
[----:B------:R-:W-:Y:S05]  /*1930*/  YIELD ;  /* 0x0000000000007946 */ /* 0x000fea0003800000 */
[----:B------:R-:W-:-:S13]  /*1940*/  ISETP.NE.AND P4, PT, R15, R14, PT ;  /* 0x0000000e0f00720c */ /* 0x000fda0003f85270 */
[----:B------:R-:W-:Y:S05]  /*1950*/  @P4 BRA `(.L_x_1914) ;  /* 0xfffffffc00ec4947 */ /* 0x000fea000383ffff */
.L_x_1913:
[----:B------:R-:W-:Y:S05]  /*1960*/  WARPSYNC.ALL ;  /* 0x0000000000007948 */ /* 0x000fea0003800000 */
[----:B------:R-:W-:Y:S06]  /*1970*/  BAR.SYNC.DEFER_BLOCKING 0x0 ;  /* 0x0000000000007b1d */ /* 0x000fec0000010000 */
[----:B------:R-:W-:Y:S01]  /*1980*/  UMOV UR5, URZ ;  /* 0x000000ff00057c82 */ /* 0x000fe20008000000 */
[----:B------:R-:W-:Y:S05]  /*1990*/  @!P2 BRA `(.L_x_1915) ;  /* 0x000000040098a947 */ /* 0x000fea0003800000 */
[----:B------:R-:W-:Y:S01]  /*19a0*/  LOP3.LUT R22, R2, 0x7ffffff8, RZ, 0xc0, !PT ;  /* 0x7ffffff802167812 */ /* 0x000fe200078ec0ff */
[----:B------:R-:W-:Y:S02]  /*19b0*/  ULEA UR10, UR20, UR6, 0x1 ;  /* 0x00000006140a7291 */ /* 0x000fe4000f8e08ff */
[----:B------:R-:W-:Y:S02]  /*19c0*/  ULEA UR11, UR20, UR6, 0x2 ;  /* 0x00000006140b7291 */ /* 0x000fe4000f8e10ff */
[----:B------:R-:W-:Y:S02]  /*19d0*/  UIMAD UR12, UR20, 0x6, UR6 ;  /* 0x00000006140c78a4 */ /* 0x000fe4000f8e0206 */
[----:B------:R-:W-:Y:S02]  /*19e0*/  UIMAD UR13, UR20, 0x5, UR6 ;  /* 0x00000005140d78a4 */ /* 0x000fe4000f8e0206 */
[----:B------:R-:W-:Y:S02]  /*19f0*/  UIMAD UR14, UR20, 0x3, UR6 ;  /* 0x00000003140e78a4 */ /* 0x000fe4000f8e0206 */
[----:B------:R-:W-:-:S02]  /*1a00*/  UIMAD UR21, UR20, 0x7, UR6 ;  /* 0x00000007141578a4 */ /* 0x000fc4000f8e0206 */
[----:B------:R-:W-:Y:S02]  /*1a10*/  UIADD3 UR22, UPT, UPT, UR6, UR20, URZ ;  /* 0x0000001406167290 */ /* 0x000fe4000fffe0ff */
[----:B------:R-:W-:Y:S01]  /*1a20*/  UIADD3 UR23, UPT, UPT, -UR15, URZ, URZ ;  /* 0x000000ff0f177290 */ /* 0x000fe2000fffe1ff */
[----:B------:R-:W-:Y:S01]  /*1a30*/  UMOV UR5, URZ ;  /* 0x000000ff00057c82 */ /* 0x000fe20008000000 */
[----:B------:R-:W-:-:S10]  /*1a40*/  UMOV UR9, UR6 ;  /* 0x0000000600097c82 */ /* 0x000fd40008000000 */
.L_x_1916:
[----:B------:R-:W-:Y:S01]  /*1a50*/  UIADD3 UR24, UPT, UPT, UR5, 0x1, URZ ;  /* 0x0000000105187890 */ /* 0x000fe2000fffe0ff */
[----:B------:R-:W-:Y:S01]  /*1a60*/  ISETP.EQ.OR P4, PT, RZ, UR23, P3 ;  /* 0x00000017ff007c0c */ /* 0x000fe20009f82670 */
[----:B------:R-:W-:-:S04]  /*1a70*/  UIADD3 UR26, UPT, UPT, UR5, 0x3, URZ ;  /* 0x00000003051a7890 */ /* 0x000fc8000fffe0ff */
[----:B------:R-:W-:Y:S01]  /*1a80*/  MOV R12, UR24 ;  /* 0x00000018000c7c02 */ /* 0x000fe20008000f00 */
[----:B------:R-:W-:-:S03]  /*1a90*/  UIADD3 UR24, UPT, UPT, UR5, 0x2, URZ ;  /* 0x0000000205187890 */ /* 0x000fc6000fffe0ff */
[----:B------:R-:W-:-:S03]  /*1aa0*/  ISETP.EQ.OR P5, PT, R12, UR15, P3 ;  /* 0x0000000f0c007c0c */ /* 0x000fc60009fa2670 */
[----:B------:R-:W-:Y:S01]  /*1ab0*/  MOV R12, UR24 ;  /* 0x00000018000c7c02 */ /* 0x000fe20008000f00 */
[----:B------:R-:W-:-:S03]  /*1ac0*/  VOTEU.ALL UP0, P4 ;  /* 0x0000000000ff7886 */ /* 0x000fc60002000000 */
[----:B------:R-:W-:Y:S01]  /*1ad0*/  ISETP.EQ.OR P6, PT, R12, UR15, P3 ;  /* 0x0000000f0c007c0c */ /* 0x000fe20009fc2670 */
[----:B------:R-:W-:Y:S01]  /*1ae0*/  IMAD.U32 R12, RZ, RZ, UR26 ;  /* 0x0000001aff0c7e24 */ /* 0x000fe2000f8e00ff */
[----:B------:R-:W-:-:S04]  /*1af0*/  @!UP0 UIMAD.WIDE.U32 UR24, UR9, 0x8, UR18 ;  /* 0x00000008091888a5 */ /* 0x000fc8000f8e0012 */
[----:B------:R-:W-:Y:S01]  /*1b00*/  VOTEU.ALL UP0, P5 ;  /* 0x0000000000ff7886 */ /* 0x000fe20002800000 */
[----:B------:R-:W-:Y:S02]  /*1b10*/  ISETP.EQ.OR P2, PT, R12, UR15, P3 ;  /* 0x0000000f0c007c0c */ /* 0x000fe40009f42670 */
[----:B--2---:R-:W-:Y:S02]  /*1b20*/  MOV R18, UR24 ;  /* 0x0000001800127c02 */ /* 0x004fe40008000f00 */
[----:B------:R-:W-:Y:S01]  /*1b30*/  MOV R19, UR25 ;  /* 0x0000001900137c02 */ /* 0x000fe20008000f00 */
[----:B------:R-:W-:-:S05]  /*1b40*/  @!UP0 UIMAD.WIDE.U32 UR24, UR22, 0x8, UR18 ;  /* 0x00000008161888a5 */ /* 0x000fca000f8e0012 */
[----:B------:R-:W0:Y:S01]  /*1b50*/  @!P4 LDG.E.64 R18, desc[UR16][R18.64] ;  /* 0x000000101212c981 */ /* 0x000e22000c1e1b00 */
[----:B------:R-:W-:Y:S02]  /*1b60*/  MOV R14, UR24 ;  /* 0x00000018000e7c02 */ /* 0x000fe40008000f00 */
[----:B------:R-:W-:Y:S01]  /*1b70*/  MOV R15, UR25 ;  /* 0x00000019000f7c02 */ /* 0x000fe20008000f00 */
[----:B------:R-:W-:Y:S01]  /*1b80*/  VOTEU.ALL UP0, P6 ;  /* 0x0000000000ff7886 */ /* 0x000fe20003000000 */
[----:B------:R-:W-:-:S04]  /*1b90*/  VOTEU.ALL UP1, P2 ;  /* 0x0000000000ff7886 */ /* 0x000fc80001020000 */
[----:B------:R-:W2:Y:S01]  /*1ba0*/  @!P5 LDG.E.64 R14, desc[UR16][R14.64] ;  /* 0x000000100e0ed981 */ /* 0x000ea2000c1e1b00 */
[----:B------:R-:W-:Y:S02]  /*1bb0*/  @!UP0 UIMAD.WIDE.U32 UR24, UR10, 0x8, UR18 ;  /* 0x000000080a1888a5 */ /* 0x000fe4000f8e0012 */
[----:B------:R-:W-:-:S04]  /*1bc0*/  @!UP1 UIMAD.WIDE.U32 UR26, UR14, 0x8, UR18 ;  /* 0x000000080e1a98a5 */ /* 0x000fc8000f8e0012 */
[----:B------:R-:W-:Y:S02]  /*1bd0*/  MOV R12, UR24 ;  /* 0x00000018000c7c02 */ /* 0x000fe40008000f00 */
[----:B------:R-:W-:Y:S02]  /*1be0*/  MOV R13, UR25 ;  /* 0x00000019000d7c02 */ /* 0x000fe40008000f00 */
[----:B------:R-:W-:Y:S02]  /*1bf0*/  MOV R20, UR26 ;  /* 0x0000001a00147c02 */ /* 0x000fe40008000f00 */
[----:B------:R-:W-:Y:S02]  /*1c00*/  MOV R21, UR27 ;  /* 0x0000001b00157c02 */ /* 0x000fe40008000f00 */
[----:B------:R-:W3:Y:S04]  /*1c10*/  @!P6 LDG.E.64 R12, desc[UR16][R12.64] ;  /* 0x000000100c0ce981 */ /* 0x000ee8000c1e1b00 */
[----:B------:R-:W4:Y:S01]  /*1c20*/  @!P2 LDG.E.64 R20, desc[UR16][R20.64] ;  /* 0x000000101414a981 */ /* 0x000f22000c1e1b00 */
[----:B------:R-:W-:-:S02]  /*1c30*/  UIADD3 UR24, UPT, UPT, UR5, 0x4, URZ ;  /* 0x0000000405187890 */ /* 0x000fc4000fffe0ff */
[----:B------:R-:W-:Y:S01]  /*1c40*/  UIADD3 UR25, UPT, UPT, UR5, 0x5, URZ ;  /* 0x0000000505197890 */ /* 0x000fe2000fffe0ff */
[----:B0-----:R-:W-:Y:S01]  /*1c50*/  @!P4 FADD.FTZ R16, R16, R18 ;  /* 0x000000121010c221 */ /* 0x001fe20000010000 */
[----:B------:R-:W-:-:S03]  /*1c60*/  @!P4 FADD.FTZ R17, R17, R19 ;  /* 0x000000131111c221 */ /* 0x000fc60000010000 */
[----:B--2---:R-:W-:Y:S01]  /*1c70*/  @!P5 FADD.FTZ R16, R16, R14 ;  /* 0x0000000e1010d221 */ /* 0x004fe20000010000 */
[----:B------:R-:W-:Y:S01]  /*1c80*/  IMAD.U32 R14, RZ, RZ, UR24 ;  /* 0x00000018ff0e7e24 */ /* 0x000fe2000f8e00ff */
[----:B------:R-:W-:Y:S01]  /*1c90*/  UIADD3 UR24, UPT, UPT, UR5, 0x6, URZ ;  /* 0x0000000605187890 */ /* 0x000fe2000fffe0ff */
[----:B------:R-:W-:-:S03]  /*1ca0*/  @!P5 FADD.FTZ R17, R17, R15 ;  /* 0x0000000f1111d221 */ /* 0x000fc60000010000 */
[----:B------:R-:W-:Y:S02]  /*1cb0*/  ISETP.EQ.OR P4, PT, R14, UR15, P3 ;  /* 0x0000000f0e007c0c */ /* 0x000fe40009f82670 */
[----:B------:R-:W-:Y:S01]  /*1cc0*/  MOV R14, UR25 ;  /* 0x00000019000e7c02 */ /* 0x000fe20008000f00 */
[----:B------:R-:W-:-:S03]  /*1cd0*/  UIADD3 UR25, UPT, UPT, UR5, 0x7, URZ ;  /* 0x0000000705197890 */ /* 0x000fc6000fffe0ff */
[----:B------:R-:W-:Y:S02]  /*1ce0*/  ISETP.EQ.OR P5, PT, R14, UR15, P3 ;  /* 0x0000000f0e007c0c */ /* 0x000fe40009fa2670 */
[----:B------:R-:W-:Y:S01]  /*1cf0*/  MOV R14, UR24 ;  /* 0x00000018000e7c02 */ /* 0x000fe20008000f00 */
[----:B---3--:R-:W-:Y:S01]  /*1d00*/  @!P6 FADD.FTZ R16, R16, R12 ;  /* 0x0000000c1010e221 */ /* 0x008fe20000010000 */
[----:B------:R-:W-:Y:S01]  /*1d10*/  @!P6 FADD.FTZ R17, R17, R13 ;  /* 0x0000000d1111e221 */ /* 0x000fe20000010000 */
[----:B------:R-:W-:Y:S02]  /*1d20*/  MOV R12, UR25 ;  /* 0x00000019000c7c02 */ /* 0x000fe40008000f00 */
[----:B------:R-:W-:Y:S01]  /*1d30*/  ISETP.EQ.OR P6, PT, R14, UR15, P3 ;  /* 0x0000000f0e007c0c */ /* 0x000fe20009fc2670 */
[----:B------:R-:W-:Y:S01]  /*1d40*/  VOTEU.ALL UP0, P4 ;  /* 0x0000000000ff7886 */ /* 0x000fe20002000000 */
[----:B----4-:R-:W-:Y:S01]  /*1d50*/  @!P2 FADD.FTZ R16, R16, R20 ;  /* 0x000000141010a221 */ /* 0x010fe20000010000 */
[----:B------:R-:W-:Y:S01]  /*1d60*/  @!P2 FADD.FTZ R17, R17, R21 ;  /* 0x000000151111a221 */ /* 0x000fe20000010000 */
[----:B------:R-:W-:-:S02]  /*1d70*/  ISETP.EQ.OR P2, PT, R12, UR15, P3 ;  /* 0x0000000f0c007c0c */ /* 0x000fc40009f42670 */
[----:B------:R-:W-:Y:S01]  /*1d80*/  @!UP0 UIMAD.WIDE.U32 UR24, UR11, 0x8, UR18 ;  /* 0x000000080b1888a5 */ /* 0x000fe2000f8e0012 */
[----:B------:R-:W-:-:S05]  /*1d90*/  VOTEU.ALL UP1, P5 ;  /* 0x0000000000ff7886 */ /* 0x000fca0002820000 */
[----:B------:R-:W-:Y:S01]  /*1da0*/  MOV R18, UR24 ;  /* 0x0000001800127c02 */ /* 0x000fe20008000f00 */
[----:B------:R-:W-:Y:S01]  /*1db0*/  VOTEU.ALL UP0, P6 ;  /* 0x0000000000ff7886 */ /* 0x000fe20003000000 */
[----:B------:R-:W-:Y:S01]  /*1dc0*/  MOV R19, UR25 ;  /* 0x0000001900137c02 */ /* 0x000fe20008000f00 */
[----:B------:R-:W-:Y:S02]  /*1dd0*/  @!UP1 UIMAD.WIDE.U32 UR26, UR13, 0x8, UR18 ;  /* 0x000000080d1a98a5 */ /* 0x000fe4000f8e0012 */
[----:B------:R-:W-:Y:S01]  /*1de0*/  VOTEU.ALL UP1, P2 ;  /* 0x0000000000ff7886 */ /* 0x000fe20001020000 */
[----:B------:R-:W-:Y:S02]  /*1df0*/  @!UP0 UIMAD.WIDE.U32 UR24, UR12, 0x8, UR18 ;  /* 0x000000080c1888a5 */ /* 0x000fe4000f8e0012 */
[----:B------:R-:W2:Y:S01]  /*1e00*/  @!P4 LDG.E.64 R18, desc[UR16][R18.64] ;  /* 0x000000101212c981 */ /* 0x000ea2000c1e1b00 */
[----:B------:R-:W-:Y:S02]  /*1e10*/  MOV R14, UR26 ;  /* 0x0000001a000e7c02 */ /* 0x000fe40008000f00 */
[----:B------:R-:W-:Y:S01]  /*1e20*/  MOV R15, UR27 ;  /* 0x0000001b000f7c02 */ /* 0x000fe20008000f00 */
[----:B------:R-:W-:Y:S01]  /*1e30*/  @!UP1 UIMAD.WIDE.U32 UR26, UR21, 0x8, UR18 ;  /* 0x00000008151a98a5 */ /* 0x000fe2000f8e0012 */
[----:B------:R-:W-:Y:S01]  /*1e40*/  MOV R12, UR24 ;  /* 0x00000018000c7c02 */ /* 0x000fe20008000f00 */
[----:B------:R-:W-:-:S03]  /*1e50*/  IMAD.U32 R13, RZ, RZ, UR25 ;  /* 0x00000019ff0d7e24 */ /* 0x000fc6000f8e00ff */
[----:B------:R-:W3:Y:S01]  /*1e60*/  @!P5 LDG.E.64 R14, desc[UR16][R14.64] ;  /* 0x000000100e0ed981 */ /* 0x000ee2000c1e1b00 */
[----:B------:R-:W-:Y:S02]  /*1e70*/  MOV R20, UR26 ;  /* 0x0000001a00147c02 */ /* 0x000fe40008000f00 */
[----:B------:R-:W-:Y:S01]  /*1e80*/  MOV R21, UR27 ;  /* 0x0000001b00157c02 */ /* 0x000fe20008000f00 */
[----:B------:R-:W4:Y:S05]  /*1e90*/  @!P6 LDG.E.64 R12, desc[UR16][R12.64] ;  /* 0x000000100c0ce981 */ /* 0x000f2a000c1e1b00 */
[----:B------:R-:W5:Y:S01]  /*1ea0*/  @!P2 LDG.E.64 R20, desc[UR16][R20.64] ;  /* 0x000000101414a981 */ /* 0x000f62000c1e1b00 */
[----:B------:R-:W-:-:S02]  /*1eb0*/  UIADD3 UR5, UPT, UPT, UR5, 0x8, URZ ;  /* 0x0000000805057890 */ /* 0x000fc4000fffe0ff */
[----:B------:R-:W-:Y:S02]  /*1ec0*/  UIADD3 UR23, UPT, UPT, UR23, 0x8, URZ ;  /* 0x0000000817177890 */ /* 0x000fe4000fffe0ff */
[----:B------:R-:W-:Y:S02]  /*1ed0*/  ULEA UR9, UR20, UR9, 0x3 ;  /* 0x0000000914097291 */ /* 0x000fe4000f8e18ff */
[----:B------:R-:W-:Y:S02]  /*1ee0*/  ULEA UR22, UR20, UR22, 0x3 ;  /* 0x0000001614167291 */ /* 0x000fe4000f8e18ff */
[----:B------:R-:W-:Y:S02]  /*1ef0*/  ULEA UR10, UR20, UR10, 0x3 ;  /* 0x0000000a140a7291 */ /* 0x000fe4000f8e18ff */
[----:B------:R-:W-:Y:S02]  /*1f00*/  ULEA UR14, UR20, UR14, 0x3 ;  /* 0x0000000e140e7291 */ /* 0x000fe4000f8e18ff */
[----:B------:R-:W-:-:S02]  /*1f10*/  ULEA UR11, UR20, UR11, 0x3 ;  /* 0x0000000b140b7291 */ /* 0x000fc4000f8e18ff */
        /* <DEDUP_REMOVED lines=13> */
[----:B------:R-:W-:-:S15]  /*1ff0*/  R2UR UR5, R22 ;  /* 0x00000000160572ca */ /* 0x000fde00000e0000 */
.L_x_1915:
[----:B------:R-:W-:-:S13]  /*2000*/  LOP3.LUT P2, RZ, R2, 0x7, RZ, 0xc0, !PT ;  /* 0x0000000702ff7812 */ /* 0x000fda000784c0ff */
[----:B------:R-:W-:Y:S05]  /*2010*/  @!P2 BRA `(.L_x_1912) ;  /* 0x000000040070a947 */ /* 0x000fea0003800000 */
[----:B------:R-:W-:-:S04]  /*2020*/  LOP3.LUT R12, R2, 0x7, RZ, 0xc0, !PT ;  /* 0x00000007020c7812 */ /* 0x000fc800078ec0ff */
[----:B------:R-:W-:-:S04]  /*2030*/  IADD3 R12, PT, PT, R12, -0x1, RZ ;  /* 0xffffffff0c0c7810 */ /* 0x000fc80007ffe0ff */
[----:B------:R-:W-:-:S13]  /*2040*/  ISETP.GE.U32.AND P2, PT, R12, 0x3, PT ;  /* 0x000000030c00780c */ /* 0x000fda0003f46070 */
[----:B------:R-:W-:Y:S05]  /*2050*/  @!P2 BRA `(.L_x_1917) ;  /* 0x0000000000b8a947 */ /* 0x000fea0003800000 */
[----:B------:R-:W-:Y:S01]  /*2060*/  MOV R12, UR5 ;  /* 0x00000005000c7c02 */ /* 0x000fe20008000f00 */
[----:B------:R-:W-:Y:S02]  /*2070*/  UIADD3 UR9, UPT, UPT, UR5, 0x1, URZ ;  /* 0x0000000105097890 */ /* 0x000fe4000fffe0ff */
[----:B------:R-:W-:Y:S01]  /*2080*/  UIADD3 UR12, UPT, UPT, UR5, 0x2, URZ ;  /* 0x00000002050c7890 */ /* 0x000fe2000fffe0ff */
[----:B------:R-:W-:Y:S01]  /*2090*/  ISETP.EQ.OR P2, PT, R12, UR15, P3 ;  /* 0x0000000f0c007c0c */ /* 0x000fe20009f42670 */
[----:B------:R-:W-:Y:S02]  /*20a0*/  UIADD3 UR14, UPT, UPT, UR5, 0x3, URZ ;  /* 0x00000003050e7890 */ /* 0x000fe4000fffe0ff */
[----:B------:R-:W-:Y:S02]  /*20b0*/  MOV R12, UR9 ;  /* 0x00000009000c7c02 */ /* 0x000fe40008000f00 */
[----:B------:R-:W-:Y:S02]  /*20c0*/  MOV R13, UR12 ;  /* 0x0000000c000d7c02 */ /* 0x000fe40008000f00 */
[----:B------:R-:W-:-:S02]  /*20d0*/  ISETP.EQ.OR P4, PT, R12, UR15, P3 ;  /* 0x0000000f0c007c0c */ /* 0x000fc40009f82670 */
[----:B------:R-:W-:Y:S02]  /*20e0*/  ISETP.EQ.OR P5, PT, R13, UR15, P3 ;  /* 0x0000000f0d007c0c */ /* 0x000fe40009fa2670 */
[----:B------:R-:W-:Y:S02]  /*20f0*/  MOV R12, UR14 ;  /* 0x0000000e000c7c02 */ /* 0x000fe40008000f00 */
[----:B------:R-:W-:Y:S02]  /*2100*/  VOTEU.ALL UP1, P2 ;  /* 0x0000000000ff7886 */ /* 0x000fe40001020000 */
[----:B------:R-:W-:-:S03]  /*2110*/  ISETP.EQ.OR P6, PT, R12, UR15, P3 ;  /* 0x0000000f0c007c0c */ /* 0x000fc60009fc2670 */
[----:B------:R-:W-:Y:S02]  /*2120*/  @!UP1 UIMAD UR10, UR5, UR20, UR6 ;  /* 0x00000014050a92a4 */ /* 0x000fe4000f8e0206 */
[----:B------:R-:W-:Y:S02]  /*2130*/  VOTEU.ALL UP0, P4 ;  /* 0x0000000000ff7886 */ /* 0x000fe40002000000 */
[----:B------:R-:W-:Y:S01]  /*2140*/  @!UP1 UIMAD.WIDE.U32 UR10, UR10, 0x8, UR18 ;  /* 0x000000080a0a98a5 */ /* 0x000fe2000f8e0012 */
[----:B------:R-:W-:Y:S02]  /*2150*/  VOTEU.ALL UP1, P5 ;  /* 0x0000000000ff7886 */ /* 0x000fe40002820000 */
[----:B------:R-:W-:-:S03]  /*2160*/  @!UP0 UIMAD UR9, UR9, UR20, UR6 ;  /* 0x00000014090982a4 */ /* 0x000fc6000f8e0206 */
[----:B--2---:R-:W-:Y:S01]  /*2170*/  MOV R18, UR10 ;  /* 0x0000000a00127c02 */ /* 0x004fe20008000f00 */
[----:B------:R-:W-:Y:S01]  /*2180*/  IMAD.U32 R19, RZ, RZ, UR11 ;  /* 0x0000000bff137e24 */ /* 0x000fe2000f8e00ff */
[----:B------:R-:W-:Y:S01]  /*2190*/  VOTEU.ALL UP2, P6 ;  /* 0x0000000000ff7886 */ /* 0x000fe20003040000 */
[----:B------:R-:W-:Y:S02]  /*21a0*/  @!UP1 UIMAD UR12, UR12, UR20, UR6 ;  /* 0x000000140c0c92a4 */ /* 0x000fe4000f8e0206 */
[----:B------:R-:W-:Y:S02]  /*21b0*/  @!UP0 UIMAD.WIDE.U32 UR10, UR9, 0x8, UR18 ;  /* 0x00000008090a88a5 */ /* 0x000fe4000f8e0012 */
[----:B------:R-:W0:Y:S01]  /*21c0*/  @!P2 LDG.E.64 R18, desc[UR16][R18.64] ;  /* 0x000000101212a981 */ /* 0x000e22000c1e1b00 */
[----:B------:R-:W-:Y:S02]  /*21d0*/  @!UP1 UIMAD.WIDE.U32 UR12, UR12, 0x8, UR18 ;  /* 0x000000080c0c98a5 */ /* 0x000fe4000f8e0012 */
[----:B------:R-:W-:Y:S01]  /*21e0*/  @!UP2 UIMAD UR9, UR14, UR20, UR6 ;  /* 0x000000140e09a2a4 */ /* 0x000fe2000f8e0206 */
[----:B------:R-:W-:-:S02]  /*21f0*/  MOV R14, UR10 ;  /* 0x0000000a000e7c02 */ /* 0x000fc40008000f00 */
[----:B------:R-:W-:Y:S01]  /*2200*/  MOV R15, UR11 ;  /* 0x0000000b000f7c02 */ /* 0x000fe20008000f00 */
[----:B------:R-:W-:Y:S01]  /*2210*/  @!UP2 UIMAD.WIDE.U32 UR10, UR9, 0x8, UR18 ;  /* 0x00000008090aa8a5 */ /* 0x000fe2000f8e0012 */
[----:B------:R-:W-:Y:S02]  /*2220*/  MOV R12, UR12 ;  /* 0x0000000c000c7c02 */ /* 0x000fe40008000f00 */
[----:B------:R-:W-:Y:S02]  /*2230*/  MOV R13, UR13 ;  /* 0x0000000d000d7c02 */ /* 0x000fe40008000f00 */
[----:B------:R-:W2:Y:S01]  /*2240*/  @!P4 LDG.E.64 R14, desc[UR16][R14.64] ;  /* 0x000000100e0ec981 */ /* 0x000ea2000c1e1b00 */
[----:B------:R-:W-:Y:S02]  /*2250*/  MOV R20, UR10 ;  /* 0x0000000a00147c02 */ /* 0x000fe40008000f00 */
[----:B------:R-:W-:Y:S01]  /*2260*/  MOV R21, UR11 ;  /* 0x0000000b00157c02 */ /* 0x000fe20008000f00 */
[----:B------:R-:W3:Y:S05]  /*2270*/  @!P5 LDG.E.64 R12, desc[UR16][R12.64] ;  /* 0x000000100c0cd981 */ /* 0x000eea000c1e1b00 */
        /* <DEDUP_REMOVED lines=12> */
.L_x_1917:
[----:B------:R-:W-:-:S13]  /*2340*/  LOP3.LUT P2, R12, R2, 0x3, RZ, 0xc0, !PT ;  /* 0x00000003020c7812 */ /* 0x000fda000784c0ff */
[----:B------:R-:W-:Y:S05]  /*2350*/  @!P2 BRA `(.L_x_1912) ;  /* 0x0000000000a0a947 */ /* 0x000fea0003800000 */
[----:B------:R-:W-:-:S13]  /*2360*/  ISETP.NE.AND P2, PT, R12, 0x1, PT ;  /* 0x000000010c00780c */ /* 0x000fda0003f45270 */
[----:B------:R-:W-:Y:S05]  /*2370*/  @!P2 BRA `(.L_x_1918) ;  /* 0x000000000060a947 */ /* 0x000fea0003800000 */
[----:B------:R-:W-:Y:S02]  /*2380*/  UIADD3 UR10, UPT, UPT, UR5, 0x1, URZ ;  /* 0x00000001050a7890 */ /* 0x000fe4000fffe0ff */
[----:B------:R-:W-:-:S04]  /*2390*/  MOV R12, UR5 ;  /* 0x00000005000c7c02 */ /* 0x000fc80008000f00 */
[----:B------:R-:W-:Y:S01]  /*23a0*/  ISETP.EQ.OR P4, PT, R12, UR15, P3 ;  /* 0x0000000f0c007c0c */ /* 0x000fe20009f82670 */
[----:B------:R-:W-:-:S05]  /*23b0*/  IMAD.U32 R12, RZ, RZ, UR10 ;  /* 0x0000000aff0c7e24 */ /* 0x000fca000f8e00ff */
        /* <DEDUP_REMOVED lines=8> */
[----:B------:R-:W-:-:S05]  /*2440*/  MOV R15, UR13 ;  /* 0x0000000d000f7c02 */ /* 0x000fca0008000f00 */
[----:B------:R-:W-:Y:S01]  /*2450*/  MOV R12, UR10 ;  /* 0x0000000a000c7c02 */ /* 0x000fe20008000f00 */
[----:B------:R-:W0:Y:S01]  /*2460*/  @!P4 LDG.E.64 R14, desc[UR16][R14.64] ;  /* 0x000000100e0ec981 */ /* 0x000e22000c1e1b00 */
[----:B------:R-:W-:-:S06]  /*2470*/  MOV R13, UR11 ;  /* 0x0000000b000d7c02 */ /* 0x000fcc0008000f00 */
[----:B------:R-:W3:Y:S01]  /*2480*/  @!P2 LDG.E.64 R12, desc[UR16][R12.64] ;  /* 0x000000100c0ca981 */ /* 0x000ee2000c1e1b00 */
[----:B--2---:R-:W-:-:S04]  /*2490*/  MOV R18, UR5 ;  /* 0x0000000500127c02 */ /* 0x004fc80008000f00 */
[----:B------:R-:W-:-:S04]  /*24a0*/  IADD3 R18, PT, PT, R18, 0x2, RZ ;  /* 0x0000000212127810 */ /* 0x000fc80007ffe0ff */
[----:B------:R-:W-:Y:S01]  /*24b0*/  R2UR UR5, R18 ;  /* 0x00000000120572ca */ /* 0x000fe200000e0000 */
[----:B0-----:R-:W-:Y:S01]  /*24c0*/  @!P4 FADD.FTZ R16, R16, R14 ;  /* 0x0000000e1010c221 */ /* 0x001fe20000010000 */
[----:B------:R-:W-:-:S03]  /*24d0*/  @!P4 FADD.FTZ R17, R17, R15 ;  /* 0x0000000f1111c221 */ /* 0x000fc60000010000 */
[----:B---3--:R-:W-:Y:S01]  /*24e0*/  @!P2 FADD.FTZ R16, R16, R12 ;  /* 0x0000000c1010a221 */ /* 0x008fe20000010000 */
[----:B------:R-:W-:-:S09]  /*24f0*/  @!P2 FADD.FTZ R17, R17, R13 ;  /* 0x0000000d1111a221 */ /* 0x000fd20000010000 */
.L_x_1918:
[----:B------:R-:W-:Y:S01]  /*2500*/  MOV R13, UR5 ;  /* 0x00000005000d7c02 */ /* 0x000fe20008000f00 */
[----:B------:R-:W-:Y:S01]  /*2510*/  BSSY.RECONVERGENT B0, `(.L_x_1912) ;  /* 0x000000c000007945 */ /* 0x000fe20003800200 */
[----:B------:R-:W-:Y:S02]  /*2520*/  LOP3.LUT R12, R2, 0x1, RZ, 0xc0, !PT ;  /* 0x00000001020c7812 */ /* 0x000fe400078ec0ff */
[----:B------:R-:W-:-:S04]  /*2530*/  ISETP.EQ.OR P2, PT, R13, UR15, P3 ;  /* 0x0000000f0d007c0c */ /* 0x000fc80009f42670 */
[----:B------:R-:W-:-:S13]  /*2540*/  ISETP.NE.U32.OR P2, PT, R12, 0x1, P2 ;  /* 0x000000010c00780c */ /* 0x000fda0001745470 */
[----:B------:R-:W-:Y:S05]  /*2550*/  @P2 BRA `(.L_x_1919) ;  /* 0x00000000001c2947 */ /* 0x000fea0003800000 */
[----:B------:R-:W-:Y:S01]  /*2560*/  UIMAD UR9, UR20, UR5, UR6 ;  /* 0x00000005140972a4 */ /* 0x000fe2000f8e0206 */
[----:B------:R-:W-:-:S05]  /*2570*/  HFMA2 R13, -RZ, RZ, 0, 4.76837158203125e-07 ;  /* 0x00000008ff0d7431 */ /* 0x000fca00000001ff */
[----:B------:R-:W-:-:S05]  /*2580*/  MOV R12, UR9 ;  /* 0x00000009000c7c02 */ /* 0x000fca0008000f00 */
[----:B------:R-:W-:-:S06]  /*2590*/  IMAD.WIDE.U32 R12, R12, R13, UR18 ;  /* 0x000000120c0c7e25 */ /* 0x000fcc000f8e000d */
[----:B------:R-:W0:Y:S02]  /*25a0*/  LDG.E.64 R12, desc[UR16][R12.64] ;  /* 0x000000100c0c7981 */ /* 0x000e24000c1e1b00 */
[----:B0-2---:R-:W-:Y:S01]  /*25b0*/  FADD.FTZ R16, R16, R12 ;  /* 0x0000000c10107221 */ /* 0x005fe20000010000 */
[----:B------:R-:W-:-:S07]  /*25c0*/  FADD.FTZ R17, R17, R13 ;  /* 0x0000000d11117221 */ /* 0x000fce0000010000 */
.L_x_1919:
[----:B------:R-:W-:Y:S05]  /*25d0*/  BSYNC.RECONVERGENT B0 ;  /* 0x0000000000007941 */ /* 0x000fea0003800200 */
.L_x_1912:
[----:B------:R-:W4:Y:S01]  /*25e0*/  S2UR UR9, SR_CgaCtaId ;  /* 0x00000000000979c3 */ /* 0x000f220000008800 */
[----:B------:R-:W3:Y:S01]  /*25f0*/  LDCU UR10, c[0x0][0x414] ;  /* 0x00008280ff0a77ac */ /* 0x000ee20008000800 */
[----:B-1----:R-:W-:Y:S01]  /*2600*/  IMAD.U32 R14, RZ, RZ, UR7 ;  /* 0x00000007ff0e7e24 */ /* 0x002fe2000f8e00ff */
[----:B------:R-:W-:-:S05]  /*2610*/  UMOV UR5, 0x400 ;  /* 0x0000040000057882 */ /* 0x000fca0000000000 */
[----:B------:R-:W1:Y:S08]  /*2620*/  @P0 LDC.64 R12, c[0x0][0x388] ;  /* 0x0000e200ff0c0b82 */ /* 0x000e700000000a00 */
[----:B--2---:R-:W2:Y:S01]  /*2630*/  LDC.64 R18, c[0x0][0x398] ;  /* 0x0000e600ff127b82 */ /* 0x004ea20000000a00 */
[----:B---3--:R-:W-:Y:S01]  /*2640*/  @P0 FMUL.FTZ R15, R17, UR10 ;  /* 0x0000000a110f0c20 */ /* 0x008fe20008410000 */
[----:B----4-:R-:W-:-:S06]  /*2650*/  ULEA UR5, UR9, UR5, 0x18 ;  /* 0x0000000509057291 */ /* 0x010fcc000f8ec0ff */
[----:B------:R-:W3:Y:S01]  /*2660*/  LDC.64 R20, c[0x0][0x3a0] ;  /* 0x0000e800ff147b82 */ /* 0x000ee20000000a00 */
[----:B-1----:R-:W-:-:S04]  /*2670*/  @P0 IMAD.WIDE R12, R14, 0x8, R12 ;  /* 0x000000080e0c0825 */ /* 0x002fc800078e020c */
[----:B------:R-:W-:Y:S01]  /*2680*/  @P0 FMUL.FTZ R14, R16, UR10 ;  /* 0x0000000a100e0c20 */ /* 0x000fe20008410000 */
[----:B------:R-:W-:Y:S04]  /*2690*/  @!P3 STS.64 [UR5+0xc0], R16 ;  /* 0x0000c010ff00b988 */ /* 0x000fe80008000a05 */
[----:B------:R1:W-:Y:S02]  /*26a0*/  @P0 STG.E.64 desc[UR16][R12.64], R14 ;  /* 0x0000000e0c000986 */ /* 0x0003e4000c101b10 */
[----:B-1----:R-:W-:-:S04]  /*26b0*/  LOP3.LUT R12, R41, 0xffff, RZ, 0xc0, !PT ;  /* 0x0000ffff290c7812 */ /* 0x002fc800078ec0ff */
[----:B------:R-:W-:-:S05]  /*26c0*/  IADD3 R12, PT, PT, R12, UR8, RZ ;  /* 0x000000080c0c7c10 */ /* 0x000fca000fffe0ff */
[C---:B--2---:R-:W-:Y:S01]  /*26d0*/  IMAD.WIDE R14, R12.reuse, 0x4, R18 ;  /* 0x000000040c0e7825 */ /* 0x044fe200078e0212 */
[----:B------:R-:W-:Y:S03]  /*26e0*/  BAR.SYNC.DEFER_BLOCKING 0x0 ;  /* 0x0000000000007b1d */ /* 0x000fe60000010000 */
[----:B---3--:R-:W-:-:S03]  /*26f0*/  IMAD.WIDE R12, R12, 0x4, R20 ;  /* 0x000000040c0c7825 */ /* 0x008fc600078e0214 */
[----:B------:R-:W5:Y:S04]  /*2700*/  LDG.E.64 R14, desc[UR16][R14.64] ;  /* 0x000000100e0e7981 */ /* 0x000f68000c1e1b00 */
[----:B------:R1:W5:Y:S01]  /*2710*/  LDG.E.64 R18, desc[UR16][R12.64] ;  /* 0x000000100c127981 */ /* 0x000362000c1e1b00 */
[----:B------:R-:W-:Y:S03]  /*2720*/  BSSY.RECONVERGENT B0, `(.L_x_1920) ;  /* 0x00001da000007945 */ /* 0x000fe60003800200 */
[----:B-1----:R-:W1:Y:S02]  /*2730*/  LDS.64 R12, [UR5+0xc0] ;  /* 0x0000c005ff0c7984 */ /* 0x002e640008000a00 */
[----:B-1----:R-:W-:-:S05]  /*2740*/  FMUL.FTZ R12, R12, UR10 ;  /* 0x0000000a0c0c7c20 */ /* 0x002fca0008410000 */
[----:B------:R-:W-:-:S13]  /*2750*/  R2UR UR5, R12 ;  /* 0x000000000c0572ca */ /* 0x000fda00000e0000 */
[----:B------:R-:W-:-:S05]  /*2760*/  MOV R12, UR5 ;  /* 0x00000005000c7c02 */ /* 0x000fca0008000f00 */
[----:B------:R-:W-:-:S04]  /*2770*/  FMUL.FTZ R12, R12, UR5 ;  /* 0x000000050c0c7c20 */ /* 0x000fc80008410000 */
[----:B------:R-:W-:-:S05]  /*2780*/  FFMA.FTZ R20, R13, UR10, -R12 ;  /* 0x0000000a0d147c23 */ /* 0x000fca000801080c */
[----:B------:R-:W-:-:S13]  /*2790*/  FSETP.GTU.FTZ.AND P2, PT, R20, RZ, PT ;  /* 0x000000ff1400720b */ /* 0x000fda0003f5c000 */
[----:B------:R-:W-:Y:S01]  /*27a0*/  VOTEU.ANY UP0, P2 ;  /* 0x0000000000ff7886 */ /* 0x000fe20001000100 */
[----:B------:R-:W-:-:S04]  /*27b0*/  PLOP3.LUT P2, PT, PT, PT, UP0, 0x80, 0x8 ;  /* 0x000000000008781c */ /* 0x000fc80003f4f008 */
[----:B------:R-:W1:Y:S09]  /*27c0*/  @UP0 LDCU UR8, c[0x0][0x3a8] ;  /* 0x00007500ff0807ac */ /* 0x000e720008000800 */
[----:B-1----:R-:W-:Y:S01]  /*27d0*/  @P2 FADD.FTZ R20, R20, UR8 ;  /* 0x0000000814142e21 */ /* 0x002fe20008010000 */
[----:B------:R-:W1:Y:S05]  /*27e0*/  LDCU.U8 UR8, c[0x0][0x3fc] ;  /* 0x00007f80ff0877ac */ /* 0x000e6a0008000000 */
[----:B------:R-:W2:Y:S01]  /*27f0*/  @P2 MUFU.RSQ R20, R20 ;  /* 0x0000001400142308 */ /* 0x000ea20000001400 */
[----:B-1----:R-:W-:-:S03]  /*2800*/  UISETP.NE.AND UP1, UPT, UR8, URZ, UPT ;  /* 0x000000ff0800728c */ /* 0x002fc6000bf25270 */
[----:B------:R-:W-:Y:S01]  /*2810*/  UMOV UR8, 0x3f800000 ;  /* 0x3f80000000087882 */ /* 0x000fe20000000000 */
[----:B--2---:R-:W-:-:S13]  /*2820*/  @P2 R2UR UR9, R20 ;  /* 0x00000000140922ca */ /* 0x004fda00000e0000 */
[----:B------:R-:W-:Y:S01]  /*2830*/  @UP0 UMOV UR8, UR9 ;  /* 0x0000000900080c82 */ /* 0x000fe20008000000 */
[----:B------:R-:W-:Y:S05]  /*2840*/  BRA.U UP1, `(.L_x_1921) ;  /* 0x0000000901f07547 */ /* 0x000fea000b800000 */
[----:B------:R-:W1:Y:S01]  /*2850*/  LDCU.64 UR12, c[0x0][0x3e8] ;  /* 0x00007d00ff0c77ac */ /* 0x000e620008000a00 */
[----:B------:R-:W-:Y:S01]  /*2860*/  SHF.R.S32.HI R23, RZ, 0x1f, R0 ;  /* 0x0000001fff177819 */ /* 0x000fe20000011400 */
[----:B------:R-:W-:Y:S01]  /*2870*/  BSSY.RECONVERGENT B1, `(.L_x_1922) ;  /* 0x000001b000017945 */ /* 0x000fe20003800200 */
[----:B------:R-:W-:Y:S02]  /*2880*/  SHF.R.S32.HI R22, RZ, 0x1f, R42 ;  /* 0x0000001fff167819 */ /* 0x000fe4000001142a */
[----:B-1----:R-:W-:Y:S02]  /*2890*/  ISETP.GE.U32.AND P2, PT, R0, UR12, PT ;  /* 0x0000000c00007c0c */ /* 0x002fe4000bf46070 */
[----:B------:R-:W-:Y:S02]  /*28a0*/  ISETP.GE.U32.AND P3, PT, R42, UR12, PT ;  /* 0x0000000c2a007c0c */ /* 0x000fe4000bf66070 */
[----:B------:R-:W-:Y:S02]  /*28b0*/  ISETP.GE.AND.EX P2, PT, R23, UR13, PT, P2 ;  /* 0x0000000d17007c0c */ /* 0x000fe4000bf46320 */
[----:B------:R-:W-:-:S02]  /*28c0*/  ISETP.GE.U32.AND P5, PT, R38, UR12, PT ;  /* 0x0000000c26007c0c */ /* 0x000fc4000bfa6070 */
[----:B------:R-:W-:Y:S02]  /*28d0*/  ISETP.GE.U32.AND P1, PT, R37, UR12, PT ;  /* 0x0000000c25007c0c */ /* 0x000fe4000bf26070 */
[----:B------:R-:W-:-:S07]  /*28e0*/  ISETP.GE.AND.EX P3, PT, R22, UR13, PT, P3 ;  /* 0x0000000d16007c0c */ /* 0x000fce000bf66330 */
[----:B------:R-:W-:Y:S06]  /*28f0*/  @P2 BRA `(.L_x_1923) ;  /* 0x0000000000482947 */ /* 0x000fec0003800000 */
[----:B------:R-:W0:Y:S01]  /*2900*/  LDCU.64 UR18, c[0x0][0x3e0] ;  /* 0x00007c00ff1277ac */ /* 0x000e220008000a00 */
[----:B------:R-:W-:Y:S01]  /*2910*/  MOV R12, R6 ;  /* 0x00000006000c7202 */ /* 0x000fe20000000f00 */
[----:B------:R-:W-:Y:S01]  /*2920*/  FADD.FTZ R34, R34, -UR5 ;  /* 0x8000000522227e21 */ /* 0x000fe20008010000 */
[----:B------:R-:W-:Y:S01]  /*2930*/  MOV R13, R9 ;  /* 0x00000009000d7202 */ /* 0x000fe20000000f00 */
[----:B------:R-:W1:Y:S01]  /*2940*/  LDCU.64 UR10, c[0x0][0x380] ;  /* 0x00007000ff0a77ac */ /* 0x000e620008000a00 */
[----:B------:R-:W-:Y:S01]  /*2950*/  FADD.FTZ R26, R26, -UR5 ;  /* 0x800000051a1a7e21 */ /* 0x000fe20008010000 */
[----:B------:R-:W-:-:S03]  /*2960*/  FMUL.FTZ R20, R34, UR8 ;  /* 0x0000000822147c20 */ /* 0x000fc60008410000 */
[----:B------:R-:W-:Y:S01]  /*2970*/  FMUL.FTZ R21, R26, UR8 ;  /* 0x000000081a157c20 */ /* 0x000fe20008410000 */
[----:B-----5:R-:W-:-:S03]  /*2980*/  FFMA.FTZ R20, R14, R20, R18 ;  /* 0x000000140e147223 */ /* 0x020fc60000010012 */
[----:B------:R-:W-:Y:S01]  /*2990*/  FFMA.FTZ R21, R15, R21, R19 ;  /* 0x000000150f157223 */ /* 0x000fe20000010013 */
[----:B0-----:R-:W-:-:S04]  /*29a0*/  IMAD R16, R23, UR18, RZ ;  /* 0x0000001217107c24 */ /* 0x001fc8000f8e02ff */
[----:B------:R-:W-:Y:S01]  /*29b0*/  F2FP.BF16.F32.PACK_AB R21, R21, R20 ;  /* 0x000000141515723e */ /* 0x000fe200000010ff */
[----:B------:R-:W-:-:S04]  /*29c0*/  IMAD.WIDE.U32 R12, R0, UR18, R12 ;  /* 0x00000012000c7c25 */ /* 0x000fc8000f8e000c */
[----:B------:R-:W-:-:S05]  /*29d0*/  IMAD R16, R0, UR19, R16 ;  /* 0x0000001300107c24 */ /* 0x000fca000f8e0210 */
[----:B------:R-:W-:Y:S02]  /*29e0*/  IADD3 R13, PT, PT, R13, R16, RZ ;  /* 0x000000100d0d7210 */ /* 0x000fe40007ffe0ff */
[----:B-1----:R-:W-:-:S04]  /*29f0*/  LEA R16, P2, R12, UR10, 0x1 ;  /* 0x0000000a0c107c11 */ /* 0x002fc8000f8408ff */
[----:B------:R-:W-:-:S05]  /*2a00*/  LEA.HI.X R17, R12, UR11, R13, 0x1, P2 ;  /* 0x0000000b0c117c11 */ /* 0x000fca00090f0c0d */
[----:B------:R1:W-:Y:S04]  /*2a10*/  STG.E desc[UR16][R16.64], R21 ;  /* 0x0000001510007986 */ /* 0x0003e8000c101910 */
.L_x_1923:
[----:B------:R-:W-:Y:S05]  /*2a20*/  BSYNC.RECONVERGENT B1 ;  /* 0x0000000000017941 */ /* 0x000fea0003800200 */
.L_x_1922:
[----:B------:R-:W-:Y:S04]  /*2a30*/  BSSY.RECONVERGENT B1, `(.L_x_1924) ;  /* 0x0000014000017945 */ /* 0x000fe80003800200 */
[----:B------:R-:W-:Y:S05]  /*2a40*/  @P3 BRA `(.L_x_1925) ;  /* 0x0000000000483947 */ /* 0x000fea0003800000 */
[----:B------:R-:W2:Y:S01]  /*2a50*/  LDCU.64 UR10, c[0x0][0x3e0] ;  /* 0x00007c00ff0a77ac */ /* 0x000ea20008000a00 */
[----:B------:R-:W-:Y:S01]  /*2a60*/  MOV R12, R6 ;  /* 0x00000006000c7202 */ /* 0x000fe20000000f00 */
[----:B------:R-:W-:Y:S01]  /*2a70*/  FADD.FTZ R20, R33, -UR5 ;  /* 0x8000000521147e21 */ /* 0x000fe20008010000 */
[----:B------:R-:W-:Y:S01]  /*2a80*/  MOV R13, R9 ;  /* 0x00000009000d7202 */ /* 0x000fe20000000f00 */
[----:B------:R-:W3:Y:S01]  /*2a90*/  LDCU.64 UR18, c[0x0][0x380] ;  /* 0x00007000ff1277ac */ /* 0x000ee20008000a00 */
[----:B01----:R-:W-:Y:S01]  /*2aa0*/  FADD.FTZ R16, R25, -UR5 ;  /* 0x8000000519107e21 */ /* 0x003fe20008010000 */
[----:B------:R-:W-:-:S03]  /*2ab0*/  FMUL.FTZ R20, R20, UR8 ;  /* 0x0000000814147c20 */ /* 0x000fc60008410000 */
[----:B------:R-:W-:Y:S01]  /*2ac0*/  FMUL.FTZ R16, R16, UR8 ;  /* 0x0000000810107c20 */ /* 0x000fe20008410000 */
[----:B-----5:R-:W-:-:S03]  /*2ad0*/  FFMA.FTZ R20, R14, R20, R18 ;  /* 0x000000140e147223 */ /* 0x020fc60000010012 */
[----:B------:R-:W-:Y:S01]  /*2ae0*/  FFMA.FTZ R21, R15, R16, R19 ;  /* 0x000000100f157223 */ /* 0x000fe20000010013 */
[----:B--2---:R-:W-:-:S04]  /*2af0*/  IMAD R17, R22, UR10, RZ ;  /* 0x0000000a16117c24 */ /* 0x004fc8000f8e02ff */
[----:B------:R-:W-:Y:S01]  /*2b00*/  F2FP.BF16.F32.PACK_AB R21, R21, R20 ;  /* 0x000000141515723e */ /* 0x000fe200000010ff */
[----:B------:R-:W-:-:S04]  /*2b10*/  IMAD.WIDE.U32 R12, R42, UR10, R12 ;  /* 0x0000000a2a0c7c25 */ /* 0x000fc8000f8e000c */
[----:B------:R-:W-:Y:S01]  /*2b20*/  IMAD R17, R42, UR11, R17 ;  /* 0x0000000b2a117c24 */ /* 0x000fe2000f8e0211 */
[----:B---3--:R-:W-:-:S04]  /*2b30*/  LEA R16, P2, R12, UR18, 0x1 ;  /* 0x000000120c107c11 */ /* 0x008fc8000f8408ff */
[----:B------:R-:W-:-:S04]  /*2b40*/  IADD3 R17, PT, PT, R13, R17, RZ ;  /* 0x000000110d117210 */ /* 0x000fc80007ffe0ff */
[----:B------:R-:W-:-:S05]  /*2b50*/  LEA.HI.X R17, R12, UR19, R17, 0x1, P2 ;  /* 0x000000130c117c11 */ /* 0x000fca00090f0c11 */
[----:B------:R2:W-:Y:S02]  /*2b60*/  STG.E desc[UR16][R16.64], R21 ;  /* 0x0000001510007986 */ /* 0x0005e4000c101910 */
.L_x_1925:
[----:B------:R-:W-:Y:S05]  /*2b70*/  BSYNC.RECONVERGENT B1 ;  /* 0x0000000000017941 */ /* 0x000fea0003800200 */
.L_x_1924:
[----:B012---:R-:W-:Y:S01]  /*2b80*/  SHF.R.S32.HI R17, RZ, 0x1f, R38 ;  /* 0x0000001fff117819 */ /* 0x007fe20000011426 */
[----:B------:R-:W-:Y:S01]  /*2b90*/  BSSY.RECONVERGENT B1, `(.L_x_1926) ;  /* 0x0000020000017945 */ /* 0x000fe20003800200 */
[----:B------:R-:W-:Y:S02]  /*2ba0*/  ISETP.GE.U32.AND P6, PT, R36, UR12, PT ;  /* 0x0000000c24007c0c */ /* 0x000fe4000bfc6070 */
[----:B------:R-:W-:Y:S02]  /*2bb0*/  ISETP.GE.AND.EX P5, PT, R17, UR13, PT, P5 ;  /* 0x0000000d11007c0c */ /* 0x000fe4000bfa6350 */
[----:B------:R-:W-:Y:S02]  /*2bc0*/  ISETP.GE.U32.AND P2, PT, R35, UR12, PT ;  /* 0x0000000c23007c0c */ /* 0x000fe4000bf46070 */
[----:B------:R-:W-:Y:S02]  /*2bd0*/  ISETP.GE.U32.AND P3, PT, R40, UR12, PT ;  /* 0x0000000c28007c0c */ /* 0x000fe4000bf66070 */
[----:B------:R-:W-:-:S02]  /*2be0*/  SHF.R.S32.HI R23, RZ, 0x1f, R37 ;  /* 0x0000001fff177819 */ /* 0x000fc40000011425 */
[----:B------:R-:W-:Y:S02]  /*2bf0*/  SHF.R.S32.HI R22, RZ, 0x1f, R36 ;  /* 0x0000001fff167819 */ /* 0x000fe40000011424 */
[----:B------:R-:W-:Y:S02]  /*2c00*/  ISETP.GE.U32.AND P4, PT, R39, UR12, PT ;  /* 0x0000000c27007c0c */ /* 0x000fe4000bf86070 */
[----:B------:R-:W-:Y:S02]  /*2c10*/  ISETP.GE.AND.EX P1, PT, R23, UR13, PT, P1 ;  /* 0x0000000d17007c0c */ /* 0x000fe4000bf26310 */
[----:B------:R-:W-:Y:S02]  /*2c20*/  ISETP.GE.AND.EX P6, PT, R22, UR13, PT, P6 ;  /* 0x0000000d16007c0c */ /* 0x000fe4000bfc6360 */
[----:B------:R-:W-:Y:S02]  /*2c30*/  ISETP.GE.AND.EX P2, PT, R45, UR13, PT, P2 ;  /* 0x0000000d2d007c0c */ /* 0x000fe4000bf46320 */
[----:B------:R-:W-:-:S02]  /*2c40*/  ISETP.GE.AND.EX P3, PT, R44, UR13, PT, P3 ;  /* 0x0000000d2c007c0c */ /* 0x000fc4000bf66330 */
[----:B------:R-:W-:Y:S01]  /*2c50*/  ISETP.GE.AND.EX P4, PT, R43, UR13, PT, P4 ;  /* 0x0000000d2b007c0c */ /* 0x000fe2000bf86340 */
[----:B------:R-:W-:-:S12]  /*2c60*/  @P5 BRA `(.L_x_1927) ;  /* 0x0000000000485947 */ /* 0x000fd80003800000 */
[----:B------:R-:W0:Y:S01]  /*2c70*/  LDCU.64 UR10, c[0x0][0x3e0] ;  /* 0x00007c00ff0a77ac */ /* 0x000e220008000a00 */
[----:B------:R-:W-:Y:S01]  /*2c80*/  MOV R12, R6 ;  /* 0x00000006000c7202 */ /* 0x000fe20000000f00 */
[----:B------:R-:W-:Y:S01]  /*2c90*/  FADD.FTZ R21, R32, -UR5 ;  /* 0x8000000520157e21 */ /* 0x000fe20008010000 */
[----:B------:R-:W-:Y:S01]  /*2ca0*/  FADD.FTZ R16, R24, -UR5 ;  /* 0x8000000518107e21 */ /* 0x000fe20008010000 */
[----:B------:R-:W1:Y:S01]  /*2cb0*/  LDCU.64 UR18, c[0x0][0x380] ;  /* 0x00007000ff1277ac */ /* 0x000e620008000a00 */
[----:B------:R-:W-:Y:S02]  /*2cc0*/  IMAD.MOV.U32 R13, RZ, RZ, R9 ;  /* 0x000000ffff0d7224 */ /* 0x000fe400078e0009 */
[----:B------:R-:W-:Y:S01]  /*2cd0*/  FMUL.FTZ R21, R21, UR8 ;  /* 0x0000000815157c20 */ /* 0x000fe20008410000 */
[----:B------:R-:W-:-:S03]  /*2ce0*/  FMUL.FTZ R16, R16, UR8 ;  /* 0x0000000810107c20 */ /* 0x000fc60008410000 */
[----:B-----5:R-:W-:Y:S01]  /*2cf0*/  FFMA.FTZ R21, R14, R21, R18 ;  /* 0x000000150e157223 */ /* 0x020fe20000010012 */
[----:B------:R-:W-:-:S05]  /*2d00*/  FFMA.FTZ R20, R15, R16, R19 ;  /* 0x000000100f147223 */ /* 0x000fca0000010013 */
        /* <DEDUP_REMOVED lines=8> */
.L_x_1927:
[----:B------:R-:W-:Y:S05]  /*2d90*/  BSYNC.RECONVERGENT B1 ;  /* 0x0000000000017941 */ /* 0x000fea0003800200 */
.L_x_1926:
[----:B------:R-:W-:Y:S04]  /*2da0*/  BSSY.RECONVERGENT B1, `(.L_x_1928) ;  /* 0x0000014000017945 */ /* 0x000fe80003800200 */
[----:B------:R-:W-:Y:S05]  /*2db0*/  @P1 BRA `(.L_x_1929) ;  /* 0x0000000000481947 */ /* 0x000fea0003800000 */
[----:B------:R-:W1:Y:S01]  /*2dc0*/  LDCU.64 UR10, c[0x0][0x3e0] ;  /* 0x00007c00ff0a77ac */ /* 0x000e620008000a00 */
[----:B------:R-:W-:Y:S01]  /*2dd0*/  MOV R12, R6 ;  /* 0x00000006000c7202 */ /* 0x000fe20000000f00 */
[----:B------:R-:W-:Y:S01]  /*2de0*/  FADD.FTZ R31, R31, -UR5 ;  /* 0x800000051f1f7e21 */ /* 0x000fe20008010000 */
[----:B------:R-:W-:Y:S01]  /*2df0*/  MOV R13, R9 ;  /* 0x00000009000d7202 */ /* 0x000fe20000000f00 */
[----:B------:R-:W2:Y:S01]  /*2e00*/  LDCU.64 UR18, c[0x0][0x380] ;  /* 0x00007000ff1277ac */ /* 0x000ea20008000a00 */
[----:B------:R-:W-:Y:S01]  /*2e10*/  FADD.FTZ R11, R11, -UR5 ;  /* 0x800000050b0b7e21 */ /* 0x000fe20008010000 */
[----:B------:R-:W-:-:S03]  /*2e20*/  FMUL.FTZ R31, R31, UR8 ;  /* 0x000000081f1f7c20 */ /* 0x000fc60008410000 */
[----:B0-----:R-:W-:Y:S01]  /*2e30*/  FMUL.FTZ R16, R11, UR8 ;  /* 0x000000080b107c20 */ /* 0x001fe20008410000 */
[----:B-----5:R-:W-:Y:S01]  /*2e40*/  FFMA.FTZ R11, R14, R31, R18 ;  /* 0x0000001f0e0b7223 */ /* 0x020fe20000010012 */
[----:B-1----:R-:W-:Y:S02]  /*2e50*/  IMAD R20, R23, UR10, RZ ;  /* 0x0000000a17147c24 */ /* 0x002fe4000f8e02ff */
[----:B------:R-:W-:-:S04]  /*2e60*/  IMAD.WIDE.U32 R12, R37, UR10, R12 ;  /* 0x0000000a250c7c25 */ /* 0x000fc8000f8e000c */
[----:B------:R-:W-:Y:S02]  /*2e70*/  IMAD R17, R37, UR11, R20 ;  /* 0x0000000b25117c24 */ /* 0x000fe4000f8e0214 */
[----:B------:R-:W-:Y:S01]  /*2e80*/  FFMA.FTZ R20, R15, R16, R19 ;  /* 0x000000100f147223 */ /* 0x000fe20000010013 */
[----:B--2---:R-:W-:Y:S02]  /*2e90*/  LEA R16, P1, R12, UR18, 0x1 ;  /* 0x000000120c107c11 */ /* 0x004fe4000f8208ff */
[----:B------:R-:W-:Y:S02]  /*2ea0*/  IADD3 R17, PT, PT, R13, R17, RZ ;  /* 0x000000110d117210 */ /* 0x000fe40007ffe0ff */
[----:B------:R-:W-:Y:S02]  /*2eb0*/  F2FP.BF16.F32.PACK_AB R11, R20, R11 ;  /* 0x0000000b140b723e */ /* 0x000fe400000010ff */
[----:B------:R-:W-:-:S05]  /*2ec0*/  LEA.HI.X R17, R12, UR19, R17, 0x1, P1 ;  /* 0x000000130c117c11 */ /* 0x000fca00088f0c11 */
[----:B------:R1:W-:Y:S02]  /*2ed0*/  STG.E desc[UR16][R16.64], R11 ;  /* 0x0000000b10007986 */ /* 0x0003e4000c101910 */
.L_x_1929:
[----:B------:R-:W-:Y:S05]  /*2ee0*/  BSYNC.RECONVERGENT B1 ;  /* 0x0000000000017941 */ /* 0x000fea0003800200 */
.L_x_1928:
[----:B------:R-:W-:Y:S04]  /*2ef0*/  BSSY.RECONVERGENT B1, `(.L_x_1930) ;  /* 0x0000014000017945 */ /* 0x000fe80003800200 */
[----:B------:R-:W-:Y:S05]  /*2f00*/  @P6 BRA `(.L_x_1931) ;  /* 0x0000000000486947 */ /* 0x000fea0003800000 */
[----:B------:R-:W2:Y:S01]  /*2f10*/  LDCU.64 UR10, c[0x0][0x3e0] ;  /* 0x00007c00ff0a77ac */ /* 0x000ea20008000a00 */
[----:B------:R-:W-:Y:S01]  /*2f20*/  MOV R12, R6 ;  /* 0x00000006000c7202 */ /* 0x000fe20000000f00 */
[----:B------:R-:W-:Y:S01]  /*2f30*/  FADD.FTZ R30, R30, -UR5 ;  /* 0x800000051e1e7e21 */ /* 0x000fe20008010000 */
[----:B------:R-:W-:Y:S01]  /*2f40*/  MOV R13, R9 ;  /* 0x00000009000d7202 */ /* 0x000fe20000000f00 */
[----:B------:R-:W3:Y:S01]  /*2f50*/  LDCU.64 UR18, c[0x0][0x380] ;  /* 0x00007000ff1277ac */ /* 0x000ee20008000a00 */
[----:B-1----:R-:W-:Y:S01]  /*2f60*/  FADD.FTZ R11, R3, -UR5 ;  /* 0x80000005030b7e21 */ /* 0x002fe20008010000 */
[----:B------:R-:W-:-:S03]  /*2f70*/  FMUL.FTZ R3, R30, UR8 ;  /* 0x000000081e037c20 */ /* 0x000fc60008410000 */
[----:B0-----:R-:W-:Y:S01]  /*2f80*/  FMUL.FTZ R16, R11, UR8 ;  /* 0x000000080b107c20 */ /* 0x001fe20008410000 */
        /* <DEDUP_REMOVED lines=10> */
.L_x_1931:
[----:B------:R-:W-:Y:S05]  /*3030*/  BSYNC.RECONVERGENT B1 ;  /* 0x0000000000017941 */ /* 0x000fea0003800200 */
.L_x_1930:
[----:B------:R-:W-:Y:S04]  /*3040*/  BSSY.RECONVERGENT B1, `(.L_x_1932) ;  /* 0x0000014000017945 */ /* 0x000fe80003800200 */
[----:B------:R-:W-:Y:S05]  /*3050*/  @P2 BRA `(.L_x_1933) ;  /* 0x0000000000482947 */ /* 0x000fea0003800000 */
[----:B------:R-:W0:Y:S01]  /*3060*/  LDCU.64 UR10, c[0x0][0x3e0] ;  /* 0x00007c00ff0a77ac */ /* 0x000e220008000a00 */
[----:B------:R-:W-:Y:S01]  /*3070*/  MOV R12, R6 ;  /* 0x00000006000c7202 */ /* 0x000fe20000000f00 */
[----:B------:R-:W-:Y:S01]  /*3080*/  FADD.FTZ R29, R29, -UR5 ;  /* 0x800000051d1d7e21 */ /* 0x000fe20008010000 */
[----:B------:R-:W-:Y:S01]  /*3090*/  MOV R13, R9 ;  /* 0x00000009000d7202 */ /* 0x000fe20000000f00 */
[----:B------:R-:W3:Y:S01]  /*30a0*/  LDCU.64 UR18, c[0x0][0x380] ;  /* 0x00007000ff1277ac */ /* 0x000ee20008000a00 */
[----:B------:R-:W-:Y:S01]  /*30b0*/  FADD.FTZ R4, R4, -UR5 ;  /* 0x8000000504047e21 */ /* 0x000fe20008010000 */
[----:B------:R-:W-:-:S03]  /*30c0*/  FMUL.FTZ R29, R29, UR8 ;  /* 0x000000081d1d7c20 */ /* 0x000fc60008410000 */
[----:B------:R-:W-:Y:S01]  /*30d0*/  FMUL.FTZ R4, R4, UR8 ;  /* 0x0000000804047c20 */ /* 0x000fe20008410000 */
[----:B--2--5:R-:W-:-:S03]  /*30e0*/  FFMA.FTZ R3, R14, R29, R18 ;  /* 0x0000001d0e037223 */ /* 0x024fc60000010012 */
[----:B------:R-:W-:Y:S01]  /*30f0*/  FFMA.FTZ R4, R15, R4, R19 ;  /* 0x000000040f047223 */ /* 0x000fe20000010013 */
[----:B01----:R-:W-:-:S04]  /*3100*/  IMAD R16, R45, UR10, RZ ;  /* 0x0000000a2d107c24 */ /* 0x003fc8000f8e02ff */
[----:B------:R-:W-:Y:S01]  /*3110*/  F2FP.BF16.F32.PACK_AB R3, R4, R3 ;  /* 0x000000030403723e */ /* 0x000fe200000010ff */
[----:B------:R-:W-:-:S04]  /*3120*/  IMAD.WIDE.U32 R12, R35, UR10, R12 ;  /* 0x0000000a230c7c25 */ /* 0x000fc8000f8e000c */
[----:B------:R-:W-:Y:S01]  /*3130*/  IMAD R11, R35, UR11, R16 ;  /* 0x0000000b230b7c24 */ /* 0x000fe2000f8e0210 */
[----:B---3--:R-:W-:-:S03]  /*3140*/  LEA R16, P1, R12, UR18, 0x1 ;  /* 0x000000120c107c11 */ /* 0x008fc6000f8208ff */
[----:B------:R-:W-:-:S05]  /*3150*/  IMAD.IADD R11, R13, 0x1, R11 ;  /* 0x000000010d0b7824 */ /* 0x000fca00078e020b */
[----:B------:R-:W-:-:S05]  /*3160*/  LEA.HI.X R17, R12, UR19, R11, 0x1, P1 ;  /* 0x000000130c117c11 */ /* 0x000fca00088f0c0b */
[----:B------:R3:W-:Y:S02]  /*3170*/  STG.E desc[UR16][R16.64], R3 ;  /* 0x0000000310007986 */ /* 0x0007e4000c101910 */
.L_x_1933:
[----:B------:R-:W-:Y:S05]  /*3180*/  BSYNC.RECONVERGENT B1 ;  /* 0x0000000000017941 */ /* 0x000fea0003800200 */
.L_x_1932:
[----:B------:R-:W-:Y:S04]  /*3190*/  BSSY.RECONVERGENT B1, `(.L_x_1934) ;  /* 0x0000014000017945 */ /* 0x000fe80003800200 */
[----:B------:R-:W-:Y:S05]  /*31a0*/  @P3 BRA `(.L_x_1935) ;  /* 0x0000000000483947 */ /* 0x000fea0003800000 */
[----:B------:R-:W4:Y:S01]  /*31b0*/  LDCU.64 UR10, c[0x0][0x3e0] ;  /* 0x00007c00ff0a77ac */ /* 0x000f220008000a00 */
[----:B-1----:R-:W-:Y:S01]  /*31c0*/  FADD.FTZ R11, R5, -UR5 ;  /* 0x80000005050b7e21 */ /* 0x002fe20008010000 */
[----:B------:R-:W-:Y:S01]  /*31d0*/  MOV R4, R6 ;  /* 0x0000000600047202 */ /* 0x000fe20000000f00 */
[----:B------:R-:W-:Y:S01]  /*31e0*/  FADD.FTZ R28, R28, -UR5 ;  /* 0x800000051c1c7e21 */ /* 0x000fe20008010000 */
[----:B------:R-:W1:Y:S01]  /*31f0*/  LDCU.64 UR18, c[0x0][0x380] ;  /* 0x00007000ff1277ac */ /* 0x000e620008000a00 */
[----:B------:R-:W-:Y:S01]  /*3200*/  MOV R5, R9 ;  /* 0x0000000900057202 */ /* 0x000fe20000000f00 */
[----:B------:R-:W-:Y:S01]  /*3210*/  FMUL.FTZ R12, R11, UR8 ;  /* 0x000000080b0c7c20 */ /* 0x000fe20008410000 */
[----:B--23--:R-:W-:-:S03]  /*3220*/  FMUL.FTZ R3, R28, UR8 ;  /* 0x000000081c037c20 */ /* 0x00cfc60008410000 */
[----:B0----5:R-:W-:Y:S01]  /*3230*/  FFMA.FTZ R16, R15, R12, R19 ;  /* 0x0000000c0f107223 */ /* 0x021fe20000010013 */
[----:B------:R-:W-:-:S05]  /*3240*/  FFMA.FTZ R3, R14, R3, R18 ;  /* 0x000000030e037223 */ /* 0x000fca0000010012 */
[----:B------:R-:W-:Y:S01]  /*3250*/  F2FP.BF16.F32.PACK_AB R3, R16, R3 ;  /* 0x000000031003723e */ /* 0x000fe200000010ff */
[----:B----4-:R-:W-:Y:S02]  /*3260*/  IMAD R13, R44, UR10, RZ ;  /* 0x0000000a2c0d7c24 */ /* 0x010fe4000f8e02ff */
[----:B------:R-:W-:-:S04]  /*3270*/  IMAD.WIDE.U32 R4, R40, UR10, R4 ;  /* 0x0000000a28047c25 */ /* 0x000fc8000f8e0004 */
[----:B------:R-:W-:Y:S01]  /*3280*/  IMAD R13, R40, UR11, R13 ;  /* 0x0000000b280d7c24 */ /* 0x000fe2000f8e020d */
[----:B-1----:R-:W-:-:S04]  /*3290*/  LEA R12, P1, R4, UR18, 0x1 ;  /* 0x00000012040c7c11 */ /* 0x002fc8000f8208ff */
[----:B------:R-:W-:-:S04]  /*32a0*/  IADD3 R13, PT, PT, R5, R13, RZ ;  /* 0x0000000d050d7210 */ /* 0x000fc80007ffe0ff */
[----:B------:R-:W-:-:S05]  /*32b0*/  LEA.HI.X R13, R4, UR19, R13, 0x1, P1 ;  /* 0x00000013040d7c11 */ /* 0x000fca00088f0c0d */
[----:B------:R4:W-:Y:S02]  /*32c0*/  STG.E desc[UR16][R12.64], R3 ;  /* 0x000000030c007986 */ /* 0x0009e4000c101910 */
.L_x_1935:
[----:B------:R-:W-:Y:S05]  /*32d0*/  BSYNC.RECONVERGENT B1 ;  /* 0x0000000000017941 */ /* 0x000fea0003800200 */
.L_x_1934:
[----:B------:R-:W-:Y:S05]  /*32e0*/  @P4 BRA `(.L_x_1936) ;  /* 0x0000001000744947 */ /* 0x000fea0003800000 */
[----:B------:R-:W0:Y:S01]  /*32f0*/  LDCU.64 UR10, c[0x0][0x3e0] ;  /* 0x00007c00ff0a77ac */ /* 0x000e220008000a00 */
[----:B------:R-:W-:Y:S01]  /*3300*/  MOV R7, R9 ;  /* 0x0000000900077202 */ /* 0x000fe20000000f00 */
[----:B------:R-:W-:Y:S01]  /*3310*/  FADD.FTZ R27, R27, -UR5 ;  /* 0x800000051b1b7e21 */ /* 0x000fe20008010000 */
[----:B------:R-:W-:Y:S01]  /*3320*/  FADD.FTZ R10, R10, -UR5 ;  /* 0x800000050a0a7e21 */ /* 0x000fe20008010000 */
[----:B------:R-:W1:Y:S02]  /*3330*/  LDCU.64 UR12, c[0x0][0x380] ;  /* 0x00007000ff0c77ac */ /* 0x000e640008000a00 */
[----:B------:R-:W-:Y:S01]  /*3340*/  FMUL.FTZ R27, R27, UR8 ;  /* 0x000000081b1b7c20 */ /* 0x000fe20008410000 */
[----:B------:R-:W-:-:S03]  /*3350*/  FMUL.FTZ R10, R10, UR8 ;  /* 0x000000080a0a7c20 */ /* 0x000fc60008410000 */
[----:B--2345:R-:W-:Y:S01]  /*3360*/  FFMA.FTZ R3, R14, R27, R18 ;  /* 0x0000001b0e037223 */ /* 0x03cfe20000010012 */
        /* <DEDUP_REMOVED lines=8> */
[----:B------:R0:W-:Y:S01]  /*33f0*/  STG.E desc[UR16][R4.64], R3 ;  /* 0x0000000304007986 */ /* 0x0001e2000c101910 */
[----:B------:R-:W-:Y:S05]  /*3400*/  BRA `(.L_x_1936) ;  /* 0x00000010002c7947 */ /* 0x000fea0003800000 */
.L_x_1921:
[----:B------:R-:W1:Y:S01]  /*3410*/  LDCU.64 UR18, c[0x0][0x3e8] ;  /* 0x00007d00ff1277ac */ /* 0x000e620008000a00 */
[----:B------:R-:W-:Y:S01]  /*3420*/  SHF.R.S32.HI R12, RZ, 0x1f, R42 ;  /* 0x0000001fff0c7819 */ /* 0x000fe2000001142a */
[----:B------:R-:W-:Y:S01]  /*3430*/  BSSY.RECONVERGENT B1, `(.L_x_1937) ;  /* 0x0000023000017945 */ /* 0x000fe20003800200 */
[----:B-1----:R-:W-:Y:S02]  /*3440*/  ISETP.GE.U32.AND P2, PT, R42, UR18, PT ;  /* 0x000000122a007c0c */ /* 0x002fe4000bf46070 */
[----:B------:R-:W-:Y:S02]  /*3450*/  ISETP.GE.U32.AND P5, PT, R38, UR18, PT ;  /* 0x0000001226007c0c */ /* 0x000fe4000bfa6070 */
[----:B------:R-:W-:Y:S02]  /*3460*/  ISETP.GE.U32.AND P6, PT, R37, UR18, PT ;  /* 0x0000001225007c0c */ /* 0x000fe4000bfc6070 */
[----:B------:R-:W-:Y:S01]  /*3470*/  ISETP.GE.AND.EX P2, PT, R12, UR19, PT, P2 ;  /* 0x000000130c007c0c */ /* 0x000fe2000bf46320 */
[----:B------:R-:W-:-:S12]  /*3480*/  @P1 BRA `(.L_x_1938) ;  /* 0x0000000000741947 */ /* 0x000fd80003800000 */
[----:B------:R-:W-:Y:S01]  /*3490*/  FADD.FTZ R26, R26, -UR5 ;  /* 0x800000051a1a7e21 */ /* 0x000fe20008010000 */
[----:B------:R-:W-:Y:S01]  /*34a0*/  FADD.FTZ R34, R34, -UR5 ;  /* 0x8000000522227e21 */ /* 0x000fe20008010000 */
[----:B------:R-:W1:Y:S01]  /*34b0*/  LDCU.64 UR10, c[0x0][0x3e0] ;  /* 0x00007c00ff0a77ac */ /* 0x000e620008000a00 */
[----:B------:R-:W-:Y:S01]  /*34c0*/  SHF.R.S32.HI R22, RZ, 0x1f, R0 ;  /* 0x0000001fff167819 */ /* 0x000fe20000011400 */
[----:B------:R-:W-:Y:S01]  /*34d0*/  FMUL.FTZ R26, R26, UR8 ;  /* 0x000000081a1a7c20 */ /* 0x000fe20008410000 */
[----:B------:R-:W-:Y:S01]  /*34e0*/  FMUL.FTZ R13, R34, UR8 ;  /* 0x00000008220d7c20 */ /* 0x000fe20008410000 */
[----:B------:R-:W2:Y:S02]  /*34f0*/  LDCU.64 UR12, c[0x0][0x380] ;  /* 0x00007000ff0c77ac */ /* 0x000ea40008000a00 */
[----:B0----5:R-:W-:Y:S01]  /*3500*/  FFMA.FTZ R17, R15, R26, R19 ;  /* 0x0000001a0f117223 */ /* 0x021fe20000010013 */
[----:B------:R-:W-:-:S03]  /*3510*/  FFMA.FTZ R16, R14, R13, R18 ;  /* 0x0000000d0e107223 */ /* 0x000fc60000010012 */
[----:B------:R-:W-:Y:S01]  /*3520*/  FMUL.FTZ R12, R17, -1.4426950216293334961 ;  /* 0xbfb8aa3b110c7820 */ /* 0x000fe20000410000 */
[----:B------:R-:W-:-:S04]  /*3530*/  FMUL.FTZ R23, R16, -1.4426950216293334961 ;  /* 0xbfb8aa3b10177820 */ /* 0x000fc80000410000 */
[----:B------:R-:W0:Y:S01]  /*3540*/  MUFU.EX2 R13, R23 ;  /* 0x00000017000d7308 */ /* 0x000e220000000800 */
[----:B-1----:R-:W-:-:S03]  /*3550*/  IMAD R22, R22, UR10, RZ ;  /* 0x0000000a16167c24 */ /* 0x002fc6000f8e02ff */
[----:B------:R-:W1:Y:S01]  /*3560*/  MUFU.EX2 R12, R12 ;  /* 0x0000000c000c7308 */ /* 0x000e620000000800 */
[----:B------:R-:W-:Y:S02]  /*3570*/  IMAD R22, R0, UR11, R22 ;  /* 0x0000000b00167c24 */ /* 0x000fe4000f8e0216 */
[----:B0-----:R-:W-:Y:S01]  /*3580*/  FADD.FTZ R13, R13, 1 ;  /* 0x3f8000000d0d7421 */ /* 0x001fe20000010000 */
[----:B-1----:R-:W-:-:S03]  /*3590*/  FADD.FTZ R12, R12, 1 ;  /* 0x3f8000000c0c7421 */ /* 0x002fc60000010000 */
[----:B------:R0:W1:Y:S08]  /*35a0*/  MUFU.RCP R20, R13 ;  /* 0x0000000d00147308 */ /* 0x0000700000001000 */
[----:B------:R3:W4:Y:S01]  /*35b0*/  MUFU.RCP R21, R12 ;  /* 0x0000000c00157308 */ /* 0x0007220000001000 */
[----:B0-----:R-:W-:Y:S02]  /*35c0*/  MOV R13, R9 ;  /* 0x00000009000d7202 */ /* 0x001fe40000000f00 */
[----:B---3--:R-:W-:Y:S01]  /*35d0*/  MOV R12, R6 ;  /* 0x00000006000c7202 */ /* 0x008fe20000000f00 */
[----:B-1----:R-:W-:-:S04]  /*35e0*/  FMUL.FTZ R20, R16, R20 ;  /* 0x0000001410147220 */ /* 0x002fc80000410000 */
[----:B------:R-:W-:-:S04]  /*35f0*/  IMAD.WIDE.U32 R12, R0, UR10, R12 ;  /* 0x0000000a000c7c25 */ /* 0x000fc8000f8e000c */
[----:B----4-:R-:W-:Y:S01]  /*3600*/  FMUL.FTZ R21, R17, R21 ;  /* 0x0000001511157220 */ /* 0x010fe20000410000 */
[----:B------:R-:W-:Y:S02]  /*3610*/  IADD3 R22, PT, PT, R13, R22, RZ ;  /* 0x000000160d167210 */ /* 0x000fe40007ffe0ff */
[C---:B--2---:R-:W-:Y:S02]  /*3620*/  LEA R16, P1, R12.reuse, UR12, 0x1 ;  /* 0x0000000c0c107c11 */ /* 0x044fe4000f8208ff */
[----:B------:R-:W-:Y:S02]  /*3630*/  F2FP.BF16.F32.PACK_AB R21, R21, R20 ;  /* 0x000000141515723e */ /* 0x000fe400000010ff */
[----:B------:R-:W-:-:S05]  /*3640*/  LEA.HI.X R17, R12, UR13, R22, 0x1, P1 ;  /* 0x0000000d0c117c11 */ /* 0x000fca00088f0c16 */
[----:B------:R1:W-:Y:S04]  /*3650*/  STG.E desc[UR16][R16.64], R21 ;  /* 0x0000001510007986 */ /* 0x0003e8000c101910 */
.L_x_1938:
[----:B------:R-:W-:Y:S05]  /*3660*/  BSYNC.RECONVERGENT B1 ;  /* 0x0000000000017941 */ /* 0x000fea0003800200 */
.L_x_1937:
[----:B------:R-:W-:Y:S04]  /*3670*/  BSSY.RECONVERGENT B1, `(.L_x_1939) ;  /* 0x000001f000017945 */ /* 0x000fe80003800200 */
[----:B------:R-:W-:Y:S05]  /*3680*/  @P2 BRA `(.L_x_1940) ;  /* 0x0000000000742947 */ /* 0x000fea0003800000 */
[----:B------:R-:W-:Y:S01]  /*3690*/  FADD.FTZ R33, R33, -UR5 ;  /* 0x8000000521217e21 */ /* 0x000fe20008010000 */
[----:B------:R-:W-:Y:S01]  /*36a0*/  FADD.FTZ R25, R25, -UR5 ;  /* 0x8000000519197e21 */ /* 0x000fe20008010000 */
[----:B------:R-:W2:Y:S01]  /*36b0*/  LDCU.64 UR10, c[0x0][0x3e0] ;  /* 0x00007c00ff0a77ac */ /* 0x000ea20008000a00 */
[----:B------:R-:W-:Y:S01]  /*36c0*/  SHF.R.S32.HI R22, RZ, 0x1f, R42 ;  /* 0x0000001fff167819 */ /* 0x000fe2000001142a */
[----:B------:R-:W-:Y:S01]  /*36d0*/  FMUL.FTZ R33, R33, UR8 ;  /* 0x0000000821217c20 */ /* 0x000fe20008410000 */
[----:B------:R-:W-:Y:S01]  /*36e0*/  FMUL.FTZ R12, R25, UR8 ;  /* 0x00000008190c7c20 */ /* 0x000fe20008410000 */
[----:B------:R-:W3:Y:S02]  /*36f0*/  LDCU.64 UR12, c[0x0][0x380] ;  /* 0x00007000ff0c77ac */ /* 0x000ee40008000a00 */
[----:B-----5:R-:W-:Y:S01]  /*3700*/  FFMA.FTZ R20, R14, R33, R18 ;  /* 0x000000210e147223 */ /* 0x020fe20000010012 */
[----:B01----:R-:W-:-:S03]  /*3710*/  FFMA.FTZ R17, R15, R12, R19 ;  /* 0x0000000c0f117223 */ /* 0x003fc60000010013 */
[----:B------:R-:W-:Y:S01]  /*3720*/  FMUL.FTZ R13, R20, -1.4426950216293334961 ;  /* 0xbfb8aa3b140d7820 */ /* 0x000fe20000410000 */
[----:B------:R-:W-:-:S04]  /*3730*/  FMUL.FTZ R25, R17, -1.4426950216293334961 ;  /* 0xbfb8aa3b11197820 */ /* 0x000fc80000410000 */
[----:B------:R-:W0:Y:S01]  /*3740*/  MUFU.EX2 R12, R25 ;  /* 0x00000019000c7308 */ /* 0x000e220000000800 */
[----:B--2---:R-:W-:-:S03]  /*3750*/  IMAD R22, R22, UR10, RZ ;  /* 0x0000000a16167c24 */ /* 0x004fc6000f8e02ff */
[----:B------:R-:W1:Y:S01]  /*3760*/  MUFU.EX2 R13, R13 ;  /* 0x0000000d000d7308 */ /* 0x000e620000000800 */
[----:B------:R-:W-:Y:S02]  /*3770*/  IMAD R22, R42, UR11, R22 ;  /* 0x0000000b2a167c24 */ /* 0x000fe4000f8e0216 */
[----:B0-----:R-:W-:Y:S01]  /*3780*/  FADD.FTZ R26, R12, 1 ;  /* 0x3f8000000c1a7421 */ /* 0x001fe20000010000 */
[----:B------:R-:W-:Y:S01]  /*3790*/  MOV R12, R6 ;  /* 0x00000006000c7202 */ /* 0x000fe20000000f00 */
[----:B-1----:R-:W-:Y:S02]  /*37a0*/  FADD.FTZ R23, R13, 1 ;  /* 0x3f8000000d177421 */ /* 0x002fe40000010000 */
[----:B------:R-:W-:Y:S01]  /*37b0*/  MUFU.RCP R16, R26 ;  /* 0x0000001a00107308 */ /* 0x000fe20000001000 */
[----:B------:R-:W-:Y:S02]  /*37c0*/  IMAD.MOV.U32 R13, RZ, RZ, R9 ;  /* 0x000000ffff0d7224 */ /* 0x000fe400078e0009 */
[----:B------:R-:W-:-:S05]  /*37d0*/  IMAD.WIDE.U32 R12, R42, UR10, R12 ;  /* 0x0000000a2a0c7c25 */ /* 0x000fca000f8e000c */
[----:B------:R-:W0:Y:S01]  /*37e0*/  MUFU.RCP R21, R23 ;  /* 0x0000001700157308 */ /* 0x000e220000001000 */
[----:B------:R-:W-:Y:S01]  /*37f0*/  IADD3 R22, PT, PT, R13, R22, RZ ;  /* 0x000000160d167210 */ /* 0x000fe20007ffe0ff */
[----:B0-----:R-:W-:Y:S01]  /*3800*/  FMUL.FTZ R21, R20, R21 ;  /* 0x0000001514157220 */ /* 0x001fe20000410000 */
[----:B------:R-:W-:Y:S01]  /*3810*/  FMUL.FTZ R20, R17, R16 ;  /* 0x0000001011147220 */ /* 0x000fe20000410000 */
[----:B---3--:R-:W-:-:S04]  /*3820*/  LEA R16, P1, R12, UR12, 0x1 ;  /* 0x0000000c0c107c11 */ /* 0x008fc8000f8208ff */
[----:B------:R-:W-:Y:S02]  /*3830*/  LEA.HI.X R17, R12, UR13, R22, 0x1, P1 ;  /* 0x0000000d0c117c11 */ /* 0x000fe400088f0c16 */
[----:B------:R-:W-:-:S05]  /*3840*/  F2FP.BF16.F32.PACK_AB R21, R20, R21 ;  /* 0x000000151415723e */ /* 0x000fca00000010ff */
[----:B------:R2:W-:Y:S02]  /*3850*/  STG.E desc[UR16][R16.64], R21 ;  /* 0x0000001510007986 */ /* 0x0005e4000c101910 */
.L_x_1940:
[----:B------:R-:W-:Y:S05]  /*3860*/  BSYNC.RECONVERGENT B1 ;  /* 0x0000000000017941 */ /* 0x000fea0003800200 */
.L_x_1939:
[----:B------:R-:W-:Y:S01]  /*3870*/  SHF.R.S32.HI R22, RZ, 0x1f, R38 ;  /* 0x0000001fff167819 */ /* 0x000fe20000011426 */
        /* <DEDUP_REMOVED lines=14> */
[----:B------:R-:W-:Y:S01]  /*3960*/  FADD.FTZ R32, R32, -UR5 ;  /* 0x8000000520207e21 */ /* 0x000fe20008010000 */
[----:B------:R-:W-:Y:S01]  /*3970*/  FADD.FTZ R24, R24, -UR5 ;  /* 0x8000000518187e21 */ /* 0x000fe20008010000 */
[----:B------:R-:W3:Y:S02]  /*3980*/  LDCU.64 UR10, c[0x0][0x3e0] ;  /* 0x00007c00ff0a77ac */ /* 0x000ee40008000a00 */
[----:B------:R-:W-:Y:S01]  /*3990*/  FMUL.FTZ R13, R32, UR8 ;  /* 0x00000008200d7c20 */ /* 0x000fe20008410000 */
[----:B------:R-:W-:Y:S01]  /*39a0*/  FMUL.FTZ R24, R24, UR8 ;  /* 0x0000000818187c20 */ /* 0x000fe20008410000 */
[----:B------:R-:W4:Y:S02]  /*39b0*/  LDCU.64 UR12, c[0x0][0x380] ;  /* 0x00007000ff0c77ac */ /* 0x000f240008000a00 */
[----:B-----5:R-:W-:Y:S01]  /*39c0*/  FFMA.FTZ R20, R14, R13, R18 ;  /* 0x0000000d0e147223 */ /* 0x020fe20000010012 */
[----:B012---:R-:W-:Y:S01]  /*39d0*/  FFMA.FTZ R17, R15, R24, R19 ;  /* 0x000000180f117223 */ /* 0x007fe20000010013 */
[----:B------:R-:W-:-:S02]  /*39e0*/  MOV R13, R9 ;  /* 0x00000009000d7202 */ /* 0x000fc40000000f00 */
[----:B------:R-:W-:Y:S01]  /*39f0*/  FMUL.FTZ R12, R20, -1.4426950216293334961 ;  /* 0xbfb8aa3b140c7820 */ /* 0x000fe20000410000 */
[----:B------:R-:W-:-:S05]  /*3a00*/  FMUL.FTZ R24, R17, -1.4426950216293334961 ;  /* 0xbfb8aa3b11187820 */ /* 0x000fca0000410000 */
[----:B------:R-:W0:Y:S01]  /*3a10*/  MUFU.EX2 R12, R12 ;  /* 0x0000000c000c7308 */ /* 0x000e220000000800 */
[----:B---3--:R-:W-:-:S03]  /*3a20*/  IMAD R22, R22, UR10, RZ ;  /* 0x0000000a16167c24 */ /* 0x008fc6000f8e02ff */
[----:B------:R-:W1:Y:S01]  /*3a30*/  MUFU.EX2 R24, R24 ;  /* 0x0000001800187308 */ /* 0x000e620000000800 */
[----:B------:R-:W-:Y:S02]  /*3a40*/  IMAD R22, R38, UR11, R22 ;  /* 0x0000000b26167c24 */ /* 0x000fe4000f8e0216 */
[----:B0-----:R-:W-:Y:S01]  /*3a50*/  FADD.FTZ R23, R12, 1 ;  /* 0x3f8000000c177421 */ /* 0x001fe20000010000 */
[----:B------:R-:W-:Y:S01]  /*3a60*/  MOV R12, R6 ;  /* 0x00000006000c7202 */ /* 0x000fe20000000f00 */
[----:B-1----:R-:W-:Y:S02]  /*3a70*/  FADD.FTZ R25, R24, 1 ;  /* 0x3f80000018197421 */ /* 0x002fe40000010000 */
[----:B------:R-:W0:Y:S02]  /*3a80*/  MUFU.RCP R21, R23 ;  /* 0x0000001700157308 */ /* 0x000e240000001000 */
[----:B------:R-:W-:-:S05]  /*3a90*/  IMAD.WIDE.U32 R12, R38, UR10, R12 ;  /* 0x0000000a260c7c25 */ /* 0x000fca000f8e000c */
[----:B------:R-:W-:Y:S01]  /*3aa0*/  IADD3 R13, PT, PT, R13, R22, RZ ;  /* 0x000000160d0d7210 */ /* 0x000fe20007ffe0ff */
[----:B------:R-:W1:Y:S01]  /*3ab0*/  MUFU.RCP R16, R25 ;  /* 0x0000001900107308 */ /* 0x000e620000001000 */
[----:B0-----:R-:W-:Y:S01]  /*3ac0*/  FMUL.FTZ R21, R20, R21 ;  /* 0x0000001514157220 */ /* 0x001fe20000410000 */
[----:B-1----:R-:W-:Y:S01]  /*3ad0*/  FMUL.FTZ R20, R17, R16 ;  /* 0x0000001011147220 */ /* 0x002fe20000410000 */
[----:B----4-:R-:W-:-:S04]  /*3ae0*/  LEA R16, P5, R12, UR12, 0x1 ;  /* 0x0000000c0c107c11 */ /* 0x010fc8000f8a08ff */
[----:B------:R-:W-:Y:S02]  /*3af0*/  LEA.HI.X R17, R12, UR13, R13, 0x1, P5 ;  /* 0x0000000d0c117c11 */ /* 0x000fe4000a8f0c0d */
[----:B------:R-:W-:-:S05]  /*3b00*/  F2FP.BF16.F32.PACK_AB R21, R20, R21 ;  /* 0x000000151415723e */ /* 0x000fca00000010ff */
[----:B------:R3:W-:Y:S02]  /*3b10*/  STG.E desc[UR16][R16.64], R21 ;  /* 0x0000001510007986 */ /* 0x0007e4000c101910 */
.L_x_1942:
[----:B------:R-:W-:Y:S05]  /*3b20*/  BSYNC.RECONVERGENT B1 ;  /* 0x0000000000017941 */ /* 0x000fea0003800200 */
.L_x_1941:
[----:B------:R-:W-:Y:S04]  /*3b30*/  BSSY.RECONVERGENT B1, `(.L_x_1943) ;  /* 0x000001e000017945 */ /* 0x000fe80003800200 */
[----:B------:R-:W-:Y:S05]  /*3b40*/  @P6 BRA `(.L_x_1944) ;  /* 0x0000000000706947 */ /* 0x000fea0003800000 */
[----:B------:R-:W-:Y:S01]  /*3b50*/  FADD.FTZ R31, R31, -UR5 ;  /* 0x800000051f1f7e21 */ /* 0x000fe20008010000 */
[----:B------:R-:W-:Y:S01]  /*3b60*/  FADD.FTZ R11, R11, -UR5 ;  /* 0x800000050b0b7e21 */ /* 0x000fe20008010000 */
[----:B------:R-:W4:Y:S01]  /*3b70*/  LDCU.64 UR10, c[0x0][0x3e0] ;  /* 0x00007c00ff0a77ac */ /* 0x000f220008000a00 */
[----:B------:R-:W-:Y:S01]  /*3b80*/  MOV R12, R6 ;  /* 0x00000006000c7202 */ /* 0x000fe20000000f00 */
[----:B------:R-:W-:Y:S01]  /*3b90*/  FMUL.FTZ R31, R31, UR8 ;  /* 0x000000081f1f7c20 */ /* 0x000fe20008410000 */
[----:B0123--:R-:W-:Y:S01]  /*3ba0*/  FMUL.FTZ R16, R11, UR8 ;  /* 0x000000080b107c20 */ /* 0x00ffe20008410000 */
[----:B------:R-:W0:Y:S01]  /*3bb0*/  LDCU.64 UR12, c[0x0][0x380] ;  /* 0x00007000ff0c77ac */ /* 0x000e220008000a00 */
[----:B------:R-:W-:Y:S01]  /*3bc0*/  MOV R13, R9 ;  /* 0x00000009000d7202 */ /* 0x000fe20000000f00 */
[----:B-----5:R-:W-:Y:S01]  /*3bd0*/  FFMA.FTZ R20, R14, R31, R18 ;  /* 0x0000001f0e147223 */ /* 0x020fe20000010012 */
[----:B------:R-:W-:-:S03]  /*3be0*/  FFMA.FTZ R16, R15, R16, R19 ;  /* 0x000000100f107223 */ /* 0x000fc60000010013 */
[----:B------:R-:W-:Y:S01]  /*3bf0*/  FMUL.FTZ R11, R20, -1.4426950216293334961 ;  /* 0xbfb8aa3b140b7820 */ /* 0x000fe20000410000 */
[----:B------:R-:W-:-:S05]  /*3c00*/  FMUL.FTZ R23, R16, -1.4426950216293334961 ;  /* 0xbfb8aa3b10177820 */ /* 0x000fca0000410000 */
[----:B------:R-:W1:Y:S01]  /*3c10*/  MUFU.EX2 R11, R11 ;  /* 0x0000000b000b7308 */ /* 0x000e620000000800 */
[----:B----4-:R-:W-:-:S03]  /*3c20*/  IMAD R26, R26, UR10, RZ ;  /* 0x0000000a1a1a7c24 */ /* 0x010fc6000f8e02ff */
[----:B------:R-:W2:Y:S01]  /*3c30*/  MUFU.EX2 R23, R23 ;  /* 0x0000001700177308 */ /* 0x000ea20000000800 */
[----:B------:R-:W-:-:S04]  /*3c40*/  IMAD.WIDE.U32 R12, R37, UR10, R12 ;  /* 0x0000000a250c7c25 */ /* 0x000fc8000f8e000c */
[----:B-1----:R-:W-:Y:S01]  /*3c50*/  FADD.FTZ R22, R11, 1 ;  /* 0x3f8000000b167421 */ /* 0x002fe20000010000 */
[----:B------:R-:W-:Y:S02]  /*3c60*/  IMAD R11, R37, UR11, R26 ;  /* 0x0000000b250b7c24 */ /* 0x000fe4000f8e021a */
[----:B--2---:R-:W-:Y:S01]  /*3c70*/  FADD.FTZ R24, R23, 1 ;  /* 0x3f80000017187421 */ /* 0x004fe20000010000 */
[----:B------:R-:W1:Y:S02]  /*3c80*/  MUFU.RCP R21, R22 ;  /* 0x0000001600157308 */ /* 0x000e640000001000 */
[----:B------:R-:W-:-:S06]  /*3c90*/  IADD3 R11, PT, PT, R13, R11, RZ ;  /* 0x0000000b0d0b7210 */ /* 0x000fcc0007ffe0ff */
[----:B------:R-:W2:Y:S01]  /*3ca0*/  MUFU.RCP R17, R24 ;  /* 0x0000001800117308 */ /* 0x000ea20000001000 */
[----:B-1----:R-:W-:Y:S01]  /*3cb0*/  FMUL.FTZ R21, R20, R21 ;  /* 0x0000001514157220 */ /* 0x002fe20000410000 */
[----:B--2---:R-:W-:Y:S01]  /*3cc0*/  FMUL.FTZ R20, R16, R17 ;  /* 0x0000001110147220 */ /* 0x004fe20000410000 */
[----:B0-----:R-:W-:-:S04]  /*3cd0*/  LEA R16, P5, R12, UR12, 0x1 ;  /* 0x0000000c0c107c11 */ /* 0x001fc8000f8a08ff */
[----:B------:R-:W-:Y:S02]  /*3ce0*/  LEA.HI.X R17, R12, UR13, R11, 0x1, P5 ;  /* 0x0000000d0c117c11 */ /* 0x000fe4000a8f0c0b */
[----:B------:R-:W-:-:S05]  /*3cf0*/  F2FP.BF16.F32.PACK_AB R21, R20, R21 ;  /* 0x000000151415723e */ /* 0x000fca00000010ff */
[----:B------:R4:W-:Y:S02]  /*3d00*/  STG.E desc[UR16][R16.64], R21 ;  /* 0x0000001510007986 */ /* 0x0009e4000c101910 */
.L_x_1944:
[----:B------:R-:W-:Y:S05]  /*3d10*/  BSYNC.RECONVERGENT B1 ;  /* 0x0000000000017941 */ /* 0x000fea0003800200 */
.L_x_1943:
[----:B------:R-:W-:Y:S04]  /*3d20*/  BSSY.RECONVERGENT B1, `(.L_x_1945) ;  /* 0x000001e000017945 */ /* 0x000fe80003800200 */
[----:B------:R-:W-:Y:S05]  /*3d30*/  @P1 BRA `(.L_x_1946) ;  /* 0x0000000000701947 */ /* 0x000fea0003800000 */
[----:B------:R-:W-:Y:S01]  /*3d40*/  FADD.FTZ R30, R30, -UR5 ;  /* 0x800000051e1e7e21 */ /* 0x000fe20008010000 */
[----:B------:R-:W-:Y:S01]  /*3d50*/  FADD.FTZ R3, R3, -UR5 ;  /* 0x8000000503037e21 */ /* 0x000fe20008010000 */
[----:B------:R-:W0:Y:S01]  /*3d60*/  LDCU.64 UR10, c[0x0][0x3e0] ;  /* 0x00007c00ff0a77ac */ /* 0x000e220008000a00 */
[----:B------:R-:W-:Y:S01]  /*3d70*/  MOV R13, R9 ;  /* 0x00000009000d7202 */ /* 0x000fe20000000f00 */
[----:B------:R-:W-:Y:S01]  /*3d80*/  FMUL.FTZ R11, R30, UR8 ;  /* 0x000000081e0b7c20 */ /* 0x000fe20008410000 */
[----:B01234-:R-:W-:Y:S01]  /*3d90*/  FMUL.FTZ R16, R3, UR8 ;  /* 0x0000000803107c20 */ /* 0x01ffe20008410000 */
[----:B------:R-:W0:Y:S02]  /*3da0*/  LDCU.64 UR12, c[0x0][0x380] ;  /* 0x00007000ff0c77ac */ /* 0x000e240008000a00 */
[----:B-----5:R-:W-:Y:S01]  /*3db0*/  FFMA.FTZ R11, R14, R11, R18 ;  /* 0x0000000b0e0b7223 */ /* 0x020fe20000010012 */
[----:B------:R-:W-:-:S03]  /*3dc0*/  FFMA.FTZ R3, R15, R16, R19 ;  /* 0x000000100f037223 */ /* 0x000fc60000010013 */
[----:B------:R-:W-:Y:S01]  /*3dd0*/  FMUL.FTZ R12, R11, -1.4426950216293334961 ;  /* 0xbfb8aa3b0b0c7820 */ /* 0x000fe20000410000 */
[----:B------:R-:W-:-:S05]  /*3de0*/  FMUL.FTZ R17, R3, -1.4426950216293334961 ;  /* 0xbfb8aa3b03117820 */ /* 0x000fca0000410000 */
[----:B------:R-:W1:Y:S01]  /*3df0*/  MUFU.EX2 R12, R12 ;  /* 0x0000000c000c7308 */ /* 0x000e620000000800 */
[----:B------:R-:W-:-:S03]  /*3e00*/  IMAD R21, R33, UR10, RZ ;  /* 0x0000000a21157c24 */ /* 0x000fc6000f8e02ff */
[----:B------:R-:W2:Y:S01]  /*3e10*/  MUFU.EX2 R17, R17 ;  /* 0x0000001100117308 */ /* 0x000ea20000000800 */
[----:B------:R-:W-:Y:S02]  /*3e20*/  IMAD R21, R36, UR11, R21 ;  /* 0x0000000b24157c24 */ /* 0x000fe4000f8e0215 */
[----:B-1----:R-:W-:Y:S01]  /*3e30*/  FADD.FTZ R16, R12, 1 ;  /* 0x3f8000000c107421 */ /* 0x002fe20000010000 */
[----:B------:R-:W-:Y:S01]  /*3e40*/  MOV R12, R6 ;  /* 0x00000006000c7202 */ /* 0x000fe20000000f00 */
[----:B--2---:R-:W-:-:S04]  /*3e50*/  FADD.FTZ R20, R17, 1 ;  /* 0x3f80000011147421 */ /* 0x004fc80000010000 */
[----:B------:R-:W1:Y:S01]  /*3e60*/  MUFU.RCP R16, R16 ;  /* 0x0000001000107308 */ /* 0x000e620000001000 */
[----:B------:R-:W-:-:S04]  /*3e70*/  IMAD.WIDE.U32 R12, R36, UR10, R12 ;  /* 0x0000000a240c7c25 */ /* 0x000fc8000f8e000c */
[----:B------:R-:W-:-:S03]  /*3e80*/  IMAD.IADD R21, R13, 0x1, R21 ;  /* 0x000000010d157824 */ /* 0x000fc600078e0215 */
[----:B------:R-:W2:Y:S01]  /*3e90*/  MUFU.RCP R20, R20 ;  /* 0x0000001400147308 */ /* 0x000ea20000001000 */
[----:B-1----:R-:W-:Y:S01]  /*3ea0*/  FMUL.FTZ R11, R11, R16 ;  /* 0x000000100b0b7220 */ /* 0x002fe20000410000 */
[----:B0-----:R-:W-:-:S04]  /*3eb0*/  LEA R16, P1, R12, UR12, 0x1 ;  /* 0x0000000c0c107c11 */ /* 0x001fc8000f8208ff */
[----:B------:R-:W-:Y:S01]  /*3ec0*/  LEA.HI.X R17, R12, UR13, R21, 0x1, P1 ;  /* 0x0000000d0c117c11 */ /* 0x000fe200088f0c15 */
[----:B--2---:R-:W-:-:S05]  /*3ed0*/  FMUL.FTZ R22, R3, R20 ;  /* 0x0000001403167220 */ /* 0x004fca0000410000 */
[----:B------:R-:W-:-:S05]  /*3ee0*/  F2FP.BF16.F32.PACK_AB R11, R22, R11 ;  /* 0x0000000b160b723e */ /* 0x000fca00000010ff */
[----:B------:R0:W-:Y:S02]  /*3ef0*/  STG.E desc[UR16][R16.64], R11 ;  /* 0x0000000b10007986 */ /* 0x0001e4000c101910 */
.L_x_1946:
[----:B------:R-:W-:Y:S05]  /*3f00*/  BSYNC.RECONVERGENT B1 ;  /* 0x0000000000017941 */ /* 0x000fea0003800200 */
.L_x_1945:
[----:B------:R-:W-:Y:S04]  /*3f10*/  BSSY.RECONVERGENT B1, `(.L_x_1947) ;  /* 0x000001e000017945 */ /* 0x000fe80003800200 */
[----:B------:R-:W-:Y:S05]  /*3f20*/  @P2 BRA `(.L_x_1948) ;  /* 0x0000000000702947 */ /* 0x000fea0003800000 */
[----:B------:R-:W-:Y:S01]  /*3f30*/  FADD.FTZ R29, R29, -UR5 ;  /* 0x800000051d1d7e21 */ /* 0x000fe20008010000 */
[----:B------:R-:W-:Y:S01]  /*3f40*/  FADD.FTZ R3, R4, -UR5 ;  /* 0x8000000504037e21 */ /* 0x000fe20008010000 */
[----:B------:R-:W1:Y:S01]  /*3f50*/  LDCU.64 UR10, c[0x0][0x3e0] ;  /* 0x00007c00ff0a77ac */ /* 0x000e620008000a00 */
[----:B------:R-:W-:Y:S01]  /*3f60*/  MOV R13, R9 ;  /* 0x00000009000d7202 */ /* 0x000fe20000000f00 */
[----:B------:R-:W-:Y:S01]  /*3f70*/  FMUL.FTZ R29, R29, UR8 ;  /* 0x000000081d1d7c20 */ /* 0x000fe20008410000 */
[----:B------:R-:W-:Y:S01]  /*3f80*/  FMUL.FTZ R12, R3, UR8 ;  /* 0x00000008030c7c20 */ /* 0x000fe20008410000 */
[----:B------:R-:W2:Y:S02]  /*3f90*/  LDCU.64 UR12, c[0x0][0x380] ;  /* 0x00007000ff0c77ac */ /* 0x000ea40008000a00 */
[----:B-----5:R-:W-:Y:S01]  /*3fa0*/  FFMA.FTZ R4, R14, R29, R18 ;  /* 0x0000001d0e047223 */ /* 0x020fe20000010012 */
[----:B------:R-:W-:Y:S01]  /*3fb0*/  FFMA.FTZ R3, R15, R12, R19 ;  /* 0x0000000c0f037223 */ /* 0x000fe20000010013 */
[----:B------:R-:W-:-:S02]  /*3fc0*/  MOV R12, R6 ;  /* 0x00000006000c7202 */ /* 0x000fc40000000f00 */
[----:B0-----:R-:W-:Y:S01]  /*3fd0*/  FMUL.FTZ R11, R4, -1.4426950216293334961 ;  /* 0xbfb8aa3b040b7820 */ /* 0x001fe20000410000 */
[----:B------:R-:W-:-:S05]  /*3fe0*/  FMUL.FTZ R20, R3, -1.4426950216293334961 ;  /* 0xbfb8aa3b03147820 */ /* 0x000fca0000410000 */
[----:B------:R-:W2:Y:S01]  /*3ff0*/  MUFU.EX2 R11, R11 ;  /* 0x0000000b000b7308 */ /* 0x000ea20000000800 */
[----:B-1----:R-:W-:-:S03]  /*4000*/  IMAD R24, R45, UR10, RZ ;  /* 0x0000000a2d187c24 */ /* 0x002fc6000f8e02ff */
[----:B------:R-:W0:Y:S01]  /*4010*/  MUFU.EX2 R20, R20 ;  /* 0x0000001400147308 */ /* 0x000e220000000800 */
[----:B------:R-:W-:-:S04]  /*4020*/  IMAD.WIDE.U32 R12, R35, UR10, R12 ;  /* 0x0000000a230c7c25 */ /* 0x000fc8000f8e000c */
[----:B--234-:R-:W-:Y:S01]  /*4030*/  FADD.FTZ R16, R11, 1 ;  /* 0x3f8000000b107421 */ /* 0x01cfe20000010000 */
[----:B------:R-:W-:Y:S02]  /*4040*/  IMAD R11, R35, UR11, R24 ;  /* 0x0000000b230b7c24 */ /* 0x000fe4000f8e0218 */
[----:B0-----:R-:W-:Y:S01]  /*4050*/  FADD.FTZ R21, R20, 1 ;  /* 0x3f80000014157421 */ /* 0x001fe20000010000 */
[----:B------:R0:W1:Y:S02]  /*4060*/  MUFU.RCP R17, R16 ;  /* 0x0000001000117308 */ /* 0x0000640000001000 */
[----:B------:R-:W-:-:S06]  /*4070*/  IADD3 R11, PT, PT, R13, R11, RZ ;  /* 0x0000000b0d0b7210 */ /* 0x000fcc0007ffe0ff */
[----:B------:R-:W2:Y:S01]  /*4080*/  MUFU.RCP R22, R21 ;  /* 0x0000001500167308 */ /* 0x000ea20000001000 */
[----:B0-----:R-:W-:Y:S01]  /*4090*/  LEA R16, P1, R12, UR12, 0x1 ;  /* 0x0000000c0c107c11 */ /* 0x001fe2000f8208ff */
[----:B-1----:R-:W-:-:S03]  /*40a0*/  FMUL.FTZ R4, R4, R17 ;  /* 0x0000001104047220 */ /* 0x002fc60000410000 */
[----:B------:R-:W-:Y:S01]  /*40b0*/  LEA.HI.X R17, R12, UR13, R11, 0x1, P1 ;  /* 0x0000000d0c117c11 */ /* 0x000fe200088f0c0b */
[----:B--2---:R-:W-:-:S05]  /*40c0*/  FMUL.FTZ R3, R3, R22 ;  /* 0x0000001603037220 */ /* 0x004fca0000410000 */
[----:B------:R-:W-:-:S05]  /*40d0*/  F2FP.BF16.F32.PACK_AB R3, R3, R4 ;  /* 0x000000040303723e */ /* 0x000fca00000010ff */
[----:B------:R0:W-:Y:S02]  /*40e0*/  STG.E desc[UR16][R16.64], R3 ;  /* 0x0000000310007986 */ /* 0x0001e4000c101910 */
.L_x_1948:
[----:B------:R-:W-:Y:S05]  /*40f0*/  BSYNC.RECONVERGENT B1 ;  /* 0x0000000000017941 */ /* 0x000fea0003800200 */
.L_x_1947:
[----:B------:R-:W-:Y:S04]  /*4100*/  BSSY.RECONVERGENT B1, `(.L_x_1949) ;  /* 0x000001e000017945 */ /* 0x000fe80003800200 */
[----:B------:R-:W-:Y:S05]  /*4110*/  @P3 BRA `(.L_x_1950) ;  /* 0x0000000000703947 */ /* 0x000fea0003800000 */
[----:B------:R-:W-:Y:S01]  /*4120*/  FADD.FTZ R28, R28, -UR5 ;  /* 0x800000051c1c7e21 */ /* 0x000fe20008010000 */
[----:B------:R-:W-:Y:S01]  /*4130*/  FADD.FTZ R5, R5, -UR5 ;  /* 0x8000000505057e21 */ /* 0x000fe20008010000 */
[----:B------:R-:W1:Y:S02]  /*4140*/  LDCU.64 UR10, c[0x0][0x3e0] ;  /* 0x00007c00ff0a77ac */ /* 0x000e640008000a00 */
[----:B0-----:R-:W-:Y:S01]  /*4150*/  FMUL.FTZ R3, R28, UR8 ;  /* 0x000000081c037c20 */ /* 0x001fe20008410000 */
[----:B------:R-:W-:Y:S01]  /*4160*/  FMUL.FTZ R12, R5, UR8 ;  /* 0x00000008050c7c20 */ /* 0x000fe20008410000 */
[----:B------:R-:W0:Y:S01]  /*4170*/  LDCU.64 UR12, c[0x0][0x380] ;  /* 0x00007000ff0c77ac */ /* 0x000e220008000a00 */
[----:B------:R-:W-:Y:S01]  /*4180*/  MOV R5, R9 ;  /* 0x0000000900057202 */ /* 0x000fe20000000f00 */
[----:B-----5:R-:W-:Y:S01]  /*4190*/  FFMA.FTZ R3, R14, R3, R18 ;  /* 0x000000030e037223 */ /* 0x020fe20000010012 */
[----:B------:R-:W-:-:S03]  /*41a0*/  FFMA.FTZ R11, R15, R12, R19 ;  /* 0x0000000c0f0b7223 */ /* 0x000fc60000010013 */
[----:B------:R-:W-:Y:S01]  /*41b0*/  FMUL.FTZ R4, R3, -1.4426950216293334961 ;  /* 0xbfb8aa3b03047820 */ /* 0x000fe20000410000 */
[----:B------:R-:W-:-:S05]  /*41c0*/  FMUL.FTZ R13, R11, -1.4426950216293334961 ;  /* 0xbfb8aa3b0b0d7820 */ /* 0x000fca0000410000 */
[----:B------:R-:W0:Y:S01]  /*41d0*/  MUFU.EX2 R4, R4 ;  /* 0x0000000400047308 */ /* 0x000e220000000800 */
[----:B-1234-:R-:W-:-:S03]  /*41e0*/  IMAD R17, R44, UR10, RZ ;  /* 0x0000000a2c117c24 */ /* 0x01efc6000f8e02ff */
[----:B------:R-:W1:Y:S01]  /*41f0*/  MUFU.EX2 R13, R13 ;  /* 0x0000000d000d7308 */ /* 0x000e620000000800 */
[----:B------:R-:W-:Y:S02]  /*4200*/  IMAD R17, R40, UR11, R17 ;  /* 0x0000000b28117c24 */ /* 0x000fe4000f8e0211 */
[----:B0-----:R-:W-:Y:S01]  /*4210*/  FADD.FTZ R12, R4, 1 ;  /* 0x3f800000040c7421 */ /* 0x001fe20000010000 */
[----:B------:R-:W-:Y:S01]  /*4220*/  MOV R4, R6 ;  /* 0x0000000600047202 */ /* 0x000fe20000000f00 */
[----:B-1----:R-:W-:-:S04]  /*4230*/  FADD.FTZ R16, R13, 1 ;  /* 0x3f8000000d107421 */ /* 0x002fc80000010000 */
[----:B------:R-:W0:Y:S01]  /*4240*/  MUFU.RCP R12, R12 ;  /* 0x0000000c000c7308 */ /* 0x000e220000001000 */
[----:B------:R-:W-:-:S05]  /*4250*/  IMAD.WIDE.U32 R4, R40, UR10, R4 ;  /* 0x0000000a28047c25 */ /* 0x000fca000f8e0004 */
[----:B------:R-:W-:Y:S02]  /*4260*/  IADD3 R17, PT, PT, R5, R17, RZ ;  /* 0x0000001105117210 */ /* 0x000fe40007ffe0ff */
[----:B------:R-:W1:Y:S01]  /*4270*/  MUFU.RCP R16, R16 ;  /* 0x0000001000107308 */ /* 0x000e620000001000 */
[----:B0-----:R-:W-:Y:S01]  /*4280*/  FMUL.FTZ R3, R3, R12 ;  /* 0x0000000c03037220 */ /* 0x001fe20000410000 */
[----:B------:R-:W-:-:S04]  /*4290*/  LEA R12, P1, R4, UR12, 0x1 ;  /* 0x0000000c040c7c11 */ /* 0x000fc8000f8208ff */
[----:B------:R-:W-:Y:S01]  /*42a0*/  LEA.HI.X R13, R4, UR13, R17, 0x1, P1 ;  /* 0x0000000d040d7c11 */ /* 0x000fe200088f0c11 */
[----:B-1----:R-:W-:-:S05]  /*42b0*/  FMUL.FTZ R20, R11, R16 ;  /* 0x000000100b147220 */ /* 0x002fca0000410000 */
[----:B------:R-:W-:-:S05]  /*42c0*/  F2FP.BF16.F32.PACK_AB R3, R20, R3 ;  /* 0x000000031403723e */ /* 0x000fca00000010ff */
[----:B------:R0:W-:Y:S02]  /*42d0*/  STG.E desc[UR16][R12.64], R3 ;  /* 0x000000030c007986 */ /* 0x0001e4000c101910 */
.L_x_1950:
[----:B------:R-:W-:Y:S05]  /*42e0*/  BSYNC.RECONVERGENT B1 ;  /* 0x0000000000017941 */ /* 0x000fea0003800200 */
.L_x_1949:
[----:B------:R-:W-:Y:S05]  /*42f0*/  @P4 BRA `(.L_x_1936) ;  /* 0x0000000000704947 */ /* 0x000fea0003800000 */
[----:B------:R-:W-:Y:S01]  /*4300*/  FADD.FTZ R27, R27, -UR5 ;  /* 0x800000051b1b7e21 */ /* 0x000fe20008010000 */
[----:B------:R-:W-:Y:S01]  /*4310*/  FADD.FTZ R10, R10, -UR5 ;  /* 0x800000050a0a7e21 */ /* 0x000fe20008010000 */
[----:B------:R-:W1:Y:S01]  /*4320*/  LDCU.64 UR10, c[0x0][0x3e0] ;  /* 0x00007c00ff0a77ac */ /* 0x000e620008000a00 */
[----:B------:R-:W-:Y:S01]  /*4330*/  MOV R4, R6 ;  /* 0x0000000600047202 */ /* 0x000fe20000000f00 */
[----:B------:R-:W-:Y:S01]  /*4340*/  FMUL.FTZ R27, R27, UR8 ;  /* 0x000000081b1b7c20 */ /* 0x000fe20008410000 */
[----:B------:R-:W-:Y:S01]  /*4350*/  FMUL.FTZ R10, R10, UR8 ;  /* 0x000000080a0a7c20 */ /* 0x000fe20008410000 */
[----:B------:R-:W2:Y:S01]  /*4360*/  LDCU.64 UR12, c[0x0][0x380] ;  /* 0x00007000ff0c77ac */ /* 0x000ea20008000a00 */
[----:B------:R-:W-:Y:S01]  /*4370*/  MOV R5, R9 ;  /* 0x0000000900057202 */ /* 0x000fe20000000f00 */
[----:B-----5:R-:W-:Y:S01]  /*4380*/  FFMA.FTZ R14, R14, R27, R18 ;  /* 0x0000001b0e0e7223 */ /* 0x020fe20000010012 */
[----:B------:R-:W-:-:S03]  /*4390*/  FFMA.FTZ R15, R15, R10, R19 ;  /* 0x0000000a0f0f7223 */ /* 0x000fc60000010013 */
[----:B0-----:R-:W-:Y:S01]  /*43a0*/  FMUL.FTZ R3, R14, -1.4426950216293334961 ;  /* 0xbfb8aa3b0e037820 */ /* 0x001fe20000410000 */
[----:B------:R-:W-:-:S05]  /*43b0*/  FMUL.FTZ R8, R15, -1.4426950216293334961 ;  /* 0xbfb8aa3b0f087820 */ /* 0x000fca0000410000 */
[----:B------:R-:W0:Y:S01]  /*43c0*/  MUFU.EX2 R3, R3 ;  /* 0x0000000300037308 */ /* 0x000e220000000800 */
[----:B-1----:R-:W-:-:S03]  /*43d0*/  IMAD R12, R43, UR10, RZ ;  /* 0x0000000a2b0c7c24 */ /* 0x002fc6000f8e02ff */
[----:B------:R-:W1:Y:S01]  /*43e0*/  MUFU.EX2 R8, R8 ;  /* 0x0000000800087308 */ /* 0x000e620000000800 */
[----:B------:R-:W-:-:S04]  /*43f0*/  IMAD.WIDE.U32 R4, R39, UR10, R4 ;  /* 0x0000000a27047c25 */ /* 0x000fc8000f8e0004 */
[----:B------:R-:W-:Y:S01]  /*4400*/  IMAD R9, R39, UR11, R12 ;  /* 0x0000000b27097c24 */ /* 0x000fe2000f8e020c */
[----:B--2---:R-:W-:Y:S01]  /*4410*/  LEA R6, P1, R4, UR12, 0x1 ;  /* 0x0000000c04067c11 */ /* 0x004fe2000f8208ff */
[----:B0-----:R-:W-:-:S03]  /*4420*/  FADD.FTZ R7, R3, 1 ;  /* 0x3f80000003077421 */ /* 0x001fc60000010000 */
[----:B------:R-:W-:Y:S01]  /*4430*/  IADD3 R9, PT, PT, R5, R9, RZ ;  /* 0x0000000905097210 */ /* 0x000fe20007ffe0ff */
[----:B-1----:R-:W-:Y:S02]  /*4440*/  FADD.FTZ R10, R8, 1 ;  /* 0x3f800000080a7421 */ /* 0x002fe40000010000 */
[----:B------:R-:W0:Y:S08]  /*4450*/  MUFU.RCP R7, R7 ;  /* 0x0000000700077308 */ /* 0x000e300000001000 */
[----:B------:R-:W1:Y:S01]  /*4460*/  MUFU.RCP R10, R10 ;  /* 0x0000000a000a7308 */ /* 0x000e620000001000 */
[----:B0-----:R-:W-:Y:S01]  /*4470*/  FMUL.FTZ R3, R14, R7 ;  /* 0x000000070e037220 */ /* 0x001fe20000410000 */
[----:B------:R-:W-:Y:S01]  /*4480*/  LEA.HI.X R7, R4, UR13, R9, 0x1, P1 ;  /* 0x0000000d04077c11 */ /* 0x000fe200088f0c09 */
[----:B-1----:R-:W-:-:S05]  /*4490*/  FMUL.FTZ R8, R15, R10 ;  /* 0x0000000a0f087220 */ /* 0x002fca0000410000 */
[----:B------:R-:W-:-:S05]  /*44a0*/  F2FP.BF16.F32.PACK_AB R3, R8, R3 ;  /* 0x000000030803723e */ /* 0x000fca00000010ff */
[----:B------:R0:W-:Y:S02]  /*44b0*/  STG.E desc[UR16][R6.64], R3 ;  /* 0x0000000306007986 */ /* 0x0001e4000c101910 */
.L_x_1936:
[----:B------:R-:W-:Y:S05]  /*44c0*/  BSYNC.RECONVERGENT B0 ;  /* 0x0000000000007941 */ /* 0x000fea0003800200 */
.L_x_1920:
[----:B------:R-:W1:Y:S01]  /*44d0*/  LDCU UR5, c[0x0][0x3f8] ;  /* 0x00007f00ff0577ac */ /* 0x000e620008000800 */
[----:B------:R-:W1:Y:S01]  /*44e0*/  LDCU UR8, c[0x0][0x3c8] ;  /* 0x00007900ff0877ac */ /* 0x000e620008000800 */
[----:B------:R-:W-:Y:S02]  /*44f0*/  UIADD3 UR7, UPT, UPT, UR20, UR7, URZ ;  /* 0x0000000714077290 */ /* 0x000fe4000fffe0ff */
[----:B------:R-:W-:Y:S02]  /*4500*/  UIADD3 UR4, UPT, UPT, UR4, 0x1, URZ ;  /* 0x0000000104047890 */ /* 0x000fe4000fffe0ff */
[----:B-1----:R-:W-:-:S04]  /*4510*/  UIMAD UR5, UR5, UR8, URZ ;  /* 0x00000008050572a4 */ /* 0x002fc8000f8e02ff */
[----:B------:R-:W-:-:S09]  /*4520*/  UISETP.GE.AND UP0, UPT, UR7, UR5, UPT ;  /* 0x000000050700728c */ /* 0x000fd2000bf06270 */
[----:B------:R-:W-:Y:S05]  /*4530*/  BRA.U !UP0, `(.L_x_1951) ;  /* 0xffffffbd086c7547 */ /* 0x000fea000b83ffff */
[----:B------:R-:W-:Y:S05]  /*4540*/  EXIT ;  /* 0x000000000000794d */ /* 0x000fea0003800000 */
.L_x_1952:
        /* <DEDUP_REMOVED lines=11> */
.L_x_3445:


//--------------------- .text._Z35group_norm_nhwc_fwd_one_pass_kernelI11Bf16IOFp32WLi512ELi40ELi640EEv26Group_norm_nhwc_fwd_params --------------------------
	.section	.text._Z35group_norm_nhwc_fwd_one_pass_kernelI11Bf16IOFp32WLi512ELi40ELi640EEv26Group_norm_nhwc_fwd_params,"ax",@progbits
	.align	128
        .global         _Z35group_norm_nhwc_fwd_one_pass_kernelI11Bf16IOFp32WLi512ELi40ELi640EEv26Group_norm_nhwc_fwd_params
        .type           _Z35group_norm_nhwc_fwd_one_pass_kernelI11Bf16IOFp32WLi512ELi40ELi640EEv26Group_norm_nhwc_fwd_params,@function
        .size           _Z35group_norm_nhwc_fwd_one_pass_kernelI11Bf16IOFp32WLi512ELi40ELi640EEv26Group_norm_nhwc_fwd_params,(.L_x_3446 - _Z35group_norm_nhwc_fwd_one_pass_kernelI11Bf16IOFp32WLi512ELi40ELi640EEv26Group_norm_nhwc_fwd_params)
        .other          _Z35group_norm_nhwc_fwd_one_pass_kernelI11Bf16IOFp32WLi512ELi40ELi640EEv26Group_norm_nhwc_fwd_params,@"STO_CUDA_ENTRY STV_DEFAULT"
_Z35group_norm_nhwc_fwd_one_pass_kernelI11Bf16IOFp32WLi512ELi40ELi640EEv26Group_norm_nhwc_fwd_params:
.text._Z35group_norm_nhwc_fwd_one_pass_kernelI11Bf16IOFp32WLi512ELi40ELi640EEv26Group_norm_nhwc_fwd_params:
[----:B------:R-:W-:Y:S01]  /*0000*/  LDC R1, c[0x0][0x37c] ;  /* 0x0000df00ff017b82 */ /* 0x000fe20000000800 */
[----:B------:R-:W0:Y:S01]  /*0010*/  S2R R63, SR_CTAID.Y ;  /* 0x00000000003f7919 */ /* 0x000e220000002600 */
[----:B------:R-:W1:Y:S01]  /*0020*/  LDCU UR4, c[0x0][0x3f8] ;  /* 0x00007f00ff0477ac */ /* 0x000e620008000800 */
[----:B------:R-:W1:Y:S02]  /*0030*/  LDCU UR5, c[0x0][0x3c8] ;  /* 0x00007900ff0577ac */ /* 0x000e640008000800 */
[----:B-1----:R-:W-:-:S06]  /*0040*/  UIMAD UR4, UR4, UR5, URZ ;  /* 0x00000005040472a4 */ /* 0x002fcc000f8e02ff */
[----:B0-----:R-:W-:-:S13]  /*0050*/  ISETP.GE.AND P0, PT, R63, UR4, PT ;  /* 0x000000043f007c0c */ /* 0x001fda000bf06270 */
[----:B------:R-:W-:Y:S05]  /*0060*/  @P0 EXIT ;  /* 0x000000000000094d */ /* 0x000fea0003800000 */
[----:B------:R-:W0:Y:S01]  /*0070*/  S2R R0, SR_TID.X ;  /* 0x0000000000007919 */ /* 0x000e220000002100 */
[----:B------:R-:W1:Y:S01]  /*0080*/  LDCU UR4, c[0x0][0x404] ;  /* 0x00008080ff0477ac */ /* 0x000e620008000800 */
[----:B------:R-:W2:Y:S01]  /*0090*/  LDC R4, c[0x0][0x374] ;  /* 0x0000dd00ff047b82 */ /* 0x000ea20000000800 */
[----:B------:R-:W-:Y:S01]  /*00a0*/  HFMA2 R50, -RZ, RZ, 0, 0 ;  /* 0x00000000ff327431 */ /* 0x000fe200000001ff */
[----:B------:R-:W3:Y:S01]  /*00b0*/  S2R R3, SR_CTAID.X ;  /* 0x0000000000037919 */ /* 0x000ee20000002500 */
[----:B------:R-:W4:Y:S01]  /*00c0*/  LDCU.64 UR6, c[0x0][0x388] ;  /* 0x00007100ff0677ac */ /* 0x000f220008000a00 */
[----:B------:R-:W-:Y:S02]  /*00d0*/  MOV R65, R63 ;  /* 0x0000003f00417202 */ /* 0x000fe40000000f00 */
[----:B----4-:R-:W-:Y:S02]  /*00e0*/  ISETP.NE.U32.AND P1, PT, RZ, UR6, PT ;  /* 0x00000006ff007c0c */ /* 0x010fe4000bf25070 */
[----:B0-----:R-:W-:-:S02]  /*00f0*/  LOP3.LUT R2, R0, 0xffff, RZ, 0xc0, !PT ;  /* 0x0000ffff00027812 */ /* 0x001fc400078ec0ff */
[----:B---3--:R-:W-:-:S03]  /*0100*/  LOP3.LUT P0, RZ, R0, R3, RZ, 0xfc, !PT ;  /* 0x0000000300ff7212 */ /* 0x008fc6000780fcff */
[----:B------:R-:W-:Y:S01]  /*0110*/  IMAD R2, R2, 0xccd, RZ ;  /* 0x00000ccd02027824 */ /* 0x000fe200078e02ff */
[----:B------:R-:W-:Y:S01]  /*0120*/  ISETP.NE.AND.EX P0, PT, RZ, UR7, !P0, P1 ;  /* 0x00000007ff007c0c */ /* 0x000fe2000c705310 */
[----:B------:R-:W0:Y:S03]  /*0130*/  LDCU.64 UR6, c[0x0][0x358] ;  /* 0x00006b00ff0677ac */ /* 0x000e260008000a00 */
[----:B------:R-:W-:Y:S02]  /*0140*/  SHF.R.U32.HI R68, RZ, 0x10, R2 ;  /* 0x00000010ff447819 */ /* 0x000fe40000011602 */
[----:B------:R-:W3:Y:S02]  /*0150*/  S2R R2, SR_LANEID ;  /* 0x0000000000027919 */ /* 0x000ee40000000000 */
[----:B------:R-:W-:Y:S01]  /*0160*/  PRMT R5, R68, 0x9910, RZ ;  /* 0x0000991044057816 */ /* 0x000fe200000000ff */
[----:B-1----:R-:W-:-:S04]  /*0170*/  IMAD R54, R3, UR4, R68 ;  /* 0x0000000403367c24 */ /* 0x002fc8000f8e0244 */
[----:B------:R-:W-:Y:S01]  /*0180*/  IMAD R5, R5, 0x14, RZ ;  /* 0x0000001405057824 */ /* 0x000fe200078e02ff */
[C---:B------:R-:W-:Y:S02]  /*0190*/  IADD3 R66, PT, PT, R54.reuse, 0x60, RZ ;  /* 0x0000006036427810 */ /* 0x040fe40007ffe0ff */
[C---:B------:R-:W-:Y:S02]  /*01a0*/  IADD3 R64, PT, PT, R54.reuse, 0xe0, RZ ;  /* 0x000000e036407810 */ /* 0x040fe40007ffe0ff */
[----:B------:R-:W-:Y:S02]  /*01b0*/  IADD3 R13, PT, PT, RZ, -R5, RZ ;  /* 0x80000005ff0d7210 */ /* 0x000fe40007ffe0ff */
[C---:B------:R-:W-:Y:S02]  /*01c0*/  IADD3 R62, PT, PT, R54.reuse, 0x100, RZ ;  /* 0x00000100363e7810 */ /* 0x040fe40007ffe0ff */
[----:B------:R-:W-:Y:S02]  /*01d0*/  PRMT R13, R13, 0x7710, RZ ;  /* 0x000077100d0d7816 */ /* 0x000fe400000000ff */
[----:B------:R-:W-:-:S02]  /*01e0*/  IADD3 R60, PT, PT, R54, 0x120, RZ ;  /* 0x00000120363c7810 */ /* 0x000fc40007ffe0ff */
[C---:B------:R-:W-:Y:S02]  /*01f0*/  IADD3 R58, PT, PT, R54.reuse, 0x160, RZ ;  /* 0x00000160363a7810 */ /* 0x040fe40007ffe0ff */
[C---:B------:R-:W-:Y:S02]  /*0200*/  IADD3 R56, PT, PT, R54.reuse, 0x180, RZ ;  /* 0x0000018036387810 */ /* 0x040fe40007ffe0ff */
[----:B------:R-:W-:Y:S02]  /*0210*/  IADD3 R54, PT, PT, R54, 0x1c0, RZ ;  /* 0x000001c036367810 */ /* 0x000fe40007ffe0ff */
[----:B------:R-:W-:Y:S02]  /*0220*/  IADD3 R52, PT, PT, R13, R0, RZ ;  /* 0x000000000d347210 */ /* 0x000fe40007ffe0ff */
[----:B------:R-:W-:Y:S02]  /*0230*/  SHF.R.S32.HI R5, RZ, 0x1f, R66 ;  /* 0x0000001fff057819 */ /* 0x000fe40000011442 */
[----:B------:R-:W-:-:S02]  /*0240*/  SHF.R.S32.HI R7, RZ, 0x1f, R64 ;  /* 0x0000001fff077819 */ /* 0x000fc40000011440 */
[----:B------:R-:W-:Y:S02]  /*0250*/  SHF.R.S32.HI R9, RZ, 0x1f, R62 ;  /* 0x0000001fff097819 */ /* 0x000fe4000001143e */
[----:B------:R-:W-:Y:S02]  /*0260*/  SHF.R.S32.HI R11, RZ, 0x1f, R60 ;  /* 0x0000001fff0b7819 */ /* 0x000fe4000001143c */
[----:B------:R-:W-:Y:S02]  /*0270*/  SHF.R.S32.HI R13, RZ, 0x1f, R58 ;  /* 0x0000001fff0d7819 */ /* 0x000fe4000001143a */
[----:B------:R-:W-:Y:S02]  /*0280*/  SHF.R.S32.HI R15, RZ, 0x1f, R56 ;  /* 0x0000001fff0f7819 */ /* 0x000fe40000011438 */
[----:B------:R-:W-:Y:S02]  /*0290*/  SHF.R.S32.HI R17, RZ, 0x1f, R54 ;  /* 0x0000001fff117819 */ /* 0x000fe40000011436 */
[----:B0-23--:R-:W-:-:S07]  /*02a0*/  SHF.L.U32 R52, R52, 0x1, RZ ;  /* 0x0000000134347819 */ /* 0x00dfce00000006ff */
.L_x_2028:
[----:B0-----:R-:W0:Y:S01]  /*02b0*/  LDC R10, c[0x0][0x3f8] ;  /* 0x0000fe00ff0a7b82 */ /* 0x001e220000000800 */
[----:B------:R-:W1:Y:S01]  /*02c0*/  LDCU UR8, c[0x0][0x404] ;  /* 0x00008080ff0877ac */ /* 0x000e620008000800 */
[----:B------:R-:W-:Y:S01]  /*02d0*/  LOP3.LUT R70, R52, 0xffff, RZ, 0xc0, !PT ;  /* 0x0000ffff34467812 */ /* 0x000fe200078ec0ff */
[----:B--2---:R-:W2:Y:S01]  /*02e0*/  LDCU.64 UR4, c[0x0][0x3e8] ;  /* 0x00007d00ff0477ac */ /* 0x004ea20008000a00 */
[----:B-1----:R-:W-:Y:S01]  /*02f0*/  IMAD R25, R3, UR8, R68 ;  /* 0x0000000803197c24 */ /* 0x002fe2000f8e0244 */
[----:B------:R-:W1:Y:S01]  /*0300*/  LDCU.64 UR8, c[0x0][0x3f0] ;  /* 0x00007e00ff0877ac */ /* 0x000e620008000a00 */
[----:B0---4-:R-:W-:-:S03]  /*0310*/  IABS R21, R10 ;  /* 0x0000000a00157213 */ /* 0x011fc60000000000 */
[----:B-----5:R-:W-:Y:S01]  /*0320*/  SHF.R.S32.HI R29, RZ, 0x1f, R25 ;  /* 0x0000001fff1d7819 */ /* 0x020fe20000011419 */
[----:B------:R-:W0:Y:S01]  /*0330*/  I2F.RP R6, R21 ;  /* 0x0000001500067306 */ /* 0x000e220000209400 */
[----:B------:R-:W-:Y:S02]  /*0340*/  ISETP.NE.AND P2, PT, R10, RZ, PT ;  /* 0x000000ff0a00720c */ /* 0x000fe40003f45270 */
[C---:B---3--:R-:W-:Y:S02]  /*0350*/  IADD3 R35, PT, PT, R25.reuse, 0x20, RZ ;  /* 0x0000002019237810 */ /* 0x048fe40007ffe0ff */
[----:B------:R-:W-:Y:S02]  /*0360*/  IADD3 R37, PT, PT, R25, 0x40, RZ ;  /* 0x0000004019257810 */ /* 0x000fe40007ffe0ff */
[----:B------:R-:W-:Y:S02]  /*0370*/  SHF.R.S32.HI R31, RZ, 0x1f, R35 ;  /* 0x0000001fff1f7819 */ /* 0x000fe40000011423 */
[----:B--2---:R-:W-:-:S02]  /*0380*/  ISETP.GE.U32.AND P6, PT, R37, UR4, PT ;  /* 0x0000000425007c0c */ /* 0x004fc4000bfc6070 */
[----:B------:R-:W-:Y:S02]  /*0390*/  SHF.R.S32.HI R39, RZ, 0x1f, R37 ;  /* 0x0000001fff277819 */ /* 0x000fe40000011425 */
[----:B------:R-:W-:Y:S01]  /*03a0*/  IADD3 R16, PT, PT, R25, 0xa0, RZ ;  /* 0x000000a019107810 */ /* 0x000fe20007ffe0ff */
[----:B0-----:R-:W0:Y:S01]  /*03b0*/  MUFU.RCP R6, R6 ;  /* 0x0000000600067308 */ /* 0x001e220000001000 */
[----:B------:R-:W-:Y:S02]  /*03c0*/  ISETP.GE.AND.EX P6, PT, R39, UR5, PT, P6 ;  /* 0x0000000527007c0c */ /* 0x000fe4000bfc6360 */
[----:B------:R-:W-:Y:S02]  /*03d0*/  IADD3 R12, PT, PT, R25, 0xc0, RZ ;  /* 0x000000c0190c7810 */ /* 0x000fe40007ffe0ff */
[----:B0-----:R-:W-:-:S04]  /*03e0*/  IADD3 R18, PT, PT, R6, 0xffffffe, RZ ;  /* 0x0ffffffe06127810 */ /* 0x001fc80007ffe0ff */
[----:B------:R0:W2:Y:S02]  /*03f0*/  F2I.FTZ.U32.TRUNC.NTZ R19, R18 ;  /* 0x0000001200137305 */ /* 0x0000a4000021f000 */
[----:B0-----:R-:W-:Y:S02]  /*0400*/  MOV R18, RZ ;  /* 0x000000ff00127202 */ /* 0x001fe40000000f00 */
[----:B--2---:R-:W-:-:S05]  /*0410*/  IADD3 R8, PT, PT, RZ, -R19, RZ ;  /* 0x80000013ff087210 */ /* 0x004fca0007ffe0ff */
[----:B------:R-:W-:Y:S01]  /*0420*/  IMAD R23, R8, R21, RZ ;  /* 0x0000001508177224 */ /* 0x000fe200078e02ff */
[----:B------:R-:W-:-:S03]  /*0430*/  IABS R8, R65 ;  /* 0x0000004100087213 */ /* 0x000fc60000000000 */
[----:B------:R-:W-:-:S06]  /*0440*/  IMAD.HI.U32 R19, R19, R23, R18 ;  /* 0x0000001713137227 */ /* 0x000fcc00078e0012 */
[----:B------:R-:W-:-:S05]  /*0450*/  IMAD.HI.U32 R19, R19, R8, RZ ;  /* 0x0000000813137227 */ /* 0x000fca00078e00ff */
[----:B------:R-:W-:-:S05]  /*0460*/  IADD3 R6, PT, PT, -R19, RZ, RZ ;  /* 0x000000ff13067210 */ /* 0x000fca0007ffe1ff */
[----:B------:R-:W-:-:S05]  /*0470*/  IMAD R6, R21, R6, R8 ;  /* 0x0000000615067224 */ /* 0x000fca00078e0208 */
[----:B------:R-:W-:-:S13]  /*0480*/  ISETP.GT.U32.AND P1, PT, R21, R6, PT ;  /* 0x000000061500720c */ /* 0x000fda0003f24070 */
[-C--:B------:R-:W-:Y:S02]  /*0490*/  @!P1 IADD3 R6, PT, PT, R6, -R21.reuse, RZ ;  /* 0x8000001506069210 */ /* 0x080fe40007ffe0ff */
[----:B------:R-:W-:Y:S02]  /*04a0*/  @!P1 IADD3 R19, PT, PT, R19, 0x1, RZ ;  /* 0x0000000113139810 */ /* 0x000fe40007ffe0ff */
[----:B------:R-:W-:Y:S02]  /*04b0*/  ISETP.GE.U32.AND P4, PT, R6, R21, PT ;  /* 0x000000150600720c */ /* 0x000fe40003f86070 */
[----:B------:R-:W-:Y:S02]  /*04c0*/  LOP3.LUT R6, R65, R10, RZ, 0x3c, !PT ;  /* 0x0000000a41067212 */ /* 0x000fe400078e3cff */
[----:B------:R-:W-:Y:S02]  /*04d0*/  ISETP.GE.U32.AND P1, PT, R25, UR4, PT ;  /* 0x0000000419007c0c */ /* 0x000fe4000bf26070 */
[----:B------:R-:W-:-:S02]  /*04e0*/  ISETP.GE.AND P3, PT, R6, RZ, PT ;  /* 0x000000ff0600720c */ /* 0x000fc40003f66270 */
[----:B------:R-:W-:-:S05]  /*04f0*/  ISETP.GE.AND.EX P1, PT, R29, UR5, PT, P1 ;  /* 0x000000051d007c0c */ /* 0x000fca000bf26310 */
[----:B------:R-:W-:Y:S02]  /*0500*/  @P4 IADD3 R19, PT, PT, R19, 0x1, RZ ;  /* 0x0000000113134810 */ /* 0x000fe40007ffe0ff */
[----:B------:R-:W-:Y:S02]  /*0510*/  ISETP.GE.U32.AND P4, PT, R35, UR4, PT ;  /* 0x0000000423007c0c */ /* 0x000fe4000bf86070 */
[----:B------:R-:W-:Y:S02]  /*0520*/  MOV R21, R19 ;  /* 0x0000001300157202 */ /* 0x000fe40000000f00 */
[----:B------:R-:W-:Y:S02]  /*0530*/  ISETP.GE.AND.EX P4, PT, R31, UR5, PT, P4 ;  /* 0x000000051f007c0c */ /* 0x000fe4000bf86340 */
[----:B------:R-:W-:Y:S01]  /*0540*/  @!P3 IADD3 R21, PT, PT, -R21, RZ, RZ ;  /* 0x000000ff1515b210 */ /* 0x000fe20007ffe1ff */
[----:B------:R-:W0:Y:S01]  /*0550*/  @!P1 LDC.64 R22, c[0x0][0x3e0] ;  /* 0x0000f800ff169b82 */ /* 0x000e220000000a00 */
[----:B------:R-:W-:-:S04]  /*0560*/  @!P2 LOP3.LUT R21, RZ, R10, RZ, 0x33, !PT ;  /* 0x0000000aff15a212 */ /* 0x000fc800078e33ff */
[----:B------:R-:W-:-:S03]  /*0570*/  IADD3 R6, PT, PT, -R21, RZ, RZ ;  /* 0x000000ff15067210 */ /* 0x000fc60007ffe1ff */
[----:B------:R-:W2:Y:S02]  /*0580*/  @!P1 LDC.64 R26, c[0x0][0x390] ;  /* 0x0000e400ff1a9b82 */ /* 0x000ea40000000a00 */
[----:B------:R-:W-:Y:S01]  /*0590*/  IMAD R67, R10, R6, R65 ;  /* 0x000000060a437224 */ /* 0x000fe200078e0241 */
[----:B------:R-:W-:Y:S02]  /*05a0*/  SHF.R.S32.HI R6, RZ, 0x1f, R21 ;  /* 0x0000001fff067819 */ /* 0x000fe40000011415 */
[----:B------:R-:W-:Y:S01]  /*05b0*/  IADD3 R10, PT, PT, R25, 0x80, RZ ;  /* 0x00000080190a7810 */ /* 0x000fe20007ffe0ff */
[----:B------:R-:W-:Y:S02]  /*05c0*/  IMAD R67, R67, 0x28, RZ ;  /* 0x0000002843437824 */ /* 0x000fe400078e02ff */
[----:B------:R-:W3:Y:S01]  /*05d0*/  @!P4 LDC.64 R18, c[0x0][0x3e0] ;  /* 0x0000f800ff12cb82 */ /* 0x000ee20000000a00 */
[----:B-1----:R-:W-:Y:S01]  /*05e0*/  IMAD R6, R6, UR8, RZ ;  /* 0x0000000806067c24 */ /* 0x002fe2000f8e02ff */
[----:B------:R-:W-:-:S02]  /*05f0*/  ISETP.GE.U32.AND P3, PT, R10, UR4, PT ;  /* 0x000000040a007c0c */ /* 0x000fc4000bf66070 */
[----:B------:R-:W-:Y:S01]  /*0600*/  IADD3 R70, P2, PT, R67, R70, RZ ;  /* 0x0000004643467210 */ /* 0x000fe20007f5e0ff */
[----:B------:R-:W-:Y:S01]  /*0610*/  IMAD R73, R21, UR9, R6 ;  /* 0x0000000915497c24 */ /* 0x000fe2000f8e0206 */
[----:B------:R-:W-:Y:S02]  /*0620*/  SHF.R.S32.HI R41, RZ, 0x1f, R10 ;  /* 0x0000001fff297819 */ /* 0x000fe4000001140a */
[----:B------:R-:W-:Y:S01]  /*0630*/  LEA.HI.X.SX32 R71, R67, RZ, 0x1, P2 ;  /* 0x000000ff43477211 */ /* 0x000fe200010f0eff */
[----:B0-----:R-:W-:Y:S01]  /*0640*/  @!P1 IMAD R6, R29, R22, RZ ;  /* 0x000000161d069224 */ /* 0x001fe200078e02ff */
[----:B------:R-:W-:Y:S01]  /*0650*/  ISETP.GE.AND.EX P3, PT, R41, UR5, PT, P3 ;  /* 0x0000000529007c0c */ /* 0x000fe2000bf66330 */
[----:B------:R-:W0:Y:S01]  /*0660*/  @!P4 LDC.64 R28, c[0x0][0x390] ;  /* 0x0000e400ff1ccb82 */ /* 0x000e220000000a00 */
[----:B------:R-:W-:Y:S01]  /*0670*/  ISETP.GE.U32.AND P2, PT, R16, UR4, PT ;  /* 0x0000000410007c0c */ /* 0x000fe2000bf46070 */
[----:B------:R-:W-:-:S04]  /*0680*/  IMAD.WIDE.U32 R70, R21, UR8, R70 ;  /* 0x0000000815467c25 */ /* 0x000fc8000f8e0046 */
[----:B------:R-:W-:Y:S01]  /*0690*/  @!P1 IMAD R43, R25, R23, R6 ;  /* 0x00000017192b9224 */ /* 0x000fe200078e0206 */
[----:B------:R-:W-:Y:S01]  /*06a0*/  IADD3 R73, PT, PT, R71, R73, RZ ;  /* 0x0000004947497210 */ /* 0x000fe20007ffe0ff */
[----:B------:R-:W1:Y:S01]  /*06b0*/  @!P6 LDC.64 R20, c[0x0][0x3e0] ;  /* 0x0000f800ff14eb82 */ /* 0x000e620000000a00 */
[-C--:B------:R-:W-:Y:S02]  /*06c0*/  @!P1 MOV R72, R70.reuse ;  /* 0x0000004600489202 */ /* 0x080fe40000000f00 */
[----:B------:R-:W-:Y:S01]  /*06d0*/  @!P4 MOV R30, R70 ;  /* 0x00000046001ec202 */ /* 0x000fe20000000f00 */
[----:B---3--:R-:W-:Y:S01]  /*06e0*/  @!P4 IMAD R8, R31, R18, RZ ;  /* 0x000000121f08c224 */ /* 0x008fe200078e02ff */
[----:B------:R-:W-:Y:S01]  /*06f0*/  @!P4 MOV R31, R73 ;  /* 0x00000049001fc202 */ /* 0x000fe20000000f00 */
[----:B------:R-:W-:Y:S02]  /*0700*/  @!P1 IMAD.WIDE.U32 R32, R25, R22, R72 ;  /* 0x0000001619209225 */ /* 0x000fe400078e0048 */
[----:B------:R-:W3:Y:S02]  /*0710*/  @!P6 LDC.64 R22, c[0x0][0x390] ;  /* 0x0000e400ff16eb82 */ /* 0x000ee40000000a00 */
[----:B------:R-:W-:Y:S01]  /*0720*/  @!P4 IMAD R45, R35, R19, R8 ;  /* 0x00000013232dc224 */ /* 0x000fe200078e0208 */
[----:B------:R-:W-:Y:S01]  /*0730*/  @!P1 IADD3 R6, PT, PT, R33, R43, RZ ;  /* 0x0000002b21069210 */ /* 0x000fe20007ffe0ff */
[----:B------:R-:W-:Y:S01]  /*0740*/  @!P4 IMAD.WIDE.U32 R30, R35, R18, R30 ;  /* 0x00000012231ec225 */ /* 0x000fe200078e001e */
[----:B------:R-:W-:-:S02]  /*0750*/  SHF.R.S32.HI R43, RZ, 0x1f, R16 ;  /* 0x0000001fff2b7819 */ /* 0x000fc40000011410 */
[C---:B--2---:R-:W-:Y:S01]  /*0760*/  @!P1 LEA R34, P5, R32.reuse, R26, 0x1 ;  /* 0x0000001a20229211 */ /* 0x044fe200078a08ff */
[----:B------:R-:W2:Y:S01]  /*0770*/  @!P3 LDC.64 R18, c[0x0][0x3e0] ;  /* 0x0000f800ff12bb82 */ /* 0x000ea20000000a00 */
[----:B------:R-:W-:Y:S02]  /*0780*/  ISETP.GE.AND.EX P2, PT, R43, UR5, PT, P2 ;  /* 0x000000052b007c0c */ /* 0x000fe4000bf46320 */
[----:B------:R-:W-:Y:S02]  /*0790*/  @!P1 LEA.HI.X R35, R32, R27, R6, 0x1, P5 ;  /* 0x0000001b20239211 */ /* 0x000fe400028f0c06 */
[----:B------:R-:W-:Y:S02]  /*07a0*/  @!P4 IADD3 R8, PT, PT, R31, R45, RZ ;  /* 0x0000002d1f08c210 */ /* 0x000fe40007ffe0ff */
[----:B0-----:R-:W-:Y:S01]  /*07b0*/  @!P4 LEA R26, P5, R30, R28, 0x1 ;  /* 0x0000001c1e1ac211 */ /* 0x001fe200078a08ff */
[----:B-1----:R-:W-:Y:S01]  /*07c0*/  @!P6 IMAD R14, R39, R20, RZ ;  /* 0x00000014270ee224 */ /* 0x002fe200078e02ff */
[----:B------:R-:W-:-:S02]  /*07d0*/  @!P6 MOV R32, R70 ;  /* 0x000000460020e202 */ /* 0x000fc40000000f00 */
[----:B------:R-:W-:Y:S02]  /*07e0*/  @!P6 MOV R33, R73 ;  /* 0x000000490021e202 */ /* 0x000fe40000000f00 */
[----:B------:R-:W-:Y:S02]  /*07f0*/  @!P4 LEA.HI.X R27, R30, R29, R8, 0x1, P5 ;  /* 0x0000001d1e1bc211 */ /* 0x000fe400028f0c08 */
[----:B------:R-:W-:Y:S02]  /*0800*/  ISETP.GE.U32.AND P5, PT, R12, UR4, PT ;  /* 0x000000040c007c0c */ /* 0x000fe4000bfa6070 */
[----:B------:R-:W-:Y:S02]  /*0810*/  SHF.R.S32.HI R39, RZ, 0x1f, R12 ;  /* 0x0000001fff277819 */ /* 0x000fe4000001140c */
[----:B------:R-:W-:Y:S01]  /*0820*/  MOV R6, RZ ;  /* 0x000000ff00067202 */ /* 0x000fe20000000f00 */
[----:B------:R-:W-:Y:S01]  /*0830*/  @!P6 IMAD R31, R37, R21, R14 ;  /* 0x00000015251fe224 */ /* 0x000fe200078e020e */
[----:B------:R-:W-:Y:S01]  /*0840*/  ISETP.GE.AND.EX P5, PT, R39, UR5, PT, P5 ;  /* 0x0000000527007c0c */ /* 0x000fe2000bfa6350 */
[----:B------:R-:W-:Y:S01]  /*0850*/  @!P6 IMAD.WIDE.U32 R32, R37, R20, R32 ;  /* 0x000000142520e225 */ /* 0x000fe200078e0020 */
[----:B------:R-:W0:Y:S02]  /*0860*/  @!P3 LDC.64 R28, c[0x0][0x390] ;  /* 0x0000e400ff1cbb82 */ /* 0x000e240000000a00 */
[----:B------:R-:W4:Y:S01]  /*0870*/  @!P1 LDG.E R6, desc[UR6][R34.64] ;  /* 0x0000000622069981 */ /* 0x000f22000c1e1900 */
[----:B------:R-:W-:Y:S01]  /*0880*/  MOV R8, RZ ;  /* 0x000000ff00087202 */ /* 0x000fe20000000f00 */
[----:B--2---:R-:W-:Y:S01]  /*0890*/  @!P3 IMAD R41, R41, R18, RZ ;  /* 0x000000122929b224 */ /* 0x004fe200078e02ff */
[----:B------:R-:W-:-:S02]  /*08a0*/  @!P6 IADD3 R14, PT, PT, R33, R31, RZ ;  /* 0x0000001f210ee210 */ /* 0x000fc40007ffe0ff */
[C---:B---3--:R-:W-:Y:S01]  /*08b0*/  @!P6 LEA R30, P1, R32.reuse, R22, 0x1 ;  /* 0x00000016201ee211 */ /* 0x048fe200078208ff */
[----:B------:R-:W1:Y:S01]  /*08c0*/  @!P2 LDC.64 R20, c[0x0][0x3e0] ;  /* 0x0000f800ff14ab82 */ /* 0x000e620000000a00 */
[----:B------:R-:W-:Y:S01]  /*08d0*/  @!P3 MOV R22, R70 ;  /* 0x000000460016b202 */ /* 0x000fe20000000f00 */
[----:B------:R2:W3:Y:S01]  /*08e0*/  @!P4 LDG.E R8, desc[UR6][R26.64] ;  /* 0x000000061a08c981 */ /* 0x0004e2000c1e1900 */
[----:B------:R-:W-:Y:S01]  /*08f0*/  @!P6 LEA.HI.X R31, R32, R23, R14, 0x1, P1 ;  /* 0x00000017201fe211 */ /* 0x000fe200008f0c0e */
[C---:B------:R-:W-:Y:S01]  /*0900*/  @!P3 IMAD R33, R10.reuse, R19, R41 ;  /* 0x000000130a21b224 */ /* 0x040fe200078e0229 */
[----:B------:R-:W-:Y:S02]  /*0910*/  @!P3 MOV R23, R73 ;  /* 0x000000490017b202 */ /* 0x000fe40000000f00 */
[C---:B------:R-:W-:Y:S02]  /*0920*/  IADD3 R24, PT, PT, R25.reuse, 0x140, RZ ;  /* 0x0000014019187810 */ /* 0x040fe40007ffe0ff */
[----:B------:R-:W-:Y:S01]  /*0930*/  IADD3 R14, PT, PT, R25, 0x1a0, RZ ;  /* 0x000001a0190e7810 */ /* 0x000fe20007ffe0ff */
[----:B------:R-:W-:Y:S01]  /*0940*/  @!P3 IMAD.WIDE.U32 R18, R10, R18, R22 ;  /* 0x000000120a12b225 */ /* 0x000fe200078e0016 */
[----:B------:R-:W-:Y:S01]  /*0950*/  ISETP.GE.U32.AND P1, PT, R24, UR4, PT ;  /* 0x0000000418007c0c */ /* 0x000fe2000bf26070 */
[----:B--2---:R-:W2:Y:S01]  /*0960*/  @!P5 LDC.64 R26, c[0x0][0x3e0] ;  /* 0x0000f800ff1adb82 */ /* 0x004ea20000000a00 */
[----:B------:R-:W-:-:S02]  /*0970*/  SHF.R.S32.HI R37, RZ, 0x1f, R24 ;  /* 0x0000001fff257819 */ /* 0x000fc40000011418 */
[----:B------:R-:W-:Y:S02]  /*0980*/  ISETP.GE.U32.AND P4, PT, R14, UR4, PT ;  /* 0x000000040e007c0c */ /* 0x000fe4000bf86070 */
[----:B------:R-:W-:Y:S02]  /*0990*/  SHF.R.S32.HI R41, RZ, 0x1f, R14 ;  /* 0x0000001fff297819 */ /* 0x000fe4000001140e */
[----:B------:R-:W-:Y:S01]  /*09a0*/  MOV R10, RZ ;  /* 0x000000ff000a7202 */ /* 0x000fe20000000f00 */
[----:B------:R-:W5:Y:S01]  /*09b0*/  @!P2 LDC.64 R22, c[0x0][0x390] ;  /* 0x0000e400ff16ab82 */ /* 0x000f620000000a00 */
[----:B------:R-:W-:Y:S02]  /*09c0*/  ISETP.GE.AND.EX P1, PT, R37, UR5, PT, P1 ;  /* 0x0000000525007c0c */ /* 0x000fe4000bf26310 */
[----:B------:R-:W-:Y:S01]  /*09d0*/  ISETP.GE.AND.EX P4, PT, R41, UR5, PT, P4 ;  /* 0x0000000529007c0c */ /* 0x000fe2000bf86340 */
[----:B-1----:R-:W-:Y:S01]  /*09e0*/  @!P2 IMAD R43, R43, R20, RZ ;  /* 0x000000142b2ba224 */ /* 0x002fe200078e02ff */
[----:B------:R-:W-:Y:S01]  /*09f0*/  @!P2 MOV R34, R70 ;  /* 0x000000460022a202 */ /* 0x000fe20000000f00 */
[----:B------:R1:W3:Y:S01]  /*0a00*/  @!P6 LDG.E R10, desc[UR6][R30.64] ;  /* 0x000000061e0ae981 */ /* 0x0002e2000c1e1900 */
[----:B------:R-:W-:-:S02]  /*0a10*/  @!P2 MOV R35, R73 ;  /* 0x000000490023a202 */ /* 0x000fc40000000f00 */
[----:B------:R-:W-:Y:S01]  /*0a20*/  @!P3 IADD3 R19, PT, PT, R19, R33, RZ ;  /* 0x000000211313b210 */ /* 0x000fe20007ffe0ff */
[----:B------:R-:W-:Y:S01]  /*0a30*/  @!P2 IMAD R33, R16, R21, R43 ;  /* 0x000000151021a224 */ /* 0x000fe200078e022b */
[----:B0-----:R-:W-:Y:S01]  /*0a40*/  @!P3 LEA R28, P6, R18, R28, 0x1 ;  /* 0x0000001c121cb211 */ /* 0x001fe200078c08ff */
[----:B------:R-:W-:Y:S01]  /*0a50*/  @!P2 IMAD.WIDE.U32 R34, R16, R20, R34 ;  /* 0x000000141022a225 */ /* 0x000fe200078e0022 */
[----:B------:R-:W-:Y:S01]  /*0a60*/  MOV R16, RZ ;  /* 0x000000ff00107202 */ /* 0x000fe20000000f00 */
[----:B------:R-:W0:Y:S01]  /*0a70*/  @!P1 LDC.64 R20, c[0x0][0x3e0] ;  /* 0x0000f800ff149b82 */ /* 0x000e220000000a00 */
[----:B------:R-:W-:-:S07]  /*0a80*/  @!P3 LEA.HI.X R29, R18, R29, R19, 0x1, P6 ;  /* 0x0000001d121db211 */ /* 0x000fce00030f0c13 */
[----:B-1----:R-:W1:Y:S01]  /*0a90*/  @!P5 LDC.64 R30, c[0x0][0x390] ;  /* 0x0000e400ff1edb82 */ /* 0x002e620000000a00 */
[----:B--2---:R-:W-:Y:S01]  /*0aa0*/  @!P5 IMAD R39, R39, R26, RZ ;  /* 0x0000001a2727d224 */ /* 0x004fe200078e02ff */
[----:B------:R2:W3:Y:S01]  /*0ab0*/  @!P3 LDG.E R16, desc[UR6][R28.64] ;  /* 0x000000061c10b981 */ /* 0x0004e2000c1e1900 */
[----:B------:R-:W-:Y:S02]  /*0ac0*/  @!P2 IADD3 R33, PT, PT, R35, R33, RZ ;  /* 0x000000212321a210 */ /* 0x000fe40007ffe0ff */
[----:B-----5:R-:W-:Y:S01]  /*0ad0*/  @!P2 LEA R32, P3, R34, R22, 0x1 ;  /* 0x000000162220a211 */ /* 0x020fe200078608ff */
[----:B------:R-:W-:Y:S01]  /*0ae0*/  @!P5 IMAD R43, R12, R27, R39 ;  /* 0x0000001b0c2bd224 */ /* 0x000fe200078e0227 */
[----:B------:R-:W-:Y:S01]  /*0af0*/  ISETP.GE.U32.AND P6, PT, R64, UR4, PT ;  /* 0x0000000440007c0c */ /* 0x000fe2000bfc6070 */
[----:B------:R-:W5:Y:S01]  /*0b00*/  @!P4 LDC.64 R18, c[0x0][0x3e0] ;  /* 0x0000f800ff12cb82 */ /* 0x000f620000000a00 */
[----:B------:R-:W-:Y:S02]  /*0b10*/  @!P5 MOV R38, R70 ;  /* 0x000000460026d202 */ /* 0x000fe40000000f00 */
[----:B------:R-:W-:-:S02]  /*0b20*/  @!P5 MOV R39, R73 ;  /* 0x000000490027d202 */ /* 0x000fc40000000f00 */
[----:B------:R-:W-:Y:S02]  /*0b30*/  @!P2 LEA.HI.X R33, R34, R23, R33, 0x1, P3 ;  /* 0x000000172221a211 */ /* 0x000fe400018f0c21 */
[----:B------:R-:W-:Y:S02]  /*0b40*/  CS2R R34, SRZ ;  /* 0x0000000000227805 */ /* 0x000fe4000001ff00 */
[----:B------:R-:W-:Y:S01]  /*0b50*/  ISETP.GE.U32.AND P3, PT, R66, UR4, PT ;  /* 0x0000000442007c0c */ /* 0x000fe2000bf66070 */
[----:B------:R-:W2:Y:S01]  /*0b60*/  @!P1 LDC.64 R22, c[0x0][0x390] ;  /* 0x0000e400ff169b82 */ /* 0x000ea20000000a00 */
[----:B------:R-:W-:Y:S01]  /*0b70*/  ISETP.GE.AND.EX P6, PT, R7, UR5, PT, P6 ;  /* 0x0000000507007c0c */ /* 0x000fe2000bfc6360 */
[----:B------:R-:W-:Y:S01]  /*0b80*/  @!P5 IMAD.WIDE.U32 R38, R12, R26, R38 ;  /* 0x0000001a0c26d225 */ /* 0x000fe200078e0026 */
[----:B------:R-:W-:Y:S01]  /*0b90*/  ISETP.GE.AND.EX P3, PT, R5, UR5, PT, P3 ;  /* 0x0000000505007c0c */ /* 0x000fe2000bf66330 */
[----:B------:R2:W3:Y:S01]  /*0ba0*/  @!P2 LDG.E R35, desc[UR6][R32.64] ;  /* 0x000000062023a981 */ /* 0x0004e2000c1e1900 */
[----:B------:R-:W-:-:S02]  /*0bb0*/  @!P1 MOV R40, R70 ;  /* 0x0000004600289202 */ /* 0x000fc40000000f00 */
[----:B------:R-:W-:Y:S01]  /*0bc0*/  @!P5 IADD3 R12, PT, PT, R39, R43, RZ ;  /* 0x0000002b270cd210 */ /* 0x000fe20007ffe0ff */
[----:B------:R-:W2:Y:S01]  /*0bd0*/  @!P4 LDC.64 R26, c[0x0][0x390] ;  /* 0x0000e400ff1acb82 */ /* 0x000ea20000000a00 */
[----:B-1----:R-:W-:Y:S01]  /*0be0*/  @!P5 LEA R36, P2, R38, R30, 0x1 ;  /* 0x0000001e2624d211 */ /* 0x002fe200078408ff */
[----:B0-----:R-:W-:-:S03]  /*0bf0*/  @!P1 IMAD R30, R37, R20, RZ ;  /* 0x00000014251e9224 */ /* 0x001fc600078e02ff */
[----:B------:R-:W-:Y:S01]  /*0c00*/  @!P5 LEA.HI.X R37, R38, R31, R12, 0x1, P2 ;  /* 0x0000001f2625d211 */ /* 0x000fe200010f0c0c */
[C---:B------:R-:W-:Y:S02]  /*0c10*/  @!P1 IMAD R39, R24.reuse, R21, R30 ;  /* 0x0000001518279224 */ /* 0x040fe400078e021e */
[----:B-----5:R-:W-:Y:S01]  /*0c20*/  @!P4 IMAD R12, R41, R18, RZ ;  /* 0x00000012290cc224 */ /* 0x020fe200078e02ff */
[----:B------:R-:W-:Y:S01]  /*0c30*/  @!P1 MOV R41, R73 ;  /* 0x0000004900299202 */ /* 0x000fe20000000f00 */
[----:B--2---:R-:W0:Y:S01]  /*0c40*/  @!P6 LDC.64 R28, c[0x0][0x3e0] ;  /* 0x0000f800ff1ceb82 */ /* 0x004e220000000a00 */
[----:B------:R-:W-:Y:S01]  /*0c50*/  @!P4 MOV R38, R70 ;  /* 0x000000460026c202 */ /* 0x000fe20000000f00 */
[----:B------:R1:W2:Y:S01]  /*0c60*/  @!P5 LDG.E R34, desc[UR6][R36.64] ;  /* 0x000000062422d981 */ /* 0x0002a2000c1e1900 */
[----:B------:R-:W-:-:S05]  /*0c70*/  @!P1 IMAD.WIDE.U32 R40, R24, R20, R40 ;  /* 0x0000001418289225 */ /* 0x000fca00078e0028 */
[----:B------:R-:W5:Y:S01]  /*0c80*/  @!P3 LDC.64 R30, c[0x0][0x3e0] ;  /* 0x0000f800ff1ebb82 */ /* 0x000f620000000a00 */
[----:B------:R-:W-:Y:S01]  /*0c90*/  @!P4 IMAD R19, R14, R19, R12 ;  /* 0x000000130e13c224 */ /* 0x000fe200078e020c */
[----:B------:R-:W-:Y:S02]  /*0ca0*/  @!P1 IADD3 R12, PT, PT, R41, R39, RZ ;  /* 0x00000027290c9210 */ /* 0x000fe40007ffe0ff */
[----:B------:R-:W-:-:S04]  /*0cb0*/  @!P1 LEA R32, P2, R40, R22, 0x1 ;  /* 0x0000001628209211 */ /* 0x000fc800078408ff */
[----:B------:R-:W5:Y:S01]  /*0cc0*/  @!P6 LDC.64 R20, c[0x0][0x390] ;  /* 0x0000e400ff14eb82 */ /* 0x000f620000000a00 */
[----:B------:R-:W-:Y:S02]  /*0cd0*/  @!P4 MOV R39, R73 ;  /* 0x000000490027c202 */ /* 0x000fe40000000f00 */
[----:B------:R-:W-:-:S05]  /*0ce0*/  @!P1 LEA.HI.X R33, R40, R23, R12, 0x1, P2 ;  /* 0x0000001728219211 */ /* 0x000fca00010f0c0c */
[----:B------:R-:W5:Y:S01]  /*0cf0*/  @!P3 LDC.64 R22, c[0x0][0x390] ;  /* 0x0000e400ff16bb82 */ /* 0x000f620000000a00 */
[----:B------:R-:W-:Y:S01]  /*0d00*/  @!P4 IMAD.WIDE.U32 R38, R14, R18, R38 ;  /* 0x000000120e26c225 */ /* 0x000fe200078e0026 */
[----:B------:R-:W-:Y:S02]  /*0d10*/  ISETP.GE.U32.AND P5, PT, R62, UR4, PT ;  /* 0x000000043e007c0c */ /* 0x000fe4000bfa6070 */
[----:B-1----:R-:W-:Y:S02]  /*0d20*/  @!P6 MOV R36, R70 ;  /* 0x000000460024e202 */ /* 0x002fe40000000f00 */
[----:B------:R-:W-:Y:S02]  /*0d30*/  ISETP.GE.AND.EX P5, PT, R9, UR5, PT, P5 ;  /* 0x0000000509007c0c */ /* 0x000fe4000bfa6350 */
[----:B------:R-:W-:Y:S02]  /*0d40*/  @!P4 IADD3 R12, PT, PT, R39, R19, RZ ;  /* 0x00000013270cc210 */ /* 0x000fe40007ffe0ff */
[----:B------:R-:W-:Y:S01]  /*0d50*/  @!P4 LEA R18, P2, R38, R26, 0x1 ;  /* 0x0000001a2612c211 */ /* 0x000fe200078408ff */
[----:B0-----:R-:W-:Y:S01]  /*0d60*/  @!P6 IMAD R14, R7, R28, RZ ;  /* 0x0000001c070ee224 */ /* 0x001fe200078e02ff */
[----:B------:R-:W-:-:S02]  /*0d70*/  @!P6 MOV R37, R73 ;  /* 0x000000490025e202 */ /* 0x000fc40000000f00 */
[----:B------:R-:W-:Y:S02]  /*0d80*/  MOV R51, RZ ;  /* 0x000000ff00337202 */ /* 0x000fe40000000f00 */
[----:B------:R-:W-:Y:S01]  /*0d90*/  @!P4 LEA.HI.X R19, R38, R27, R12, 0x1, P2 ;  /* 0x0000001b2613c211 */ /* 0x000fe200010f0c0c */
[----:B-----5:R-:W-:Y:S01]  /*0da0*/  @!P3 IMAD R12, R5, R30, RZ ;  /* 0x0000001e050cb224 */ /* 0x020fe200078e02ff */
[----:B------:R-:W-:Y:S01]  /*0db0*/  @!P3 MOV R26, R70 ;  /* 0x00000046001ab202 */ /* 0x000fe20000000f00 */
[C---:B------:R-:W-:Y:S01]  /*0dc0*/  @!P6 IMAD R41, R64.reuse, R29, R14 ;  /* 0x0000001d4029e224 */ /* 0x040fe200078e020e */
[----:B------:R-:W-:Y:S01]  /*0dd0*/  @!P3 MOV R27, R73 ;  /* 0x00000049001bb202 */ /* 0x000fe20000000f00 */
[----:B------:R-:W-:Y:S01]  /*0de0*/  @!P6 IMAD.WIDE.U32 R36, R64, R28, R36 ;  /* 0x0000001c4024e225 */ /* 0x000fe200078e0024 */
[----:B------:R0:W5:Y:S01]  /*0df0*/  @!P1 LDG.E R51, desc[UR6][R32.64] ;  /* 0x0000000620339981 */ /* 0x000162000c1e1900 */
[----:B------:R-:W-:Y:S01]  /*0e00*/  ISETP.GE.U32.AND P2, PT, R60, UR4, PT ;  /* 0x000000043c007c0c */ /* 0x000fe2000bf46070 */
[----:B------:R-:W1:Y:S01]  /*0e10*/  @!P5 LDC.64 R28, c[0x0][0x3e0] ;  /* 0x0000f800ff1cdb82 */ /* 0x000e620000000a00 */
[C---:B------:R-:W-:Y:S01]  /*0e20*/  @!P3 IMAD R39, R66.reuse, R31, R12 ;  /* 0x0000001f4227b224 */ /* 0x040fe200078e020c */
[----:B------:R-:W-:Y:S01]  /*0e30*/  @!P6 IADD3 R12, PT, PT, R37, R41, RZ ;  /* 0x00000029250ce210 */ /* 0x000fe20007ffe0ff */
[----:B------:R-:W-:Y:S01]  /*0e40*/  @!P3 IMAD.WIDE.U32 R30, R66, R30, R26 ;  /* 0x0000001e421eb225 */ /* 0x000fe200078e001a */
[----:B------:R-:W-:-:S02]  /*0e50*/  @!P6 LEA R26, P1, R36, R20, 0x1 ;  /* 0x00000014241ae211 */ /* 0x000fc400078208ff */
[----:B------:R-:W-:Y:S02]  /*0e60*/  ISETP.GE.AND.EX P2, PT, R11, UR5, PT, P2 ;  /* 0x000000050b007c0c */ /* 0x000fe4000bf46320 */
[----:B------:R-:W-:Y:S02]  /*0e70*/  @!P6 LEA.HI.X R27, R36, R21, R12, 0x1, P1 ;  /* 0x00000015241be211 */ /* 0x000fe400008f0c0c */
[----:B------:R-:W-:Y:S02]  /*0e80*/  @!P3 IADD3 R12, PT, PT, R31, R39, RZ ;  /* 0x000000271f0cb210 */ /* 0x000fe40007ffe0ff */
[C---:B------:R-:W-:Y:S01]  /*0e90*/  @!P3 LEA R40, P1, R30.reuse, R22, 0x1 ;  /* 0x000000161e28b211 */ /* 0x040fe200078208ff */
[----:B------:R-:W1:Y:S03]  /*0ea0*/  @!P5 LDC.64 R38, c[0x0][0x390] ;  /* 0x0000e400ff26db82 */ /* 0x000e660000000a00 */
[----:B------:R-:W-:-:S02]  /*0eb0*/  @!P3 LEA.HI.X R41, R30, R23, R12, 0x1, P1 ;  /* 0x000000171e29b211 */ /* 0x000fc400008f0c0c */
[----:B------:R-:W-:-:S03]  /*0ec0*/  ISETP.GE.U32.AND P1, PT, R58, UR4, PT ;  /* 0x000000043a007c0c */ /* 0x000fc6000bf26070 */
[----:B0-----:R-:W0:Y:S01]  /*0ed0*/  @!P2 LDC.64 R32, c[0x0][0x3e0] ;  /* 0x0000f800ff20ab82 */ /* 0x001e220000000a00 */
[----:B------:R-:W-:Y:S02]  /*0ee0*/  ISETP.GE.AND.EX P1, PT, R13, UR5, PT, P1 ;  /* 0x000000050d007c0c */ /* 0x000fe4000bf26310 */
[----:B------:R-:W-:Y:S01]  /*0ef0*/  @!P5 MOV R42, R70 ;  /* 0x00000046002ad202 */ /* 0x000fe20000000f00 */
[-C--:B-1----:R-:W-:Y:S01]  /*0f00*/  @!P5 IMAD R12, R9, R28.reuse, RZ ;  /* 0x0000001c090cd224 */ /* 0x082fe200078e02ff */
[----:B------:R-:W-:Y:S02]  /*0f10*/  @!P5 MOV R43, R73 ;  /* 0x00000049002bd202 */ /* 0x000fe40000000f00 */
[----:B------:R-:W-:Y:S01]  /*0f20*/  CS2R R36, SRZ ;  /* 0x0000000000247805 */ /* 0x000fe2000001ff00 */
[----:B------:R-:W1:Y:S01]  /*0f30*/  @!P2 LDC.64 R22, c[0x0][0x390] ;  /* 0x0000e400ff16ab82 */ /* 0x000e620000000a00 */
[C---:B------:R-:W-:Y:S02]  /*0f40*/  @!P5 IMAD R29, R62.reuse, R29, R12 ;  /* 0x0000001d3e1dd224 */ /* 0x040fe400078e020c */
[----:B------:R-:W-:-:S02]  /*0f50*/  @!P5 IMAD.WIDE.U32 R42, R62, R28, R42 ;  /* 0x0000001c3e2ad225 */ /* 0x000fc400078e002a */
[----:B------:R0:W5:Y:S03]  /*0f60*/  @!P6 LDG.E R36, desc[UR6][R26.64] ;  /* 0x000000061a24e981 */ /* 0x000166000c1e1900 */
[----:B------:R-:W1:Y:S01]  /*0f70*/  @!P1 LDC.64 R20, c[0x0][0x3e0] ;  /* 0x0000f800ff149b82 */ /* 0x000e620000000a00 */
[----:B------:R-:W-:Y:S02]  /*0f80*/  @!P5 IADD3 R12, PT, PT, R43, R29, RZ ;  /* 0x0000001d2b0cd210 */ /* 0x000fe40007ffe0ff */
[----:B------:R-:W-:-:S05]  /*0f90*/  @!P5 LEA R28, P6, R42, R38, 0x1 ;  /* 0x000000262a1cd211 */ /* 0x000fca00078c08ff */
[----:B------:R-:W4:Y:S01]  /*0fa0*/  @!P1 LDC.64 R30, c[0x0][0x390] ;  /* 0x0000e400ff1e9b82 */ /* 0x000f220000000a00 */
[----:B------:R-:W-:Y:S01]  /*0fb0*/  @!P5 LEA.HI.X R29, R42, R39, R12, 0x1, P6 ;  /* 0x000000272a1dd211 */ /* 0x000fe200030f0c0c */
[----:B0-----:R-:W-:Y:S01]  /*0fc0*/  @!P2 IMAD R24, R11, R32, RZ ;  /* 0x000000200b18a224 */ /* 0x001fe200078e02ff */
[----:B------:R-:W-:Y:S02]  /*0fd0*/  ISETP.GE.U32.AND P6, PT, R56, UR4, PT ;  /* 0x0000000438007c0c */ /* 0x000fe4000bfc6070 */
[----:B------:R-:W-:Y:S02]  /*0fe0*/  @!P2 MOV R26, R70 ;  /* 0x00000046001aa202 */ /* 0x000fe40000000f00 */
[----:B------:R-:W-:Y:S01]  /*0ff0*/  @!P2 MOV R27, R73 ;  /* 0x00000049001ba202 */ /* 0x000fe20000000f00 */
[C---:B------:R-:W-:Y:S01]  /*1000*/  @!P2 IMAD R39, R60.reuse, R33, R24 ;  /* 0x000000213c27a224 */ /* 0x040fe200078e0218 */
[----:B------:R-:W-:Y:S01]  /*1010*/  ISETP.GE.AND.EX P6, PT, R15, UR5, PT, P6 ;  /* 0x000000050f007c0c */ /* 0x000fe2000bfc6360 */
[----:B------:R-:W5:Y:S01]  /*1020*/  @!P5 LDG.E R37, desc[UR6][R28.64] ;  /* 0x000000061c25d981 */ /* 0x000f62000c1e1900 */
[----:B------:R-:W-:Y:S01]  /*1030*/  @!P2 IMAD.WIDE.U32 R32, R60, R32, R26 ;  /* 0x000000203c20a225 */ /* 0x000fe200078e001a */
[----:B------:R-:W-:-:S02]  /*1040*/  MOV R14, RZ ;  /* 0x000000ff000e7202 */ /* 0x000fc40000000f00 */
[----:B------:R-:W-:Y:S01]  /*1050*/  @!P1 MOV R26, R70 ;  /* 0x00000046001a9202 */ /* 0x000fe20000000f00 */
[----:B-1----:R-:W-:Y:S01]  /*1060*/  @!P1 IMAD R24, R13, R20, RZ ;  /* 0x000000140d189224 */ /* 0x002fe200078e02ff */
[----:B------:R-:W-:Y:S02]  /*1070*/  @!P2 IADD3 R12, PT, PT, R33, R39, RZ ;  /* 0x00000027210ca210 */ /* 0x000fe40007ffe0ff */
[C---:B------:R-:W-:Y:S01]  /*1080*/  @!P2 LEA R22, P5, R32.reuse, R22, 0x1 ;  /* 0x000000162016a211 */ /* 0x040fe200078a08ff */
[----:B------:R0:W5:Y:S01]  /*1090*/  @!P3 LDG.E R14, desc[UR6][R40.64] ;  /* 0x00000006280eb981 */ /* 0x000162000c1e1900 */
[----:B------:R-:W-:Y:S02]  /*10a0*/  @!P1 MOV R27, R73 ;  /* 0x00000049001b9202 */ /* 0x000fe40000000f00 */
[----:B------:R-:W-:Y:S02]  /*10b0*/  MOV R38, RZ ;  /* 0x000000ff00267202 */ /* 0x000fe40000000f00 */
[----:B------:R-:W-:-:S02]  /*10c0*/  @!P2 LEA.HI.X R23, R32, R23, R12, 0x1, P5 ;  /* 0x000000172017a211 */ /* 0x000fc400028f0c0c */
[----:B------:R-:W1:Y:S01]  /*10d0*/  @!P6 LDC.64 R32, c[0x0][0x3e0] ;  /* 0x0000f800ff20eb82 */ /* 0x000e620000000a00 */
[C---:B0-----:R-:W-:Y:S02]  /*10e0*/  @!P1 IMAD R41, R58.reuse, R21, R24 ;  /* 0x000000153a299224 */ /* 0x041fe400078e0218 */
[----:B------:R0:W5:Y:S01]  /*10f0*/  @!P2 LDG.E R38, desc[UR6][R22.64] ;  /* 0x000000061626a981 */ /* 0x000162000c1e1900 */
[----:B------:R-:W-:Y:S01]  /*1100*/  @!P1 IMAD.WIDE.U32 R20, R58, R20, R26 ;  /* 0x000000143a149225 */ /* 0x000fe200078e001a */
[----:B------:R-:W-:Y:S02]  /*1110*/  ISETP.GE.U32.AND P2, PT, R54, UR4, PT ;  /* 0x0000000436007c0c */ /* 0x000fe4000bf46070 */
[----:B------:R-:W-:Y:S01]  /*1120*/  IADD3 R39, PT, PT, R25, 0x1e0, RZ ;  /* 0x000001e019277810 */ /* 0x000fe20007ffe0ff */
[----:B------:R-:W0:Y:S01]  /*1130*/  @!P6 LDC.64 R26, c[0x0][0x390] ;  /* 0x0000e400ff1aeb82 */ /* 0x000e220000000a00 */
[----:B------:R-:W-:Y:S02]  /*1140*/  @!P1 IADD3 R12, PT, PT, R21, R41, RZ ;  /* 0x00000029150c9210 */ /* 0x000fe40007ffe0ff */
[----:B----4-:R-:W-:-:S02]  /*1150*/  @!P1 LEA R30, P5, R20, R30, 0x1 ;  /* 0x0000001e141e9211 */ /* 0x010fc400078a08ff */
[----:B------:R-:W-:Y:S02]  /*1160*/  ISETP.GE.AND.EX P2, PT, R17, UR5, PT, P2 ;  /* 0x0000000511007c0c */ /* 0x000fe4000bf46320 */
[----:B------:R-:W-:Y:S02]  /*1170*/  @!P1 LEA.HI.X R31, R20, R31, R12, 0x1, P5 ;  /* 0x0000001f141f9211 */ /* 0x000fe400028f0c0c */
[----:B------:R-:W-:Y:S02]  /*1180*/  ISETP.GE.U32.AND P5, PT, R39, UR4, PT ;  /* 0x0000000427007c0c */ /* 0x000fe4000bfa6070 */
[----:B------:R-:W-:-:S04]  /*1190*/  SHF.R.S32.HI R41, RZ, 0x1f, R39 ;  /* 0x0000001fff297819 */ /* 0x000fc80000011427 */
[----:B------:R-:W-:-:S03]  /*11a0*/  ISETP.GE.AND.EX P5, PT, R41, UR5, PT, P5 ;  /* 0x0000000529007c0c */ /* 0x000fc6000bfa6350 */
[----:B------:R-:W4:Y:S01]  /*11b0*/  @!P2 LDC.64 R28, c[0x0][0x3e0] ;  /* 0x0000f800ff1cab82 */ /* 0x000f220000000a00 */
[----:B-1----:R-:W-:Y:S01]  /*11c0*/  @!P6 IMAD R12, R15, R32, RZ ;  /* 0x000000200f0ce224 */ /* 0x002fe200078e02ff */
[----:B------:R-:W-:Y:S02]  /*11d0*/  @!P6 MOV R20, R70 ;  /* 0x000000460014e202 */ /* 0x000fe40000000f00 */
[----:B------:R-:W-:Y:S01]  /*11e0*/  @!P6 MOV R21, R73 ;  /* 0x000000490015e202 */ /* 0x000fe20000000f00 */
[----:B0-----:R-:W-:Y:S01]  /*11f0*/  @!P6 IMAD R23, R56, R33, R12 ;  /* 0x000000213817e224 */ /* 0x001fe200078e020c */
[----:B------:R-:W-:-:S04]  /*1200*/  MOV R53, RZ ;  /* 0x000000ff00357202 */ /* 0x000fc80000000f00 */
[----:B------:R-:W0:Y:S01]  /*1210*/  @!P5 LDC.64 R24, c[0x0][0x3e0] ;  /* 0x0000f800ff18db82 */ /* 0x000e220000000a00 */
[----:B------:R-:W-:Y:S01]  /*1220*/  @!P6 IMAD.WIDE.U32 R32, R56, R32, R20 ;  /* 0x000000203820e225 */ /* 0x000fe200078e0014 */
[----:B------:R-:W5:Y:S06]  /*1230*/  @!P1 LDG.E R53, desc[UR6][R30.64] ;  /* 0x000000061e359981 */ /* 0x000f6c000c1e1900 */
[----:B------:R-:W1:Y:S01]  /*1240*/  @!P2 LDC.64 R20, c[0x0][0x390] ;  /* 0x0000e400ff14ab82 */ /* 0x000e620000000a00 */
[----:B------:R-:W-:Y:S02]  /*1250*/  @!P6 IADD3 R12, PT, PT, R33, R23, RZ ;  /* 0x00000017210ce210 */ /* 0x000fe40007ffe0ff */
[----:B------:R-:W-:-:S02]  /*1260*/  @!P6 LEA R26, P1, R32, R26, 0x1 ;  /* 0x0000001a201ae211 */ /* 0x000fc400078208ff */
[----:B------:R-:W-:-:S03]  /*1270*/  MOV R42, RZ ;  /* 0x000000ff002a7202 */ /* 0x000fc60000000f00 */
[----:B------:R-:W3:Y:S01]  /*1280*/  @!P5 LDC.64 R22, c[0x0][0x390] ;  /* 0x0000e400ff16db82 */ /* 0x000ee20000000a00 */
[----:B------:R-:W-:Y:S01]  /*1290*/  @!P6 LEA.HI.X R27, R32, R27, R12, 0x1, P1 ;  /* 0x0000001b201be211 */ /* 0x000fe200008f0c0c */
[----:B----4-:R-:W-:-:S04]  /*12a0*/  @!P2 IMAD R12, R17, R28, RZ ;  /* 0x0000001c110ca224 */ /* 0x010fc800078e02ff */
[----:B------:R4:W5:Y:S01]  /*12b0*/  @!P6 LDG.E R42, desc[UR6][R26.64] ;  /* 0x000000061a2ae981 */ /* 0x000962000c1e1900 */
[----:B------:R-:W-:Y:S02]  /*12c0*/  @!P2 IMAD R33, R54, R29, R12 ;  /* 0x0000001d3621a224 */ /* 0x000fe400078e020c */
[----:B0-----:R-:W-:Y:S01]  /*12d0*/  @!P5 IMAD R32, R41, R24, RZ ;  /* 0x000000182920d224 */ /* 0x001fe200078e02ff */
[----:B----4-:R-:W-:Y:S02]  /*12e0*/  @!P2 MOV R26, R70 ;  /* 0x00000046001aa202 */ /* 0x010fe40000000f00 */
[----:B------:R-:W-:-:S03]  /*12f0*/  @!P2 MOV R27, R73 ;  /* 0x00000049001ba202 */ /* 0x000fc60000000f00 */
[----:B------:R-:W-:Y:S01]  /*1300*/  @!P2 IMAD.WIDE.U32 R28, R54, R28, R26 ;  /* 0x0000001c361ca225 */ /* 0x000fe200078e001a */
[----:B------:R-:W-:Y:S02]  /*1310*/  @!P5 MOV R26, R70 ;  /* 0x00000046001ad202 */ /* 0x000fe40000000f00 */
[----:B------:R-:W-:Y:S01]  /*1320*/  @!P5 MOV R27, R73 ;  /* 0x00000049001bd202 */ /* 0x000fe20000000f00 */
[----:B------:R-:W-:Y:S01]  /*1330*/  @!P5 IMAD R41, R39, R25, R32 ;  /* 0x000000192729d224 */ /* 0x000fe200078e0220 */
[----:B------:R-:W-:Y:S02]  /*1340*/  MOV R57, RZ ;  /* 0x000000ff00397202 */ /* 0x000fe40000000f00 */
[----:B------:R-:W-:Y:S01]  /*1350*/  @!P2 IADD3 R12, PT, PT, R29, R33, RZ ;  /* 0x000000211d0ca210 */ /* 0x000fe20007ffe0ff */
[----:B------:R-:W-:Y:S01]  /*1360*/  @!P5 IMAD.WIDE.U32 R24, R39, R24, R26 ;  /* 0x000000182718d225 */ /* 0x000fe200078e001a */
[C---:B-1----:R-:W-:Y:S02]  /*1370*/  @!P2 LEA R30, P1, R28.reuse, R20, 0x1 ;  /* 0x000000141c1ea211 */ /* 0x042fe400078208ff */
[----:B------:R-:W-:Y:S01]  /*1380*/  MOV R59, RZ ;  /* 0x000000ff003b7202 */ /* 0x000fe20000000f00 */
[----:B------:R0:W4:Y:S01]  /*1390*/  @!P4 LDG.E R57, desc[UR6][R18.64] ;  /* 0x000000061239c981 */ /* 0x000122000c1e1900 */
[----:B------:R-:W-:-:S02]  /*13a0*/  @!P2 LEA.HI.X R31, R28, R21, R12, 0x1, P1 ;  /* 0x000000151c1fa211 */ /* 0x000fc400008f0c0c */
[----:B------:R-:W-:Y:S02]  /*13b0*/  @!P5 IADD3 R12, PT, PT, R25, R41, RZ ;  /* 0x00000029190cd210 */ /* 0x000fe40007ffe0ff */
[C---:B---3--:R-:W-:Y:S01]  /*13c0*/  @!P5 LEA R22, P1, R24.reuse, R22, 0x1 ;  /* 0x000000161816d211 */ /* 0x048fe200078208ff */
[----:B------:R-:W3:Y:S01]  /*13d0*/  @!P2 LDG.E R59, desc[UR6][R30.64] ;  /* 0x000000061e3ba981 */ /* 0x000ee2000c1e1900 */
[----:B------:R-:W-:Y:S02]  /*13e0*/  MOV R61, RZ ;  /* 0x000000ff003d7202 */ /* 0x000fe40000000f00 */
[----:B------:R-:W-:-:S05]  /*13f0*/  @!P5 LEA.HI.X R23, R24, R23, R12, 0x1, P1 ;  /* 0x000000171817d211 */ /* 0x000fca00008f0c0c */
[----:B------:R1:W3:Y:S01]  /*1400*/  @!P5 LDG.E R61, desc[UR6][R22.64] ;  /* 0x00000006163dd981 */ /* 0x0002e2000c1e1900 */
[----:B------:R-:W-:Y:S02]  /*1410*/  PRMT R12, R6, 0x7632, R12 ;  /* 0x00007632060c7816 */ /* 0x000fe4000000000c */
[----:B------:R-:W-:Y:S02]  /*1420*/  PRMT R21, R8, 0x7632, R21 ;  /* 0x0000763208157816 */ /* 0x000fe40000000015 */
[----:B0-----:R-:W-:Y:S02]  /*1430*/  SHF.L.U32 R19, R12, 0x10, RZ ;  /* 0x000000100c137819 */ /* 0x001fe400000006ff */
[----:B------:R-:W-:Y:S02]  /*1440*/  SHF.L.U32 R21, R21, 0x10, RZ ;  /* 0x0000001015157819 */ /* 0x000fe400000006ff */
[----:B------:R-:W-:Y:S01]  /*1450*/  SHF.L.U32 R6, R6, 0x10, RZ ;  /* 0x0000001006067819 */ /* 0x000fe200000006ff */
[----:B------:R-:W-:Y:S01]  /*1460*/  FMUL.FTZ R25, R19, R19 ;  /* 0x0000001313197220 */ /* 0x000fe20000410000 */
[----:B------:R-:W-:Y:S01]  /*1470*/  SHF.L.U32 R8, R8, 0x10, RZ ;  /* 0x0000001008087819 */ /* 0x000fe200000006ff */
[----:B-1----:R-:W-:-:S02]  /*1480*/  FMUL.FTZ R23, R21, R21 ;  /* 0x0000001515177220 */ /* 0x002fc40000410000 */
[C---:B------:R-:W-:Y:S01]  /*1490*/  FADD.FTZ R20, R6.reuse, R19 ;  /* 0x0000001306147221 */ /* 0x040fe20000010000 */
[----:B------:R-:W-:Y:S01]  /*14a0*/  FFMA.FTZ R25, R6, R6, R25 ;  /* 0x0000000606197223 */ /* 0x000fe20000010019 */
[C---:B------:R-:W-:Y:S01]  /*14b0*/  FFMA.FTZ R22, R8.reuse, R8, R23 ;  /* 0x0000000808167223 */ /* 0x040fe20000010017 */
[----:B------:R-:W-:Y:S01]  /*14c0*/  FADD.FTZ R27, R8, R21 ;  /* 0x00000015081b7221 */ /* 0x000fe20000010000 */
[----:B------:R-:W-:Y:S01]  /*14d0*/  FADD.FTZ R20, RZ, R20 ;  /* 0x00000014ff147221 */ /* 0x000fe20000010000 */
[----:B------:R-:W-:Y:S01]  /*14e0*/  FADD.FTZ R25, RZ, R25 ;  /* 0x00000019ff197221 */ /* 0x000fe20000010000 */
[----:B------:R-:W-:-:S04]  /*14f0*/  PRMT R12, R10, 0x7632, R12 ;  /* 0x000076320a0c7816 */ /* 0x000fc8000000000c */
[----:B------:R-:W-:Y:S02]  /*1500*/  SHF.L.U32 R23, R12, 0x10, RZ ;  /* 0x000000100c177819 */ /* 0x000fe400000006ff */
[----:B------:R-:W-:Y:S01]  /*1510*/  SHF.L.U32 R10, R10, 0x10, RZ ;  /* 0x000000100a0a7819 */ /* 0x000fe200000006ff */
[----:B------:R-:W-:Y:S02]  /*1520*/  FADD.FTZ R20, R20, R27 ;  /* 0x0000001b14147221 */ /* 0x000fe40000010000 */
[----:B------:R-:W-:Y:S01]  /*1530*/  FMUL.FTZ R29, R23, R23 ;  /* 0x00000017171d7220 */ /* 0x000fe20000410000 */
[----:B------:R-:W-:Y:S01]  /*1540*/  FADD.FTZ R22, R25, R22 ;  /* 0x0000001619167221 */ /* 0x000fe20000010000 */
[C---:B------:R-:W-:Y:S02]  /*1550*/  FADD.FTZ R27, R10.reuse, R23 ;  /* 0x000000170a1b7221 */ /* 0x040fe40000010000 */
[----:B------:R-:W-:Y:S02]  /*1560*/  FFMA.FTZ R29, R10, R10, R29 ;  /* 0x0000000a0a1d7223 */ /* 0x000fe4000001001d */
[----:B------:R-:W-:-:S02]  /*1570*/  FADD.FTZ R20, R20, R27 ;  /* 0x0000001b14147221 */ /* 0x000fc40000010000 */
[----:B------:R-:W-:Y:S01]  /*1580*/  FADD.FTZ R22, R22, R29 ;  /* 0x0000001d16167221 */ /* 0x000fe20000010000 */
[----:B------:R-:W-:Y:S02]  /*1590*/  SHF.L.U32 R27, R16, 0x10, RZ ;  /* 0x00000010101b7819 */ /* 0x000fe400000006ff */
[----:B------:R-:W-:-:S04]  /*15a0*/  PRMT R41, R35, 0x7632, R41 ;  /* 0x0000763223297816 */ /* 0x000fc80000000029 */
[----:B------:R-:W-:Y:S02]  /*15b0*/  SHF.L.U32 R41, R41, 0x10, RZ ;  /* 0x0000001029297819 */ /* 0x000fe400000006ff */
[----:B--2---:R-:W-:-:S04]  /*15c0*/  PRMT R43, R34, 0x7632, R43 ;  /* 0x00007632222b7816 */ /* 0x004fc8000000002b */
[----:B------:R-:W-:-:S05]  /*15d0*/  SHF.L.U32 R43, R43, 0x10, RZ ;  /* 0x000000102b2b7819 */ /* 0x000fca00000006ff */
[----:B------:R-:W-:Y:S01]  /*15e0*/  FMUL.FTZ R33, R43, R43 ;  /* 0x0000002b2b217220 */ /* 0x000fe20000410000 */
[----:B-----5:R-:W-:-:S04]  /*15f0*/  PRMT R26, R51, 0x7632, R26 ;  /* 0x00007632331a7816 */ /* 0x020fc8000000001a */
[----:B------:R-:W-:Y:S02]  /*1600*/  SHF.L.U32 R26, R26, 0x10, RZ ;  /* 0x000000101a1a7819 */ /* 0x000fe400000006ff */
[----:B------:R-:W-:-:S03]  /*1610*/  SHF.L.U32 R51, R51, 0x10, RZ ;  /* 0x0000001033337819 */ /* 0x000fc600000006ff */
[----:B------:R-:W-:Y:S01]  /*1620*/  FMUL.FTZ R32, R26, R26 ;  /* 0x0000001a1a207220 */ /* 0x000fe20000410000 */
[----:B------:R-:W-:-:S04]  /*1630*/  PRMT R45, R36, 0x7632, R45 ;  /* 0x00007632242d7816 */ /* 0x000fc8000000002d */
[----:B------:R-:W-:Y:S02]  /*1640*/  SHF.L.U32 R45, R45, 0x10, RZ ;  /* 0x000000102d2d7819 */ /* 0x000fe400000006ff */
[----:B------:R-:W-:-:S04]  /*1650*/  PRMT R18, R14, 0x7632, R18 ;  /* 0x000076320e127816 */ /* 0x000fc80000000012 */
[----:B------:R-:W-:Y:S02]  /*1660*/  SHF.L.U32 R12, R18, 0x10, RZ ;  /* 0x00000010120c7819 */ /* 0x000fe400000006ff */
[----:B------:R-:W-:Y:S02]  /*1670*/  PRMT R18, R16, 0x7632, R18 ;  /* 0x0000763210127816 */ /* 0x000fe40000000012 */
[----:B------:R-:W-:Y:S01]  /*1680*/  SHF.L.U32 R25, R14, 0x10, RZ ;  /* 0x000000100e197819 */ /* 0x000fe200000006ff */
[----:B------:R-:W-:Y:S01]  /*1690*/  FMUL.FTZ R24, R12, R12 ;  /* 0x0000000c0c187220 */ /* 0x000fe20000410000 */
[----:B------:R-:W-:-:S03]  /*16a0*/  SHF.L.U32 R14, R18, 0x10, RZ ;  /* 0x00000010120e7819 */ /* 0x000fc600000006ff */
[C---:B------:R-:W-:Y:S01]  /*16b0*/  FADD.FTZ R31, R25.reuse, R12 ;  /* 0x0000000c191f7221 */ /* 0x040fe20000010000 */
[----:B------:R-:W-:Y:S01]  /*16c0*/  FFMA.FTZ R29, R25, R25, R24 ;  /* 0x00000019191d7223 */ /* 0x000fe20000010018 */
[----:B------:R-:W-:Y:S02]  /*16d0*/  FMUL.FTZ R16, R14, R14 ;  /* 0x0000000e0e107220 */ /* 0x000fe40000410000 */
[----:B------:R-:W-:Y:S01]  /*16e0*/  FADD.FTZ R20, R20, R31 ;  /* 0x0000001f14147221 */ /* 0x000fe20000010000 */
[----:B------:R-:W-:Y:S01]  /*16f0*/  FADD.FTZ R22, R22, R29 ;  /* 0x0000001d16167221 */ /* 0x000fe20000010000 */
[C---:B------:R-:W-:Y:S01]  /*1700*/  FFMA.FTZ R31, R27.reuse, R27, R16 ;  /* 0x0000001b1b1f7223 */ /* 0x040fe20000010010 */
[----:B------:R-:W-:Y:S01]  /*1710*/  FADD.FTZ R29, R27, R14 ;  /* 0x0000000e1b1d7221 */ /* 0x000fe20000010000 */
[----:B------:R-:W-:Y:S02]  /*1720*/  SHF.L.U32 R16, R35, 0x10, RZ ;  /* 0x0000001023107819 */ /* 0x000fe400000006ff */
[----:B------:R-:W-:Y:S01]  /*1730*/  FADD.FTZ R22, R22, R31 ;  /* 0x0000001f16167221 */ /* 0x000fe20000010000 */
[----:B------:R-:W-:Y:S01]  /*1740*/  FMUL.FTZ R31, R41, R41 ;  /* 0x00000029291f7220 */ /* 0x000fe20000410000 */
[----:B------:R-:W-:Y:S01]  /*1750*/  FADD.FTZ R20, R20, R29 ;  /* 0x0000001d14147221 */ /* 0x000fe20000010000 */
[----:B------:R-:W-:Y:S01]  /*1760*/  SHF.L.U32 R18, R34, 0x10, RZ ;  /* 0x0000001022127819 */ /* 0x000fe200000006ff */
[C---:B------:R-:W-:Y:S01]  /*1770*/  FADD.FTZ R29, R16.reuse, R41 ;  /* 0x00000029101d7221 */ /* 0x040fe20000010000 */
[----:B------:R-:W-:Y:S01]  /*1780*/  FFMA.FTZ R31, R16, R16, R31 ;  /* 0x00000010101f7223 */ /* 0x000fe2000001001f */
[----:B------:R-:W-:-:S02]  /*1790*/  PRMT R47, R37, 0x7632, R47 ;  /* 0x00007632252f7816 */ /* 0x000fc4000000002f */
[----:B------:R-:W-:Y:S01]  /*17a0*/  FADD.FTZ R29, R20, R29 ;  /* 0x0000001d141d7221 */ /* 0x000fe20000010000 */
[----:B------:R-:W-:Y:S01]  /*17b0*/  SHF.L.U32 R20, R36, 0x10, RZ ;  /* 0x0000001024147819 */ /* 0x000fe200000006ff */
[----:B------:R-:W-:Y:S01]  /*17c0*/  FADD.FTZ R24, R18, R43 ;  /* 0x0000002b12187221 */ /* 0x000fe20000010000 */
[----:B------:R-:W-:Y:S01]  /*17d0*/  FADD.FTZ R22, R22, R31 ;  /* 0x0000001f16167221 */ /* 0x000fe20000010000 */
[----:B------:R-:W-:Y:S01]  /*17e0*/  FFMA.FTZ R33, R18, R18, R33 ;  /* 0x0000001212217223 */ /* 0x000fe20000010021 */
[----:B------:R-:W-:Y:S01]  /*17f0*/  SHF.L.U32 R47, R47, 0x10, RZ ;  /* 0x000000102f2f7819 */ /* 0x000fe200000006ff */
[----:B------:R-:W-:Y:S01]  /*1800*/  FMUL.FTZ R31, R45, R45 ;  /* 0x0000002d2d1f7220 */ /* 0x000fe20000410000 */
[----:B------:R-:W-:Y:S01]  /*1810*/  PRMT R49, R38, 0x7632, R49 ;  /* 0x0000763226317816 */ /* 0x000fe20000000031 */
[----:B------:R-:W-:Y:S01]  /*1820*/  FADD.FTZ R24, R29, R24 ;  /* 0x000000181d187221 */ /* 0x000fe20000010000 */
[----:B------:R-:W-:Y:S01]  /*1830*/  FADD.FTZ R29, R20, R45 ;  /* 0x0000002d141d7221 */ /* 0x000fe20000010000 */
[----:B------:R-:W-:Y:S01]  /*1840*/  FADD.FTZ R33, R22, R33 ;  /* 0x0000002116217221 */ /* 0x000fe20000010000 */
[----:B------:R-:W-:Y:S01]  /*1850*/  SHF.L.U32 R22, R37, 0x10, RZ ;  /* 0x0000001025167819 */ /* 0x000fe200000006ff */
[----:B------:R-:W-:Y:S01]  /*1860*/  FFMA.FTZ R28, R20, R20, R31 ;  /* 0x00000014141c7223 */ /* 0x000fe2000001001f */
[----:B------:R-:W-:Y:S01]  /*1870*/  SHF.L.U32 R49, R49, 0x10, RZ ;  /* 0x0000001031317819 */ /* 0x000fe200000006ff */
[----:B------:R-:W-:Y:S01]  /*1880*/  FMUL.FTZ R31, R47, R47 ;  /* 0x0000002f2f1f7220 */ /* 0x000fe20000410000 */
[----:B------:R-:W-:Y:S01]  /*1890*/  FADD.FTZ R29, R24, R29 ;  /* 0x0000001d181d7221 */ /* 0x000fe20000010000 */
[----:B------:R-:W-:Y:S01]  /*18a0*/  SHF.L.U32 R24, R38, 0x10, RZ ;  /* 0x0000001026187819 */ /* 0x000fe200000006ff */
[----:B------:R-:W-:Y:S01]  /*18b0*/  FADD.FTZ R28, R33, R28 ;  /* 0x0000001c211c7221 */ /* 0x000fe20000010000 */
[C---:B------:R-:W-:Y:S01]  /*18c0*/  FFMA.FTZ R31, R22.reuse, R22, R31 ;  /* 0x00000016161f7223 */ /* 0x040fe2000001001f */
[----:B------:R-:W-:Y:S01]  /*18d0*/  FMUL.FTZ R33, R49, R49 ;  /* 0x0000003131217220 */ /* 0x000fe20000410000 */
[----:B------:R-:W-:Y:S01]  /*18e0*/  PRMT R40, R53, 0x7632, R40 ;  /* 0x0000763235287816 */ /* 0x000fe20000000028 */
[----:B------:R-:W-:Y:S01]  /*18f0*/  FADD.FTZ R30, R22, R47 ;  /* 0x0000002f161e7221 */ /* 0x000fe20000010000 */
[----:B------:R-:W-:Y:S01]  /*1900*/  FADD.FTZ R28, R28, R31 ;  /* 0x0000001f1c1c7221 */ /* 0x000fe20000010000 */
[----:B------:R-:W-:Y:S01]  /*1910*/  FFMA.FTZ R33, R24, R24, R33 ;  /* 0x0000001818217223 */ /* 0x000fe20000010021 */
[----:B------:R-:W-:Y:S01]  /*1920*/  SHF.L.U32 R40, R40, 0x10, RZ ;  /* 0x0000001028287819 */ /* 0x000fe200000006ff */
[----:B------:R-:W-:Y:S01]  /*1930*/  FADD.FTZ R29, R29, R30 ;  /* 0x0000001e1d1d7221 */ /* 0x000fe20000010000 */
[----:B------:R-:W-:Y:S01]  /*1940*/  FADD.FTZ R30, R24, R49 ;  /* 0x00000031181e7221 */ /* 0x000fe20000010000 */
[----:B------:R-:W-:Y:S01]  /*1950*/  FADD.FTZ R28, R28, R33 ;  /* 0x000000211c1c7221 */ /* 0x000fe20000010000 */
[----:B------:R-:W-:Y:S01]  /*1960*/  FFMA.FTZ R31, R51, R51, R32 ;  /* 0x00000033331f7223 */ /* 0x000fe20000010020 */
[----:B------:R-:W-:Y:S01]  /*1970*/  SHF.L.U32 R53, R53, 0x10, RZ ;  /* 0x0000001035357819 */ /* 0x000fe200000006ff */
[----:B------:R-:W-:Y:S01]  /*1980*/  FMUL.FTZ R32, R40, R40 ;  /* 0x0000002828207220 */ /* 0x000fe20000410000 */
[----:B------:R-:W-:Y:S01]  /*1990*/  FADD.FTZ R29, R29, R30 ;  /* 0x0000001e1d1d7221 */ /* 0x000fe20000010000 */
[----:B------:R-:W-:Y:S01]  /*19a0*/  FADD.FTZ R30, R51, R26 ;  /* 0x0000001a331e7221 */ /* 0x000fe20000010000 */
[----:B------:R-:W-:Y:S01]  /*19b0*/  PRMT R55, R42, 0x7632, R55 ;  /* 0x000076322a377816 */ /* 0x000fe20000000037 */
[----:B------:R-:W-:Y:S01]  /*19c0*/  FADD.FTZ R28, R28, R31 ;  /* 0x0000001f1c1c7221 */ /* 0x000fe20000010000 */
[----:B------:R-:W-:-:S02]  /*19d0*/  FFMA.FTZ R31, R53, R53, R32 ;  /* 0x00000035351f7223 */ /* 0x000fc40000010020 */
[----:B------:R-:W-:Y:S01]  /*19e0*/  SHF.L.U32 R55, R55, 0x10, RZ ;  /* 0x0000001037377819 */ /* 0x000fe200000006ff */
[----:B------:R-:W-:Y:S01]  /*19f0*/  FADD.FTZ R29, R29, R30 ;  /* 0x0000001e1d1d7221 */ /* 0x000fe20000010000 */
[----:B------:R-:W-:Y:S01]  /*1a00*/  SHF.L.U32 R42, R42, 0x10, RZ ;  /* 0x000000102a2a7819 */ /* 0x000fe200000006ff */
[----:B------:R-:W-:Y:S01]  /*1a10*/  FADD.FTZ R30, R53, R40 ;  /* 0x00000028351e7221 */ /* 0x000fe20000010000 */
[----:B------:R-:W-:Y:S01]  /*1a20*/  FADD.FTZ R28, R28, R31 ;  /* 0x0000001f1c1c7221 */ /* 0x000fe20000010000 */
[----:B------:R-:W-:Y:S02]  /*1a30*/  FMUL.FTZ R31, R55, R55 ;  /* 0x00000037371f7220 */ /* 0x000fe40000410000 */
[----:B------:R-:W-:Y:S01]  /*1a40*/  FADD.FTZ R29, R29, R30 ;  /* 0x0000001e1d1d7221 */ /* 0x000fe20000010000 */
[C---:B------:R-:W-:Y:S01]  /*1a50*/  FADD.FTZ R30, R42.reuse, R55 ;  /* 0x000000372a1e7221 */ /* 0x040fe20000010000 */
[----:B------:R-:W-:-:S03]  /*1a60*/  FFMA.FTZ R31, R42, R42, R31 ;  /* 0x0000002a2a1f7223 */ /* 0x000fc6000001001f */
[----:B------:R-:W-:Y:S01]  /*1a70*/  FADD.FTZ R29, R29, R30 ;  /* 0x0000001e1d1d7221 */ /* 0x000fe20000010000 */
[----:B------:R-:W-:Y:S01]  /*1a80*/  FADD.FTZ R28, R28, R31 ;  /* 0x0000001f1c1c7221 */ /* 0x000fe20000010000 */
[----:B----4-:R-:W-:-:S04]  /*1a90*/  PRMT R44, R57, 0x7632, R44 ;  /* 0x00007632392c7816 */ /* 0x010fc8000000002c */
[----:B------:R-:W-:Y:S02]  /*1aa0*/  SHF.L.U32 R44, R44, 0x10, RZ ;  /* 0x000000102c2c7819 */ /* 0x000fe400000006ff */
[----:B---3--:R-:W-:Y:S02]  /*1ab0*/  PRMT R46, R59, 0x7632, R46 ;  /* 0x000076323b2e7816 */ /* 0x008fe4000000002e */
[----:B------:R-:W-:Y:S01]  /*1ac0*/  SHF.L.U32 R57, R57, 0x10, RZ ;  /* 0x0000001039397819 */ /* 0x000fe200000006ff */
[----:B------:R-:W-:Y:S01]  /*1ad0*/  FMUL.FTZ R32, R44, R44 ;  /* 0x0000002c2c207220 */ /* 0x000fe20000410000 */
[----:B------:R-:W-:Y:S02]  /*1ae0*/  SHF.L.U32 R46, R46, 0x10, RZ ;  /* 0x000000102e2e7819 */ /* 0x000fe400000006ff */
[----:B------:R-:W-:Y:S01]  /*1af0*/  PRMT R48, R61, 0x7632, R48 ;  /* 0x000076323d307816 */ /* 0x000fe20000000030 */
[C---:B------:R-:W-:Y:S01]  /*1b00*/  FADD.FTZ R30, R57.reuse, R44 ;  /* 0x0000002c391e7221 */ /* 0x040fe20000010000 */
[----:B------:R-:W-:Y:S01]  /*1b10*/  FFMA.FTZ R31, R57, R57, R32 ;  /* 0x00000039391f7223 */ /* 0x000fe20000010020 */
[----:B------:R-:W-:Y:S01]  /*1b20*/  SHF.L.U32 R59, R59, 0x10, RZ ;  /* 0x000000103b3b7819 */ /* 0x000fe200000006ff */
[----:B------:R-:W-:Y:S01]  /*1b30*/  FMUL.FTZ R32, R46, R46 ;  /* 0x0000002e2e207220 */ /* 0x000fe20000410000 */
[----:B------:R-:W-:Y:S01]  /*1b40*/  SHF.L.U32 R48, R48, 0x10, RZ ;  /* 0x0000001030307819 */ /* 0x000fe200000006ff */
[----:B------:R-:W-:Y:S01]  /*1b50*/  FADD.FTZ R29, R29, R30 ;  /* 0x0000001e1d1d7221 */ /* 0x000fe20000010000 */
        /* <DEDUP_REMOVED lines=28> */
[C---:B------:R-:W-:Y:S02]  /*1d20*/  ISETP.GT.AND P4, PT, R2.reuse, 0xf, PT ;  /* 0x0000000f0200780c */ /* 0x040fe40003f84270 */
[----:B------:R-:W-:Y:S01]  /*1d30*/  ISETP.GT.AND P1, PT, R2, 0x17, PT ;  /* 0x000000170200780c */ /* 0x000fe20003f24270 */
[----:B------:R-:W-:Y:S01]  /*1d40*/  BSSY.RECONVERGENT B0, `(.L_x_1953) ;  /* 0x0000013000007945 */ /* 0x000fe20003800200 */
[----:B------:R-:W-:Y:S01]  /*1d50*/  ISETP.NE.AND P2, PT, R0, RZ, PT ;  /* 0x000000ff0000720c */ /* 0x000fe20003f45270 */
        /* <DEDUP_REMOVED lines=17> */
.L_x_1954:
[----:B------:R-:W-:Y:S05]  /*1e70*/  BSYNC.RECONVERGENT B0 ;  /* 0x0000000000007941 */ /* 0x000fea0003800200 */
.L_x_1953:
[----:B------:R-:W-:Y:S06]  /*1e80*/  BAR.SYNC.DEFER_BLOCKING 0x0 ;  /* 0x0000000000007b1d */ /* 0x000fec0000010000 */
[----:B------:R-:W-:Y:S04]  /*1e90*/  BSSY.RECONVERGENT B0, `(.L_x_1955) ;  /* 0x0000035000007945 */ /* 0x000fe80003800200 */
[----:B------:R-:W-:Y:S05]  /*1ea0*/  @P2 BRA `(.L_x_1956) ;  /* 0x0000000000cc2947 */ /* 0x000fea0003800000 */
[----:B------:R-:W4:Y:S01]  /*1eb0*/  S2UR UR5, SR_CgaCtaId ;  /* 0x00000000000579c3 */ /* 0x000f220000008800 */
[----:B------:R-:W-:Y:S02]  /*1ec0*/  UMOV UR4, 0x400 ;  /* 0x0000040000047882 */ /* 0x000fe40000000000 */
[----:B----4-:R-:W-:-:S09]  /*1ed0*/  ULEA UR4, UR5, UR4, 0x18 ;  /* 0x0000000405047291 */ /* 0x010fd2000f8ec0ff */
[----:B---3--:R-:W3:Y:S04]  /*1ee0*/  LDS.128 R28, [UR4+0x20] ;  /* 0x00002004ff1c7984 */ /* 0x008ee80008000c00 */
[----:B--2---:R-:W2:Y:S01]  /*1ef0*/  LDS.128 R36, [UR4+0x30] ;  /* 0x00003004ff247984 */ /* 0x004ea20008000c00 */
[----:B---3--:R-:W-:Y:S01]  /*1f00*/  FADD.FTZ R69, R32, R28 ;  /* 0x0000001c20457221 */ /* 0x008fe20000010000 */
[----:B------:R-:W-:Y:S02]  /*1f10*/  FADD.FTZ R28, R33, R29 ;  /* 0x0000001d211c7221 */ /* 0x000fe40000010000 */
[----:B01----:R-:W0:Y:S01]  /*1f20*/  LDS.128 R32, [UR4+0x40] ;  /* 0x00004004ff207984 */ /* 0x003e220008000c00 */
[----:B------:R-:W-:Y:S01]  /*1f30*/  FADD.FTZ R69, R69, R30 ;  /* 0x0000001e45457221 */ /* 0x000fe20000010000 */
[----:B------:R-:W-:-:S02]  /*1f40*/  FADD.FTZ R74, R28, R31 ;  /* 0x0000001f1c4a7221 */ /* 0x000fc40000010000 */
        /* <DEDUP_REMOVED lines=35> */
[----:B------:R-:W-:Y:S01]  /*2180*/  FADD.FTZ R69, R69, R36 ;  /* 0x0000002445457221 */ /* 0x000fe20000010000 */
[----:B------:R-:W-:-:S03]  /*2190*/  FADD.FTZ R74, R74, R37 ;  /* 0x000000254a4a7221 */ /* 0x000fc60000010000 */
[----:B------:R-:W-:Y:S01]  /*21a0*/  FADD.FTZ R69, R69, R38 ;  /* 0x0000002645457221 */ /* 0x000fe20000010000 */
[----:B------:R-:W-:-:S03]  /*21b0*/  FADD.FTZ R74, R74, R39 ;  /* 0x000000274a4a7221 */ /* 0x000fc60000010000 */
[----:B-1----:R-:W-:Y:S01]  /*21c0*/  FADD.FTZ R32, R69, R28 ;  /* 0x0000001c45207221 */ /* 0x002fe20000010000 */
[----:B------:R-:W-:-:S07]  /*21d0*/  FADD.FTZ R33, R74, R29 ;  /* 0x0000001d4a217221 */ /* 0x000fce0000010000 */
.L_x_1956:
[----:B------:R-:W-:Y:S05]  /*21e0*/  BSYNC.RECONVERGENT B0 ;  /* 0x0000000000007941 */ /* 0x000fea0003800200 */
.L_x_1955:
[----:B------:R-:W4:Y:S02]  /*21f0*/  LDCU UR4, c[0x0][0x370] ;  /* 0x00006e00ff0477ac */ /* 0x000f240008000800 */
[----:B----4-:R-:W-:-:S09]  /*2200*/  UISETP.GE.U32.AND UP0, UPT, UR4, 0x2, UPT ;  /* 0x000000020400788c */ /* 0x010fd2000bf06070 */
[----:B------:R-:W-:Y:S05]  /*2210*/  BRA.U !UP0, `(.L_x_1957) ;  /* 0x0000000908b47547 */ /* 0x000fea000b800000 */
[----:B------:R-:W4:Y:S01]  /*2220*/  LDC R29, c[0x0][0x370] ;  /* 0x0000dc00ff1d7b82 */ /* 0x000f220000000800 */
[----:B------:R-:W-:-:S05]  /*2230*/  LOP3.LUT R31, R50, 0x1, RZ, 0xc0, !PT ;  /* 0x00000001321f7812 */ /* 0x000fca00078ec0ff */
[----:B---3--:R-:W-:Y:S02]  /*2240*/  IMAD R28, R31, R4, RZ ;  /* 0x000000041f1c7224 */ /* 0x008fe400078e02ff */
[----:B------:R-:W3:Y:S02]  /*2250*/  LDC.64 R38, c[0x0][0x3b8] ;  /* 0x0000ee00ff267b82 */ /* 0x000ee40000000a00 */
[----:B----4-:R-:W-:-:S05]  /*2260*/  IMAD R28, R28, R29, RZ ;  /* 0x0000001d1c1c7224 */ /* 0x010fca00078e02ff */
[----:B------:R-:W-:-:S05]  /*2270*/  SHF.L.U32 R29, R28, 0x1, RZ ;  /* 0x000000011c1d7819 */ /* 0x000fca00000006ff */
[----:B---3--:R-:W-:Y:S01]  /*2280*/  IMAD.WIDE R38, R29, 0x4, R38 ;  /* 0x000000041d267825 */ /* 0x008fe200078e0226 */
[----:B------:R-:W-:Y:S06]  /*2290*/  @P2 BRA `(.L_x_1958) ;  /* 0x0000000000542947 */ /* 0x000fec0003800000 */
[----:B------:R-:W3:Y:S01]  /*22a0*/  LDC.64 R28, c[0x0][0x3b0] ;  /* 0x0000ec00ff1c7b82 */ /* 0x000ee20000000a00 */
[-CC-:B------:R-:W-:Y:S01]  /*22b0*/  IMAD R31, R31, R4.reuse, R63.reuse ;  /* 0x000000041f1f7224 */ /* 0x180fe200078e023f */
[----:B------:R-:W-:Y:S01]  /*22c0*/  LOP3.LUT P1, R34, R50, 0x2, RZ, 0xc0, !PT ;  /* 0x0000000232227812 */ /* 0x000fe2000782c0ff */
[----:B-1----:R-:W-:Y:S02]  /*22d0*/  IMAD R35, R3, R4, R63 ;  /* 0x0000000403237224 */ /* 0x002fe400078e023f */
[----:B---3--:R-:W-:-:S04]  /*22e0*/  IMAD.WIDE.U32 R28, R31, 0x4, R28 ;  /* 0x000000041f1c7825 */ /* 0x008fc800078e001c */
[----:B------:R-:W-:Y:S01]  /*22f0*/  IMAD.WIDE.U32 R30, R35, 0x8, R38 ;  /* 0x00000008231e7825 */ /* 0x000fe200078e0026 */
[----:B------:R-:W-:Y:S02]  /*2300*/  IADD3 R35, PT, PT, -R34, 0x1, RZ ;  /* 0x0000000122237810 */ /* 0x000fe40007ffe1ff */
[----:B------:R-:W1:Y:S02]  /*2310*/  LDC R34, c[0x0][0x370] ;  /* 0x0000dc00ff227b82 */ /* 0x000e640000000800 */
[----:B------:R3:W-:Y:S01]  /*2320*/  STG.E.64 desc[UR6][R30.64], R32 ;  /* 0x000000201e007986 */ /* 0x0007e2000c101b06 */
[----:B------:R-:W-:Y:S06]  /*2330*/  MEMBAR.ALL.GPU ;  /* 0x0000000000007992 */ /* 0x000fec000000a000 */
[----:B------:R-:W-:-:S00]  /*2340*/  ERRBAR ;  /* 0x00000000000079ab */ /* 0x000fc00000000000 */
[----:B------:R-:W-:Y:S06]  /*2350*/  CGAERRBAR ;  /* 0x00000000000075ab */ /* 0x000fec0000000000 */
[----:B------:R3:W-:Y:S01]  /*2360*/  REDG.E.ADD.S32.STRONG.GPU desc[UR6][R28.64], R35 ;  /* 0x000000231c00798e */ /* 0x0007e2000c12e306 */
[----:B-1----:R-:W-:-:S04]  /*2370*/  SEL R37, R34, RZ, !P1 ;  /* 0x000000ff22257207 */ /* 0x002fc80004800000 */
[----:B------:R-:W-:-:S13]  /*2380*/  ISETP.NE.AND P1, PT, R37, -0x1, PT ;  /* 0xffffffff2500780c */ /* 0x000fda0003f25270 */
[----:B---3--:R-:W-:Y:S05]  /*2390*/  @!P1 BRA `(.L_x_1958) ;  /* 0x0000000000149947 */ /* 0x008fea0003800000 */
.L_x_1959:
[----:B------:R-:W3:Y:S04]  /*23a0*/  LDG.E.STRONG.GPU R30, desc[UR6][R28.64] ;  /* 0x000000061c1e7981 */ /* 0x000ee8000c1ef900 */
[----:B---3--:R-:W-:Y:S01]  /*23b0*/  CCTL.IVALL ;  /* 0x00000000ff00798f */ /* 0x008fe20002000000 */
[----:B------:R-:W-:Y:S05]  /*23c0*/  YIELD ;  /* 0x0000000000007946 */ /* 0x000fea0003800000 */
[----:B------:R-:W-:-:S13]  /*23d0*/  ISETP.NE.AND P1, PT, R30, R37, PT ;  /* 0x000000251e00720c */ /* 0x000fda0003f25270 */
[----:B------:R-:W-:Y:S05]  /*23e0*/  @P1 BRA `(.L_x_1959) ;  /* 0xfffffffc00ec1947 */ /* 0x000fea000383ffff */
.L_x_1958:
[----:B------:R-:W3:Y:S01]  /*23f0*/  LDC R28, c[0x0][0x370] ;  /* 0x0000dc00ff1c7b82 */ /* 0x000ee20000000800 */
[----:B------:R-:W-:Y:S05]  /*2400*/  WARPSYNC.ALL ;  /* 0x0000000000007948 */ /* 0x000fea0003800000 */
[----:B---3--:R-:W-:Y:S02]  /*2410*/  ISETP.GE.U32.AND P1, PT, R28, 0x8, PT ;  /* 0x000000081c00780c */ /* 0x008fe40003f26070 */
[----:B------:R-:W-:Y:S01]  /*2420*/  BAR.SYNC.DEFER_BLOCKING 0x0 ;  /* 0x0000000000007b1d */ /* 0x000fe20000010000 */
[----:B------:R-:W-:-:S10]  /*2430*/  HFMA2 R74, -RZ, RZ, 0, 0 ;  /* 0x00000000ff4a7431 */ /* 0x000fd400000001ff */
[----:B------:R-:W-:Y:S05]  /*2440*/  @!P1 BRA `(.L_x_1960) ;  /* 0x00000004001c9947 */ /* 0x000fea0003800000 */
[CC--:B------:R-:W-:Y:S01]  /*2450*/  LEA R79, R4.reuse, R63.reuse, 0x1 ;  /* 0x0000003f044f7211 */ /* 0x0c0fe200078e08ff */
[C-C-:B------:R-:W-:Y:S01]  /*2460*/  IMAD R75, R4.reuse, 0x6, R63.reuse ;  /* 0x00000006044b7824 */ /* 0x140fe200078e023f */
[CC--:B------:R-:W-:Y:S01]  /*2470*/  LEA R77, R4.reuse, R63.reuse, 0x2 ;  /* 0x0000003f044d7211 */ /* 0x0c0fe200078e10ff */
[C-C-:B------:R-:W-:Y:S01]  /*2480*/  IMAD R37, R4.reuse, 0x5, R63.reuse ;  /* 0x0000000504257824 */ /* 0x140fe200078e023f */
[----:B------:R-:W-:Y:S01]  /*2490*/  IADD3 R83, PT, PT, R63, R4, RZ ;  /* 0x000000043f537210 */ /* 0x000fe20007ffe0ff */
[C-C-:B-1----:R-:W-:Y:S01]  /*24a0*/  IMAD R35, R4.reuse, 0x3, R63.reuse ;  /* 0x0000000304237824 */ /* 0x142fe200078e023f */
[----:B------:R-:W-:Y:S01]  /*24b0*/  IADD3 R34, PT, PT, -R3, RZ, RZ ;  /* 0x000000ff03227210 */ /* 0x000fe20007ffe1ff */
[----:B------:R-:W-:Y:S01]  /*24c0*/  IMAD R69, R4, 0x7, R63 ;  /* 0x0000000704457824 */ /* 0x000fe200078e023f */
[----:B------:R-:W-:Y:S01]  /*24d0*/  MOV R81, R63 ;  /* 0x0000003f00517202 */ /* 0x000fe20000000f00 */
[----:B------:R-:W-:-:S06]  /*24e0*/  UMOV UR4, URZ ;  /* 0x000000ff00047c82 */ /* 0x000fcc0008000000 */
.L_x_1961:
[----:B------:R-:W-:-:S13]  /*24f0*/  ISETP.EQ.OR P1, PT, R34, RZ, P2 ;  /* 0x000000ff2200720c */ /* 0x000fda0001722670 */
[----:B------:R-:W-:-:S05]  /*2500*/  @!P1 IMAD.WIDE.U32 R30, R81, 0x8, R38 ;  /* 0x00000008511e9825 */ /* 0x000fca00078e0026 */
[----:B------:R-:W0:Y:S01]  /*2510*/  @!P1 LDG.E.64 R28, desc[UR6][R30.64] ;  /* 0x000000061e1c9981 */ /* 0x000e22000c1e1b00 */
[----:B------:R-:W-:-:S06]  /*2520*/  UIADD3 UR5, UPT, UPT, UR4, 0x1, URZ ;  /* 0x0000000104057890 */ /* 0x000fcc000fffe0ff */
[----:B------:R-:W-:-:S13]  /*2530*/  ISETP.EQ.OR P4, PT, R3, UR5, P2 ;  /* 0x0000000503007c0c */ /* 0x000fda0009782670 */
[----:B------:R-:W-:Y:S01]  /*2540*/  @!P4 IMAD.WIDE.U32 R84, R83, 0x8, R38 ;  /* 0x000000085354c825 */ /* 0x000fe200078e0026 */
[----:B------:R-:W-:-:S03]  /*2550*/  UIADD3 UR5, UPT, UPT, UR4, 0x2, URZ ;  /* 0x0000000204057890 */ /* 0x000fc6000fffe0ff */
[----:B0-----:R-:W-:Y:S01]  /*2560*/  @!P1 FADD.FTZ R32, R32, R28 ;  /* 0x0000001c20209221 */ /* 0x001fe20000010000 */
[----:B------:R-:W-:Y:S02]  /*2570*/  @!P1 FADD.FTZ R33, R33, R29 ;  /* 0x0000001d21219221 */ /* 0x000fe40000010000 */
[----:B------:R-:W3:Y:S01]  /*2580*/  @!P4 LDG.E.64 R28, desc[UR6][R84.64] ;  /* 0x00000006541cc981 */ /* 0x000ee2000c1e1b00 */
[----:B------:R-:W-:-:S13]  /*2590*/  ISETP.EQ.OR P1, PT, R3, UR5, P2 ;  /* 0x0000000503007c0c */ /* 0x000fda0009722670 */
[----:B------:R-:W-:Y:S01]  /*25a0*/  @!P1 IMAD.WIDE.U32 R30, R79, 0x8, R38 ;  /* 0x000000084f1e9825 */ /* 0x000fe200078e0026 */
[----:B------:R-:W-:-:S03]  /*25b0*/  UIADD3 UR5, UPT, UPT, UR4, 0x3, URZ ;  /* 0x0000000304057890 */ /* 0x000fc6000fffe0ff */
[----:B---3--:R-:W-:Y:S01]  /*25c0*/  @!P4 FADD.FTZ R32, R32, R28 ;  /* 0x0000001c2020c221 */ /* 0x008fe20000010000 */
        /* <DEDUP_REMOVED lines=26> */
[----:B------:R-:W-:Y:S01]  /*2770*/  ISETP.EQ.OR P4, PT, R3, UR5, P2 ;  /* 0x0000000503007c0c */ /* 0x000fe20009782670 */
[----:B------:R-:W0:Y:S01]  /*2780*/  LDC R74, c[0x0][0x370] ;  /* 0x0000dc00ff4a7b82 */ /* 0x000e220000000800 */
[----:B------:R-:W-:Y:S01]  /*2790*/  UIADD3 UR4, UPT, UPT, UR4, 0x8, URZ ;  /* 0x0000000804047890 */ /* 0x000fe2000fffe0ff */
[----:B---3--:R-:W-:Y:S01]  /*27a0*/  @!P1 FADD.FTZ R32, R32, R28 ;  /* 0x0000001c20209221 */ /* 0x008fe20000010000 */
[----:B------:R-:W-:-:S09]  /*27b0*/  @!P1 FADD.FTZ R33, R33, R29 ;  /* 0x0000001d21219221 */ /* 0x000fd20000010000 */
[----:B------:R-:W-:-:S06]  /*27c0*/  @!P4 IMAD.WIDE.U32 R28, R69, 0x8, R38 ;  /* 0x00000008451cc825 */ /* 0x000fcc00078e0026 */
[----:B------:R-:W3:Y:S01]  /*27d0*/  @!P4 LDG.E.64 R28, desc[UR6][R28.64] ;  /* 0x000000061c1cc981 */ /* 0x000ee2000c1e1b00 */
[----:B0-----:R-:W-:Y:S02]  /*27e0*/  LOP3.LUT R74, R74, 0x7ffffff8, RZ, 0xc0, !PT ;  /* 0x7ffffff84a4a7812 */ /* 0x001fe400078ec0ff */
[----:B------:R-:W-:Y:S02]  /*27f0*/  IADD3 R34, PT, PT, R34, 0x8, RZ ;  /* 0x0000000822227810 */ /* 0x000fe40007ffe0ff */
[----:B------:R-:W-:Y:S02]  /*2800*/  ISETP.NE.AND P1, PT, R74, UR4, PT ;  /* 0x000000044a007c0c */ /* 0x000fe4000bf25270 */
[C---:B------:R-:W-:Y:S02]  /*2810*/  LEA R81, R4.reuse, R81, 0x3 ;  /* 0x0000005104517211 */ /* 0x040fe400078e18ff */
[C---:B------:R-:W-:Y:S02]  /*2820*/  LEA R83, R4.reuse, R83, 0x3 ;  /* 0x0000005304537211 */ /* 0x040fe400078e18ff */
[----:B------:R-:W-:-:S02]  /*2830*/  LEA R79, R4, R79, 0x3 ;  /* 0x0000004f044f7211 */ /* 0x000fc400078e18ff */
[C---:B------:R-:W-:Y:S02]  /*2840*/  LEA R35, R4.reuse, R35, 0x3 ;  /* 0x0000002304237211 */ /* 0x040fe400078e18ff */
[C---:B------:R-:W-:Y:S02]  /*2850*/  LEA R77, R4.reuse, R77, 0x3 ;  /* 0x0000004d044d7211 */ /* 0x040fe400078e18ff */
[C---:B------:R-:W-:Y:S02]  /*2860*/  LEA R37, R4.reuse, R37, 0x3 ;  /* 0x0000002504257211 */ /* 0x040fe400078e18ff */
[C---:B------:R-:W-:Y:S02]  /*2870*/  LEA R75, R4.reuse, R75, 0x3 ;  /* 0x0000004b044b7211 */ /* 0x040fe400078e18ff */
[----:B------:R-:W-:Y:S01]  /*2880*/  LEA R69, R4, R69, 0x3 ;  /* 0x0000004504457211 */ /* 0x000fe200078e18ff */
[----:B---3--:R-:W-:Y:S01]  /*2890*/  @!P4 FADD.FTZ R32, R32, R28 ;  /* 0x0000001c2020c221 */ /* 0x008fe20000010000 */
[----:B------:R-:W-:Y:S01]  /*28a0*/  @!P4 FADD.FTZ R33, R33, R29 ;  /* 0x0000001d2121c221 */ /* 0x000fe20000010000 */
[----:B------:R-:W-:Y:S06]  /*28b0*/  @P1 BRA `(.L_x_1961) ;  /* 0xfffffffc000c1947 */ /* 0x000fec000383ffff */
.L_x_1960:
[----:B------:R-:W3:Y:S02]  /*28c0*/  LDCU UR4, c[0x0][0x370] ;  /* 0x00006e00ff0477ac */ /* 0x000ee40008000800 */
[----:B---3--:R-:W-:-:S09]  /*28d0*/  ULOP3.LUT UP0, URZ, UR4, 0x7, URZ, 0xc0, !UPT ;  /* 0x0000000704ff7892 */ /* 0x008fd2000f80c0ff */
[----:B------:R-:W-:Y:S05]  /*28e0*/  BRA.U !UP0, `(.L_x_1957) ;  /* 0x0000000508007547 */ /* 0x000fea000b800000 */
[----:B------:R-:W3:Y:S01]  /*28f0*/  LDCU UR4, c[0x0][0x370] ;  /* 0x00006e00ff0477ac */ /* 0x000ee20008000800 */
[----:B------:R-:W4:Y:S01]  /*2900*/  LDCU UR5, c[0x0][0x370] ;  /* 0x00006e00ff0577ac */ /* 0x000f220008000800 */
[----:B---3--:R-:W-:-:S04]  /*2910*/  ULOP3.LUT UR4, UR4, 0x7, URZ, 0xc0, !UPT ;  /* 0x0000000704047892 */ /* 0x008fc8000f8ec0ff */
[----:B------:R-:W-:Y:S02]  /*2920*/  UIADD3 UR4, UPT, UPT, UR4, -0x1, URZ ;  /* 0xffffffff04047890 */ /* 0x000fe4000fffe0ff */
[----:B----4-:R-:W-:Y:S02]  /*2930*/  ULOP3.LUT UP1, UR5, UR5, 0x3, URZ, 0xc0, !UPT ;  /* 0x0000000305057892 */ /* 0x010fe4000f82c0ff */
[----:B------:R-:W-:-:S09]  /*2940*/  UISETP.GE.U32.AND UP0, UPT, UR4, 0x3, UPT ;  /* 0x000000030400788c */ /* 0x000fd2000bf06070 */
[----:B------:R-:W-:Y:S05]  /*2950*/  BRA.U !UP0, `(.L_x_1962) ;  /* 0x0000000108707547 */ /* 0x000fea000b800000 */
[CC--:B------:R-:W-:Y:S02]  /*2960*/  ISETP.EQ.OR P1, PT, R74.reuse, R3.reuse, P2 ;  /* 0x000000034a00720c */ /* 0x0c0fe40001722670 */
[C---:B------:R-:W-:Y:S02]  /*2970*/  IADD3 R30, PT, PT, R74.reuse, 0x1, RZ ;  /* 0x000000014a1e7810 */ /* 0x040fe40007ffe0ff */
[----:B------:R-:W-:Y:S02]  /*2980*/  IADD3 R34, PT, PT, R74, 0x2, RZ ;  /* 0x000000024a227810 */ /* 0x000fe40007ffe0ff */
[-C--:B------:R-:W-:Y:S02]  /*2990*/  ISETP.EQ.OR P4, PT, R30, R3.reuse, P2 ;  /* 0x000000031e00720c */ /* 0x080fe40001782670 */
[----:B------:R-:W-:Y:S02]  /*29a0*/  ISETP.EQ.OR P5, PT, R34, R3, P2 ;  /* 0x000000032200720c */ /* 0x000fe400017a2670 */
[----:B--2---:R-:W-:-:S03]  /*29b0*/  IADD3 R36, PT, PT, R74, 0x3, RZ ;  /* 0x000000034a247810 */ /* 0x004fc60007ffe0ff */
[----:B------:R-:W-:Y:S01]  /*29c0*/  @!P1 IMAD R29, R74, R4, R63 ;  /* 0x000000044a1d9224 */ /* 0x000fe200078e023f */
[----:B------:R-:W-:-:S03]  /*29d0*/  ISETP.EQ.OR P6, PT, R36, R3, P2 ;  /* 0x000000032400720c */ /* 0x000fc600017c2670 */
[----:B------:R-:W-:-:S04]  /*29e0*/  @!P1 IMAD.WIDE.U32 R28, R29, 0x8, R38 ;  /* 0x000000081d1c9825 */ /* 0x000fc800078e0026 */
[-CC-:B------:R-:W-:Y:S02]  /*29f0*/  @!P4 IMAD R31, R30, R4.reuse, R63.reuse ;  /* 0x000000041e1fc224 */ /* 0x180fe400078e023f */
[----:B-1----:R-:W-:Y:S01]  /*2a00*/  @!P5 IMAD R35, R34, R4, R63 ;  /* 0x000000042223d224 */ /* 0x002fe200078e023f */
[----:B------:R-:W0:Y:S01]  /*2a10*/  @!P1 LDG.E.64 R28, desc[UR6][R28.64] ;  /* 0x000000061c1c9981 */ /* 0x000e22000c1e1b00 */
[----:B------:R-:W-:-:S04]  /*2a20*/  @!P4 IMAD.WIDE.U32 R30, R31, 0x8, R38 ;  /* 0x000000081f1ec825 */ /* 0x000fc800078e0026 */
[----:B------:R-:W-:Y:S02]  /*2a30*/  @!P5 IMAD.WIDE.U32 R34, R35, 0x8, R38 ;  /* 0x000000082322d825 */ /* 0x000fe400078e0026 */
[----:B------:R-:W2:Y:S02]  /*2a40*/  @!P4 LDG.E.64 R30, desc[UR6][R30.64] ;  /* 0x000000061e1ec981 */ /* 0x000ea4000c1e1b00 */
[----:B------:R-:W-:Y:S02]  /*2a50*/  @!P6 IMAD R37, R36, R4, R63 ;  /* 0x000000042425e224 */ /* 0x000fe400078e023f */
[----:B------:R-:W3:Y:S02]  /*2a60*/  @!P5 LDG.E.64 R34, desc[UR6][R34.64] ;  /* 0x000000062222d981 */ /* 0x000ee4000c1e1b00 */
[----:B------:R-:W-:-:S06]  /*2a70*/  @!P6 IMAD.WIDE.U32 R36, R37, 0x8, R38 ;  /* 0x000000082524e825 */ /* 0x000fcc00078e0026 */
        /* <DEDUP_REMOVED lines=10> */
.L_x_1962:
[----:B------:R-:W-:Y:S05]  /*2b20*/  BRA.U !UP1, `(.L_x_1957) ;  /* 0x0000000109707547 */ /* 0x000fea000b800000 */
[----:B------:R-:W3:Y:S01]  /*2b30*/  LDC R34, c[0x0][0x370] ;  /* 0x0000dc00ff227b82 */ /* 0x000ee20000000800 */
[----:B------:R-:W-:Y:S01]  /*2b40*/  UISETP.NE.AND UP0, UPT, UR5, 0x1, UPT ;  /* 0x000000010500788c */ /* 0x000fe2000bf05270 */
[----:B---3--:R-:W-:-:S08]  /*2b50*/  LOP3.LUT R34, R34, 0x1, RZ, 0xc0, !PT ;  /* 0x0000000122227812 */ /* 0x008fd000078ec0ff */
[----:B------:R-:W-:Y:S05]  /*2b60*/  BRA.U !UP0, `(.L_x_1963) ;  /* 0x0000000108387547 */ /* 0x000fea000b800000 */
[C---:B------:R-:W-:Y:S02]  /*2b70*/  IADD3 R28, PT, PT, R74.reuse, 0x1, RZ ;  /* 0x000000014a1c7810 */ /* 0x040fe40007ffe0ff */
[-C--:B------:R-:W-:Y:S02]  /*2b80*/  ISETP.EQ.OR P4, PT, R74, R3.reuse, P2 ;  /* 0x000000034a00720c */ /* 0x080fe40001782670 */
[----:B------:R-:W-:-:S11]  /*2b90*/  ISETP.EQ.OR P1, PT, R28, R3, P2 ;  /* 0x000000031c00720c */ /* 0x000fd60001722670 */
[-CC-:B------:R-:W-:Y:S02]  /*2ba0*/  @!P4 IMAD R29, R74, R4.reuse, R63.reuse ;  /* 0x000000044a1dc224 */ /* 0x180fe400078e023f */
[----:B------:R-:W-:Y:S02]  /*2bb0*/  @!P1 IMAD R31, R28, R4, R63 ;  /* 0x000000041c1f9224 */ /* 0x000fe400078e023f */
[----:B------:R-:W-:-:S04]  /*2bc0*/  @!P4 IMAD.WIDE.U32 R28, R29, 0x8, R38 ;  /* 0x000000081d1cc825 */ /* 0x000fc800078e0026 */
[----:B------:R-:W-:Y:S02]  /*2bd0*/  @!P1 IMAD.WIDE.U32 R30, R31, 0x8, R38 ;  /* 0x000000081f1e9825 */ /* 0x000fe400078e0026 */
[----:B------:R-:W0:Y:S04]  /*2be0*/  @!P4 LDG.E.64 R28, desc[UR6][R28.64] ;  /* 0x000000061c1cc981 */ /* 0x000e28000c1e1b00 */
[----:B------:R-:W3:Y:S01]  /*2bf0*/  @!P1 LDG.E.64 R30, desc[UR6][R30.64] ;  /* 0x000000061e1e9981 */ /* 0x000ee2000c1e1b00 */
[----:B------:R-:W-:Y:S01]  /*2c00*/  IADD3 R74, PT, PT, R74, 0x2, RZ ;  /* 0x000000024a4a7810 */ /* 0x000fe20007ffe0ff */
[----:B0-----:R-:W-:Y:S01]  /*2c10*/  @!P4 FADD.FTZ R32, R32, R28 ;  /* 0x0000001c2020c221 */ /* 0x001fe20000010000 */
[----:B------:R-:W-:-:S03]  /*2c20*/  @!P4 FADD.FTZ R33, R33, R29 ;  /* 0x0000001d2121c221 */ /* 0x000fc60000010000 */
[----:B---3--:R-:W-:Y:S01]  /*2c30*/  @!P1 FADD.FTZ R32, R32, R30 ;  /* 0x0000001e20209221 */ /* 0x008fe20000010000 */
[----:B------:R-:W-:-:S07]  /*2c40*/  @!P1 FADD.FTZ R33, R33, R31 ;  /* 0x0000001f21219221 */ /* 0x000fce0000010000 */
.L_x_1963:
[----:B------:R-:W-:Y:S01]  /*2c50*/  ISETP.EQ.OR P1, PT, R74, R3, P2 ;  /* 0x000000034a00720c */ /* 0x000fe20001722670 */
[----:B------:R-:W-:Y:S03]  /*2c60*/  BSSY.RECONVERGENT B0, `(.L_x_1957) ;  /* 0x0000008000007945 */ /* 0x000fe60003800200 */
[----:B------:R-:W-:-:S13]  /*2c70*/  ISETP.NE.U32.OR P1, PT, R34, 0x1, P1 ;  /* 0x000000012200780c */ /* 0x000fda0000f25470 */
[----:B------:R-:W-:Y:S05]  /*2c80*/  @P1 BRA `(.L_x_1964) ;  /* 0x0000000000141947 */ /* 0x000fea0003800000 */
[----:B------:R-:W-:-:S04]  /*2c90*/  IMAD R29, R4, R74, R63 ;  /* 0x0000004a041d7224 */ /* 0x000fc800078e023f */
[----:B------:R-:W-:-:S06]  /*2ca0*/  IMAD.WIDE.U32 R28, R29, 0x8, R38 ;  /* 0x000000081d1c7825 */ /* 0x000fcc00078e0026 */
[----:B------:R-:W0:Y:S02]  /*2cb0*/  LDG.E.64 R28, desc[UR6][R28.64] ;  /* 0x000000061c1c7981 */ /* 0x000e24000c1e1b00 */
[----:B0-----:R-:W-:Y:S01]  /*2cc0*/  FADD.FTZ R32, R32, R28 ;  /* 0x0000001c20207221 */ /* 0x001fe20000010000 */
[----:B------:R-:W-:-:S07]  /*2cd0*/  FADD.FTZ R33, R33, R29 ;  /* 0x0000001d21217221 */ /* 0x000fce0000010000 */
.L_x_1964:
[----:B------:R-:W-:Y:S05]  /*2ce0*/  BSYNC.RECONVERGENT B0 ;  /* 0x0000000000007941 */ /* 0x000fea0003800200 */
.L_x_1957:
[----:B------:R-:W4:Y:S01]  /*2cf0*/  S2UR UR5, SR_CgaCtaId ;  /* 0x00000000000579c3 */ /* 0x000f220000008800 */
[----:B------:R-:W2:Y:S01]  /*2d00*/  LDCU UR8, c[0x0][0x414] ;  /* 0x00008280ff0877ac */ /* 0x000ea20008000800 */
[----:B------:R-:W-:Y:S01]  /*2d10*/  LOP3.LUT R34, R52, 0xffff, RZ, 0xc0, !PT ;  /* 0x0000ffff34227812 */ /* 0x000fe200078ec0ff */
[----:B------:R-:W-:-:S03]  /*2d20*/  UMOV UR4, 0x400 ;  /* 0x0000040000047882 */ /* 0x000fc60000000000 */
[----:B------:R-:W-:Y:S02]  /*2d30*/  IADD3 R67, PT, PT, R67, R34, RZ ;  /* 0x0000002243437210 */ /* 0x000fe40007ffe0ff */
[----:B------:R-:W0:Y:S08]  /*2d40*/  @P0 LDC.64 R74, c[0x0][0x388] ;  /* 0x0000e200ff4a0b82 */ /* 0x000e300000000a00 */
[----:B------:R-:W1:Y:S01]  /*2d50*/  LDC.64 R30, c[0x0][0x398] ;  /* 0x0000e600ff1e7b82 */ /* 0x000e620000000a00 */
[----:B--2---:R-:W-:Y:S01]  /*2d60*/  @P0 FMUL.FTZ R36, R32, UR8 ;  /* 0x0000000820240c20 */ /* 0x004fe20008410000 */
[----:B------:R-:W-:Y:S01]  /*2d70*/  @P0 FMUL.FTZ R37, R33, UR8 ;  /* 0x0000000821250c20 */ /* 0x000fe20008410000 */
[----:B----4-:R-:W-:-:S05]  /*2d80*/  ULEA UR4, UR5, UR4, 0x18 ;  /* 0x0000000405047291 */ /* 0x010fca000f8ec0ff */
[----:B---3--:R-:W2:Y:S01]  /*2d90*/  LDC.64 R28, c[0x0][0x3a0] ;  /* 0x0000e800ff1c7b82 */ /* 0x008ea20000000a00 */
[----:B------:R-:W3:Y:S01]  /*2da0*/  LDCU UR5, c[0x0][0x404] ;  /* 0x00008080ff0577ac */ /* 0x000ee20008000800 */
[----:B0-----:R-:W-:Y:S02]  /*2db0*/  @P0 IMAD.WIDE R74, R65, 0x8, R74 ;  /* 0x00000008414a0825 */ /* 0x001fe400078e024a */
[----:B------:R-:W-:Y:S04]  /*2dc0*/  @!P2 STS.64 [UR4+0xc0], R32 ;  /* 0x0000c020ff00a988 */ /* 0x000fe80008000a04 */
[----:B------:R0:W-:Y:S01]  /*2dd0*/  @P0 STG.E.64 desc[UR6][R74.64], R36 ;  /* 0x000000244a000986 */ /* 0x0001e2000c101b06 */
[C---:B-1----:R-:W-:Y:S01]  /*2de0*/  IMAD.WIDE R76, R67.reuse, 0x4, R30 ;  /* 0x00000004434c7825 */ /* 0x042fe200078e021e */
[----:B------:R-:W-:Y:S03]  /*2df0*/  BAR.SYNC.DEFER_BLOCKING 0x0 ;  /* 0x0000000000007b1d */ /* 0x000fe60000010000 */
[----:B--2---:R-:W-:-:S06]  /*2e00*/  IMAD.WIDE R30, R67, 0x4, R28 ;  /* 0x00000004431e7825 */ /* 0x004fcc00078e021c */
[----:B------:R-:W5:Y:S04]  /*2e10*/  LDG.E.64 R30, desc[UR6][R30.64] ;  /* 0x000000061e1e7981 */ /* 0x000f68000c1e1b00 */
[----:B------:R-:W1:Y:S01]  /*2e20*/  LDS.64 R34, [UR4+0xc0] ;  /* 0x0000c004ff227984 */ /* 0x000e620008000a00 */
[----:B------:R-:W2:Y:S01]  /*2e30*/  LDCU.U8 UR4, c[0x0][0x3fc] ;  /* 0x00007f80ff0477ac */ /* 0x000ea20008000000 */
[----:B0-----:R-:W-:Y:S01]  /*2e40*/  MOV R36, 0x3f800000 ;  /* 0x3f80000000247802 */ /* 0x001fe20000000f00 */
[----:B---3--:R-:W-:Y:S01]  /*2e50*/  IMAD R37, R3, UR5, R68 ;  /* 0x0000000503257c24 */ /* 0x008fe2000f8e0244 */
[----:B------:R-:W-:Y:S01]  /*2e60*/  BSSY.RECONVERGENT B0, `(.L_x_1965) ;  /* 0x00003a0000007945 */ /* 0x000fe20003800200 */
[----:B------:R0:W5:Y:S01]  /*2e70*/  LDG.E.64 R28, desc[UR6][R76.64] ;  /* 0x000000064c1c7981 */ /* 0x000162000c1e1b00 */
[----:B-1----:R-:W-:-:S04]  /*2e80*/  FMUL.FTZ R38, R34, UR8 ;  /* 0x0000000822267c20 */ /* 0x002fc80008410000 */
[----:B------:R-:W-:-:S04]  /*2e90*/  FMUL.FTZ R34, R38, R38 ;  /* 0x0000002626227220 */ /* 0x000fc80000410000 */
[----:B------:R-:W-:-:S05]  /*2ea0*/  FFMA.FTZ R34, R35, UR8, -R34 ;  /* 0x0000000823227c23 */ /* 0x000fca0008010822 */
[----:B------:R-:W-:-:S13]  /*2eb0*/  FSETP.GTU.FTZ.AND P1, PT, R34, RZ, PT ;  /* 0x000000ff2200720b */ /* 0x000fda0003f3c000 */
[----:B------:R-:W1:Y:S01]  /*2ec0*/  @P1 LDC R35, c[0x0][0x3a8] ;  /* 0x0000ea00ff231b82 */ /* 0x000e620000000800 */
[----:B--2---:R-:W-:Y:S01]  /*2ed0*/  UISETP.NE.AND UP0, UPT, UR4, URZ, UPT ;  /* 0x000000ff0400728c */ /* 0x004fe2000bf05270 */
[C---:B------:R-:W-:Y:S02]  /*2ee0*/  IADD3 R39, PT, PT, R37.reuse, 0xc0, RZ ;  /* 0x000000c025277810 */ /* 0x040fe40007ffe0ff */
[C---:B------:R-:W-:Y:S02]  /*2ef0*/  IADD3 R67, PT, PT, R37.reuse, 0xa0, RZ ;  /* 0x000000a025437810 */ /* 0x040fe40007ffe0ff */
[C---:B------:R-:W-:Y:S02]  /*2f00*/  IADD3 R69, PT, PT, R37.reuse, 0x40, RZ ;  /* 0x0000004025457810 */ /* 0x040fe40007ffe0ff */
[----:B------:R-:W-:Y:S01]  /*2f10*/  IADD3 R74, PT, PT, R37, 0x80, RZ ;  /* 0x00000080254a7810 */ /* 0x000fe20007ffe0ff */
[----:B-1----:R-:W-:-:S04]  /*2f20*/  @P1 FADD.FTZ R34, R34, R35 ;  /* 0x0000002322221221 */ /* 0x002fc80000010000 */
[----:B------:R1:W2:Y:S01]  /*2f30*/  @P1 MUFU.RSQ R36, R34 ;  /* 0x0000002200241308 */ /* 0x0002a20000001400 */
[----:B------:R-:W-:Y:S02]  /*2f40*/  SHF.R.S32.HI R75, RZ, 0x1f, R39 ;  /* 0x0000001fff4b7819 */ /* 0x000fe40000011427 */
[----:B0-----:R-:W-:Y:S02]  /*2f50*/  SHF.R.S32.HI R76, RZ, 0x1f, R67 ;  /* 0x0000001fff4c7819 */ /* 0x001fe40000011443 */
[----:B------:R-:W-:Y:S02]  /*2f60*/  SHF.R.S32.HI R77, RZ, 0x1f, R69 ;  /* 0x0000001fff4d7819 */ /* 0x000fe40000011445 */
[----:B------:R-:W-:Y:S01]  /*2f70*/  SHF.R.S32.HI R78, RZ, 0x1f, R74 ;  /* 0x0000001fff4e7819 */ /* 0x000fe2000001144a */
[----:B------:R-:W-:Y:S06]  /*2f80*/  BRA.U UP0, `(.L_x_1966) ;  /* 0x0000001500e07547 */ /* 0x000fec000b800000 */
        /* <DEDUP_REMOVED lines=10> */
[-C--:B--2---:R-:W-:Y:S01]  /*3030*/  FMUL.FTZ R33, R33, R36.reuse ;  /* 0x0000002421217220 */ /* 0x084fe20000410000 */
[----:B------:R-:W-:-:S03]  /*3040*/  FMUL.FTZ R6, R19, R36 ;  /* 0x0000002413067220 */ /* 0x000fc60000410000 */
[----:B-----5:R-:W-:Y:S01]  /*3050*/  FFMA.FTZ R19, R28, R33, R30 ;  /* 0x000000211c137223 */ /* 0x020fe2000001001e */
[----:B------:R-:W-:Y:S01]  /*3060*/  FFMA.FTZ R6, R29, R6, R31 ;  /* 0x000000061d067223 */ /* 0x000fe2000001001f */
[----:B------:R-:W-:-:S04]  /*3070*/  MOV R33, R73 ;  /* 0x0000004900217202 */ /* 0x000fc80000000f00 */
        /* <DEDUP_REMOVED lines=9> */
.L_x_1968:
[----:B------:R-:W-:Y:S05]  /*3110*/  BSYNC.RECONVERGENT B1 ;  /* 0x0000000000017941 */ /* 0x000fea0003800200 */
.L_x_1967:
[----:B0-----:R-:W-:Y:S01]  /*3120*/  IADD3 R35, PT, PT, R37, 0x20, RZ ;  /* 0x0000002025237810 */ /* 0x001fe20007ffe0ff */
[----:B------:R-:W-:Y:S03]  /*3130*/  BSSY.RECONVERGENT B1, `(.L_x_1969) ;  /* 0x0000017000017945 */ /* 0x000fe60003800200 */
[----:B------:R-:W-:Y:S02]  /*3140*/  ISETP.GE.U32.AND P1, PT, R35, UR8, PT ;  /* 0x0000000823007c0c */ /* 0x000fe4000bf26070 */
[----:B------:R-:W-:-:S04]  /*3150*/  SHF.R.S32.HI R32, RZ, 0x1f, R35 ;  /* 0x0000001fff207819 */ /* 0x000fc80000011423 */
[----:B------:R-:W-:-:S13]  /*3160*/  ISETP.GE.AND.EX P1, PT, R32, UR9, PT, P1 ;  /* 0x0000000920007c0c */ /* 0x000fda000bf26310 */
[----:B------:R-:W-:Y:S05]  /*3170*/  @P1 BRA `(.L_x_1970) ;  /* 0x0000000000481947 */ /* 0x000fea0003800000 */
[----:B------:R-:W0:Y:S01]  /*3180*/  LDCU.64 UR4, c[0x0][0x3e0] ;  /* 0x00007c00ff0477ac */ /* 0x000e220008000a00 */
[--C-:B------:R-:W-:Y:S01]  /*3190*/  FADD.FTZ R21, R21, -R38.reuse ;  /* 0x8000002615157221 */ /* 0x100fe20000010000 */
[----:B------:R-:W-:Y:S01]  /*31a0*/  MOV R33, R73 ;  /* 0x0000004900217202 */ /* 0x000fe20000000f00 */
[----:B------:R-:W-:Y:S01]  /*31b0*/  FADD.FTZ R19, R8, -R38 ;  /* 0x8000002608137221 */ /* 0x000fe20000010000 */
[----:B------:R-:W1:Y:S01]  /*31c0*/  LDCU.64 UR10, c[0x0][0x380] ;  /* 0x00007000ff0a77ac */ /* 0x000e620008000a00 */
[-C--:B--2---:R-:W-:Y:S02]  /*31d0*/  FMUL.FTZ R6, R21, R36.reuse ;  /* 0x0000002415067220 */ /* 0x084fe40000410000 */
[----:B------:R-:W-:Y:S02]  /*31e0*/  FMUL.FTZ R19, R19, R36 ;  /* 0x0000002413137220 */ /* 0x000fe40000410000 */
[----:B-----5:R-:W-:Y:S02]  /*31f0*/  FFMA.FTZ R6, R29, R6, R31 ;  /* 0x000000061d067223 */ /* 0x020fe4000001001f */
[----:B------:R-:W-:-:S05]  /*3200*/  FFMA.FTZ R19, R28, R19, R30 ;  /* 0x000000131c137223 */ /* 0x000fca000001001e */
[----:B------:R-:W-:Y:S01]  /*3210*/  F2FP.BF16.F32.PACK_AB R19, R6, R19 ;  /* 0x000000130613723e */ /* 0x000fe200000010ff */
        /* <DEDUP_REMOVED lines=8> */
.L_x_1970:
[----:B------:R-:W-:Y:S05]  /*32a0*/  BSYNC.RECONVERGENT B1 ;  /* 0x0000000000017941 */ /* 0x000fea0003800200 */
.L_x_1969:
[----:B------:R-:W-:Y:S01]  /*32b0*/  ISETP.GE.U32.AND P2, PT, R69, UR8, PT ;  /* 0x0000000845007c0c */ /* 0x000fe2000bf46070 */
[----:B------:R-:W-:Y:S01]  /*32c0*/  BSSY.RECONVERGENT B1, `(.L_x_1971) ;  /* 0x0000019000017945 */ /* 0x000fe20003800200 */
[----:B------:R-:W-:Y:S02]  /*32d0*/  ISETP.GE.U32.AND P3, PT, R66, UR8, PT ;  /* 0x0000000842007c0c */ /* 0x000fe4000bf66070 */
[----:B------:R-:W-:Y:S02]  /*32e0*/  ISETP.GE.AND.EX P2, PT, R77, UR9, PT, P2 ;  /* 0x000000094d007c0c */ /* 0x000fe4000bf46320 */
[----:B------:R-:W-:Y:S02]  /*32f0*/  ISETP.GE.U32.AND P5, PT, R74, UR8, PT ;  /* 0x000000084a007c0c */ /* 0x000fe4000bfa6070 */
[----:B------:R-:W-:Y:S02]  /*3300*/  ISETP.GE.U32.AND P1, PT, R67, UR8, PT ;  /* 0x0000000843007c0c */ /* 0x000fe4000bf26070 */
[----:B------:R-:W-:-:S07]  /*3310*/  ISETP.GE.AND.EX P3, PT, R5, UR9, PT, P3 ;  /* 0x0000000905007c0c */ /* 0x000fce000bf66330 */
[----:B------:R-:W-:Y:S06]  /*3320*/  @P2 BRA `(.L_x_1972) ;  /* 0x0000000000482947 */ /* 0x000fec0003800000 */
[----:B------:R-:W3:Y:S01]  /*3330*/  LDCU.64 UR4, c[0x0][0x3e0] ;  /* 0x00007c00ff0477ac */ /* 0x000ee20008000a00 */
[----:B------:R-:W-:Y:S01]  /*3340*/  MOV R32, R70 ;  /* 0x0000004600207202 */ /* 0x000fe20000000f00 */
[----:B------:R-:W-:Y:S01]  /*3350*/  FADD.FTZ R23, R23, -R38 ;  /* 0x8000002617177221 */ /* 0x000fe20000010000 */
[----:B------:R-:W-:Y:S01]  /*3360*/  MOV R33, R73 ;  /* 0x0000004900217202 */ /* 0x000fe20000000f00 */
[----:B------:R-:W1:Y:S01]  /*3370*/  LDCU.64 UR10, c[0x0][0x380] ;  /* 0x00007000ff0a77ac */ /* 0x000e620008000a00 */
[----:B---3--:R-:W-:Y:S02]  /*3380*/  IMAD R6, R77, UR4, RZ ;  /* 0x000000044d067c24 */ /* 0x008fe4000f8e02ff */
[----:B------:R-:W-:-:S04]  /*3390*/  IMAD.WIDE.U32 R32, R69, UR4, R32 ;  /* 0x0000000445207c25 */ /* 0x000fc8000f8e0020 */
[----:B0-----:R-:W-:Y:S01]  /*33a0*/  IMAD R19, R69, UR5, R6 ;  /* 0x0000000545137c24 */ /* 0x001fe2000f8e0206 */
[----:B-1----:R-:W-:Y:S01]  /*33b0*/  LEA R34, P2, R32, UR10, 0x1 ;  /* 0x0000000a20227c11 */ /* 0x002fe2000f8408ff */
[----:B--2---:R-:W-:-:S03]  /*33c0*/  FMUL.FTZ R6, R23, R36 ;  /* 0x0000002417067220 */ /* 0x004fc60000410000 */
[----:B------:R-:W-:Y:S01]  /*33d0*/  IADD3 R19, PT, PT, R33, R19, RZ ;  /* 0x0000001321137210 */ /* 0x000fe20007ffe0ff */
[----:B-----5:R-:W-:-:S03]  /*33e0*/  FFMA.FTZ R6, R29, R6, R31 ;  /* 0x000000061d067223 */ /* 0x020fc6000001001f */
[----:B------:R-:W-:Y:S01]  /*33f0*/  LEA.HI.X R35, R32, UR11, R19, 0x1, P2 ;  /* 0x0000000b20237c11 */ /* 0x000fe200090f0c13 */
[----:B------:R-:W-:-:S04]  /*3400*/  FADD.FTZ R19, R10, -R38 ;  /* 0x800000260a137221 */ /* 0x000fc80000010000 */
[----:B------:R-:W-:-:S04]  /*3410*/  FMUL.FTZ R19, R19, R36 ;  /* 0x0000002413137220 */ /* 0x000fc80000410000 */
[----:B------:R-:W-:-:S05]  /*3420*/  FFMA.FTZ R19, R28, R19, R30 ;  /* 0x000000131c137223 */ /* 0x000fca000001001e */
[----:B------:R-:W-:-:S05]  /*3430*/  F2FP.BF16.F32.PACK_AB R19, R6, R19 ;  /* 0x000000130613723e */ /* 0x000fca00000010ff */
[----:B------:R3:W-:Y:S02]  /*3440*/  STG.E desc[UR6][R34.64], R19 ;  /* 0x0000001322007986 */ /* 0x0007e4000c101906 */
.L_x_1972:
[----:B------:R-:W-:Y:S05]  /*3450*/  BSYNC.RECONVERGENT B1 ;  /* 0x0000000000017941 */ /* 0x000fea0003800200 */
.L_x_1971:
[----:B------:R-:W-:Y:S04]  /*3460*/  BSSY.RECONVERGENT B1, `(.L_x_1973) ;  /* 0x0000014000017945 */ /* 0x000fe80003800200 */
[----:B------:R-:W-:Y:S05]  /*3470*/  @P3 BRA `(.L_x_1974) ;  /* 0x0000000000483947 */ /* 0x000fea0003800000 */
[----:B------:R-:W4:Y:S01]  /*3480*/  LDCU.64 UR4, c[0x0][0x3e0] ;  /* 0x00007c00ff0477ac */ /* 0x000f220008000a00 */
[----:B------:R-:W-:Y:S01]  /*3490*/  MOV R32, R70 ;  /* 0x0000004600207202 */ /* 0x000fe20000000f00 */
[--C-:B------:R-:W-:Y:S01]  /*34a0*/  FADD.FTZ R25, R25, -R38.reuse ;  /* 0x8000002619197221 */ /* 0x100fe20000010000 */
[----:B------:R-:W-:Y:S01]  /*34b0*/  MOV R33, R73 ;  /* 0x0000004900217202 */ /* 0x000fe20000000f00 */
[----:B------:R-:W1:Y:S01]  /*34c0*/  LDCU.64 UR10, c[0x0][0x380] ;  /* 0x00007000ff0a77ac */ /* 0x000e620008000a00 */
[----:B0--3--:R-:W-:Y:S01]  /*34d0*/  FADD.FTZ R19, R12, -R38 ;  /* 0x800000260c137221 */ /* 0x009fe20000010000 */
[----:B--2---:R-:W-:-:S03]  /*34e0*/  FMUL.FTZ R25, R25, R36 ;  /* 0x0000002419197220 */ /* 0x004fc60000410000 */
[----:B------:R-:W-:Y:S01]  /*34f0*/  FMUL.FTZ R6, R19, R36 ;  /* 0x0000002413067220 */ /* 0x000fe20000410000 */
[----:B-----5:R-:W-:-:S03]  /*3500*/  FFMA.FTZ R19, R28, R25, R30 ;  /* 0x000000191c137223 */ /* 0x020fc6000001001e */
[----:B------:R-:W-:Y:S01]  /*3510*/  FFMA.FTZ R6, R29, R6, R31 ;  /* 0x000000061d067223 */ /* 0x000fe2000001001f */
[----:B----4-:R-:W-:-:S04]  /*3520*/  IMAD R21, R5, UR4, RZ ;  /* 0x0000000405157c24 */ /* 0x010fc8000f8e02ff */
[----:B------:R-:W-:Y:S01]  /*3530*/  F2FP.BF16.F32.PACK_AB R19, R6, R19 ;  /* 0x000000130613723e */ /* 0x000fe200000010ff */
[----:B------:R-:W-:-:S04]  /*3540*/  IMAD.WIDE.U32 R32, R66, UR4, R32 ;  /* 0x0000000442207c25 */ /* 0x000fc8000f8e0020 */
[----:B------:R-:W-:Y:S01]  /*3550*/  IMAD R21, R66, UR5, R21 ;  /* 0x0000000542157c24 */ /* 0x000fe2000f8e0215 */
[----:B-1----:R-:W-:-:S04]  /*3560*/  LEA R34, P2, R32, UR10, 0x1 ;  /* 0x0000000a20227c11 */ /* 0x002fc8000f8408ff */
[----:B------:R-:W-:-:S04]  /*3570*/  IADD3 R21, PT, PT, R33, R21, RZ ;  /* 0x0000001521157210 */ /* 0x000fc80007ffe0ff */
[----:B------:R-:W-:-:S05]  /*3580*/  LEA.HI.X R35, R32, UR11, R21, 0x1, P2 ;  /* 0x0000000b20237c11 */ /* 0x000fca00090f0c15 */
[----:B------:R4:W-:Y:S02]  /*3590*/  STG.E desc[UR6][R34.64], R19 ;  /* 0x0000001322007986 */ /* 0x0009e4000c101906 */
.L_x_1974:
[----:B------:R-:W-:Y:S05]  /*35a0*/  BSYNC.RECONVERGENT B1 ;  /* 0x0000000000017941 */ /* 0x000fea0003800200 */
.L_x_1973:
[----:B------:R-:W-:Y:S01]  /*35b0*/  ISETP.GE.AND.EX P5, PT, R78, UR9, PT, P5 ;  /* 0x000000094e007c0c */ /* 0x000fe2000bfa6350 */
[----:B------:R-:W-:Y:S01]  /*35c0*/  BSSY.RECONVERGENT B1, `(.L_x_1975) ;  /* 0x000001f000017945 */ /* 0x000fe20003800200 */
[----:B------:R-:W-:Y:S02]  /*35d0*/  ISETP.GE.U32.AND P6, PT, R39, UR8, PT ;  /* 0x0000000827007c0c */ /* 0x000fe4000bfc6070 */
[----:B------:R-:W-:Y:S02]  /*35e0*/  ISETP.GE.U32.AND P2, PT, R64, UR8, PT ;  /* 0x0000000840007c0c */ /* 0x000fe4000bf46070 */
[----:B------:R-:W-:Y:S02]  /*35f0*/  ISETP.GE.U32.AND P3, PT, R62, UR8, PT ;  /* 0x000000083e007c0c */ /* 0x000fe4000bf66070 */
[----:B------:R-:W-:Y:S02]  /*3600*/  ISETP.GE.U32.AND P4, PT, R60, UR8, PT ;  /* 0x000000083c007c0c */ /* 0x000fe4000bf86070 */
[----:B------:R-:W-:-:S02]  /*3610*/  ISETP.GE.AND.EX P1, PT, R76, UR9, PT, P1 ;  /* 0x000000094c007c0c */ /* 0x000fc4000bf26310 */
[----:B------:R-:W-:Y:S02]  /*3620*/  ISETP.GE.AND.EX P6, PT, R75, UR9, PT, P6 ;  /* 0x000000094b007c0c */ /* 0x000fe4000bfc6360 */
[----:B------:R-:W-:Y:S02]  /*3630*/  ISETP.GE.AND.EX P2, PT, R7, UR9, PT, P2 ;  /* 0x0000000907007c0c */ /* 0x000fe4000bf46320 */
[----:B------:R-:W-:Y:S02]  /*3640*/  ISETP.GE.AND.EX P3, PT, R9, UR9, PT, P3 ;  /* 0x0000000909007c0c */ /* 0x000fe4000bf66330 */
[----:B------:R-:W-:Y:S02]  /*3650*/  ISETP.GE.AND.EX P4, PT, R11, UR9, PT, P4 ;  /* 0x000000090b007c0c */ /* 0x000fe4000bf86340 */
[C---:B------:R-:W-:Y:S02]  /*3660*/  IADD3 R6, PT, PT, R37.reuse, 0x140, RZ ;  /* 0x0000014025067810 */ /* 0x040fe40007ffe0ff */
[----:B------:R-:W-:Y:S01]  /*3670*/  IADD3 R8, PT, PT, R37, 0x1a0, RZ ;  /* 0x000001a025087810 */ /* 0x000fe20007ffe0ff */
[----:B------:R-:W-:Y:S08]  /*3680*/  @P5 BRA `(.L_x_1976) ;  /* 0x0000000000485947 */ /* 0x000ff00003800000 */
[----:B------:R-:W1:Y:S01]  /*3690*/  LDCU.64 UR4, c[0x0][0x3e0] ;  /* 0x00007c00ff0477ac */ /* 0x000e620008000a00 */
[----:B------:R-:W-:Y:S01]  /*36a0*/  MOV R32, R70 ;  /* 0x0000004600207202 */ /* 0x000fe20000000f00 */
[--C-:B------:R-:W-:Y:S01]  /*36b0*/  FADD.FTZ R27, R27, -R38.reuse ;  /* 0x800000261b1b7221 */ /* 0x100fe20000010000 */
[----:B------:R-:W-:Y:S01]  /*36c0*/  MOV R33, R73 ;  /* 0x0000004900217202 */ /* 0x000fe20000000f00 */
[----:B------:R-:W1:Y:S01]  /*36d0*/  LDCU.64 UR10, c[0x0][0x380] ;  /* 0x00007000ff0a77ac */ /* 0x000e620008000a00 */
[----:B0--34-:R-:W-:Y:S01]  /*36e0*/  FADD.FTZ R19, R14, -R38 ;  /* 0x800000260e137221 */ /* 0x019fe20000010000 */
[----:B--2---:R-:W-:-:S03]  /*36f0*/  FMUL.FTZ R27, R27, R36 ;  /* 0x000000241b1b7220 */ /* 0x004fc60000410000 */
[----:B------:R-:W-:Y:S01]  /*3700*/  FMUL.FTZ R10, R19, R36 ;  /* 0x00000024130a7220 */ /* 0x000fe20000410000 */
[----:B-----5:R-:W-:-:S03]  /*3710*/  FFMA.FTZ R19, R28, R27, R30 ;  /* 0x0000001b1c137223 */ /* 0x020fc6000001001e */
[----:B------:R-:W-:Y:S01]  /*3720*/  FFMA.FTZ R10, R29, R10, R31 ;  /* 0x0000000a1d0a7223 */ /* 0x000fe2000001001f */
[----:B-1----:R-:W-:-:S04]  /*3730*/  IMAD R21, R78, UR4, RZ ;  /* 0x000000044e157c24 */ /* 0x002fc8000f8e02ff */
[----:B------:R-:W-:Y:S01]  /*3740*/  F2FP.BF16.F32.PACK_AB R19, R10, R19 ;  /* 0x000000130a13723e */ /* 0x000fe200000010ff */
[----:B------:R-:W-:-:S04]  /*3750*/  IMAD.WIDE.U32 R32, R74, UR4, R32 ;  /* 0x000000044a207c25 */ /* 0x000fc8000f8e0020 */
[----:B------:R-:W-:Y:S01]  /*3760*/  IMAD R21, R74, UR5, R21 ;  /* 0x000000054a157c24 */ /* 0x000fe2000f8e0215 */
[----:B------:R-:W-:-:S04]  /*3770*/  LEA R34, P5, R32, UR10, 0x1 ;  /* 0x0000000a20227c11 */ /* 0x000fc8000f8a08ff */
[----:B------:R-:W-:-:S04]  /*3780*/  IADD3 R21, PT, PT, R33, R21, RZ ;  /* 0x0000001521157210 */ /* 0x000fc80007ffe0ff */
[----:B------:R-:W-:-:S05]  /*3790*/  LEA.HI.X R35, R32, UR11, R21, 0x1, P5 ;  /* 0x0000000b20237c11 */ /* 0x000fca000a8f0c15 */
[----:B------:R0:W-:Y:S02]  /*37a0*/  STG.E desc[UR6][R34.64], R19 ;  /* 0x0000001322007986 */ /* 0x0001e4000c101906 */
.L_x_1976:
[----:B------:R-:W-:Y:S05]  /*37b0*/  BSYNC.RECONVERGENT B1 ;  /* 0x0000000000017941 */ /* 0x000fea0003800200 */
.L_x_1975:
[----:B------:R-:W-:Y:S04]  /*37c0*/  BSSY.RECONVERGENT B1, `(.L_x_1977) ;  /* 0x0000014000017945 */ /* 0x000fe80003800200 */
[----:B------:R-:W-:Y:S05]  /*37d0*/  @P1 BRA `(.L_x_1978) ;  /* 0x0000000000481947 */ /* 0x000fea0003800000 */
[----:B------:R-:W1:Y:S01]  /*37e0*/  LDCU.64 UR4, c[0x0][0x3e0] ;  /* 0x00007c00ff0477ac */ /* 0x000e620008000a00 */
[----:B------:R-:W-:Y:S01]  /*37f0*/  MOV R32, R70 ;  /* 0x0000004600207202 */ /* 0x000fe20000000f00 */
[--C-:B0--34-:R-:W-:Y:S01]  /*3800*/  FADD.FTZ R19, R16, -R38.reuse ;  /* 0x8000002610137221 */ /* 0x119fe20000010000 */
[----:B------:R-:W-:Y:S01]  /*3810*/  MOV R33, R73 ;  /* 0x0000004900217202 */ /* 0x000fe20000000f00 */
[----:B------:R-:W0:Y:S01]  /*3820*/  LDCU.64 UR10, c[0x0][0x380] ;  /* 0x00007000ff0a77ac */ /* 0x000e220008000a00 */
[----:B------:R-:W-:Y:S01]  /*3830*/  FADD.FTZ R41, R41, -R38 ;  /* 0x8000002629297221 */ /* 0x000fe20000010000 */
        /* <DEDUP_REMOVED lines=8> */
[----:B0-----:R-:W-:-:S04]  /*38c0*/  LEA R34, P1, R32, UR10, 0x1 ;  /* 0x0000000a20227c11 */ /* 0x001fc8000f8208ff */
[----:B------:R-:W-:-:S04]  /*38d0*/  IADD3 R67, PT, PT, R33, R67, RZ ;  /* 0x0000004321437210 */ /* 0x000fc80007ffe0ff */
[----:B------:R-:W-:-:S05]  /*38e0*/  LEA.HI.X R35, R32, UR11, R67, 0x1, P1 ;  /* 0x0000000b20237c11 */ /* 0x000fca00088f0c43 */
[----:B------:R0:W-:Y:S02]  /*38f0*/  STG.E desc[UR6][R34.64], R19 ;  /* 0x0000001322007986 */ /* 0x0001e4000c101906 */
.L_x_1978:
[----:B------:R-:W-:Y:S05]  /*3900*/  BSYNC.RECONVERGENT B1 ;  /* 0x0000000000017941 */ /* 0x000fea0003800200 */
.L_x_1977:
[----:B------:R-:W-:Y:S04]  /*3910*/  BSSY.RECONVERGENT B1, `(.L_x_1979) ;  /* 0x0000014000017945 */ /* 0x000fe80003800200 */
[----:B------:R-:W-:Y:S05]  /*3920*/  @P6 BRA `(.L_x_1980) ;  /* 0x0000000000486947 */ /* 0x000fea0003800000 */
[----:B------:R-:W1:Y:S01]  /*3930*/  LDCU.64 UR4, c[0x0][0x3e0] ;  /* 0x00007c00ff0477ac */ /* 0x000e620008000a00 */
[--C-:B------:R-:W-:Y:S01]  /*3940*/  FADD.FTZ R21, R18, -R38.reuse ;  /* 0x8000002612157221 */ /* 0x100fe20000010000 */
[----:B------:R-:W-:Y:S01]  /*3950*/  MOV R18, R70 ;  /* 0x0000004600127202 */ /* 0x000fe20000000f00 */
[----:B------:R-:W-:Y:S01]  /*3960*/  FADD.FTZ R43, R43, -R38 ;  /* 0x800000262b2b7221 */ /* 0x000fe20000010000 */
[----:B------:R-:W1:Y:S01]  /*3970*/  LDCU.64 UR10, c[0x0][0x380] ;  /* 0x00007000ff0a77ac */ /* 0x000e620008000a00 */
[----:B0--34-:R-:W-:Y:S01]  /*3980*/  MOV R19, R73 ;  /* 0x0000004900137202 */ /* 0x019fe20000000f00 */
[-C--:B--2---:R-:W-:Y:S01]  /*3990*/  FMUL.FTZ R21, R21, R36.reuse ;  /* 0x0000002415157220 */ /* 0x084fe20000410000 */
[----:B------:R-:W-:-:S03]  /*39a0*/  FMUL.FTZ R10, R43, R36 ;  /* 0x000000242b0a7220 */ /* 0x000fc60000410000 */
[----:B-----5:R-:W-:Y:S01]  /*39b0*/  FFMA.FTZ R21, R28, R21, R30 ;  /* 0x000000151c157223 */ /* 0x020fe2000001001e */
[----:B------:R-:W-:Y:S01]  /*39c0*/  FFMA.FTZ R10, R29, R10, R31 ;  /* 0x0000000a1d0a7223 */ /* 0x000fe2000001001f */
[----:B-1----:R-:W-:Y:S02]  /*39d0*/  IMAD R12, R75, UR4, RZ ;  /* 0x000000044b0c7c24 */ /* 0x002fe4000f8e02ff */
[----:B------:R-:W-:-:S04]  /*39e0*/  IMAD.WIDE.U32 R18, R39, UR4, R18 ;  /* 0x0000000427127c25 */ /* 0x000fc8000f8e0012 */
[----:B------:R-:W-:Y:S01]  /*39f0*/  IMAD R39, R39, UR5, R12 ;  /* 0x0000000527277c24 */ /* 0x000fe2000f8e020c */
[----:B------:R-:W-:-:S04]  /*3a00*/  LEA R32, P1, R18, UR10, 0x1 ;  /* 0x0000000a12207c11 */ /* 0x000fc8000f8208ff */
[----:B------:R-:W-:Y:S02]  /*3a10*/  IADD3 R39, PT, PT, R19, R39, RZ ;  /* 0x0000002713277210 */ /* 0x000fe40007ffe0ff */
[----:B------:R-:W-:Y:S02]  /*3a20*/  F2FP.BF16.F32.PACK_AB R19, R10, R21 ;  /* 0x000000150a13723e */ /* 0x000fe400000010ff */
[----:B------:R-:W-:-:S05]  /*3a30*/  LEA.HI.X R33, R18, UR11, R39, 0x1, P1 ;  /* 0x0000000b12217c11 */ /* 0x000fca00088f0c27 */
[----:B------:R0:W-:Y:S02]  /*3a40*/  STG.E desc[UR6][R32.64], R19 ;  /* 0x0000001320007986 */ /* 0x0001e4000c101906 */
.L_x_1980:
[----:B------:R-:W-:Y:S05]  /*3a50*/  BSYNC.RECONVERGENT B1 ;  /* 0x0000000000017941 */ /* 0x000fea0003800200 */
.L_x_1979:
[----:B------:R-:W-:Y:S04]  /*3a60*/  BSSY.RECONVERGENT B1, `(.L_x_1981) ;  /* 0x0000014000017945 */ /* 0x000fe80003800200 */
[----:B------:R-:W-:Y:S05]  /*3a70*/  @P2 BRA `(.L_x_1982) ;  /* 0x0000000000482947 */ /* 0x000fea0003800000 */
[----:B------:R-:W1:Y:S01]  /*3a80*/  LDCU.64 UR4, c[0x0][0x3e0] ;  /* 0x00007c00ff0477ac */ /* 0x000e620008000a00 */
[----:B------:R-:W-:Y:S01]  /*3a90*/  MOV R18, R70 ;  /* 0x0000004600127202 */ /* 0x000fe20000000f00 */
[--C-:B------:R-:W-:Y:S01]  /*3aa0*/  FADD.FTZ R21, R20, -R38.reuse ;  /* 0x8000002614157221 */ /* 0x100fe20000010000 */
[----:B0--34-:R-:W-:Y:S01]  /*3ab0*/  MOV R19, R73 ;  /* 0x0000004900137202 */ /* 0x019fe20000000f00 */
[----:B------:R-:W0:Y:S01]  /*3ac0*/  LDCU.64 UR10, c[0x0][0x380] ;  /* 0x00007000ff0a77ac */ /* 0x000e220008000a00 */
[----:B------:R-:W-:Y:S01]  /*3ad0*/  FADD.FTZ R45, R45, -R38 ;  /* 0x800000262d2d7221 */ /* 0x000fe20000010000 */
[----:B--2---:R-:W-:-:S03]  /*3ae0*/  FMUL.FTZ R21, R21, R36 ;  /* 0x0000002415157220 */ /* 0x004fc60000410000 */
[----:B------:R-:W-:Y:S01]  /*3af0*/  FMUL.FTZ R10, R45, R36 ;  /* 0x000000242d0a7220 */ /* 0x000fe20000410000 */
[----:B-----5:R-:W-:Y:S01]  /*3b00*/  FFMA.FTZ R12, R28, R21, R30 ;  /* 0x000000151c0c7223 */ /* 0x020fe2000001001e */
[----:B-1----:R-:W-:Y:S02]  /*3b10*/  IMAD R23, R7, UR4, RZ ;  /* 0x0000000407177c24 */ /* 0x002fe4000f8e02ff */
[----:B------:R-:W-:-:S04]  /*3b20*/  IMAD.WIDE.U32 R18, R64, UR4, R18 ;  /* 0x0000000440127c25 */ /* 0x000fc8000f8e0012 */
[----:B------:R-:W-:Y:S02]  /*3b30*/  IMAD R25, R64, UR5, R23 ;  /* 0x0000000540197c24 */ /* 0x000fe4000f8e0217 */
[----:B------:R-:W-:Y:S01]  /*3b40*/  FFMA.FTZ R23, R29, R10, R31 ;  /* 0x0000000a1d177223 */ /* 0x000fe2000001001f */
[C---:B0-----:R-:W-:Y:S02]  /*3b50*/  LEA R20, P1, R18.reuse, UR10, 0x1 ;  /* 0x0000000a12147c11 */ /* 0x041fe4000f8208ff */
[----:B------:R-:W-:Y:S02]  /*3b60*/  IADD3 R25, PT, PT, R19, R25, RZ ;  /* 0x0000001913197210 */ /* 0x000fe40007ffe0ff */
[----:B------:R-:W-:Y:S02]  /*3b70*/  F2FP.BF16.F32.PACK_AB R19, R23, R12 ;  /* 0x0000000c1713723e */ /* 0x000fe400000010ff */
[----:B------:R-:W-:-:S05]  /*3b80*/  LEA.HI.X R21, R18, UR11, R25, 0x1, P1 ;  /* 0x0000000b12157c11 */ /* 0x000fca00088f0c19 */
[----:B------:R0:W-:Y:S02]  /*3b90*/  STG.E desc[UR6][R20.64], R19 ;  /* 0x0000001314007986 */ /* 0x0001e4000c101906 */
.L_x_1982:
[----:B------:R-:W-:Y:S05]  /*3ba0*/  BSYNC.RECONVERGENT B1 ;  /* 0x0000000000017941 */ /* 0x000fea0003800200 */
.L_x_1981:
[----:B------:R-:W-:Y:S04]  /*3bb0*/  BSSY.RECONVERGENT B1, `(.L_x_1983) ;  /* 0x0000014000017945 */ /* 0x000fe80003800200 */
[----:B------:R-:W-:Y:S05]  /*3bc0*/  @P3 BRA `(.L_x_1984) ;  /* 0x0000000000483947 */ /* 0x000fea0003800000 */
[----:B------:R-:W1:Y:S01]  /*3bd0*/  LDCU.64 UR4, c[0x0][0x3e0] ;  /* 0x00007c00ff0477ac */ /* 0x000e620008000a00 */
[----:B------:R-:W-:Y:S01]  /*3be0*/  MOV R18, R70 ;  /* 0x0000004600127202 */ /* 0x000fe20000000f00 */
[--C-:B0-----:R-:W-:Y:S01]  /*3bf0*/  FADD.FTZ R21, R22, -R38.reuse ;  /* 0x8000002616157221 */ /* 0x101fe20000010000 */
[----:B---34-:R-:W-:Y:S01]  /*3c00*/  MOV R19, R73 ;  /* 0x0000004900137202 */ /* 0x018fe20000000f00 */
        /* <DEDUP_REMOVED lines=14> */
.L_x_1984:
[----:B------:R-:W-:Y:S05]  /*3cf0*/  BSYNC.RECONVERGENT B1 ;  /* 0x0000000000017941 */ /* 0x000fea0003800200 */
.L_x_1983:
        /* <DEDUP_REMOVED lines=20> */
.L_x_1986:
[----:B------:R-:W-:Y:S05]  /*3e40*/  BSYNC.RECONVERGENT B1 ;  /* 0x0000000000017941 */ /* 0x000fea0003800200 */
.L_x_1985:
[----:B------:R-:W-:Y:S01]  /*3e50*/  ISETP.GE.U32.AND P5, PT, R6, UR8, PT ;  /* 0x0000000806007c0c */ /* 0x000fe2000bfa6070 */
[----:B------:R-:W-:Y:S01]  /*3e60*/  BSSY.RECONVERGENT B1, `(.L_x_1987) ;  /* 0x0000023000017945 */ /* 0x000fe20003800200 */
[----:B------:R-:W-:Y:S02]  /*3e70*/  SHF.R.S32.HI R14, RZ, 0x1f, R6 ;  /* 0x0000001fff0e7819 */ /* 0x000fe40000011406 */
[----:B------:R-:W-:Y:S02]  /*3e80*/  IADD3 R37, PT, PT, R37, 0x1e0, RZ ;  /* 0x000001e025257810 */ /* 0x000fe40007ffe0ff */
[----:B------:R-:W-:Y:S02]  /*3e90*/  ISETP.GE.AND.EX P5, PT, R14, UR9, PT, P5 ;  /* 0x000000090e007c0c */ /* 0x000fe4000bfa6350 */
[----:B------:R-:W-:Y:S02]  /*3ea0*/  ISETP.GE.U32.AND P2, PT, R58, UR8, PT ;  /* 0x000000083a007c0c */ /* 0x000fe4000bf46070 */
[----:B------:R-:W-:-:S02]  /*3eb0*/  ISETP.GE.U32.AND P1, PT, R56, UR8, PT ;  /* 0x0000000838007c0c */ /* 0x000fc4000bf26070 */
[----:B------:R-:W-:Y:S02]  /*3ec0*/  ISETP.GE.U32.AND P6, PT, R8, UR8, PT ;  /* 0x0000000808007c0c */ /* 0x000fe4000bfc6070 */
[----:B------:R-:W-:Y:S02]  /*3ed0*/  ISETP.GE.U32.AND P3, PT, R54, UR8, PT ;  /* 0x0000000836007c0c */ /* 0x000fe4000bf66070 */
[----:B------:R-:W-:Y:S02]  /*3ee0*/  ISETP.GE.U32.AND P4, PT, R37, UR8, PT ;  /* 0x0000000825007c0c */ /* 0x000fe4000bf86070 */
[----:B------:R-:W-:Y:S02]  /*3ef0*/  SHF.R.S32.HI R12, RZ, 0x1f, R8 ;  /* 0x0000001fff0c7819 */ /* 0x000fe40000011408 */
[----:B------:R-:W-:Y:S02]  /*3f00*/  SHF.R.S32.HI R10, RZ, 0x1f, R37 ;  /* 0x0000001fff0a7819 */ /* 0x000fe40000011425 */
[----:B------:R-:W-:-:S02]  /*3f10*/  ISETP.GE.AND.EX P2, PT, R13, UR9, PT, P2 ;  /* 0x000000090d007c0c */ /* 0x000fc4000bf46320 */
[----:B------:R-:W-:Y:S02]  /*3f20*/  ISETP.GE.AND.EX P1, PT, R15, UR9, PT, P1 ;  /* 0x000000090f007c0c */ /* 0x000fe4000bf26310 */
[----:B------:R-:W-:Y:S02]  /*3f30*/  ISETP.GE.AND.EX P6, PT, R12, UR9, PT, P6 ;  /* 0x000000090c007c0c */ /* 0x000fe4000bfc6360 */
[----:B------:R-:W-:Y:S02]  /*3f40*/  ISETP.GE.AND.EX P3, PT, R17, UR9, PT, P3 ;  /* 0x0000000911007c0c */ /* 0x000fe4000bf66330 */
[----:B------:R-:W-:Y:S01]  /*3f50*/  ISETP.GE.AND.EX P4, PT, R10, UR9, PT, P4 ;  /* 0x000000090a007c0c */ /* 0x000fe2000bf86340 */
[----:B------:R-:W-:-:S12]  /*3f60*/  @P5 BRA `(.L_x_1988) ;  /* 0x0000000000485947 */ /* 0x000fd80003800000 */
[----:B------:R-:W1:Y:S01]  /*3f70*/  LDCU.64 UR4, c[0x0][0x3e0] ;  /* 0x00007c00ff0477ac */ /* 0x000e620008000a00 */
[----:B------:R-:W-:Y:S01]  /*3f80*/  MOV R18, R70 ;  /* 0x0000004600127202 */ /* 0x000fe20000000f00 */
[--C-:B------:R-:W-:Y:S01]  /*3f90*/  FADD.FTZ R51, R51, -R38.reuse ;  /* 0x8000002633337221 */ /* 0x100fe20000010000 */
[----:B0--34-:R-:W-:Y:S01]  /*3fa0*/  MOV R19, R73 ;  /* 0x0000004900137202 */ /* 0x019fe20000000f00 */
[----:B------:R-:W0:Y:S01]  /*3fb0*/  LDCU.64 UR10, c[0x0][0x380] ;  /* 0x00007000ff0a77ac */ /* 0x000e220008000a00 */
[----:B------:R-:W-:Y:S01]  /*3fc0*/  FADD.FTZ R21, R26, -R38 ;  /* 0x800000261a157221 */ /* 0x000fe20000010000 */
[----:B--2---:R-:W-:-:S04]  /*3fd0*/  FMUL.FTZ R51, R51, R36 ;  /* 0x0000002433337220 */ /* 0x004fc80000410000 */
[----:B-----5:R-:W-:Y:S01]  /*3fe0*/  FFMA.FTZ R51, R28, R51, R30 ;  /* 0x000000331c337223 */ /* 0x020fe2000001001e */
[----:B-1----:R-:W-:Y:S02]  /*3ff0*/  IMAD R23, R14, UR4, RZ ;  /* 0x000000040e177c24 */ /* 0x002fe4000f8e02ff */
[----:B------:R-:W-:Y:S01]  /*4000*/  FMUL.FTZ R14, R21, R36 ;  /* 0x00000024150e7220 */ /* 0x000fe20000410000 */
[----:B------:R-:W-:-:S04]  /*4010*/  IMAD.WIDE.U32 R18, R6, UR4, R18 ;  /* 0x0000000406127c25 */ /* 0x000fc8000f8e0012 */
[----:B------:R-:W-:Y:S01]  /*4020*/  FFMA.FTZ R14, R29, R14, R31 ;  /* 0x0000000e1d0e7223 */ /* 0x000fe2000001001f */
[----:B------:R-:W-:Y:S01]  /*4030*/  IMAD R23, R6, UR5, R23 ;  /* 0x0000000506177c24 */ /* 0x000fe2000f8e0217 */
[----:B0-----:R-:W-:-:S04]  /*4040*/  LEA R20, P5, R18, UR10, 0x1 ;  /* 0x0000000a12147c11 */ /* 0x001fc8000f8a08ff */
[----:B------:R-:W-:Y:S02]  /*4050*/  IADD3 R23, PT, PT, R19, R23, RZ ;  /* 0x0000001713177210 */ /* 0x000fe40007ffe0ff */
[----:B------:R-:W-:Y:S02]  /*4060*/  F2FP.BF16.F32.PACK_AB R19, R14, R51 ;  /* 0x000000330e13723e */ /* 0x000fe400000010ff */
[----:B------:R-:W-:-:S05]  /*4070*/  LEA.HI.X R21, R18, UR11, R23, 0x1, P5 ;  /* 0x0000000b12157c11 */ /* 0x000fca000a8f0c17 */
[----:B------:R0:W-:Y:S02]  /*4080*/  STG.E desc[UR6][R20.64], R19 ;  /* 0x0000001314007986 */ /* 0x0001e4000c101906 */
.L_x_1988:
[----:B------:R-:W-:Y:S05]  /*4090*/  BSYNC.RECONVERGENT B1 ;  /* 0x0000000000017941 */ /* 0x000fea0003800200 */
.L_x_1987:
        /* <DEDUP_REMOVED lines=10> */
[----:B-----5:R-:W-:-:S03]  /*4140*/  FFMA.FTZ R53, R28, R53, R30 ;  /* 0x000000351c357223 */ /* 0x020fc6000001001e */
[----:B------:R-:W-:Y:S01]  /*4150*/  FFMA.FTZ R6, R29, R6, R31 ;  /* 0x000000061d067223 */ /* 0x000fe2000001001f */
        /* <DEDUP_REMOVED lines=8> */
.L_x_1990:
[----:B------:R-:W-:Y:S05]  /*41e0*/  BSYNC.RECONVERGENT B1 ;  /* 0x0000000000017941 */ /* 0x000fea0003800200 */
.L_x_1989:
        /* <DEDUP_REMOVED lines=20> */
.L_x_1992:
[----:B------:R-:W-:Y:S05]  /*4330*/  BSYNC.RECONVERGENT B1 ;  /* 0x0000000000017941 */ /* 0x000fea0003800200 */
.L_x_1991:
[----:B------:R-:W-:Y:S04]  /*4340*/  BSSY.RECONVERGENT B1, `(.L_x_1993) ;  /* 0x0000014000017945 */ /* 0x000fe80003800200 */
[----:B------:R-:W-:Y:S05]  /*4350*/  @P6 BRA `(.L_x_1994) ;  /* 0x0000000000486947 */ /* 0x000fea0003800000 */
[----:B------:R-:W1:Y:S01]  /*4360*/  LDCU.64 UR4, c[0x0][0x3e0] ;  /* 0x00007c00ff0477ac */ /* 0x000e620008000a00 */
[--C-:B0-----:R-:W-:Y:S01]  /*4370*/  FADD.FTZ R21, R44, -R38.reuse ;  /* 0x800000262c157221 */ /* 0x101fe20000010000 */
[----:B------:R-:W-:Y:S01]  /*4380*/  MOV R18, R70 ;  /* 0x0000004600127202 */ /* 0x000fe20000000f00 */
[----:B------:R-:W-:Y:S01]  /*4390*/  FADD.FTZ R57, R57, -R38 ;  /* 0x8000002639397221 */ /* 0x000fe20000010000 */
[----:B------:R-:W0:Y:S01]  /*43a0*/  LDCU.64 UR10, c[0x0][0x380] ;  /* 0x00007000ff0a77ac */ /* 0x000e220008000a00 */
[----:B---34-:R-:W-:Y:S01]  /*43b0*/  MOV R19, R73 ;  /* 0x0000004900137202 */ /* 0x018fe20000000f00 */
[-C--:B--2---:R-:W-:Y:S01]  /*43c0*/  FMUL.FTZ R6, R21, R36.reuse ;  /* 0x0000002415067220 */ /* 0x084fe20000410000 */
[----:B------:R-:W-:-:S03]  /*43d0*/  FMUL.FTZ R57, R57, R36 ;  /* 0x0000002439397220 */ /* 0x000fc60000410000 */
[----:B-----5:R-:W-:Y:S01]  /*43e0*/  FFMA.FTZ R6, R29, R6, R31 ;  /* 0x000000061d067223 */ /* 0x020fe2000001001f */
        /* <DEDUP_REMOVED lines=9> */
.L_x_1994:
[----:B------:R-:W-:Y:S05]  /*4480*/  BSYNC.RECONVERGENT B1 ;  /* 0x0000000000017941 */ /* 0x000fea0003800200 */
.L_x_1993:
        /* <DEDUP_REMOVED lines=20> */
.L_x_1996:
[----:B------:R-:W-:Y:S05]  /*45d0*/  BSYNC.RECONVERGENT B1 ;  /* 0x0000000000017941 */ /* 0x000fea0003800200 */
.L_x_1995:
[----:B------:R-:W-:Y:S05]  /*45e0*/  @P4 BRA `(.L_x_1997) ;  /* 0x00000020009c4947 */ /* 0x000fea0003800000 */
[----:B------:R-:W1:Y:S01]  /*45f0*/  LDCU.64 UR4, c[0x0][0x3e0] ;  /* 0x00007c00ff0477ac */ /* 0x000e620008000a00 */
[----:B------:R-:W-:Y:S01]  /*4600*/  MOV R71, R73 ;  /* 0x0000004900477202 */ /* 0x000fe20000000f00 */
[--C-:B------:R-:W-:Y:S01]  /*4610*/  FADD.FTZ R61, R61, -R38.reuse ;  /* 0x800000263d3d7221 */ /* 0x100fe20000010000 */
[----:B0--34-:R-:W-:Y:S01]  /*4620*/  FADD.FTZ R19, R48, -R38 ;  /* 0x8000002630137221 */ /* 0x019fe20000010000 */
[----:B------:R-:W0:Y:S02]  /*4630*/  LDCU.64 UR8, c[0x0][0x380] ;  /* 0x00007000ff0877ac */ /* 0x000e240008000a00 */
[-C--:B--2---:R-:W-:Y:S01]  /*4640*/  FMUL.FTZ R61, R61, R36.reuse ;  /* 0x000000243d3d7220 */ /* 0x084fe20000410000 */
[----:B------:R-:W-:-:S03]  /*4650*/  FMUL.FTZ R36, R19, R36 ;  /* 0x0000002413247220 */ /* 0x000fc60000410000 */
[----:B-----5:R-:W-:Y:S01]  /*4660*/  FFMA.FTZ R21, R28, R61, R30 ;  /* 0x0000003d1c157223 */ /* 0x020fe2000001001e */
[----:B------:R-:W-:-:S05]  /*4670*/  FFMA.FTZ R36, R29, R36, R31 ;  /* 0x000000241d247223 */ /* 0x000fca000001001f */
[----:B------:R-:W-:Y:S01]  /*4680*/  F2FP.BF16.F32.PACK_AB R21, R36, R21 ;  /* 0x000000152415723e */ /* 0x000fe200000010ff */
[----:B-1----:R-:W-:Y:S02]  /*4690*/  IMAD R10, R10, UR4, RZ ;  /* 0x000000040a0a7c24 */ /* 0x002fe4000f8e02ff */
[----:B------:R-:W-:-:S04]  /*46a0*/  IMAD.WIDE.U32 R70, R37, UR4, R70 ;  /* 0x0000000425467c25 */ /* 0x000fc8000f8e0046 */
[----:B------:R-:W-:Y:S01]  /*46b0*/  IMAD R37, R37, UR5, R10 ;  /* 0x0000000525257c24 */ /* 0x000fe2000f8e020a */
[----:B0-----:R-:W-:-:S04]  /*46c0*/  LEA R18, P1, R70, UR8, 0x1 ;  /* 0x0000000846127c11 */ /* 0x001fc8000f8208ff */
[----:B------:R-:W-:-:S04]  /*46d0*/  IADD3 R37, PT, PT, R71, R37, RZ ;  /* 0x0000002547257210 */ /* 0x000fc80007ffe0ff */
[----:B------:R-:W-:-:S05]  /*46e0*/  LEA.HI.X R19, R70, UR9, R37, 0x1, P1 ;  /* 0x0000000946137c11 */ /* 0x000fca00088f0c25 */
[----:B------:R0:W-:Y:S01]  /*46f0*/  STG.E desc[UR6][R18.64], R21 ;  /* 0x0000001512007986 */ /* 0x0001e2000c101906 */
[----:B------:R-:W-:Y:S05]  /*4700*/  BRA `(.L_x_1997) ;  /* 0x0000002000547947 */ /* 0x000fea0003800000 */
.L_x_1966:
[----:B------:R-:W0:Y:S01]  /*4710*/  LDCU.64 UR4, c[0x0][0x3e8] ;  /* 0x00007d00ff0477ac */ /* 0x000e220008000a00 */
[----:B-1----:R-:W-:Y:S01]  /*4720*/  SHF.R.S32.HI R34, RZ, 0x1f, R37 ;  /* 0x0000001fff227819 */ /* 0x002fe20000011425 */
[----:B------:R-:W-:Y:S01]  /*4730*/  BSSY.RECONVERGENT B1, `(.L_x_1998) ;  /* 0x0000020000017945 */ /* 0x000fe20003800200 */
[----:B0-----:R-:W-:-:S04]  /*4740*/  ISETP.GE.U32.AND P1, PT, R37, UR4, PT ;  /* 0x0000000425007c0c */ /* 0x001fc8000bf26070 */
[----:B------:R-:W-:-:S13]  /*4750*/  ISETP.GE.AND.EX P1, PT, R34, UR5, PT, P1 ;  /* 0x0000000522007c0c */ /* 0x000fda000bf26310 */
[----:B------:R-:W-:Y:S05]  /*4760*/  @P1 BRA `(.L_x_1999) ;  /* 0x0000000000701947 */ /* 0x000fea0003800000 */
[--C-:B------:R-:W-:Y:S01]  /*4770*/  FADD.FTZ R33, R6, -R38.reuse ;  /* 0x8000002606217221 */ /* 0x100fe20000010000 */
[----:B------:R-:W-:Y:S01]  /*4780*/  FADD.FTZ R19, R19, -R38 ;  /* 0x8000002613137221 */ /* 0x000fe20000010000 */
[----:B------:R-:W0:Y:S01]  /*4790*/  LDCU.64 UR8, c[0x0][0x3e0] ;  /* 0x00007c00ff0877ac */ /* 0x000e220008000a00 */
[----:B------:R-:W-:Y:S01]  /*47a0*/  MOV R35, R73 ;  /* 0x0000004900237202 */ /* 0x000fe20000000f00 */
[-C--:B--2---:R-:W-:Y:S01]  /*47b0*/  FMUL.FTZ R33, R33, R36.reuse ;  /* 0x0000002421217220 */ /* 0x084fe20000410000 */
[----:B------:R-:W-:Y:S01]  /*47c0*/  FMUL.FTZ R80, R19, R36 ;  /* 0x0000002413507220 */ /* 0x000fe20000410000 */
[----:B------:R-:W1:Y:S02]  /*47d0*/  LDCU.64 UR10, c[0x0][0x380] ;  /* 0x00007000ff0a77ac */ /* 0x000e640008000a00 */
[----:B-----5:R-:W-:Y:S01]  /*47e0*/  FFMA.FTZ R33, R28, R33, R30 ;  /* 0x000000211c217223 */ /* 0x020fe2000001001e */
[----:B------:R-:W-:-:S03]  /*47f0*/  FFMA.FTZ R80, R29, R80, R31 ;  /* 0x000000501d507223 */ /* 0x000fc6000001001f */
[----:B------:R-:W-:-:S06]  /*4800*/  FMUL.FTZ R6, R33, -1.4426950216293334961 ;  /* 0xbfb8aa3b21067820 */ /* 0x000fcc0000410000 */
[----:B------:R-:W2:Y:S02]  /*4810*/  MUFU.EX2 R6, R6 ;  /* 0x0000000600067308 */ /* 0x000ea40000000800 */
[----:B--2---:R-:W-:-:S06]  /*4820*/  FADD.FTZ R32, R6, 1 ;  /* 0x3f80000006207421 */ /* 0x004fcc0000010000 */
[----:B------:R-:W2:Y:S02]  /*4830*/  MUFU.RCP R32, R32 ;  /* 0x0000002000207308 */ /* 0x000ea40000001000 */
[----:B--2---:R-:W-:Y:S01]  /*4840*/  FMUL.FTZ R19, R33, R32 ;  /* 0x0000002021137220 */ /* 0x004fe20000410000 */
[----:B------:R-:W-:-:S06]  /*4850*/  FMUL.FTZ R33, R80, -1.4426950216293334961 ;  /* 0xbfb8aa3b50217820 */ /* 0x000fcc0000410000 */
[----:B------:R-:W2:Y:S02]  /*4860*/  MUFU.EX2 R33, R33 ;  /* 0x0000002100217308 */ /* 0x000ea40000000800 */
[----:B--2---:R-:W-:-:S06]  /*4870*/  FADD.FTZ R79, R33, 1 ;  /* 0x3f800000214f7421 */ /* 0x004fcc0000010000 */
[----:B------:R-:W2:Y:S02]  /*4880*/  MUFU.RCP R79, R79 ;  /* 0x0000004f004f7308 */ /* 0x000ea40000001000 */
[----:B--2---:R-:W-:-:S05]  /*4890*/  FMUL.FTZ R6, R80, R79 ;  /* 0x0000004f50067220 */ /* 0x004fca0000410000 */
        /* <DEDUP_REMOVED lines=9> */
.L_x_1999:
[----:B------:R-:W-:Y:S05]  /*4930*/  BSYNC.RECONVERGENT B1 ;  /* 0x0000000000017941 */ /* 0x000fea0003800200 */
.L_x_1998:
[----:B0-----:R-:W-:Y:S01]  /*4940*/  IADD3 R19, PT, PT, R37, 0x20, RZ ;  /* 0x0000002025137810 */ /* 0x001fe20007ffe0ff */
[----:B------:R-:W-:Y:S03]  /*4950*/  BSSY.RECONVERGENT B1, `(.L_x_2000) ;  /* 0x0000021000017945 */ /* 0x000fe60003800200 */
[----:B------:R-:W-:Y:S02]  /*4960*/  ISETP.GE.U32.AND P1, PT, R19, UR4, PT ;  /* 0x0000000413007c0c */ /* 0x000fe4000bf26070 */
[----:B------:R-:W-:-:S04]  /*4970*/  SHF.R.S32.HI R33, RZ, 0x1f, R19 ;  /* 0x0000001fff217819 */ /* 0x000fc80000011413 */
[----:B------:R-:W-:-:S13]  /*4980*/  ISETP.GE.AND.EX P1, PT, R33, UR5, PT, P1 ;  /* 0x0000000521007c0c */ /* 0x000fda000bf26310 */
[----:B------:R-:W-:Y:S05]  /*4990*/  @P1 BRA `(.L_x_2001) ;  /* 0x0000000000701947 */ /* 0x000fea0003800000 */
[--C-:B------:R-:W-:Y:S01]  /*49a0*/  FADD.FTZ R35, R8, -R38.reuse ;  /* 0x8000002608237221 */ /* 0x100fe20000010000 */
[----:B------:R-:W-:Y:S01]  /*49b0*/  FADD.FTZ R21, R21, -R38 ;  /* 0x8000002615157221 */ /* 0x000fe20000010000 */
[----:B------:R-:W0:Y:S02]  /*49c0*/  LDCU.64 UR8, c[0x0][0x3e0] ;  /* 0x00007c00ff0877ac */ /* 0x000e240008000a00 */
[-C--:B--2---:R-:W-:Y:S01]  /*49d0*/  FMUL.FTZ R35, R35, R36.reuse ;  /* 0x0000002423237220 */ /* 0x084fe20000410000 */
        /* <DEDUP_REMOVED lines=11> */
[----:B------:R-:W3:Y:S01]  /*4a90*/  MUFU.RCP R79, R79 ;  /* 0x0000004f004f7308 */ /* 0x000ee20000001000 */
[----:B--2---:R-:W-:Y:S01]  /*4aa0*/  FMUL.FTZ R21, R35, R8 ;  /* 0x0000000823157220 */ /* 0x004fe20000410000 */
[----:B------:R-:W-:Y:S01]  /*4ab0*/  MOV R35, R73 ;  /* 0x0000004900237202 */ /* 0x000fe20000000f00 */
[----:B0-----:R-:W-:-:S04]  /*4ac0*/  IMAD R8, R33, UR8, RZ ;  /* 0x0000000821087c24 */ /* 0x001fc8000f8e02ff */
[----:B------:R-:W-:Y:S02]  /*4ad0*/  IMAD R33, R19, UR9, R8 ;  /* 0x0000000913217c24 */ /* 0x000fe4000f8e0208 */
[----:B---3--:R-:W-:Y:S01]  /*4ae0*/  FMUL.FTZ R6, R34, R79 ;  /* 0x0000004f22067220 */ /* 0x008fe20000410000 */
[----:B------:R-:W-:-:S04]  /*4af0*/  MOV R34, R70 ;  /* 0x0000004600227202 */ /* 0x000fc80000000f00 */
[----:B------:R-:W-:Y:S01]  /*4b00*/  F2FP.BF16.F32.PACK_AB R21, R6, R21 ;  /* 0x000000150615723e */ /* 0x000fe200000010ff */
[----:B------:R-:W-:-:S05]  /*4b10*/  IMAD.WIDE.U32 R34, R19, UR8, R34 ;  /* 0x0000000813227c25 */ /* 0x000fca000f8e0022 */
[----:B------:R-:W-:Y:S02]  /*4b20*/  IADD3 R33, PT, PT, R35, R33, RZ ;  /* 0x0000002123217210 */ /* 0x000fe40007ffe0ff */
[----:B-1----:R-:W-:-:S04]  /*4b30*/  LEA R32, P1, R34, UR10, 0x1 ;  /* 0x0000000a22207c11 */ /* 0x002fc8000f8208ff */
[----:B------:R-:W-:-:S05]  /*4b40*/  LEA.HI.X R33, R34, UR11, R33, 0x1, P1 ;  /* 0x0000000b22217c11 */ /* 0x000fca00088f0c21 */
[----:B------:R0:W-:Y:S04]  /*4b50*/  STG.E desc[UR6][R32.64], R21 ;  /* 0x0000001520007986 */ /* 0x0001e8000c101906 */
.L_x_2001:
[----:B------:R-:W-:Y:S05]  /*4b60*/  BSYNC.RECONVERGENT B1 ;  /* 0x0000000000017941 */ /* 0x000fea0003800200 */
.L_x_2000:
[----:B------:R-:W-:Y:S01]  /*4b70*/  ISETP.GE.U32.AND P1, PT, R69, UR4, PT ;  /* 0x0000000445007c0c */ /* 0x000fe2000bf26070 */
[----:B------:R-:W-:Y:S01]  /*4b80*/  BSSY.RECONVERGENT B1, `(.L_x_2002) ;  /* 0x0000021000017945 */ /* 0x000fe20003800200 */
[----:B------:R-:W-:Y:S02]  /*4b90*/  ISETP.GE.U32.AND P2, PT, R74, UR4, PT ;  /* 0x000000044a007c0c */ /* 0x000fe4000bf46070 */
[----:B------:R-:W-:Y:S02]  /*4ba0*/  ISETP.GE.AND.EX P4, PT, R77, UR5, PT, P1 ;  /* 0x000000054d007c0c */ /* 0x000fe4000bf86310 */
[----:B------:R-:W-:-:S11]  /*4bb0*/  ISETP.GE.U32.AND P1, PT, R67, UR4, PT ;  /* 0x0000000443007c0c */ /* 0x000fd6000bf26070 */
[----:B------:R-:W-:Y:S05]  /*4bc0*/  @P4 BRA `(.L_x_2003) ;  /* 0x0000000000704947 */ /* 0x000fea0003800000 */
[--C-:B------:R-:W-:Y:S01]  /*4bd0*/  FADD.FTZ R19, R10, -R38.reuse ;  /* 0x800000260a137221 */ /* 0x100fe20000010000 */
[----:B------:R-:W-:Y:S01]  /*4be0*/  FADD.FTZ R23, R23, -R38 ;  /* 0x8000002617177221 */ /* 0x000fe20000010000 */
[----:B------:R-:W1:Y:S01]  /*4bf0*/  LDCU.64 UR8, c[0x0][0x3e0] ;  /* 0x00007c00ff0877ac */ /* 0x000e620008000a00 */
[----:B------:R-:W-:Y:S01]  /*4c00*/  MOV R35, R73 ;  /* 0x0000004900237202 */ /* 0x000fe20000000f00 */
[-C--:B--2---:R-:W-:Y:S01]  /*4c10*/  FMUL.FTZ R19, R19, R36.reuse ;  /* 0x0000002413137220 */ /* 0x084fe20000410000 */
[----:B------:R-:W-:Y:S01]  /*4c20*/  FMUL.FTZ R6, R23, R36 ;  /* 0x0000002417067220 */ /* 0x000fe20000410000 */
[----:B------:R-:W2:Y:S02]  /*4c30*/  LDCU.64 UR10, c[0x0][0x380] ;  /* 0x00007000ff0a77ac */ /* 0x000ea40008000a00 */
[----:B0----5:R-:W-:Y:S01]  /*4c40*/  FFMA.FTZ R21, R28, R19, R30 ;  /* 0x000000131c157223 */ /* 0x021fe2000001001e */
[----:B------:R-:W-:-:S03]  /*4c50*/  FFMA.FTZ R32, R29, R6, R31 ;  /* 0x000000061d207223 */ /* 0x000fc6000001001f */
[----:B------:R-:W-:Y:S01]  /*4c60*/  FMUL.FTZ R6, R21, -1.4426950216293334961 ;  /* 0xbfb8aa3b15067820 */ /* 0x000fe20000410000 */
[----:B------:R-:W-:-:S05]  /*4c70*/  FMUL.FTZ R10, R32, -1.4426950216293334961 ;  /* 0xbfb8aa3b200a7820 */ /* 0x000fca0000410000 */
[----:B------:R-:W0:Y:S01]  /*4c80*/  MUFU.EX2 R6, R6 ;  /* 0x0000000600067308 */ /* 0x000e220000000800 */
[----:B-1----:R-:W-:-:S03]  /*4c90*/  IMAD R34, R77, UR8, RZ ;  /* 0x000000084d227c24 */ /* 0x002fc6000f8e02ff */
[----:B------:R-:W1:Y:S01]  /*4ca0*/  MUFU.EX2 R10, R10 ;  /* 0x0000000a000a7308 */ /* 0x000e620000000800 */
[----:B------:R-:W-:Y:S01]  /*4cb0*/  IMAD R23, R69, UR9, R34 ;  /* 0x0000000945177c24 */ /* 0x000fe2000f8e0222 */
[----:B------:R-:W-:-:S05]  /*4cc0*/  MOV R34, R70 ;  /* 0x0000004600227202 */ /* 0x000fca0000000f00 */
[----:B------:R-:W-:-:S04]  /*4cd0*/  IMAD.WIDE.U32 R34, R69, UR8, R34 ;  /* 0x0000000845227c25 */ /* 0x000fc8000f8e0022 */
[----:B0-----:R-:W-:Y:S01]  /*4ce0*/  FADD.FTZ R8, R6, 1 ;  /* 0x3f80000006087421 */ /* 0x001fe20000010000 */
[----:B------:R-:W-:Y:S01]  /*4cf0*/  IADD3 R23, PT, PT, R35, R23, RZ ;  /* 0x0000001723177210 */ /* 0x000fe20007ffe0ff */
[----:B-1----:R-:W-:-:S04]  /*4d00*/  FADD.FTZ R19, R10, 1 ;  /* 0x3f8000000a137421 */ /* 0x002fc80000010000 */
[----:B------:R-:W0:Y:S08]  /*4d10*/  MUFU.RCP R8, R8 ;  /* 0x0000000800087308 */ /* 0x000e300000001000 */
[----:B------:R-:W1:Y:S01]  /*4d20*/  MUFU.RCP R19, R19 ;  /* 0x0000001300137308 */ /* 0x000e620000001000 */
[----:B0-----:R-:W-:Y:S01]  /*4d30*/  FMUL.FTZ R6, R21, R8 ;  /* 0x0000000815067220 */ /* 0x001fe20000410000 */
[----:B-1----:R-:W-:Y:S01]  /*4d40*/  FMUL.FTZ R21, R32, R19 ;  /* 0x0000001320157220 */ /* 0x002fe20000410000 */
[----:B--2---:R-:W-:-:S04]  /*4d50*/  LEA R32, P4, R34, UR10, 0x1 ;  /* 0x0000000a22207c11 */ /* 0x004fc8000f8808ff */
[----:B------:R-:W-:Y:S02]  /*4d60*/  LEA.HI.X R33, R34, UR11, R23, 0x1, P4 ;  /* 0x0000000b22217c11 */ /* 0x000fe4000a0f0c17 */
[----:B------:R-:W-:-:S05]  /*4d70*/  F2FP.BF16.F32.PACK_AB R21, R21, R6 ;  /* 0x000000061515723e */ /* 0x000fca00000010ff */
[----:B------:R1:W-:Y:S02]  /*4d80*/  STG.E desc[UR6][R32.64], R21 ;  /* 0x0000001520007986 */ /* 0x0003e4000c101906 */
.L_x_2003:
[----:B------:R-:W-:Y:S05]  /*4d90*/  BSYNC.RECONVERGENT B1 ;  /* 0x0000000000017941 */ /* 0x000fea0003800200 */
.L_x_2002:
[----:B------:R-:W-:Y:S04]  /*4da0*/  BSSY.RECONVERGENT B1, `(.L_x_2004) ;  /* 0x000001e000017945 */ /* 0x000fe80003800200 */
[----:B------:R-:W-:Y:S05]  /*4db0*/  @P3 BRA `(.L_x_2005) ;  /* 0x0000000000703947 */ /* 0x000fea0003800000 */
[--C-:B------:R-:W-:Y:S01]  /*4dc0*/  FADD.FTZ R25, R25, -R38.reuse ;  /* 0x8000002619197221 */ /* 0x100fe20000010000 */
[----:B------:R-:W-:Y:S01]  /*4dd0*/  FADD.FTZ R19, R12, -R38 ;  /* 0x800000260c137221 */ /* 0x000fe20000010000 */
[----:B------:R-:W0:Y:S01]  /*4de0*/  LDCU.64 UR8, c[0x0][0x3e0] ;  /* 0x00007c00ff0877ac */ /* 0x000e220008000a00 */
[----:B------:R-:W-:Y:S01]  /*4df0*/  MOV R34, R70 ;  /* 0x0000004600227202 */ /* 0x000fe20000000f00 */
[-C--:B--2---:R-:W-:Y:S01]  /*4e00*/  FMUL.FTZ R25, R25, R36.reuse ;  /* 0x0000002419197220 */ /* 0x084fe20000410000 */
[----:B------:R-:W-:Y:S01]  /*4e10*/  FMUL.FTZ R8, R19, R36 ;  /* 0x0000002413087220 */ /* 0x000fe20000410000 */
[----:B------:R-:W2:Y:S01]  /*4e20*/  LDCU.64 UR10, c[0x0][0x380] ;  /* 0x00007000ff0a77ac */ /* 0x000ea20008000a00 */
[----:B------:R-:W-:Y:S01]  /*4e30*/  MOV R35, R73 ;  /* 0x0000004900237202 */ /* 0x000fe20000000f00 */
[----:B-----5:R-:W-:Y:S01]  /*4e40*/  FFMA.FTZ R25, R28, R25, R30 ;  /* 0x000000191c197223 */ /* 0x020fe2000001001e */
[----:B------:R-:W-:-:S03]  /*4e50*/  FFMA.FTZ R19, R29, R8, R31 ;  /* 0x000000081d137223 */ /* 0x000fc6000001001f */
[----:B------:R-:W-:Y:S01]  /*4e60*/  FMUL.FTZ R6, R25, -1.4426950216293334961 ;  /* 0xbfb8aa3b19067820 */ /* 0x000fe20000410000 */
[----:B------:R-:W-:-:S05]  /*4e70*/  FMUL.FTZ R10, R19, -1.4426950216293334961 ;  /* 0xbfb8aa3b130a7820 */ /* 0x000fca0000410000 */
[----:B------:R-:W3:Y:S01]  /*4e80*/  MUFU.EX2 R6, R6 ;  /* 0x0000000600067308 */ /* 0x000ee20000000800 */
[----:B01----:R-:W-:-:S03]  /*4e90*/  IMAD R21, R5, UR8, RZ ;  /* 0x0000000805157c24 */ /* 0x003fc6000f8e02ff */
[----:B------:R-:W0:Y:S01]  /*4ea0*/  MUFU.EX2 R10, R10 ;  /* 0x0000000a000a7308 */ /* 0x000e220000000800 */
[----:B------:R-:W-:-:S04]  /*4eb0*/  IMAD.WIDE.U32 R34, R66, UR8, R34 ;  /* 0x0000000842227c25 */ /* 0x000fc8000f8e0022 */
[----:B------:R-:W-:Y:S01]  /*4ec0*/  IMAD R21, R66, UR9, R21 ;  /* 0x0000000942157c24 */ /* 0x000fe2000f8e0215 */
[----:B--2---:R-:W-:Y:S01]  /*4ed0*/  LEA R32, P3, R34, UR10, 0x1 ;  /* 0x0000000a22207c11 */ /* 0x004fe2000f8608ff */
[----:B---3--:R-:W-:-:S03]  /*4ee0*/  FADD.FTZ R8, R6, 1 ;  /* 0x3f80000006087421 */ /* 0x008fc60000010000 */
[----:B------:R-:W-:Y:S01]  /*4ef0*/  IADD3 R21, PT, PT, R35, R21, RZ ;  /* 0x0000001523157210 */ /* 0x000fe20007ffe0ff */
[----:B0-----:R-:W-:-:S03]  /*4f00*/  FADD.FTZ R12, R10, 1 ;  /* 0x3f8000000a0c7421 */ /* 0x001fc60000010000 */
[----:B------:R-:W-:Y:S01]  /*4f10*/  LEA.HI.X R33, R34, UR11, R21, 0x1, P3 ;  /* 0x0000000b22217c11 */ /* 0x000fe200098f0c15 */
[----:B------:R-:W0:Y:S08]  /*4f20*/  MUFU.RCP R8, R8 ;  /* 0x0000000800087308 */ /* 0x000e300000001000 */
[----:B------:R-:W1:Y:S01]  /*4f30*/  MUFU.RCP R12, R12 ;  /* 0x0000000c000c7308 */ /* 0x000e620000001000 */
[----:B0-----:R-:W-:Y:S01]  /*4f40*/  FMUL.FTZ R6, R25, R8 ;  /* 0x0000000819067220 */ /* 0x001fe20000410000 */
[----:B-1----:R-:W-:-:S05]  /*4f50*/  FMUL.FTZ R19, R19, R12 ;  /* 0x0000000c13137220 */ /* 0x002fca0000410000 */
[----:B------:R-:W-:-:S05]  /*4f60*/  F2FP.BF16.F32.PACK_AB R19, R19, R6 ;  /* 0x000000061313723e */ /* 0x000fca00000010ff */
[----:B------:R3:W-:Y:S02]  /*4f70*/  STG.E desc[UR6][R32.64], R19 ;  /* 0x0000001320007986 */ /* 0x0007e4000c101906 */
.L_x_2005:
[----:B------:R-:W-:Y:S05]  /*4f80*/  BSYNC.RECONVERGENT B1 ;  /* 0x0000000000017941 */ /* 0x000fea0003800200 */
.L_x_2004:
        /* <DEDUP_REMOVED lines=14> */
[--C-:B------:R-:W-:Y:S01]  /*5070*/  FADD.FTZ R27, R27, -R38.reuse ;  /* 0x800000261b1b7221 */ /* 0x100fe20000010000 */
[----:B---3--:R-:W-:Y:S01]  /*5080*/  FADD.FTZ R19, R14, -R38 ;  /* 0x800000260e137221 */ /* 0x008fe20000010000 */
[----:B------:R-:W3:Y:S01]  /*5090*/  LDCU.64 UR8, c[0x0][0x3e0] ;  /* 0x00007c00ff0877ac */ /* 0x000ee20008000a00 */
[----:B01----:R-:W-:Y:S01]  /*50a0*/  MOV R32, R70 ;  /* 0x0000004600207202 */ /* 0x003fe20000000f00 */
[-C--:B--2---:R-:W-:Y:S01]  /*50b0*/  FMUL.FTZ R27, R27, R36.reuse ;  /* 0x000000241b1b7220 */ /* 0x084fe20000410000 */
[----:B------:R-:W-:Y:S01]  /*50c0*/  FMUL.FTZ R12, R19, R36 ;  /* 0x00000024130c7220 */ /* 0x000fe20000410000 */
[----:B------:R-:W0:Y:S01]  /*50d0*/  LDCU.64 UR10, c[0x0][0x380] ;  /* 0x00007000ff0a77ac */ /* 0x000e220008000a00 */
[----:B------:R-:W-:Y:S01]  /*50e0*/  MOV R33, R73 ;  /* 0x0000004900217202 */ /* 0x000fe20000000f00 */
[----:B-----5:R-:W-:Y:S01]  /*50f0*/  FFMA.FTZ R27, R28, R27, R30 ;  /* 0x0000001b1c1b7223 */ /* 0x020fe2000001001e */
[----:B------:R-:W-:-:S03]  /*5100*/  FFMA.FTZ R34, R29, R12, R31 ;  /* 0x0000000c1d227223 */ /* 0x000fc6000001001f */
[----:B------:R-:W-:Y:S01]  /*5110*/  FMUL.FTZ R10, R27, -1.4426950216293334961 ;  /* 0xbfb8aa3b1b0a7820 */ /* 0x000fe20000410000 */
[----:B------:R-:W-:-:S05]  /*5120*/  FMUL.FTZ R14, R34, -1.4426950216293334961 ;  /* 0xbfb8aa3b220e7820 */ /* 0x000fca0000410000 */
[----:B------:R-:W1:Y:S01]  /*5130*/  MUFU.EX2 R10, R10 ;  /* 0x0000000a000a7308 */ /* 0x000e620000000800 */
[----:B---3--:R-:W-:-:S03]  /*5140*/  IMAD R21, R78, UR8, RZ ;  /* 0x000000084e157c24 */ /* 0x008fc6000f8e02ff */
[----:B------:R-:W2:Y:S01]  /*5150*/  MUFU.EX2 R14, R14 ;  /* 0x0000000e000e7308 */ /* 0x000ea20000000800 */
[----:B------:R-:W-:-:S04]  /*5160*/  IMAD.WIDE.U32 R32, R74, UR8, R32 ;  /* 0x000000084a207c25 */ /* 0x000fc8000f8e0020 */
[----:B------:R-:W-:Y:S02]  /*5170*/  IMAD R23, R74, UR9, R21 ;  /* 0x000000094a177c24 */ /* 0x000fe4000f8e0215 */
[----:B-1----:R-:W-:-:S03]  /*5180*/  FADD.FTZ R12, R10, 1 ;  /* 0x3f8000000a0c7421 */ /* 0x002fc60000010000 */
[----:B------:R-:W-:Y:S01]  /*5190*/  IADD3 R23, PT, PT, R33, R23, RZ ;  /* 0x0000001721177210 */ /* 0x000fe20007ffe0ff */
[----:B--2---:R-:W-:Y:S02]  /*51a0*/  FADD.FTZ R19, R14, 1 ;  /* 0x3f8000000e137421 */ /* 0x004fe40000010000 */
[----:B------:R-:W1:Y:S08]  /*51b0*/  MUFU.RCP R12, R12 ;  /* 0x0000000c000c7308 */ /* 0x000e700000001000 */
[----:B------:R-:W2:Y:S01]  /*51c0*/  MUFU.RCP R19, R19 ;  /* 0x0000001300137308 */ /* 0x000ea20000001000 */
[----:B-1----:R-:W-:Y:S01]  /*51d0*/  FMUL.FTZ R10, R27, R12 ;  /* 0x0000000c1b0a7220 */ /* 0x002fe20000410000 */
[----:B--2---:R-:W-:Y:S01]  /*51e0*/  FMUL.FTZ R21, R34, R19 ;  /* 0x0000001322157220 */ /* 0x004fe20000410000 */
[----:B0-----:R-:W-:-:S04]  /*51f0*/  LEA R34, P2, R32, UR10, 0x1 ;  /* 0x0000000a20227c11 */ /* 0x001fc8000f8408ff */
[----:B------:R-:W-:Y:S02]  /*5200*/  LEA.HI.X R35, R32, UR11, R23, 0x1, P2 ;  /* 0x0000000b20237c11 */ /* 0x000fe400090f0c17 */
[----:B------:R-:W-:-:S05]  /*5210*/  F2FP.BF16.F32.PACK_AB R21, R21, R10 ;  /* 0x0000000a1515723e */ /* 0x000fca00000010ff */
[----:B------:R4:W-:Y:S02]  /*5220*/  STG.E desc[UR6][R34.64], R21 ;  /* 0x0000001522007986 */ /* 0x0009e4000c101906 */
.L_x_2007:
[----:B------:R-:W-:Y:S05]  /*5230*/  BSYNC.RECONVERGENT B1 ;  /* 0x0000000000017941 */ /* 0x000fea0003800200 */
.L_x_2006:
[----:B------:R-:W-:Y:S04]  /*5240*/  BSSY.RECONVERGENT B1, `(.L_x_2008) ;  /* 0x000001e000017945 */ /* 0x000fe80003800200 */
[----:B------:R-:W-:Y:S05]  /*5250*/  @P1 BRA `(.L_x_2009) ;  /* 0x0000000000701947 */ /* 0x000fea0003800000 */
[--C-:B---3--:R-:W-:Y:S01]  /*5260*/  FADD.FTZ R19, R16, -R38.reuse ;  /* 0x8000002610137221 */ /* 0x108fe20000010000 */
[----:B------:R-:W-:Y:S01]  /*5270*/  FADD.FTZ R41, R41, -R38 ;  /* 0x8000002629297221 */ /* 0x000fe20000010000 */
[----:B------:R-:W3:Y:S01]  /*5280*/  LDCU.64 UR8, c[0x0][0x3e0] ;  /* 0x00007c00ff0877ac */ /* 0x000ee20008000a00 */
[----:B01----:R-:W-:Y:S01]  /*5290*/  MOV R32, R70 ;  /* 0x0000004600207202 */ /* 0x003fe20000000f00 */
[-C--:B--2---:R-:W-:Y:S01]  /*52a0*/  FMUL.FTZ R19, R19, R36.reuse ;  /* 0x0000002413137220 */ /* 0x084fe20000410000 */
[----:B------:R-:W-:Y:S01]  /*52b0*/  FMUL.FTZ R12, R41, R36 ;  /* 0x00000024290c7220 */ /* 0x000fe20000410000 */
[----:B------:R-:W0:Y:S01]  /*52c0*/  LDCU.64 UR10, c[0x0][0x380] ;  /* 0x00007000ff0a77ac */ /* 0x000e220008000a00 */
[----:B------:R-:W-:Y:S01]  /*52d0*/  MOV R33, R73 ;  /* 0x0000004900217202 */ /* 0x000fe20000000f00 */
[----:B-----5:R-:W-:Y:S01]  /*52e0*/  FFMA.FTZ R19, R28, R19, R30 ;  /* 0x000000131c137223 */ /* 0x020fe2000001001e */
[----:B----4-:R-:W-:-:S03]  /*52f0*/  FFMA.FTZ R21, R29, R12, R31 ;  /* 0x0000000c1d157223 */ /* 0x010fc6000001001f */
[----:B------:R-:W-:Y:S01]  /*5300*/  FMUL.FTZ R10, R19, -1.4426950216293334961 ;  /* 0xbfb8aa3b130a7820 */ /* 0x000fe20000410000 */
[----:B------:R-:W-:-:S05]  /*5310*/  FMUL.FTZ R14, R21, -1.4426950216293334961 ;  /* 0xbfb8aa3b150e7820 */ /* 0x000fca0000410000 */
[----:B------:R-:W1:Y:S01]  /*5320*/  MUFU.EX2 R10, R10 ;  /* 0x0000000a000a7308 */ /* 0x000e620000000800 */
[----:B---3--:R-:W-:-:S03]  /*5330*/  IMAD R76, R76, UR8, RZ ;  /* 0x000000084c4c7c24 */ /* 0x008fc6000f8e02ff */
[----:B------:R-:W2:Y:S01]  /*5340*/  MUFU.EX2 R14, R14 ;  /* 0x0000000e000e7308 */ /* 0x000ea20000000800 */
[----:B------:R-:W-:-:S04]  /*5350*/  IMAD.WIDE.U32 R32, R67, UR8, R32 ;  /* 0x0000000843207c25 */ /* 0x000fc8000f8e0020 */
[----:B------:R-:W-:Y:S01]  /*5360*/  IMAD R67, R67, UR9, R76 ;  /* 0x0000000943437c24 */ /* 0x000fe2000f8e024c */
[----:B0-----:R-:W-:Y:S01]  /*5370*/  LEA R34, P1, R32, UR10, 0x1 ;  /* 0x0000000a20227c11 */ /* 0x001fe2000f8208ff */
[----:B-1----:R-:W-:-:S03]  /*5380*/  FADD.FTZ R12, R10, 1 ;  /* 0x3f8000000a0c7421 */ /* 0x002fc60000010000 */
[----:B------:R-:W-:Y:S01]  /*5390*/  IADD3 R67, PT, PT, R33, R67, RZ ;  /* 0x0000004321437210 */ /* 0x000fe20007ffe0ff */
[----:B--2---:R-:W-:-:S03]  /*53a0*/  FADD.FTZ R16, R14, 1 ;  /* 0x3f8000000e107421 */ /* 0x004fc60000010000 */
[----:B------:R-:W-:Y:S01]  /*53b0*/  LEA.HI.X R35, R32, UR11, R67, 0x1, P1 ;  /* 0x0000000b20237c11 */ /* 0x000fe200088f0c43 */
[----:B------:R-:W0:Y:S08]  /*53c0*/  MUFU.RCP R12, R12 ;  /* 0x0000000c000c7308 */ /* 0x000e300000001000 */
[----:B------:R-:W1:Y:S01]  /*53d0*/  MUFU.RCP R16, R16 ;  /* 0x0000001000107308 */ /* 0x000e620000001000 */
[----:B0-----:R-:W-:Y:S01]  /*53e0*/  FMUL.FTZ R10, R19, R12 ;  /* 0x0000000c130a7220 */ /* 0x001fe20000410000 */
[----:B-1----:R-:W-:-:S05]  /*53f0*/  FMUL.FTZ R19, R21, R16 ;  /* 0x0000001015137220 */ /* 0x002fca0000410000 */
[----:B------:R-:W-:-:S05]  /*5400*/  F2FP.BF16.F32.PACK_AB R19, R19, R10 ;  /* 0x0000000a1313723e */ /* 0x000fca00000010ff */
[----:B------:R0:W-:Y:S02]  /*5410*/  STG.E desc[UR6][R34.64], R19 ;  /* 0x0000001322007986 */ /* 0x0001e4000c101906 */
.L_x_2009:
[----:B------:R-:W-:Y:S05]  /*5420*/  BSYNC.RECONVERGENT B1 ;  /* 0x0000000000017941 */ /* 0x000fea0003800200 */
.L_x_2008:
[----:B------:R-:W-:Y:S04]  /*5430*/  BSSY.RECONVERGENT B1, `(.L_x_2010) ;  /* 0x000001e000017945 */ /* 0x000fe80003800200 */
[----:B------:R-:W-:Y:S05]  /*5440*/  @P3 BRA `(.L_x_2011) ;  /* 0x0000000000703947 */ /* 0x000fea0003800000 */
[--C-:B0--3--:R-:W-:Y:S01]  /*5450*/  FADD.FTZ R19, R18, -R38.reuse ;  /* 0x8000002612137221 */ /* 0x109fe20000010000 */
[----:B------:R-:W-:Y:S01]  /*5460*/  FADD.FTZ R43, R43, -R38 ;  /* 0x800000262b2b7221 */ /* 0x000fe20000010000 */
[----:B------:R-:W0:Y:S01]  /*5470*/  LDCU.64 UR8, c[0x0][0x3e0] ;  /* 0x00007c00ff0877ac */ /* 0x000e220008000a00 */
[----:B------:R-:W-:Y:S01]  /*5480*/  MOV R18, R70 ;  /* 0x0000004600127202 */ /* 0x000fe20000000f00 */
[-C--:B--2---:R-:W-:Y:S01]  /*5490*/  FMUL.FTZ R19, R19, R36.reuse ;  /* 0x0000002413137220 */ /* 0x084fe20000410000 */
[----:B------:R-:W-:Y:S01]  /*54a0*/  FMUL.FTZ R12, R43, R36 ;  /* 0x000000242b0c7220 */ /* 0x000fe20000410000 */
[----:B------:R-:W2:Y:S02]  /*54b0*/  LDCU.64 UR10, c[0x0][0x380] ;  /* 0x00007000ff0a77ac */ /* 0x000ea40008000a00 */
[----:B-1--45:R-:W-:Y:S01]  /*54c0*/  FFMA.FTZ R21, R28, R19, R30 ;  /* 0x000000131c157223 */ /* 0x032fe2000001001e */
[----:B------:R-:W-:Y:S01]  /*54d0*/  FFMA.FTZ R23, R29, R12, R31 ;  /* 0x0000000c1d177223 */ /* 0x000fe2000001001f */
[----:B------:R-:W-:-:S02]  /*54e0*/  MOV R19, R73 ;  /* 0x0000004900137202 */ /* 0x000fc40000000f00 */
[----:B------:R-:W-:Y:S01]  /*54f0*/  FMUL.FTZ R10, R21, -1.4426950216293334961 ;  /* 0xbfb8aa3b150a7820 */ /* 0x000fe20000410000 */
[----:B------:R-:W-:-:S05]  /*5500*/  FMUL.FTZ R14, R23, -1.4426950216293334961 ;  /* 0xbfb8aa3b170e7820 */ /* 0x000fca0000410000 */
[----:B------:R-:W1:Y:S01]  /*5510*/  MUFU.EX2 R10, R10 ;  /* 0x0000000a000a7308 */ /* 0x000e620000000800 */
[----:B0-----:R-:W-:-:S03]  /*5520*/  IMAD R32, R75, UR8, RZ ;  /* 0x000000084b207c24 */ /* 0x001fc6000f8e02ff */
[----:B------:R-:W0:Y:S01]  /*5530*/  MUFU.EX2 R14, R14 ;  /* 0x0000000e000e7308 */ /* 0x000e220000000800 */
[----:B------:R-:W-:-:S04]  /*5540*/  IMAD.WIDE.U32 R18, R39, UR8, R18 ;  /* 0x0000000827127c25 */ /* 0x000fc8000f8e0012 */
[----:B------:R-:W-:Y:S01]  /*5550*/  IMAD R39, R39, UR9, R32 ;  /* 0x0000000927277c24 */ /* 0x000fe2000f8e0220 */
[----:B--2---:R-:W-:Y:S01]  /*5560*/  LEA R32, P1, R18, UR10, 0x1 ;  /* 0x0000000a12207c11 */ /* 0x004fe2000f8208ff */
[----:B-1----:R-:W-:-:S03]  /*5570*/  FADD.FTZ R12, R10, 1 ;  /* 0x3f8000000a0c7421 */ /* 0x002fc60000010000 */
        /* <DEDUP_REMOVED lines=9> */
.L_x_2011:
[----:B------:R-:W-:Y:S05]  /*5610*/  BSYNC.RECONVERGENT B1 ;  /* 0x0000000000017941 */ /* 0x000fea0003800200 */
.L_x_2010:
        /* <DEDUP_REMOVED lines=8> */
[----:B------:R-:W2:Y:S01]  /*56a0*/  LDCU.64 UR10, c[0x0][0x380] ;  /* 0x00007000ff0a77ac */ /* 0x000ea20008000a00 */
[----:B-1--4-:R-:W-:Y:S01]  /*56b0*/  MOV R21, R73 ;  /* 0x0000004900157202 */ /* 0x012fe20000000f00 */
[----:B-----5:R-:W-:Y:S01]  /*56c0*/  FFMA.FTZ R19, R28, R19, R30 ;  /* 0x000000131c137223 */ /* 0x020fe2000001001e */
[----:B------:R-:W-:-:S03]  /*56d0*/  FFMA.FTZ R23, R29, R12, R31 ;  /* 0x0000000c1d177223 */ /* 0x000fc6000001001f */
        /* <DEDUP_REMOVED lines=10> */
[----:B0-----:R-:W-:Y:S02]  /*5780*/  FADD.FTZ R16, R14, 1 ;  /* 0x3f8000000e107421 */ /* 0x001fe40000010000 */
[----:B------:R-:W0:Y:S08]  /*5790*/  MUFU.RCP R12, R12 ;  /* 0x0000000c000c7308 */ /* 0x000e300000001000 */
[----:B------:R-:W1:Y:S01]  /*57a0*/  MUFU.RCP R16, R16 ;  /* 0x0000001000107308 */ /* 0x000e620000001000 */
[----:B0-----:R-:W-:Y:S01]  /*57b0*/  FMUL.FTZ R10, R19, R12 ;  /* 0x0000000c130a7220 */ /* 0x001fe20000410000 */
[----:B------:R-:W-:Y:S01]  /*57c0*/  LEA.HI.X R19, R20, UR11, R25, 0x1, P1 ;  /* 0x0000000b14137c11 */ /* 0x000fe200088f0c19 */
[----:B-1----:R-:W-:-:S05]  /*57d0*/  FMUL.FTZ R23, R23, R16 ;  /* 0x0000001017177220 */ /* 0x002fca0000410000 */
[----:B------:R-:W-:-:S05]  /*57e0*/  F2FP.BF16.F32.PACK_AB R23, R23, R10 ;  /* 0x0000000a1717723e */ /* 0x000fca00000010ff */
[----:B------:R0:W-:Y:S02]  /*57f0*/  STG.E desc[UR6][R18.64], R23 ;  /* 0x0000001712007986 */ /* 0x0001e4000c101906 */
.L_x_2013:
[----:B------:R-:W-:Y:S05]  /*5800*/  BSYNC.RECONVERGENT B1 ;  /* 0x0000000000017941 */ /* 0x000fea0003800200 */
.L_x_2012:
        /* <DEDUP_REMOVED lines=30> */
.L_x_2015:
[----:B------:R-:W-:Y:S05]  /*59f0*/  BSYNC.RECONVERGENT B1 ;  /* 0x0000000000017941 */ /* 0x000fea0003800200 */
.L_x_2014:
        /* <DEDUP_REMOVED lines=30> */
.L_x_2017:
[----:B------:R-:W-:Y:S05]  /*5be0*/  BSYNC.RECONVERGENT B1 ;  /* 0x0000000000017941 */ /* 0x000fea0003800200 */
.L_x_2016:
[----:B------:R-:W-:Y:S01]  /*5bf0*/  ISETP.GE.U32.AND P5, PT, R6, UR4, PT ;  /* 0x0000000406007c0c */ /* 0x000fe2000bfa6070 */
[----:B------:R-:W-:Y:S01]  /*5c00*/  BSSY.RECONVERGENT B1, `(.L_x_2018) ;  /* 0x000002d000017945 */ /* 0x000fe20003800200 */
[----:B0-----:R-:W-:Y:S02]  /*5c10*/  SHF.R.S32.HI R18, RZ, 0x1f, R6 ;  /* 0x0000001fff127819 */ /* 0x001fe40000011406 */
        /* <DEDUP_REMOVED lines=15> */
[--C-:B------:R-:W-:Y:S01]  /*5d10*/  FADD.FTZ R51, R51, -R38.reuse ;  /* 0x8000002633337221 */ /* 0x100fe20000010000 */
[----:B---3--:R-:W-:Y:S01]  /*5d20*/  FADD.FTZ R19, R26, -R38 ;  /* 0x800000261a137221 */ /* 0x008fe20000010000 */
[----:B------:R-:W1:Y:S02]  /*5d30*/  LDCU.64 UR8, c[0x0][0x3e0] ;  /* 0x00007c00ff0877ac */ /* 0x000e640008000a00 */
        /* <DEDUP_REMOVED lines=8> */
[----:B------:R-:W2:Y:S01]  /*5dc0*/  MUFU.EX2 R14, R14 ;  /* 0x0000000e000e7308 */ /* 0x000ea20000000800 */
[----:B-1--4-:R-:W-:Y:S01]  /*5dd0*/  IMAD R21, R18, UR8, RZ ;  /* 0x0000000812157c24 */ /* 0x012fe2000f8e02ff */
[----:B------:R-:W-:Y:S02]  /*5de0*/  MOV R18, R70 ;  /* 0x0000004600127202 */ /* 0x000fe40000000f00 */
[----:B------:R-:W1:Y:S01]  /*5df0*/  MUFU.EX2 R20, R20 ;  /* 0x0000001400147308 */ /* 0x000e620000000800 */
[C---:B------:R-:W-:Y:S02]  /*5e00*/  IMAD R21, R6.reuse, UR9, R21 ;  /* 0x0000000906157c24 */ /* 0x040fe4000f8e0215 */
[----:B------:R-:W-:-:S05]  /*5e10*/  IMAD.WIDE.U32 R18, R6, UR8, R18 ;  /* 0x0000000806127c25 */ /* 0x000fca000f8e0012 */
[----:B------:R-:W-:Y:S01]  /*5e20*/  IADD3 R21, PT, PT, R19, R21, RZ ;  /* 0x0000001513157210 */ /* 0x000fe20007ffe0ff */
[----:B--2---:R-:W-:Y:S01]  /*5e30*/  FADD.FTZ R16, R14, 1 ;  /* 0x3f8000000e107421 */ /* 0x004fe20000010000 */
[----:B-1----:R-:W-:Y:S01]  /*5e40*/  FADD.FTZ R22, R20, 1 ;  /* 0x3f80000014167421 */ /* 0x002fe20000010000 */
[----:B0-----:R-:W-:-:S04]  /*5e50*/  LEA R20, P5, R18, UR10, 0x1 ;  /* 0x0000000a12147c11 */ /* 0x001fc8000f8a08ff */
[----:B------:R-:W0:Y:S01]  /*5e60*/  MUFU.RCP R16, R16 ;  /* 0x0000001000107308 */ /* 0x000e220000001000 */
[----:B------:R-:W-:-:S07]  /*5e70*/  LEA.HI.X R21, R18, UR11, R21, 0x1, P5 ;  /* 0x0000000b12157c11 */ /* 0x000fce000a8f0c15 */
[----:B------:R-:W1:Y:S01]  /*5e80*/  MUFU.RCP R22, R22 ;  /* 0x0000001600167308 */ /* 0x000e620000001000 */
[----:B0-----:R-:W-:Y:S01]  /*5e90*/  FMUL.FTZ R6, R51, R16 ;  /* 0x0000001033067220 */ /* 0x001fe20000410000 */
[----:B-1----:R-:W-:-:S05]  /*5ea0*/  FMUL.FTZ R23, R23, R22 ;  /* 0x0000001617177220 */ /* 0x002fca0000410000 */
[----:B------:R-:W-:-:S05]  /*5eb0*/  F2FP.BF16.F32.PACK_AB R23, R23, R6 ;  /* 0x000000061717723e */ /* 0x000fca00000010ff */
[----:B------:R0:W-:Y:S02]  /*5ec0*/  STG.E desc[UR6][R20.64], R23 ;  /* 0x0000001714007986 */ /* 0x0001e4000c101906 */
.L_x_2019:
[----:B------:R-:W-:Y:S05]  /*5ed0*/  BSYNC.RECONVERGENT B1 ;  /* 0x0000000000017941 */ /* 0x000fea0003800200 */
.L_x_2018:
[----:B------:R-:W-:Y:S04]  /*5ee0*/  BSSY.RECONVERGENT B1, `(.L_x_2020) ;  /* 0x000001e000017945 */ /* 0x000fe80003800200 */
[----:B------:R-:W-:Y:S05]  /*5ef0*/  @P2 BRA `(.L_x_2021) ;  /* 0x0000000000702947 */ /* 0x000fea0003800000 */
[--C-:B------:R-:W-:Y:S01]  /*5f00*/  FADD.FTZ R53, R53, -R38.reuse ;  /* 0x8000002635357221 */ /* 0x100fe20000010000 */
[----:B---3--:R-:W-:Y:S01]  /*5f10*/  FADD.FTZ R19, R40, -R38 ;  /* 0x8000002628137221 */ /* 0x008fe20000010000 */
[----:B------:R-:W1:Y:S01]  /*5f20*/  LDCU.64 UR8, c[0x0][0x3e0] ;  /* 0x00007c00ff0877ac */ /* 0x000e620008000a00 */
[----:B------:R-:W-:Y:S01]  /*5f30*/  MOV R18, R70 ;  /* 0x0000004600127202 */ /* 0x000fe20000000f00 */
[-C--:B--2---:R-:W-:Y:S01]  /*5f40*/  FMUL.FTZ R53, R53, R36.reuse ;  /* 0x0000002435357220 */ /* 0x084fe20000410000 */
[----:B------:R-:W-:Y:S01]  /*5f50*/  FMUL.FTZ R14, R19, R36 ;  /* 0x00000024130e7220 */ /* 0x000fe20000410000 */
[----:B------:R-:W2:Y:S01]  /*5f60*/  LDCU.64 UR10, c[0x0][0x380] ;  /* 0x00007000ff0a77ac */ /* 0x000ea20008000a00 */
[----:B------:R-:W-:Y:S01]  /*5f70*/  MOV R19, R73 ;  /* 0x0000004900137202 */ /* 0x000fe20000000f00 */
[----:B-----5:R-:W-:Y:S01]  /*5f80*/  FFMA.FTZ R53, R28, R53, R30 ;  /* 0x000000351c357223 */ /* 0x020fe2000001001e */
[----:B0-----:R-:W-:-:S03]  /*5f90*/  FFMA.FTZ R23, R29, R14, R31 ;  /* 0x0000000e1d177223 */ /* 0x001fc6000001001f */
[----:B------:R-:W-:Y:S01]  /*5fa0*/  FMUL.FTZ R6, R53, -1.4426950216293334961 ;  /* 0xbfb8aa3b35067820 */ /* 0x000fe20000410000 */
[----:B------:R-:W-:-:S05]  /*5fb0*/  FMUL.FTZ R16, R23, -1.4426950216293334961 ;  /* 0xbfb8aa3b17107820 */ /* 0x000fca0000410000 */
[----:B------:R-:W0:Y:S01]  /*5fc0*/  MUFU.EX2 R6, R6 ;  /* 0x0000000600067308 */ /* 0x000e220000000800 */
[----:B-1--4-:R-:W-:-:S03]  /*5fd0*/  IMAD R21, R13, UR8, RZ ;  /* 0x000000080d157c24 */ /* 0x012fc6000f8e02ff */
[----:B------:R-:W1:Y:S01]  /*5fe0*/  MUFU.EX2 R16, R16 ;  /* 0x0000001000107308 */ /* 0x000e620000000800 */
[----:B------:R-:W-:-:S04]  /*5ff0*/  IMAD.WIDE.U32 R18, R58, UR8, R18 ;  /* 0x000000083a127c25 */ /* 0x000fc8000f8e0012 */
[----:B------:R-:W-:Y:S01]  /*6000*/  IMAD R21, R58, UR9, R21 ;  /* 0x000000093a157c24 */ /* 0x000fe2000f8e0215 */
[----:B--2---:R-:W-:Y:S01]  /*6010*/  LEA R20, P2, R18, UR10, 0x1 ;  /* 0x0000000a12147c11 */ /* 0x004fe2000f8408ff */
[----:B0-----:R-:W-:-:S03]  /*6020*/  FADD.FTZ R14, R6, 1 ;  /* 0x3f800000060e7421 */ /* 0x001fc60000010000 */
[----:B------:R-:W-:Y:S01]  /*6030*/  IADD3 R21, PT, PT, R19, R21, RZ ;  /* 0x0000001513157210 */ /* 0x000fe20007ffe0ff */
[----:B-1----:R-:W-:-:S03]  /*6040*/  FADD.FTZ R22, R16, 1 ;  /* 0x3f80000010167421 */ /* 0x002fc60000010000 */
[----:B------:R-:W-:Y:S01]  /*6050*/  LEA.HI.X R21, R18, UR11, R21, 0x1, P2 ;  /* 0x0000000b12157c11 */ /* 0x000fe200090f0c15 */
[----:B------:R-:W0:Y:S08]  /*6060*/  MUFU.RCP R14, R14 ;  /* 0x0000000e000e7308 */ /* 0x000e300000001000 */
[----:B------:R-:W1:Y:S01]  /*6070*/  MUFU.RCP R22, R22 ;  /* 0x0000001600167308 */ /* 0x000e620000001000 */
[----:B0-----:R-:W-:Y:S01]  /*6080*/  FMUL.FTZ R6, R53, R14 ;  /* 0x0000000e35067220 */ /* 0x001fe20000410000 */
[----:B-1----:R-:W-:-:S05]  /*6090*/  FMUL.FTZ R23, R23, R22 ;  /* 0x0000001617177220 */ /* 0x002fca0000410000 */
[----:B------:R-:W-:-:S05]  /*60a0*/  F2FP.BF16.F32.PACK_AB R23, R23, R6 ;  /* 0x000000061717723e */ /* 0x000fca00000010ff */
[----:B------:R0:W-:Y:S02]  /*60b0*/  STG.E desc[UR6][R20.64], R23 ;  /* 0x0000001714007986 */ /* 0x0001e4000c101906 */
.L_x_2021:
[----:B------:R-:W-:Y:S05]  /*60c0*/  BSYNC.RECONVERGENT B1 ;  /* 0x0000000000017941 */ /* 0x000fea0003800200 */
.L_x_2020:
[----:B------:R-:W-:Y:S04]  /*60d0*/  BSSY.RECONVERGENT B1, `(.L_x_2022) ;  /* 0x000001e000017945 */ /* 0x000fe80003800200 */
[----:B------:R-:W-:Y:S05]  /*60e0*/  @P1 BRA `(.L_x_2023) ;  /* 0x0000000000701947 */ /* 0x000fea0003800000 */
[--C-:B---3--:R-:W-:Y:S01]  /*60f0*/  FADD.FTZ R19, R42, -R38.reuse ;  /* 0x800000262a137221 */ /* 0x108fe20000010000 */
[----:B------:R-:W-:Y:S01]  /*6100*/  FADD.FTZ R55, R55, -R38 ;  /* 0x8000002637377221 */ /* 0x000fe20000010000 */
[----:B------:R-:W3:Y:S01]  /*6110*/  LDCU.64 UR8, c[0x0][0x3e0] ;  /* 0x00007c00ff0877ac */ /* 0x000ee20008000a00 */
[----:B------:R-:W-:Y:S01]  /*6120*/  MOV R18, R70 ;  /* 0x0000004600127202 */ /* 0x000fe20000000f00 */
[-C--:B--2---:R-:W-:Y:S01]  /*6130*/  FMUL.FTZ R19, R19, R36.reuse ;  /* 0x0000002413137220 */ /* 0x084fe20000410000 */
[----:B------:R-:W-:Y:S01]  /*6140*/  FMUL.FTZ R14, R55, R36 ;  /* 0x00000024370e7220 */ /* 0x000fe20000410000 */
[----:B------:R-:W2:Y:S02]  /*6150*/  LDCU.64 UR10, c[0x0][0x380] ;  /* 0x00007000ff0a77ac */ /* 0x000ea40008000a00 */
[----:B01--45:R-:W-:Y:S01]  /*6160*/  FFMA.FTZ R21, R28, R19, R30 ;  /* 0x000000131c157223 */ /* 0x033fe2000001001e */
[----:B------:R-:W-:Y:S01]  /*6170*/  FFMA.FTZ R23, R29, R14, R31 ;  /* 0x0000000e1d177223 */ /* 0x000fe2000001001f */
[----:B------:R-:W-:-:S02]  /*6180*/  MOV R19, R73 ;  /* 0x0000004900137202 */ /* 0x000fc40000000f00 */
[----:B------:R-:W-:Y:S01]  /*6190*/  FMUL.FTZ R6, R21, -1.4426950216293334961 ;  /* 0xbfb8aa3b15067820 */ /* 0x000fe20000410000 */
[----:B------:R-:W-:-:S05]  /*61a0*/  FMUL.FTZ R16, R23, -1.4426950216293334961 ;  /* 0xbfb8aa3b17107820 */ /* 0x000fca0000410000 */
[----:B------:R-:W0:Y:S01]  /*61b0*/  MUFU.EX2 R6, R6 ;  /* 0x0000000600067308 */ /* 0x000e220000000800 */
[----:B---3--:R-:W-:-:S03]  /*61c0*/  IMAD R25, R15, UR8, RZ ;  /* 0x000000080f197c24 */ /* 0x008fc6000f8e02ff */
        /* <DEDUP_REMOVED lines=14> */
.L_x_2023:
[----:B------:R-:W-:Y:S05]  /*62b0*/  BSYNC.RECONVERGENT B1 ;  /* 0x0000000000017941 */ /* 0x000fea0003800200 */
.L_x_2022:
        /* <DEDUP_REMOVED lines=30> */
.L_x_2025:
[----:B------:R-:W-:Y:S05]  /*64a0*/  BSYNC.RECONVERGENT B1 ;  /* 0x0000000000017941 */ /* 0x000fea0003800200 */
.L_x_2024:
        /* <DEDUP_REMOVED lines=30> */
.L_x_2027:
[----:B------:R-:W-:Y:S05]  /*6690*/  BSYNC.RECONVERGENT B1 ;  /* 0x0000000000017941 */ /* 0x000fea0003800200 */
.L_x_2026:
[----:B------:R-:W-:Y:S05]  /*66a0*/  @P4 BRA `(.L_x_1997) ;  /* 0x00000000006c4947 */ /* 0x000fea0003800000 */
[--C-:B------:R-:W-:Y:S01]  /*66b0*/  FADD.FTZ R61, R61, -R38.reuse ;  /* 0x800000263d3d7221 */ /* 0x100fe20000010000 */
[----:B---3--:R-:W-:Y:S01]  /*66c0*/  FADD.FTZ R19, R48, -R38 ;  /* 0x8000002630137221 */ /* 0x008fe20000010000 */
[----:B------:R-:W3:Y:S01]  /*66d0*/  LDCU.64 UR4, c[0x0][0x3e0] ;  /* 0x00007c00ff0477ac */ /* 0x000ee20008000a00 */
[----:B------:R-:W-:Y:S01]  /*66e0*/  MOV R71, R73 ;  /* 0x0000004900477202 */ /* 0x000fe20000000f00 */
[-C--:B--2---:R-:W-:Y:S01]  /*66f0*/  FMUL.FTZ R61, R61, R36.reuse ;  /* 0x000000243d3d7220 */ /* 0x084fe20000410000 */
[----:B------:R-:W-:Y:S01]  /*6700*/  FMUL.FTZ R36, R19, R36 ;  /* 0x0000002413247220 */ /* 0x000fe20000410000 */
[----:B------:R-:W2:Y:S02]  /*6710*/  LDCU.64 UR8, c[0x0][0x380] ;  /* 0x00007000ff0877ac */ /* 0x000ea40008000a00 */
[----:B-----5:R-:W-:Y:S01]  /*6720*/  FFMA.FTZ R61, R28, R61, R30 ;  /* 0x0000003d1c3d7223 */ /* 0x020fe2000001001e */
[----:B01--4-:R-:W-:-:S03]  /*6730*/  FFMA.FTZ R21, R29, R36, R31 ;  /* 0x000000241d157223 */ /* 0x013fc6000001001f */
        /* <DEDUP_REMOVED lines=18> */
.L_x_1997:
[----:B------:R-:W-:Y:S05]  /*6860*/  BSYNC.RECONVERGENT B0 ;  /* 0x0000000000007941 */ /* 0x000fea0003800200 */
.L_x_1965:
[----:B------:R-:W1:Y:S01]  /*6870*/  LDCU UR4, c[0x0][0x3f8] ;  /* 0x00007f00ff0477ac */ /* 0x000e620008000800 */
[----:B------:R-:W-:Y:S02]  /*6880*/  IADD3 R65, PT, PT, R4, R65, RZ ;  /* 0x0000004104417210 */ /* 0x000fe40007ffe0ff */
[----:B------:R-:W-:Y:S01]  /*6890*/  IADD3 R50, PT, PT, R50, 0x1, RZ ;  /* 0x0000000132327810 */ /* 0x000fe20007ffe0ff */
[----:B------:R-:W1:Y:S02]  /*68a0*/  LDCU UR5, c[0x0][0x3c8] ;  /* 0x00007900ff0577ac */ /* 0x000e640008000800 */
[----:B-1----:R-:W-:-:S06]  /*68b0*/  UIMAD UR4, UR4, UR5, URZ ;  /* 0x00000005040472a4 */ /* 0x002fcc000f8e02ff */
[----:B------:R-:W-:-:S13]  /*68c0*/  ISETP.GE.AND P1, PT, R65, UR4, PT ;  /* 0x0000000441007c0c */ /* 0x000fda000bf26270 */
[----:B------:R-:W-:Y:S05]  /*68d0*/  @!P1 BRA `(.L_x_2028) ;  /* 0xffffff9800749947 */ /* 0x000fea000383ffff */
[----:B------:R-:W-:Y:S05]  /*68e0*/  EXIT ;  /* 0x000000000000794d */ /* 0x000fea0003800000 */
.L_x_2029:
        /* <DEDUP_REMOVED lines=9> */
.L_x_3446:


//--------------------- .text._Z35group_norm_nhwc_fwd_one_pass_kernelI11Bf16IOBf16WLi64ELi40ELi640EEv26Group_norm_nhwc_fwd_params --------------------------
	.section	.text._Z35group_norm_nhwc_fwd_one_pass_kernelI11Bf16IOBf16WLi64ELi40ELi640EEv26Group_norm_nhwc_fwd_params,"ax",@progbits
	.align	128
        .global         _Z35group_norm_nhwc_fwd_one_pass_kernelI11Bf16IOBf16WLi64ELi40ELi640EEv26Group_norm_nhwc_fwd_params
        .type           _Z35group_norm_nhwc_fwd_one_pass_kernelI11Bf16IOBf16WLi64ELi40ELi640EEv26Group_norm_nhwc_fwd_params,@function
        .size           _Z35group_norm_nhwc_fwd_one_pass_kernelI11Bf16IOBf16WLi64ELi40ELi640EEv26Group_norm_nhwc_fwd_params,(.L_x_3447 - _Z35group_norm_nhwc_fwd_one_pass_kernelI11Bf16IOBf16WLi64ELi40ELi640EEv26Group_norm_nhwc_fwd_params)
        .other          _Z35group_norm_nhwc_fwd_one_pass_kernelI11Bf16IOBf16WLi64ELi40ELi640EEv26Group_norm_nhwc_fwd_params,@"STO_CUDA_ENTRY STV_DEFAULT"
_Z35group_norm_nhwc_fwd_one_pass_kernelI11Bf16IOBf16WLi64ELi40ELi640EEv26Group_norm_nhwc_fwd_params:
.text._Z35group_norm_nhwc_fwd_one_pass_kernelI11Bf16IOBf16WLi64ELi40ELi640EEv26Group_norm_nhwc_fwd_params:
        /* <DEDUP_REMOVED lines=36> */
.L_x_2049:
[----:B0-----:R-:W0:Y:S01]  /*0240*/  LDC R0, c[0x0][0x3f8] ;  /* 0x0000fe00ff007b82 */ /* 0x001e220000000800 */
[----:B-1----:R-:W1:Y:S01]  /*0250*/  LDCU.64 UR8, c[0x0][0x3e8] ;  /* 0x00007d00ff0877ac */ /* 0x002e620008000a00 */
[----:B0-2---:R-:W-:Y:S02]  /*0260*/  IABS R5, R0 ;  /* 0x0000000000057213 */ /* 0x005fe40000000000 */
[----:B------:R-:W-:Y:S02]  /*0270*/  ISETP.NE.AND P3, PT, R0, RZ, PT ;  /* 0x000000ff0000720c */ /* 0x000fe40003f65270 */
[----:B------:R-:W0:Y:S08]  /*0280*/  I2F.RP R4, R5 ;  /* 0x0000000500047306 */ /* 0x000e300000209400 */
[----:B0-----:R-:W0:Y:S02]  /*0290*/  MUFU.RCP R4, R4 ;  /* 0x0000000400047308 */ /* 0x001e240000001000 */
[----:B0-----:R-:W-:-:S06]  /*02a0*/  IADD3 R2, PT, PT, R4, 0xffffffe, RZ ;  /* 0x0ffffffe04027810 */ /* 0x001fcc0007ffe0ff */
[----:B------:R0:W2:Y:S02]  /*02b0*/  F2I.FTZ.U32.TRUNC.NTZ R3, R2 ;  /* 0x0000000200037305 */ /* 0x0000a4000021f000 */
[----:B0-----:R-:W-:Y:S01]  /*02c0*/  HFMA2 R2, -RZ, RZ, 0, 0 ;  /* 0x00000000ff027431 */ /* 0x001fe200000001ff */
[----:B--2---:R-:W-:-:S05]  /*02d0*/  IADD3 R8, PT, PT, RZ, -R3, RZ ;  /* 0x80000003ff087210 */ /* 0x004fca0007ffe0ff */
[----:B------:R-:W-:Y:S01]  /*02e0*/  IMAD R9, R8, R5, RZ ;  /* 0x0000000508097224 */ /* 0x000fe200078e02ff */
[----:B------:R-:W-:-:S03]  /*02f0*/  IABS R8, UR7 ;  /* 0x0000000700087c13 */ /* 0x000fc60008000000 */
[----:B------:R-:W-:Y:S01]  /*0300*/  IMAD.HI.U32 R3, R3, R9, R2 ;  /* 0x0000000903037227 */ /* 0x000fe200078e0002 */
[----:B------:R-:W-:-:S04]  /*0310*/  LOP3.LUT R2, R0, UR7, RZ, 0x3c, !PT ;  /* 0x0000000700027c12 */ /* 0x000fc8000f8e3cff */
[----:B------:R-:W-:Y:S01]  /*0320*/  ISETP.GE.AND P4, PT, R2, RZ, PT ;  /* 0x000000ff0200720c */ /* 0x000fe20003f86270 */
[----:B------:R-:W-:-:S04]  /*0330*/  IMAD.HI.U32 R3, R3, R8, RZ ;  /* 0x0000000803037227 */ /* 0x000fc800078e00ff */
        /* <DEDUP_REMOVED lines=9> */
[----:B------:R-:W-:-:S03]  /*03d0*/  ISETP.GE.U32.AND P1, PT, R23, UR8, PT ;  /* 0x0000000817007c0c */ /* 0x000fc6000bf26070 */
[----:B------:R-:W-:Y:S01]  /*03e0*/  IMAD.MOV.U32 R5, RZ, RZ, R3 ;  /* 0x000000ffff057224 */ /* 0x000fe200078e0003 */
[----:B------:R-:W-:Y:S01]  /*03f0*/  ISETP.GE.AND.EX P1, PT, R17, UR9, PT, P1 ;  /* 0x0000000911007c0c */ /* 0x000fe2000bf26310 */
[----:B------:R-:W0:Y:S03]  /*0400*/  LDCU.64 UR8, c[0x0][0x3f0] ;  /* 0x00007e00ff0877ac */ /* 0x000e260008000a00 */
[----:B------:R-:W-:Y:S02]  /*0410*/  @!P4 IADD3 R5, PT, PT, -R5, RZ, RZ ;  /* 0x000000ff0505c210 */ /* 0x000fe40007ffe1ff */
[----:B------:R-:W-:-:S04]  /*0420*/  @!P3 LOP3.LUT R5, RZ, R0, RZ, 0x33, !PT ;  /* 0x00000000ff05b212 */ /* 0x000fc800078e33ff */
[----:B------:R-:W-:-:S03]  /*0430*/  IADD3 R9, PT, PT, -R5, RZ, RZ ;  /* 0x000000ff05097210 */ /* 0x000fc60007ffe1ff */
[----:B------:R-:W1:Y:S02]  /*0440*/  @!P1 LDC.64 R2, c[0x0][0x3e0] ;  /* 0x0000f800ff029b82 */ /* 0x000e640000000a00 */
[----:B------:R-:W-:Y:S01]  /*0450*/  IMAD R4, R0, R9, UR7 ;  /* 0x0000000700047e24 */ /* 0x000fe2000f8e0209 */
[----:B------:R-:W-:-:S03]  /*0460*/  SHF.R.S32.HI R0, RZ, 0x1f, R5 ;  /* 0x0000001fff007819 */ /* 0x000fc60000011405 */
[----:B------:R-:W-:Y:S02]  /*0470*/  IMAD R4, R4, 0x28, RZ ;  /* 0x0000002804047824 */ /* 0x000fe400078e02ff */
[----:B------:R-:W2:Y:S01]  /*0480*/  @!P2 LDC.64 R8, c[0x0][0x3e0] ;  /* 0x0000f800ff08ab82 */ /* 0x000ea20000000a00 */
[----:B0-----:R-:W-:Y:S02]  /*0490*/  IMAD R0, R0, UR8, RZ ;  /* 0x0000000800007c24 */ /* 0x001fe4000f8e02ff */
[C---:B------:R-:W-:Y:S02]  /*04a0*/  IADD3 R24, P3, PT, R4.reuse, R13, RZ ;  /* 0x0000000d04187210 */ /* 0x040fe40007f7e0ff */
[C---:B------:R-:W-:Y:S02]  /*04b0*/  IMAD R27, R5.reuse, UR9, R0 ;  /* 0x00000009051b7c24 */ /* 0x040fe4000f8e0200 */
[----:B------:R-:W-:Y:S01]  /*04c0*/  LEA.HI.X.SX32 R25, R4, RZ, 0x1, P3 ;  /* 0x000000ff04197211 */ /* 0x000fe200018f0eff */
[----:B------:R-:W0:Y:S02]  /*04d0*/  @!P1 LDC.64 R10, c[0x0][0x390] ;  /* 0x0000e400ff0a9b82 */ /* 0x000e240000000a00 */
[----:B------:R-:W-:-:S06]  /*04e0*/  IMAD.WIDE.U32 R24, R5, UR8, R24 ;  /* 0x0000000805187c25 */ /* 0x000fcc000f8e0018 */
[----:B------:R-:W3:Y:S01]  /*04f0*/  @!P2 LDC.64 R12, c[0x0][0x390] ;  /* 0x0000e400ff0cab82 */ /* 0x000ee20000000a00 */
[-C--:B-1----:R-:W-:Y:S01]  /*0500*/  @!P1 IMAD R0, R17, R2.reuse, RZ ;  /* 0x0000000211009224 */ /* 0x082fe200078e02ff */
[----:B------:R-:W-:Y:S01]  /*0510*/  IADD3 R27, PT, PT, R25, R27, RZ ;  /* 0x0000001b191b7210 */ /* 0x000fe20007ffe0ff */
[----:B------:R-:W-:Y:S02]  /*0520*/  @!P1 IMAD.MOV.U32 R26, RZ, RZ, R24 ;  /* 0x000000ffff1a9224 */ /* 0x000fe400078e0018 */
[C---:B------:R-:W-:Y:S01]  /*0530*/  @!P1 IMAD R5, R23.reuse, R3, R0 ;  /* 0x0000000317059224 */ /* 0x040fe200078e0200 */
[----:B------:R-:W-:Y:S01]  /*0540*/  @!P2 MOV R15, R27 ;  /* 0x0000001b000fa202 */ /* 0x000fe20000000f00 */
[----:B------:R-:W-:-:S04]  /*0550*/  @!P1 IMAD.WIDE.U32 R2, R23, R2, R26 ;  /* 0x0000000217029225 */ /* 0x000fc800078e001a */
[----:B--2---:R-:W-:Y:S01]  /*0560*/  @!P2 IMAD R14, R7, R8, RZ ;  /* 0x00000008070ea224 */ /* 0x004fe200078e02ff */
[----:B------:R-:W-:Y:S01]  /*0570*/  @!P1 IADD3 R3, PT, PT, R3, R5, RZ ;  /* 0x0000000503039210 */ /* 0x000fe20007ffe0ff */
[----:B------:R-:W-:Y:S02]  /*0580*/  HFMA2 R5, -RZ, RZ, 0, 0 ;  /* 0x00000000ff057431 */ /* 0x000fe400000001ff */
[----:B------:R-:W-:Y:S01]  /*0590*/  @!P2 IMAD R19, R22, R9, R14 ;  /* 0x000000091613a224 */ /* 0x000fe200078e020e */
[----:B------:R-:W-:Y:S02]  /*05a0*/  @!P2 MOV R14, R24 ;  /* 0x00000018000ea202 */ /* 0x000fe40000000f00 */
[----:B0-----:R-:W-:-:S03]  /*05b0*/  @!P1 LEA R10, P3, R2, R10, 0x1 ;  /* 0x0000000a020a9211 */ /* 0x001fc600078608ff */
[----:B------:R-:W-:Y:S01]  /*05c0*/  @!P2 IMAD.WIDE.U32 R8, R22, R8, R14 ;  /* 0x000000081608a225 */ /* 0x000fe200078e000e */
[----:B------:R-:W-:-:S03]  /*05d0*/  @!P1 LEA.HI.X R11, R2, R11, R3, 0x1, P3 ;  /* 0x0000000b020b9211 */ /* 0x000fc600018f0c03 */
[----:B------:R-:W-:Y:S01]  /*05e0*/  IMAD.MOV.U32 R3, RZ, RZ, RZ ;  /* 0x000000ffff037224 */ /* 0x000fe200078e00ff */
[----:B------:R-:W-:Y:S02]  /*05f0*/  @!P2 IADD3 R0, PT, PT, R9, R19, RZ ;  /* 0x000000130900a210 */ /* 0x000fe40007ffe0ff */
[----:B---3--:R-:W-:-:S03]  /*0600*/  @!P2 LEA R12, P4, R8, R12, 0x1 ;  /* 0x0000000c080ca211 */ /* 0x008fc600078808ff */
[----:B------:R-:W2:Y:S01]  /*0610*/  @!P1 LDG.E R3, desc[UR14][R10.64] ;  /* 0x0000000e0a039981 */ /* 0x000ea2000c1e1900 */
[----:B------:R-:W-:-:S05]  /*0620*/  @!P2 LEA.HI.X R13, R8, R13, R0, 0x1, P4 ;  /* 0x0000000d080da211 */ /* 0x000fca00020f0c00 */
[----:B------:R-:W3:Y:S01]  /*0630*/  @!P2 LDG.E R5, desc[UR14][R12.64] ;  /* 0x0000000e0c05a981 */ /* 0x000ee2000c1e1900 */
[C---:B------:R-:W-:Y:S02]  /*0640*/  ISETP.GT.AND P1, PT, R16.reuse, 0x1e, PT ;  /* 0x0000001e1000780c */ /* 0x040fe40003f24270 */
[----:B------:R-:W-:Y:S01]  /*0650*/  ISETP.GT.AND P2, PT, R16, 0xf, PT ;  /* 0x0000000f1000780c */ /* 0x000fe20003f44270 */
[----:B------:R-:W-:Y:S01]  /*0660*/  BSSY.RECONVERGENT B0, `(.L_x_2030) ;  /* 0x0000033000007945 */ /* 0x000fe20003800200 */
[----:B--2---:R-:W-:-:S04]  /*0670*/  PRMT R0, R3, 0x7632, R0 ;  /* 0x0000763203007816 */ /* 0x004fc80000000000 */
[----:B------:R-:W-:Y:S02]  /*0680*/  SHF.L.U32 R0, R0, 0x10, RZ ;  /* 0x0000001000007819 */ /* 0x000fe400000006ff */
[----:B---3--:R-:W-:Y:S02]  /*0690*/  PRMT R2, R5, 0x7632, R2 ;  /* 0x0000763205027816 */ /* 0x008fe40000000002 */
[----:B------:R-:W-:Y:S01]  /*06a0*/  SHF.L.U32 R3, R3, 0x10, RZ ;  /* 0x0000001003037819 */ /* 0x000fe200000006ff */
[----:B------:R-:W-:Y:S01]  /*06b0*/  FMUL.FTZ R14, R0, R0 ;  /* 0x00000000000e7220 */ /* 0x000fe20000410000 */
[----:B------:R-:W-:Y:S01]  /*06c0*/  SHF.L.U32 R2, R2, 0x10, RZ ;  /* 0x0000001002027819 */ /* 0x000fe200000006ff */
[----:B------:R-:W-:Y:S02]  /*06d0*/  IMAD.U32 R5, R5, 0x10000, RZ ;  /* 0x0001000005057824 */ /* 0x000fe400078e00ff */
[C---:B------:R-:W-:Y:S01]  /*06e0*/  FADD.FTZ R8, R3.reuse, R0 ;  /* 0x0000000003087221 */ /* 0x040fe20000010000 */
[----:B------:R-:W-:Y:S01]  /*06f0*/  FFMA.FTZ R14, R3, R3, R14 ;  /* 0x00000003030e7223 */ /* 0x000fe2000001000e */
[----:B------:R-:W-:Y:S01]  /*0700*/  FMUL.FTZ R18, R2, R2 ;  /* 0x0000000202127220 */ /* 0x000fe20000410000 */
[C---:B------:R-:W-:Y:S01]  /*0710*/  FADD.FTZ R9, R5.reuse, R2 ;  /* 0x0000000205097221 */ /* 0x040fe20000010000 */
[----:B------:R-:W-:Y:S01]  /*0720*/  FADD.FTZ R8, RZ, R8 ;  /* 0x00000008ff087221 */ /* 0x000fe20000010000 */
[----:B------:R-:W-:Y:S01]  /*0730*/  FADD.FTZ R14, RZ, R14 ;  /* 0x0000000eff0e7221 */ /* 0x000fe20000010000 */
[----:B------:R-:W-:-:S02]  /*0740*/  FFMA.FTZ R11, R5, R5, R18 ;  /* 0x00000005050b7223 */ /* 0x000fc40000010012 */
[----:B------:R-:W-:Y:S02]  /*0750*/  FADD.FTZ R8, R8, R9 ;  /* 0x0000000908087221 */ /* 0x000fe40000010000 */
[----:B------:R-:W-:-:S03]  /*0760*/  FADD.FTZ R9, R14, R11 ;  /* 0x0000000b0e097221 */ /* 0x000fc60000010000 */
        /* <DEDUP_REMOVED lines=16> */
[----:B------:R-:W-:Y:S01]  /*0870*/  ISETP.GT.AND P1, PT, R16, 0x17, PT ;  /* 0x000000171000780c */ /* 0x000fe20003f24270 */
        /* <DEDUP_REMOVED lines=17> */
.L_x_2031:
[----:B------:R-:W-:Y:S05]  /*0990*/  BSYNC.RECONVERGENT B0 ;  /* 0x0000000000007941 */ /* 0x000fea0003800200 */
.L_x_2030:
        /* <DEDUP_REMOVED lines=56> */
.L_x_2033:
[----:B------:R-:W-:Y:S05]  /*0d20*/  BSYNC.RECONVERGENT B0 ;  /* 0x0000000000007941 */ /* 0x000fea0003800200 */
.L_x_2032:
[----:B------:R-:W-:Y:S05]  /*0d30*/  @!P2 BRA `(.L_x_2034) ;  /* 0x0000000c00c4a947 */ /* 0x000fea0003800000 */
[----:B---3--:R-:W3:Y:S01]  /*0d40*/  LDC.64 R8, c[0x0][0x3b8] ;  /* 0x0000ee00ff087b82 */ /* 0x008ee20000000a00 */
[----:B------:R-:W-:Y:S01]  /*0d50*/  ULOP3.LUT UR11, UR4, 0x1, URZ, 0xc0, !UPT ;  /* 0x00000001040b7892 */ /* 0x000fe2000f8ec0ff */
[----:B------:R-:W-:-:S03]  /*0d60*/  ISETP.GE.U32.AND P3, PT, R6, 0x8, PT ;  /* 0x000000080600780c */ /* 0x000fc60003f66070 */
[----:B------:R-:W-:-:S06]  /*0d70*/  UIMAD UR5, UR11, UR18, URZ ;  /* 0x000000120b0572a4 */ /* 0x000fcc000f8e02ff */
[----:B------:R-:W-:-:S05]  /*0d80*/  IMAD R10, R6, UR5, RZ ;  /* 0x00000005060a7c24 */ /* 0x000fca000f8e02ff */
[----:B------:R-:W-:-:S05]  /*0d90*/  SHF.L.U32 R11, R10, 0x1, RZ ;  /* 0x000000010a0b7819 */ /* 0x000fca00000006ff */
        /* <DEDUP_REMOVED lines=16> */
[----:B---3--:R-:W-:-:S04]  /*0ea0*/  IMAD.WIDE.U32 R10, R9, 0x4, R10 ;  /* 0x00000004090a7825 */ /* 0x008fc800078e000a */
[----:B------:R-:W-:-:S05]  /*0eb0*/  IMAD.U32 R9, RZ, RZ, UR9 ;  /* 0x00000009ff097e24 */ /* 0x000fca000f8e00ff */
[----:B------:R3:W-:Y:S01]  /*0ec0*/  STG.E.64 desc[UR14][R8.64], R18 ;  /* 0x0000001208007986 */ /* 0x0007e2000c101b0e */
[----:B------:R-:W-:Y:S06]  /*0ed0*/  MEMBAR.ALL.GPU ;  /* 0x0000000000007992 */ /* 0x000fec000000a000 */
[----:B------:R-:W-:-:S00]  /*0ee0*/  ERRBAR ;  /* 0x00000000000079ab */ /* 0x000fc00000000000 */
[----:B------:R-:W-:Y:S06]  /*0ef0*/  CGAERRBAR ;  /* 0x00000000000075ab */ /* 0x000fec0000000000 */
[----:B------:R3:W-:Y:S01]  /*0f00*/  REDG.E.ADD.S32.STRONG.GPU desc[UR14][R10.64], R15 ;  /* 0x0000000f0a00798e */ /* 0x0007e2000c12e30e */
[----:B------:R-:W-:Y:S05]  /*0f10*/  @!P2 BRA `(.L_x_2035) ;  /* 0x000000000014a947 */ /* 0x000fea0003800000 */
.L_x_2036:
[----:B---3--:R-:W2:Y:S04]  /*0f20*/  LDG.E.STRONG.GPU R8, desc[UR14][R10.64] ;  /* 0x0000000e0a087981 */ /* 0x008ea8000c1ef900 */
[----:B--2---:R-:W-:Y:S01]  /*0f30*/  CCTL.IVALL ;  /* 0x00000000ff00798f */ /* 0x004fe20002000000 */
[----:B------:R-:W-:Y:S05]  /*0f40*/  YIELD ;  /* 0x0000000000007946 */ /* 0x000fea0003800000 */
[----:B------:R-:W-:-:S13]  /*0f50*/  ISETP.NE.AND P2, PT, R8, R13, PT ;  /* 0x0000000d0800720c */ /* 0x000fda0003f45270 */
[----:B------:R-:W-:Y:S05]  /*0f60*/  @P2 BRA `(.L_x_2036) ;  /* 0xfffffffc00ec2947 */ /* 0x000fea000383ffff */
.L_x_2035:
        /* <DEDUP_REMOVED lines=15> */
.L_x_2038:
[----:B------:R-:W-:Y:S01]  /*1060*/  UIADD3 UR23, UPT, UPT, UR5, 0x1, URZ ;  /* 0x0000000105177890 */ /* 0x000fe2000fffe0ff */
[----:B------:R-:W-:-:S05]  /*1070*/  ISETP.EQ.OR P2, PT, RZ, UR22, P1 ;  /* 0x00000016ff007c0c */ /* 0x000fca0008f42670 */
[----:B---3--:R-:W-:-:S04]  /*1080*/  MOV R8, UR23 ;  /* 0x0000001700087c02 */ /* 0x008fc80008000f00 */
[----:B------:R-:W-:-:S04]  /*1090*/  ISETP.EQ.OR P3, PT, R8, UR13, P1 ;  /* 0x0000000d08007c0c */ /* 0x000fc80008f62670 */
[----:B------:R-:W-:Y:S01]  /*10a0*/  VOTEU.ALL UP0, P2 ;  /* 0x0000000000ff7886 */ /* 0x000fe20001000000 */
[----:B------:R-:W-:-:S04]  /*10b0*/  UIADD3 UR23, UPT, UPT, UR5, 0x2, URZ ;  /* 0x0000000205177890 */ /* 0x000fc8000fffe0ff */
[----:B------:R-:W-:-:S04]  /*10c0*/  @!UP0 UIMAD.WIDE.U32 UR24, UR8, 0x8, UR16 ;  /* 0x00000008081888a5 */ /* 0x000fc8000f8e0010 */
[----:B------:R-:W-:Y:S01]  /*10d0*/  VOTEU.ALL UP0, P3 ;  /* 0x0000000000ff7886 */ /* 0x000fe20001800000 */
[----:B------:R-:W-:Y:S02]  /*10e0*/  MOV R10, UR23 ;  /* 0x00000017000a7c02 */ /* 0x000fe40008000f00 */
[----:B------:R-:W-:Y:S02]  /*10f0*/  MOV R8, UR24 ;  /* 0x0000001800087c02 */ /* 0x000fe40008000f00 */
[----:B------:R-:W-:Y:S01]  /*1100*/  MOV R9, UR25 ;  /* 0x0000001900097c02 */ /* 0x000fe20008000f00 */
[----:B------:R-:W-:Y:S01]  /*1110*/  @!UP0 UIMAD.WIDE.U32 UR24, UR21, 0x8, UR16 ;  /* 0x00000008151888a5 */ /* 0x000fe2000f8e0010 */
[----:B------:R-:W-:Y:S01]  /*1120*/  ISETP.EQ.OR P6, PT, R10, UR13, P1 ;  /* 0x0000000d0a007c0c */ /* 0x000fe20008fc2670 */
[----:B------:R-:W-:-:S03]  /*1130*/  UIADD3 UR23, UPT, UPT, UR5, 0x3, URZ ;  /* 0x0000000305177890 */ /* 0x000fc6000fffe0ff */
[----:B------:R-:W0:Y:S01]  /*1140*/  @!P2 LDG.E.64 R8, desc[UR14][R8.64] ;  /* 0x0000000e0808a981 */ /* 0x000e22000c1e1b00 */
[----:B------:R-:W-:Y:S01]  /*1150*/  IMAD.U32 R12, RZ, RZ, UR24 ;  /* 0x00000018ff0c7e24 */ /* 0x000fe2000f8e00ff */
        /* <DEDUP_REMOVED lines=8> */
[----:B-1----:R-:W-:Y:S01]  /*11e0*/  IMAD.U32 R14, RZ, RZ, UR24 ;  /* 0x00000018ff0e7e24 */ /* 0x002fe2000f8e00ff */
[----:B------:R-:W-:Y:S02]  /*11f0*/  MOV R15, UR25 ;  /* 0x00000019000f7c02 */ /* 0x000fe40008000f00 */
[----:B------:R-:W-:Y:S01]  /*1200*/  VOTEU.ALL UP0, P5 ;  /* 0x0000000000ff7886 */ /* 0x000fe20002800000 */
[----:B------:R-:W-:-:S03]  /*1210*/  ISETP.EQ.OR P4, PT, R11, UR13, P1 ;  /* 0x0000000d0b007c0c */ /* 0x000fc60008f82670 */
[----:B------:R-:W3:Y:S01]  /*1220*/  @!P6 LDG.E.64 R14, desc[UR14][R14.64] ;  /* 0x0000000e0e0ee981 */ /* 0x000ee2000c1e1b00 */
[----:B------:R-:W-:-:S06]  /*1230*/  @!UP0 UIMAD.WIDE.U32 UR24, UR20, 0x8, UR16 ;  /* 0x00000008141888a5 */ /* 0x000fcc000f8e0010 */
[----:B------:R-:W-:Y:S02]  /*1240*/  MOV R10, UR24 ;  /* 0x00000018000a7c02 */ /* 0x000fe40008000f00 */
        /* <DEDUP_REMOVED lines=10> */
[----:B------:R-:W-:Y:S01]  /*12f0*/  @!P3 FADD.FTZ R19, R19, R13 ;  /* 0x0000000d1313b221 */ /* 0x000fe20000010000 */
[----:B------:R-:W-:Y:S02]  /*1300*/  UIADD3 UR23, UPT, UPT, UR5, 0x6, URZ ;  /* 0x0000000605177890 */ /* 0x000fe4000fffe0ff */
[----:B------:R-:W-:-:S04]  /*1310*/  ISETP.EQ.OR P3, PT, R12, UR13, P1 ;  /* 0x0000000d0c007c0c */ /* 0x000fc80008f62670 */
[----:B------:R-:W-:-:S04]  /*1320*/  MOV R12, UR23 ;  /* 0x00000017000c7c02 */ /* 0x000fc80008000f00 */
[----:B------:R-:W-:Y:S02]  /*1330*/  ISETP.EQ.OR P2, PT, R12, UR13, P1 ;  /* 0x0000000d0c007c0c */ /* 0x000fe40008f42670 */
[----:B------:R-:W-:-:S03]  /*1340*/  MOV R12, UR24 ;  /* 0x00000018000c7c02 */ /* 0x000fc60008000f00 */
[----:B------:R-:W-:Y:S01]  /*1350*/  VOTEU.ALL UP0, P3 ;  /* 0x0000000000ff7886 */ /* 0x000fe20001800000 */
[----:B---3--:R-:W-:Y:S01]  /*1360*/  @!P6 FADD.FTZ R18, R18, R14 ;  /* 0x0000000e1212e221 */ /* 0x008fe20000010000 */
[----:B------:R-:W-:Y:S01]  /*1370*/  @!P6 FADD.FTZ R19, R19, R15 ;  /* 0x0000000f1313e221 */ /* 0x000fe20000010000 */
[----:B------:R-:W-:Y:S02]  /*1380*/  ISETP.EQ.OR P6, PT, R12, UR13, P1 ;  /* 0x0000000d0c007c0c */ /* 0x000fe40008fc2670 */
[----:B------:R-:W-:Y:S01]  /*1390*/  @!UP0 UIMAD.WIDE.U32 UR24, UR11, 0x8, UR16 ;  /* 0x000000080b1888a5 */ /* 0x000fe2000f8e0010 */
[----:B------:R-:W-:Y:S01]  /*13a0*/  MOV R8, UR26 ;  /* 0x0000001a00087c02 */ /* 0x000fe20008000f00 */
[----:B------:R-:W-:Y:S01]  /*13b0*/  IMAD.U32 R9, RZ, RZ, UR27 ;  /* 0x0000001bff097e24 */ /* 0x000fe2000f8e00ff */
[----:B------:R-:W-:-:S03]  /*13c0*/  VOTEU.ALL UP0, P2 ;  /* 0x0000000000ff7886 */ /* 0x000fc60001000000 */
[----:B------:R-:W-:Y:S01]  /*13d0*/  MOV R12, UR24 ;  /* 0x00000018000c7c02 */ /* 0x000fe20008000f00 */
[----:B------:R-:W-:Y:S01]  /*13e0*/  IMAD.U32 R13, RZ, RZ, UR25 ;  /* 0x00000019ff0d7e24 */ /* 0x000fe2000f8e00ff */
[----:B------:R-:W2:Y:S01]  /*13f0*/  @!P4 LDG.E.64 R8, desc[UR14][R8.64] ;  /* 0x0000000e0808c981 */ /* 0x000ea2000c1e1b00 */
[----:B------:R-:W-:Y:S02]  /*1400*/  @!UP0 UIMAD.WIDE.U32 UR24, UR10, 0x8, UR16 ;  /* 0x000000080a1888a5 */ /* 0x000fe4000f8e0010 */
[----:B------:R-:W-:Y:S02]  /*1410*/  VOTEU.ALL UP0, P6 ;  /* 0x0000000000ff7886 */ /* 0x000fe40003000000 */
[----:B------:R-:W3:Y:S01]  /*1420*/  @!P3 LDG.E.64 R12, desc[UR14][R12.64] ;  /* 0x0000000e0c0cb981 */ /* 0x000ee2000c1e1b00 */
[----:B----4-:R-:W-:Y:S01]  /*1430*/  @!P5 FADD.FTZ R18, R18, R10 ;  /* 0x0000000a1212d221 */ /* 0x010fe20000010000 */
[----:B------:R-:W-:Y:S01]  /*1440*/  @!P5 FADD.FTZ R19, R19, R11 ;  /* 0x0000000b1313d221 */ /* 0x000fe20000010000 */
[----:B------:R-:W-:-:S02]  /*1450*/  MOV R10, UR24 ;  /* 0x00000018000a7c02 */ /* 0x000fc40008000f00 */
[----:B------:R-:W-:Y:S01]  /*1460*/  MOV R11, UR25 ;  /* 0x00000019000b7c02 */ /* 0x000fe20008000f00 */
        /* <DEDUP_REMOVED lines=26> */
.L_x_2037:
[----:B---3--:R-:W-:-:S13]  /*1610*/  LOP3.LUT P1, R8, R6, 0x7, RZ, 0xc0, !PT ;  /* 0x0000000706087812 */ /* 0x008fda000782c0ff */
[----:B------:R-:W-:Y:S05]  /*1620*/  @!P1 BRA `(.L_x_2034) ;  /* 0x0000000400889947 */ /* 0x000fea0003800000 */
[----:B------:R-:W-:-:S05]  /*1630*/  VIADD R8, R8, 0xffffffff ;  /* 0xffffffff08087836 */ /* 0x000fca0000000000 */
        /* <DEDUP_REMOVED lines=23> */
[----:B------:R-:W-:Y:S01]  /*17b0*/  MOV R8, UR8 ;  /* 0x0000000800087c02 */ /* 0x000fe20008000f00 */
[----:B------:R-:W-:Y:S01]  /*17c0*/  VOTEU.ALL UP2, P4 ;  /* 0x0000000000ff7886 */ /* 0x000fe20002040000 */
[----:B------:R-:W-:Y:S01]  /*17d0*/  MOV R9, UR9 ;  /* 0x0000000900097c02 */ /* 0x000fe20008000f00 */
[----:B------:R-:W-:Y:S02]  /*17e0*/  @!UP0 UIMAD.WIDE.U32 UR8, UR10, 0x8, UR16 ;  /* 0x000000080a0888a5 */ /* 0x000fe4000f8e0010 */
[----:B------:R-:W-:-:S03]  /*17f0*/  @!UP1 UIMAD UR11, UR11, UR18, UR6 ;  /* 0x000000120b0b92a4 */ /* 0x000fc6000f8e0206 */
[----:B------:R-:W0:Y:S01]  /*1800*/  @!P1 LDG.E.64 R8, desc[UR14][R8.64] ;  /* 0x0000000e08089981 */ /* 0x000e22000c1e1b00 */
[----:B------:R-:W-:Y:S01]  /*1810*/  @!UP1 UIMAD.WIDE.U32 UR10, UR11, 0x8, UR16 ;  /* 0x000000080b0a98a5 */ /* 0x000fe2000f8e0010 */
[----:B------:R-:W-:Y:S01]  /*1820*/  MOV R10, UR8 ;  /* 0x00000008000a7c02 */ /* 0x000fe20008000f00 */
[----:B------:R-:W-:Y:S01]  /*1830*/  @!UP2 UIMAD UR12, UR12, UR18, UR6 ;  /* 0x000000120c0ca2a4 */ /* 0x000fe2000f8e0206 */
[----:B------:R-:W-:-:S03]  /*1840*/  IMAD.U32 R11, RZ, RZ, UR9 ;  /* 0x00000009ff0b7e24 */ /* 0x000fc6000f8e00ff */
[----:B------:R-:W-:Y:S01]  /*1850*/  @!UP2 UIMAD.WIDE.U32 UR8, UR12, 0x8, UR16 ;  /* 0x000000080c08a8a5 */ /* 0x000fe2000f8e0010 */
[----:B------:R-:W-:Y:S02]  /*1860*/  MOV R12, UR10 ;  /* 0x0000000a000c7c02 */ /* 0x000fe40008000f00 */
[----:B--2---:R-:W-:Y:S01]  /*1870*/  MOV R13, UR11 ;  /* 0x0000000b000d7c02 */ /* 0x004fe20008000f00 */
[----:B------:R-:W2:Y:S02]  /*1880*/  @!P2 LDG.E.64 R10, desc[UR14][R10.64] ;  /* 0x0000000e0a0aa981 */ /* 0x000ea4000c1e1b00 */
[----:B-1----:R-:W-:Y:S02]  /*1890*/  MOV R14, UR8 ;  /* 0x00000008000e7c02 */ /* 0x002fe40008000f00 */
[----:B------:R-:W-:Y:S01]  /*18a0*/  MOV R15, UR9 ;  /* 0x00000009000f7c02 */ /* 0x000fe20008000f00 */
[----:B------:R-:W3:Y:S05]  /*18b0*/  @!P3 LDG.E.64 R12, desc[UR14][R12.64] ;  /* 0x0000000e0c0cb981 */ /* 0x000eea000c1e1b00 */
[----:B------:R-:W4:Y:S01]  /*18c0*/  @!P4 LDG.E.64 R14, desc[UR14][R14.64] ;  /* 0x0000000e0e0ec981 */ /* 0x000f22000c1e1b00 */
[----:B0-----:R-:W-:Y:S01]  /*18d0*/  @!P1 FADD.FTZ R18, R18, R8 ;  /* 0x0000000812129221 */ /* 0x001fe20000010000 */
[----:B------:R-:W-:-:S02]  /*18e0*/  IMAD.U32 R8, RZ, RZ, UR5 ;  /* 0x00000005ff087e24 */ /* 0x000fc4000f8e00ff */
        /* <DEDUP_REMOVED lines=9> */
.L_x_2039:
[----:B------:R-:W-:-:S13]  /*1980*/  LOP3.LUT P1, R8, R6, 0x3, RZ, 0xc0, !PT ;  /* 0x0000000306087812 */ /* 0x000fda000782c0ff */
[----:B------:R-:W-:Y:S05]  /*1990*/  @!P1 BRA `(.L_x_2034) ;  /* 0x0000000000ac9947 */ /* 0x000fea0003800000 */
[----:B------:R-:W-:-:S13]  /*19a0*/  ISETP.NE.AND P1, PT, R8, 0x1, PT ;  /* 0x000000010800780c */ /* 0x000fda0003f25270 */
[----:B------:R-:W-:Y:S05]  /*19b0*/  @!P1 BRA `(.L_x_2040) ;  /* 0x0000000000689947 */ /* 0x000fea0003800000 */
[----:B------:R-:W-:Y:S02]  /*19c0*/  UIADD3 UR8, UPT, UPT, UR5, 0x1, URZ ;  /* 0x0000000105087890 */ /* 0x000fe4000fffe0ff */
[----:B------:R-:W-:Y:S02]  /*19d0*/  MOV R8, UR5 ;  /* 0x0000000500087c02 */ /* 0x000fe40008000f00 */
[----:B------:R-:W-:Y:S02]  /*19e0*/  UISETP.NE.AND UP0, UPT, UR8, UR13, UPT ;  /* 0x0000000d0800728c */ /* 0x000fe4000bf05270 */
[----:B------:R-:W-:-:S04]  /*19f0*/  ISETP.NE.AND P1, PT, R8, UR13, PT ;  /* 0x0000000d08007c0c */ /* 0x000fc8000bf25270 */
[----:B------:R-:W-:Y:S02]  /*1a00*/  ISETP.NE.OR P2, PT, R20, RZ, !P1 ;  /* 0x000000ff1400720c */ /* 0x000fe40004f45670 */
[----:B------:R-:W-:-:S04]  /*1a10*/  PLOP3.LUT P3, PT, PT, PT, UP0, 0x80, 0x8 ;  /* 0x000000000008781c */ /* 0x000fc80003f6f008 */
[----:B------:R-:W-:-:S07]  /*1a20*/  ISETP.NE.OR P1, PT, R20, RZ, !P3 ;  /* 0x000000ff1400720c */ /* 0x000fce0005f25670 */
        /* <DEDUP_REMOVED lines=8> */
[----:B------:R-:W-:Y:S01]  /*1ab0*/  IMAD.U32 R10, RZ, RZ, UR8 ;  /* 0x00000008ff0a7e24 */ /* 0x000fe2000f8e00ff */
[----:B------:R-:W-:Y:S01]  /*1ac0*/  MOV R11, UR9 ;  /* 0x00000009000b7c02 */ /* 0x000fe20008000f00 */
[----:B------:R-:W0:Y:S05]  /*1ad0*/  @!P2 LDG.E.64 R8, desc[UR14][R8.64] ;  /* 0x0000000e0808a981 */ /* 0x000e2a000c1e1b00 */
[----:B------:R-:W3:Y:S01]  /*1ae0*/  @!P1 LDG.E.64 R10, desc[UR14][R10.64] ;  /* 0x0000000e0a0a9981 */ /* 0x000ee2000c1e1b00 */
[----:B------:R-:W-:-:S04]  /*1af0*/  MOV R12, UR5 ;  /* 0x00000005000c7c02 */ /* 0x000fc80008000f00 */
[----:B------:R-:W-:-:S04]  /*1b00*/  IADD3 R12, PT, PT, R12, 0x2, RZ ;  /* 0x000000020c0c7810 */ /* 0x000fc80007ffe0ff */
[----:B------:R-:W-:Y:S01]  /*1b10*/  R2UR UR5, R12 ;  /* 0x000000000c0572ca */ /* 0x000fe200000e0000 */
[----:B0-----:R-:W-:Y:S01]  /*1b20*/  @!P2 FADD.FTZ R18, R18, R8 ;  /* 0x000000081212a221 */ /* 0x001fe20000010000 */
[----:B------:R-:W-:-:S03]  /*1b30*/  @!P2 FADD.FTZ R19, R19, R9 ;  /* 0x000000091313a221 */ /* 0x000fc60000010000 */
[----:B---3--:R-:W-:Y:S01]  /*1b40*/  @!P1 FADD.FTZ R18, R18, R10 ;  /* 0x0000000a12129221 */ /* 0x008fe20000010000 */
[----:B------:R-:W-:-:S09]  /*1b50*/  @!P1 FADD.FTZ R19, R19, R11 ;  /* 0x0000000b13139221 */ /* 0x000fd20000010000 */
.L_x_2040:
        /* <DEDUP_REMOVED lines=8> */
[----:B------:R-:W-:-:S05]  /*1be0*/  IMAD.MOV.U32 R9, RZ, RZ, 0x8 ;  /* 0x00000008ff097424 */ /* 0x000fca00078e00ff */
[----:B------:R-:W-:-:S05]  /*1bf0*/  MOV R8, UR8 ;  /* 0x0000000800087c02 */ /* 0x000fca0008000f00 */
[----:B------:R-:W-:-:S06]  /*1c00*/  IMAD.WIDE.U32 R8, R8, R9, UR16 ;  /* 0x0000001008087e25 */ /* 0x000fcc000f8e0009 */
[----:B------:R-:W0:Y:S02]  /*1c10*/  LDG.E.64 R8, desc[UR14][R8.64] ;  /* 0x0000000e08087981 */ /* 0x000e24000c1e1b00 */
[----:B0-----:R-:W-:Y:S01]  /*1c20*/  FADD.FTZ R18, R18, R8 ;  /* 0x0000000812127221 */ /* 0x001fe20000010000 */
[----:B------:R-:W-:-:S07]  /*1c30*/  FADD.FTZ R19, R19, R9 ;  /* 0x0000000913137221 */ /* 0x000fce0000010000 */
.L_x_2041:
[----:B------:R-:W-:Y:S05]  /*1c40*/  BSYNC.RECONVERGENT B0 ;  /* 0x0000000000007941 */ /* 0x000fea0003800200 */
.L_x_2034:
[----:B------:R-:W4:Y:S01]  /*1c50*/  S2UR UR8, SR_CgaCtaId ;  /* 0x00000000000879c3 */ /* 0x000f220000008800 */
[----:B------:R-:W3:Y:S01]  /*1c60*/  LDCU UR9, c[0x0][0x414] ;  /* 0x00008280ff0977ac */ /* 0x000ee20008000800 */
[----:B------:R-:W-:Y:S02]  /*1c70*/  ISETP.NE.AND P1, PT, R20, RZ, PT ;  /* 0x000000ff1400720c */ /* 0x000fe40003f25270 */
[----:B------:R-:W-:Y:S01]  /*1c80*/  MOV R9, UR7 ;  /* 0x0000000700097c02 */ /* 0x000fe20008000f00 */
[----:B------:R-:W-:Y:S01]  /*1c90*/  UMOV UR5, 0x400 ;  /* 0x0000040000057882 */ /* 0x000fe20000000000 */
[----:B--2---:R-:W-:Y:S02]  /*1ca0*/  LOP3.LUT R13, R21, 0xffff, RZ, 0xc0, !PT ;  /* 0x0000ffff150d7812 */ /* 0x004fe400078ec0ff */
[----:B------:R-:W2:Y:S02]  /*1cb0*/  @P0 LDC.64 R28, c[0x0][0x388] ;  /* 0x0000e200ff1c0b82 */ /* 0x000ea40000000a00 */
[----:B------:R-:W-:-:S06]  /*1cc0*/  IADD3 R4, PT, PT, R4, R13, RZ ;  /* 0x0000000d04047210 */ /* 0x000fcc0007ffe0ff */
[----:B-1----:R-:W1:Y:S01]  /*1cd0*/  LDC.64 R14, c[0x0][0x398] ;  /* 0x0000e600ff0e7b82 */ /* 0x002e620000000a00 */
[----:B---3--:R-:W-:Y:S01]  /*1ce0*/  @P0 FMUL.FTZ R8, R18, UR9 ;  /* 0x0000000912080c20 */ /* 0x008fe20008410000 */
[----:B----4-:R-:W-:-:S06]  /*1cf0*/  ULEA UR5, UR8, UR5, 0x18 ;  /* 0x0000000508057291 */ /* 0x010fcc000f8ec0ff */
[----:B------:R-:W0:Y:S01]  /*1d00*/  LDC.64 R10, c[0x0][0x3a0] ;  /* 0x0000e800ff0a7b82 */ /* 0x000e220000000a00 */
[----:B--2---:R-:W-:-:S04]  /*1d10*/  @P0 IMAD.WIDE R28, R9, 0x8, R28 ;  /* 0x00000008091c0825 */ /* 0x004fc800078e021c */
[----:B------:R-:W-:Y:S01]  /*1d20*/  @P0 FMUL.FTZ R9, R19, UR9 ;  /* 0x0000000913090c20 */ /* 0x000fe20008410000 */
[----:B------:R0:W-:Y:S04]  /*1d30*/  @!P1 STS.64 [UR5+0xc0], R18 ;  /* 0x0000c012ff009988 */ /* 0x0001e80008000a05 */
[----:B------:R2:W-:Y:S01]  /*1d40*/  @P0 STG.E.64 desc[UR14][R28.64], R8 ;  /* 0x000000081c000986 */ /* 0x0005e2000c101b0e */
[C---:B-1----:R-:W-:Y:S01]  /*1d50*/  IMAD.WIDE R14, R4.reuse, 0x2, R14 ;  /* 0x00000002040e7825 */ /* 0x042fe200078e020e */
[----:B------:R-:W-:Y:S03]  /*1d60*/  BAR.SYNC.DEFER_BLOCKING 0x0 ;  /* 0x0000000000007b1d */ /* 0x000fe60000010000 */
[----:B0-----:R-:W-:-:S03]  /*1d70*/  IMAD.WIDE R18, R4, 0x2, R10 ;  /* 0x0000000204127825 */ /* 0x001fc600078e020a */
[----:B--2---:R-:W2:Y:S04]  /*1d80*/  LDG.E.U16 R8, desc[UR14][R14.64] ;  /* 0x0000000e0e087981 */ /* 0x004ea8000c1e1500 */
[----:B------:R-:W3:Y:S04]  /*1d90*/  LDG.E.U16 R9, desc[UR14][R18.64] ;  /* 0x0000000e12097981 */ /* 0x000ee8000c1e1500 */
[----:B------:R-:W4:Y:S04]  /*1da0*/  LDG.E.U16 R28, desc[UR14][R18.64+0x2] ;  /* 0x0000020e121c7981 */ /* 0x000f28000c1e1500 */
[----:B------:R2:W5:Y:S04]  /*1db0*/  LDG.E.U16 R15, desc[UR14][R14.64+0x2] ;  /* 0x0000020e0e0f7981 */ /* 0x000568000c1e1500 */
[----:B------:R-:W0:Y:S01]  /*1dc0*/  LDS.64 R10, [UR5+0xc0] ;  /* 0x0000c005ff0a7984 */ /* 0x000e220008000a00 */
[----:B------:R-:W1:Y:S01]  /*1dd0*/  LDCU.U8 UR5, c[0x0][0x3fc] ;  /* 0x00007f80ff0577ac */ /* 0x000e620008000000 */
[----:B0-----:R-:W-:-:S04]  /*1de0*/  FMUL.FTZ R4, R10, UR9 ;  /* 0x000000090a047c20 */ /* 0x001fc80008410000 */
[----:B------:R-:W-:-:S04]  /*1df0*/  FMUL.FTZ R10, R4, R4 ;  /* 0x00000004040a7220 */ /* 0x000fc80000410000 */
[----:B------:R-:W-:-:S05]  /*1e00*/  FFMA.FTZ R10, R11, UR9, -R10 ;  /* 0x000000090b0a7c23 */ /* 0x000fca000801080a */
[----:B------:R-:W-:-:S13]  /*1e10*/  FSETP.GTU.FTZ.AND P1, PT, R10, RZ, PT ;  /* 0x000000ff0a00720b */ /* 0x000fda0003f3c000 */
[----:B------:R-:W0:Y:S01]  /*1e20*/  @P1 LDC R11, c[0x0][0x3a8] ;  /* 0x0000ea00ff0b1b82 */ /* 0x000e220000000800 */
[----:B------:R-:W-:Y:S01]  /*1e30*/  HFMA2 R12, -RZ, RZ, 1.875, 0 ;  /* 0x3f800000ff0c7431 */ /* 0x000fe200000001ff */
[----:B-1----:R-:W-:Y:S01]  /*1e40*/  UISETP.NE.AND UP0, UPT, UR5, URZ, UPT ;  /* 0x000000ff0500728c */ /* 0x002fe2000bf05270 */
[----:B------:R-:W-:Y:S01]  /*1e50*/  BSSY.RECONVERGENT B0, `(.L_x_2042) ;  /* 0x0000076000007945 */ /* 0x000fe20003800200 */
[----:B0-----:R-:W-:-:S04]  /*1e60*/  @P1 FADD.FTZ R10, R10, R11 ;  /* 0x0000000b0a0a1221 */ /* 0x001fc80000010000 */
[----:B------:R0:W1:Y:S01]  /*1e70*/  @P1 MUFU.RSQ R12, R10 ;  /* 0x0000000a000c1308 */ /* 0x0000620000001400 */
[----:B--2---:R-:W-:Y:S01]  /*1e80*/  IMAD.U32 R14, R8, 0x10000, RZ ;  /* 0x00010000080e7824 */ /* 0x004fe200078e00ff */
[----:B---3--:R-:W-:Y:S02]  /*1e90*/  SHF.L.U32 R19, R9, 0x10, RZ ;  /* 0x0000001009137819 */ /* 0x008fe400000006ff */
[----:B----4-:R-:W-:Y:S02]  /*1ea0*/  SHF.L.U32 R18, R28, 0x10, RZ ;  /* 0x000000101c127819 */ /* 0x010fe400000006ff */
[----:B-----5:R-:W-:Y:S01]  /*1eb0*/  SHF.L.U32 R15, R15, 0x10, RZ ;  /* 0x000000100f0f7819 */ /* 0x020fe200000006ff */
[----:B01----:R-:W-:Y:S06]  /*1ec0*/  BRA.U UP0, `(.L_x_2043) ;  /* 0x0000000100b47547 */ /* 0x003fec000b800000 */
[----:B------:R-:W0:Y:S01]  /*1ed0*/  LDCU.64 UR10, c[0x0][0x3e8] ;  /* 0x00007d00ff0a77ac */ /* 0x000e220008000a00 */
[----:B------:R-:W-:Y:S01]  /*1ee0*/  BSSY.RECONVERGENT B1, `(.L_x_2044) ;  /* 0x0000018000017945 */ /* 0x000fe20003800200 */
[----:B0-----:R-:W-:Y:S02]  /*1ef0*/  ISETP.GE.U32.AND P1, PT, R23, UR10, PT ;  /* 0x0000000a17007c0c */ /* 0x001fe4000bf26070 */
[----:B------:R-:W-:Y:S02]  /*1f00*/  ISETP.GE.U32.AND P2, PT, R22, UR10, PT ;  /* 0x0000000a16007c0c */ /* 0x000fe4000bf46070 */
[----:B------:R-:W-:Y:S02]  /*1f10*/  ISETP.GE.AND.EX P1, PT, R17, UR11, PT, P1 ;  /* 0x0000000b11007c0c */ /* 0x000fe4000bf26310 */
[----:B------:R-:W-:-:S11]  /*1f20*/  ISETP.GE.AND.EX P2, PT, R7, UR11, PT, P2 ;  /* 0x0000000b07007c0c */ /* 0x000fd6000bf46320 */
[----:B------:R-:W-:Y:S05]  /*1f30*/  @P1 BRA `(.L_x_2045) ;  /* 0x0000000000481947 */ /* 0x000fea0003800000 */
[----:B------:R-:W0:Y:S01]  /*1f40*/  LDCU.64 UR16, c[0x0][0x3e0] ;  /* 0x00007c00ff1077ac */ /* 0x000e220008000a00 */
[----:B------:R-:W-:Y:S01]  /*1f50*/  MOV R8, R24 ;  /* 0x0000001800087202 */ /* 0x000fe20000000f00 */
[----:B------:R-:W-:Y:S02]  /*1f60*/  IMAD.MOV.U32 R9, RZ, RZ, R27 ;  /* 0x000000ffff097224 */ /* 0x000fe400078e001b */
[--C-:B------:R-:W-:Y:S01]  /*1f70*/  FADD.FTZ R11, R3, -R4.reuse ;  /* 0x80000004030b7221 */ /* 0x100fe20000010000 */
[----:B------:R-:W1:Y:S01]  /*1f80*/  LDCU.64 UR8, c[0x0][0x380] ;  /* 0x00007000ff0877ac */ /* 0x000e620008000a00 */
[----:B------:R-:W-:Y:S02]  /*1f90*/  FADD.FTZ R29, R0, -R4 ;  /* 0x80000004001d7221 */ /* 0x000fe40000010000 */
[-C--:B------:R-:W-:Y:S02]  /*1fa0*/  FMUL.FTZ R0, R11, R12.reuse ;  /* 0x0000000c0b007220 */ /* 0x080fe40000410000 */
[----:B------:R-:W-:-:S02]  /*1fb0*/  FMUL.FTZ R29, R29, R12 ;  /* 0x0000000c1d1d7220 */ /* 0x000fc40000410000 */
[----:B------:R-:W-:Y:S02]  /*1fc0*/  FFMA.FTZ R0, R14, R0, R19 ;  /* 0x000000000e007223 */ /* 0x000fe40000010013 */
[----:B------:R-:W-:Y:S01]  /*1fd0*/  FFMA.FTZ R29, R15, R29, R18 ;  /* 0x0000001d0f1d7223 */ /* 0x000fe20000010012 */
[----:B0-----:R-:W-:Y:S02]  /*1fe0*/  IMAD R10, R17, UR16, RZ ;  /* 0x00000010110a7c24 */ /* 0x001fe4000f8e02ff */
[----:B------:R-:W-:-:S04]  /*1ff0*/  IMAD.WIDE.U32 R8, R23, UR16, R8 ;  /* 0x0000001017087c25 */ /* 0x000fc8000f8e0008 */
[----:B------:R-:W-:Y:S01]  /*2000*/  IMAD R3, R23, UR17, R10 ;  /* 0x0000001117037c24 */ /* 0x000fe2000f8e020a */
[----:B-1----:R-:W-:-:S04]  /*2010*/  LEA R10, P1, R8, UR8, 0x1 ;  /* 0x00000008080a7c11 */ /* 0x002fc8000f8208ff */
[----:B------:R-:W-:-:S04]  /*2020*/  IADD3 R3, PT, PT, R9, R3, RZ ;  /* 0x0000000309037210 */ /* 0x000fc80007ffe0ff */
[----:B------:R-:W-:Y:S02]  /*2030*/  LEA.HI.X R11, R8, UR9, R3, 0x1, P1 ;  /* 0x00000009080b7c11 */ /* 0x000fe400088f0c03 */
[----:B------:R-:W-:-:S05]  /*2040*/  F2FP.BF16.F32.PACK_AB R3, R29, R0 ;  /* 0x000000001d03723e */ /* 0x000fca00000010ff */
[----:B------:R0:W-:Y:S02]  /*2050*/  STG.E desc[UR14][R10.64], R3 ;  /* 0x000000030a007986 */ /* 0x0001e4000c10190e */
.L_x_2045:
[----:B------:R-:W-:Y:S05]  /*2060*/  BSYNC.RECONVERGENT B1 ;  /* 0x0000000000017941 */ /* 0x000fea0003800200 */
.L_x_2044:
[----:B------:R-:W-:Y:S05]  /*2070*/  @P2 BRA `(.L_x_2046) ;  /* 0x00000004004c2947 */ /* 0x000fea0003800000 */
[----:B------:R-:W1:Y:S01]  /*2080*/  LDCU.64 UR8, c[0x0][0x3e0] ;  /* 0x00007c00ff0877ac */ /* 0x000e620008000a00 */
[----:B------:R-:W-:Y:S01]  /*2090*/  MOV R25, R27 ;  /* 0x0000001b00197202 */ /* 0x000fe20000000f00 */
[--C-:B------:R-:W-:Y:S01]  /*20a0*/  FADD.FTZ R5, R5, -R4.reuse ;  /* 0x8000000405057221 */ /* 0x100fe20000010000 */
[----:B0-----:R-:W-:Y:S01]  /*20b0*/  FADD.FTZ R3, R2, -R4 ;  /* 0x8000000402037221 */ /* 0x001fe20000010000 */
[----:B------:R-:W0:Y:S02]  /*20c0*/  LDCU.64 UR10, c[0x0][0x380] ;  /* 0x00007000ff0a77ac */ /* 0x000e240008000a00 */
[-C--:B------:R-:W-:Y:S01]  /*20d0*/  FMUL.FTZ R5, R5, R12.reuse ;  /* 0x0000000c05057220 */ /* 0x080fe20000410000 */
[----:B------:R-:W-:-:S03]  /*20e0*/  FMUL.FTZ R3, R3, R12 ;  /* 0x0000000c03037220 */ /* 0x000fc60000410000 */
[----:B------:R-:W-:Y:S01]  /*20f0*/  FFMA.FTZ R5, R14, R5, R19 ;  /* 0x000000050e057223 */ /* 0x000fe20000010013 */
        /* <DEDUP_REMOVED lines=10> */
.L_x_2043:
[----:B------:R-:W0:Y:S01]  /*21a0*/  LDCU.64 UR8, c[0x0][0x3e8] ;  /* 0x00007d00ff0877ac */ /* 0x000e220008000a00 */
[----:B------:R-:W-:Y:S01]  /*21b0*/  BSSY.RECONVERGENT B1, `(.L_x_2047) ;  /* 0x0000022000017945 */ /* 0x000fe20003800200 */
[----:B0-----:R-:W-:Y:S02]  /*21c0*/  ISETP.GE.U32.AND P1, PT, R23, UR8, PT ;  /* 0x0000000817007c0c */ /* 0x001fe4000bf26070 */
[----:B------:R-:W-:Y:S02]  /*21d0*/  ISETP.GE.U32.AND P2, PT, R22, UR8, PT ;  /* 0x0000000816007c0c */ /* 0x000fe4000bf46070 */
[----:B------:R-:W-:Y:S02]  /*21e0*/  ISETP.GE.AND.EX P1, PT, R17, UR9, PT, P1 ;  /* 0x0000000911007c0c */ /* 0x000fe4000bf26310 */
[----:B------:R-:W-:-:S11]  /*21f0*/  ISETP.GE.AND.EX P2, PT, R7, UR9, PT, P2 ;  /* 0x0000000907007c0c */ /* 0x000fd6000bf46320 */
[----:B------:R-:W-:Y:S05]  /*2200*/  @P1 BRA `(.L_x_2048) ;  /* 0x0000000000701947 */ /* 0x000fea0003800000 */
[--C-:B------:R-:W-:Y:S01]  /*2210*/  FADD.FTZ R3, R3, -R4.reuse ;  /* 0x8000000403037221 */ /* 0x100fe20000010000 */
[----:B------:R-:W0:Y:S01]  /*2220*/  LDCU.64 UR10, c[0x0][0x3e0] ;  /* 0x00007c00ff0a77ac */ /* 0x000e220008000a00 */
[----:B------:R-:W-:Y:S02]  /*2230*/  IMAD.MOV.U32 R11, RZ, RZ, R27 ;  /* 0x000000ffff0b7224 */ /* 0x000fe400078e001b */
[----:B------:R-:W-:Y:S01]  /*2240*/  FMUL.FTZ R3, R3, R12 ;  /* 0x0000000c03037220 */ /* 0x000fe20000410000 */
[----:B------:R-:W1:Y:S03]  /*2250*/  LDCU.64 UR16, c[0x0][0x380] ;  /* 0x00007000ff1077ac */ /* 0x000e660008000a00 */
[----:B------:R-:W-:Y:S01]  /*2260*/  FFMA.FTZ R9, R14, R3, R19 ;  /* 0x000000030e097223 */ /* 0x000fe20000010013 */
[----:B------:R-:W-:-:S03]  /*2270*/  FADD.FTZ R3, R0, -R4 ;  /* 0x8000000400037221 */ /* 0x000fc60000010000 */
[----:B------:R-:W-:Y:S01]  /*2280*/  FMUL.FTZ R10, R9, -1.4426950216293334961 ;  /* 0xbfb8aa3b090a7820 */ /* 0x000fe20000410000 */
[----:B------:R-:W-:-:S04]  /*2290*/  FMUL.FTZ R3, R3, R12 ;  /* 0x0000000c03037220 */ /* 0x000fc80000410000 */
[----:B------:R-:W-:Y:S01]  /*22a0*/  FFMA.FTZ R3, R15, R3, R18 ;  /* 0x000000030f037223 */ /* 0x000fe20000010012 */
[----:B------:R-:W2:Y:S03]  /*22b0*/  MUFU.EX2 R10, R10 ;  /* 0x0000000a000a7308 */ /* 0x000ea60000000800 */
[----:B------:R-:W-:-:S06]  /*22c0*/  FMUL.FTZ R29, R3, -1.4426950216293334961 ;  /* 0xbfb8aa3b031d7820 */ /* 0x000fcc0000410000 */
[----:B------:R-:W3:Y:S01]  /*22d0*/  MUFU.EX2 R29, R29 ;  /* 0x0000001d001d7308 */ /* 0x000ee20000000800 */
[----:B--2---:R-:W-:Y:S01]  /*22e0*/  FADD.FTZ R28, R10, 1 ;  /* 0x3f8000000a1c7421 */ /* 0x004fe20000010000 */
[----:B------:R-:W-:-:S03]  /*22f0*/  MOV R10, R24 ;  /* 0x00000018000a7202 */ /* 0x000fc60000000f00 */
[----:B------:R-:W2:Y:S02]  /*2300*/  MUFU.RCP R0, R28 ;  /* 0x0000001c00007308 */ /* 0x000ea40000001000 */
[----:B0-----:R-:W-:-:S04]  /*2310*/  IMAD.WIDE.U32 R10, R23, UR10, R10 ;  /* 0x0000000a170a7c25 */ /* 0x001fc8000f8e000a */
[----:B---3--:R-:W-:-:S04]  /*2320*/  FADD.FTZ R29, R29, 1 ;  /* 0x3f8000001d1d7421 */ /* 0x008fc80000010000 */
[----:B------:R-:W0:Y:S01]  /*2330*/  MUFU.RCP R8, R29 ;  /* 0x0000001d00087308 */ /* 0x000e220000001000 */
[----:B--2---:R-:W-:Y:S01]  /*2340*/  FMUL.FTZ R0, R9, R0 ;  /* 0x0000000009007220 */ /* 0x004fe20000410000 */
[----:B------:R-:W-:-:S04]  /*2350*/  IMAD R9, R17, UR10, RZ ;  /* 0x0000000a11097c24 */ /* 0x000fc8000f8e02ff */
[----:B------:R-:W-:Y:S02]  /*2360*/  IMAD R9, R23, UR11, R9 ;  /* 0x0000000b17097c24 */ /* 0x000fe4000f8e0209 */
[----:B0-----:R-:W-:-:S03]  /*2370*/  FMUL.FTZ R3, R3, R8 ;  /* 0x0000000803037220 */ /* 0x001fc60000410000 */
[----:B------:R-:W-:Y:S02]  /*2380*/  IADD3 R9, PT, PT, R11, R9, RZ ;  /* 0x000000090b097210 */ /* 0x000fe40007ffe0ff */
[C---:B-1----:R-:W-:Y:S02]  /*2390*/  LEA R8, P1, R10.reuse, UR16, 0x1 ;  /* 0x000000100a087c11 */ /* 0x042fe4000f8208ff */
[----:B------:R-:W-:Y:S02]  /*23a0*/  F2FP.BF16.F32.PACK_AB R3, R3, R0 ;  /* 0x000000000303723e */ /* 0x000fe400000010ff */
[----:B------:R-:W-:-:S05]  /*23b0*/  LEA.HI.X R9, R10, UR17, R9, 0x1, P1 ;  /* 0x000000110a097c11 */ /* 0x000fca00088f0c09 */
[----:B------:R0:W-:Y:S04]  /*23c0*/  STG.E desc[UR14][R8.64], R3 ;  /* 0x0000000308007986 */ /* 0x0001e8000c10190e */
.L_x_2048:
[----:B------:R-:W-:Y:S05]  /*23d0*/  BSYNC.RECONVERGENT B1 ;  /* 0x0000000000017941 */ /* 0x000fea0003800200 */
.L_x_2047:
[----:B------:R-:W-:Y:S05]  /*23e0*/  @P2 BRA `(.L_x_2046) ;  /* 0x0000000000702947 */ /* 0x000fea0003800000 */
[--C-:B------:R-:W-:Y:S01]  /*23f0*/  FADD.FTZ R5, R5, -R4.reuse ;  /* 0x8000000405057221 */ /* 0x100fe20000010000 */
[----:B0-----:R-:W-:Y:S01]  /*2400*/  FADD.FTZ R3, R2, -R4 ;  /* 0x8000000402037221 */ /* 0x001fe20000010000 */
[----:B------:R-:W0:Y:S01]  /*2410*/  LDCU.64 UR8, c[0x0][0x3e0] ;  /* 0x00007c00ff0877ac */ /* 0x000e220008000a00 */
[----:B------:R-:W-:Y:S01]  /*2420*/  MOV R2, R24 ;  /* 0x0000001800027202 */ /* 0x000fe20000000f00 */
[-C--:B------:R-:W-:Y:S01]  /*2430*/  FMUL.FTZ R5, R5, R12.reuse ;  /* 0x0000000c05057220 */ /* 0x080fe20000410000 */
[----:B------:R-:W-:Y:S01]  /*2440*/  FMUL.FTZ R3, R3, R12 ;  /* 0x0000000c03037220 */ /* 0x000fe20000410000 */
[----:B------:R-:W1:Y:S02]  /*2450*/  LDCU.64 UR10, c[0x0][0x380] ;  /* 0x00007000ff0a77ac */ /* 0x000e640008000a00 */
[----:B------:R-:W-:Y:S01]  /*2460*/  FFMA.FTZ R14, R14, R5, R19 ;  /* 0x000000050e0e7223 */ /* 0x000fe20000010013 */
[----:B------:R-:W-:Y:S01]  /*2470*/  FFMA.FTZ R15, R15, R3, R18 ;  /* 0x000000030f0f7223 */ /* 0x000fe20000010012 */
[----:B------:R-:W-:-:S02]  /*2480*/  MOV R3, R27 ;  /* 0x0000001b00037202 */ /* 0x000fc40000000f00 */
[----:B------:R-:W-:Y:S01]  /*2490*/  FMUL.FTZ R0, R14, -1.4426950216293334961 ;  /* 0xbfb8aa3b0e007820 */ /* 0x000fe20000410000 */
[----:B------:R-:W-:-:S05]  /*24a0*/  FMUL.FTZ R8, R15, -1.4426950216293334961 ;  /* 0xbfb8aa3b0f087820 */ /* 0x000fca0000410000 */
[----:B------:R-:W2:Y:S01]  /*24b0*/  MUFU.EX2 R0, R0 ;  /* 0x0000000000007308 */ /* 0x000ea20000000800 */
[----:B0-----:R-:W-:-:S03]  /*24c0*/  IMAD R11, R7, UR8, RZ ;  /* 0x00000008070b7c24 */ /* 0x001fc6000f8e02ff */
[----:B------:R-:W0:Y:S01]  /*24d0*/  MUFU.EX2 R8, R8 ;  /* 0x0000000800087308 */ /* 0x000e220000000800 */
[----:B------:R-:W-:-:S04]  /*24e0*/  IMAD.WIDE.U32 R2, R22, UR8, R2 ;  /* 0x0000000816027c25 */ /* 0x000fc8000f8e0002 */
[----:B------:R-:W-:Y:S02]  /*24f0*/  IMAD R11, R22, UR9, R11 ;  /* 0x00000009160b7c24 */ /* 0x000fe4000f8e020b */
[----:B--2---:R-:W-:-:S03]  /*2500*/  FADD.FTZ R4, R0, 1 ;  /* 0x3f80000000047421 */ /* 0x004fc60000010000 */
[----:B------:R-:W-:Y:S01]  /*2510*/  IADD3 R11, PT, PT, R3, R11, RZ ;  /* 0x0000000b030b7210 */ /* 0x000fe20007ffe0ff */
[----:B0-----:R-:W-:Y:S01]  /*2520*/  FADD.FTZ R9, R8, 1 ;  /* 0x3f80000008097421 */ /* 0x001fe20000010000 */
[----:B------:R1:W0:Y:S08]  /*2530*/  MUFU.RCP R5, R4 ;  /* 0x0000000400057308 */ /* 0x0002300000001000 */
[----:B------:R-:W2:Y:S01]  /*2540*/  MUFU.RCP R10, R9 ;  /* 0x00000009000a7308 */ /* 0x000ea20000001000 */
[----:B-1----:R-:W-:Y:S01]  /*2550*/  LEA R4, P1, R2, UR10, 0x1 ;  /* 0x0000000a02047c11 */ /* 0x002fe2000f8208ff */
[----:B0-----:R-:W-:-:S03]  /*2560*/  FMUL.FTZ R14, R14, R5 ;  /* 0x000000050e0e7220 */ /* 0x001fc60000410000 */
[----:B------:R-:W-:Y:S01]  /*2570*/  LEA.HI.X R5, R2, UR11, R11, 0x1, P1 ;  /* 0x0000000b02057c11 */ /* 0x000fe200088f0c0b */
[----:B--2---:R-:W-:-:S05]  /*2580*/  FMUL.FTZ R15, R15, R10 ;  /* 0x0000000a0f0f7220 */ /* 0x004fca0000410000 */
[----:B------:R-:W-:-:S05]  /*2590*/  F2FP.BF16.F32.PACK_AB R15, R15, R14 ;  /* 0x0000000e0f0f723e */ /* 0x000fca00000010ff */
[----:B------:R2:W-:Y:S02]  /*25a0*/  STG.E desc[UR14][R4.64], R15 ;  /* 0x0000000f04007986 */ /* 0x0005e4000c10190e */
.L_x_2046:
[----:B------:R-:W-:Y:S05]  /*25b0*/  BSYNC.RECONVERGENT B0 ;  /* 0x0000000000007941 */ /* 0x000fea0003800200 */
.L_x_2042:
[----:B------:R-:W3:Y:S01]  /*25c0*/  LDCU UR5, c[0x0][0x3f8] ;  /* 0x00007f00ff0577ac */ /* 0x000ee20008000800 */
[----:B------:R-:W3:Y:S01]  /*25d0*/  LDCU UR8, c[0x0][0x3c8] ;  /* 0x00007900ff0877ac */ /* 0x000ee20008000800 */
[----:B------:R-:W-:Y:S02]  /*25e0*/  UIADD3 UR7, UPT, UPT, UR18, UR7, URZ ;  /* 0x0000000712077290 */ /* 0x000fe4000fffe0ff */
[----:B------:R-:W-:Y:S02]  /*25f0*/  UIADD3 UR4, UPT, UPT, UR4, 0x1, URZ ;  /* 0x0000000104047890 */ /* 0x000fe4000fffe0ff */
[----:B---3--:R-:W-:-:S04]  /*2600*/  UIMAD UR5, UR5, UR8, URZ ;  /* 0x00000008050572a4 */ /* 0x008fc8000f8e02ff */
[----:B------:R-:W-:-:S09]  /*2610*/  UISETP.GE.AND UP0, UPT, UR7, UR5, UPT ;  /* 0x000000050700728c */ /* 0x000fd2000bf06270 */
[----:B------:R-:W-:Y:S05]  /*2620*/  BRA.U !UP0, `(.L_x_2049) ;  /* 0xffffffdd08047547 */ /* 0x000fea000b83ffff */
[----:B------:R-:W-:Y:S05]  /*2630*/  EXIT ;  /* 0x000000000000794d */ /* 0x000fea0003800000 */
.L_x_2050:
        /* <DEDUP_REMOVED lines=12> */
.L_x_3447:


//--------------------- .text._Z35group_norm_nhwc_fwd_one_pass_kernelI11Bf16IOBf16WLi128ELi40ELi640EEv26Group_norm_nhwc_fwd_params --------------------------
	.section	.text._Z35group_norm_nhwc_fwd_one_pass_kernelI11Bf16IOBf16WLi128ELi40ELi640EEv26Group_norm_nhwc_fwd_params,"ax",@progbits
	.align	128
        .global         _Z35group_norm_nhwc_fwd_one_pass_kernelI11Bf16IOBf16WLi128ELi40ELi640EEv26Group_norm_nhwc_fwd_params
        .type           _Z35group_norm_nhwc_fwd_one_pass_kernelI11Bf16IOBf16WLi128ELi40ELi640EEv26Group_norm_nhwc_fwd_params,@function
        .size           _Z35group_norm_nhwc_fwd_one_pass_kernelI11Bf16IOBf16WLi128ELi40ELi640EEv26Group_norm_nhwc_fwd_params,(.L_x_3448 - _Z35group_norm_nhwc_fwd_one_pass_kernelI11Bf16IOBf16WLi128ELi40ELi640EEv26Group_norm_nhwc_fwd_params)
        .other          _Z35group_norm_nhwc_fwd_one_pass_kernelI11Bf16IOBf16WLi128ELi40ELi640EEv26Group_norm_nhwc_fwd_params,@"STO_CUDA_ENTRY STV_DEFAULT"
_Z35group_norm_nhwc_fwd_one_pass_kernelI11Bf16IOBf16WLi128ELi40ELi640EEv26Group_norm_nhwc_fwd_params:
.text._Z35group_norm_nhwc_fwd_one_pass_kernelI11Bf16IOBf16WLi128ELi40ELi640EEv26Group_norm_nhwc_fwd_params:
        /* <DEDUP_REMOVED lines=15> */
[----:B------:R-:W3:Y:S01]  /*00f0*/  LDCU.U8 UR10, c[0x0][0x3fc] ;  /* 0x00007f80ff0a77ac */ /* 0x000ee20008000000 */
[----:B------:R-:W0:Y:S01]  /*0100*/  LDCU.64 UR16, c[0x0][0x358] ;  /* 0x00006b00ff1077ac */ /* 0x000e220008000a00 */
        /* <DEDUP_REMOVED lines=13> */
[----:B------:R-:W-:-:S02]  /*01e0*/  SHF.R.U32.HI R2, RZ, 0x10, R0 ;  /* 0x00000010ff027819 */ /* 0x000fc40000011600 */
[----:B------:R-:W0:Y:S02]  /*01f0*/  LDC R0, c[0x0][0x370] ;  /* 0x0000dc00ff007b82 */ /* 0x000e240000000800 */
        /* <DEDUP_REMOVED lines=8> */
.L_x_2078:
[----:B-1----:R-:W1:Y:S01]  /*0280*/  LDCU UR5, c[0x0][0x3f8] ;  /* 0x00007f00ff0577ac */ /* 0x002e620008000800 */
[----:B------:R-:W-:Y:S02]  /*0290*/  IABS R8, UR9 ;  /* 0x0000000900087c13 */ /* 0x000fe40008000000 */
[----:B0-----:R-:W-:Y:S01]  /*02a0*/  IADD3 R19, PT, PT, R2, 0x20, RZ ;  /* 0x0000002002137810 */ /* 0x001fe20007ffe0ff */
[----:B--2---:R-:W2:Y:S01]  /*02b0*/  LDCU.64 UR14, c[0x0][0x3e8] ;  /* 0x00007d00ff0e77ac */ /* 0x004ea20008000a00 */
[----:B------:R-:W-:Y:S02]  /*02c0*/  R2UR UR12, R8 ;  /* 0x00000000080c72ca */ /* 0x000fe400000e0000 */
[----:B------:R-:W-:Y:S01]  /*02d0*/  SHF.R.S32.HI R9, RZ, 0x1f, R2 ;  /* 0x0000001fff097819 */ /* 0x000fe20000011402 */
[----:B-1----:R-:W-:Y:S01]  /*02e0*/  IMAD.U32 R3, RZ, RZ, UR5 ;  /* 0x00000005ff037e24 */ /* 0x002fe2000f8e00ff */
[----:B--2---:R-:W-:-:S04]  /*02f0*/  ISETP.GE.U32.AND P2, PT, R19, UR14, PT ;  /* 0x0000000e13007c0c */ /* 0x004fc8000bf46070 */
[----:B------:R-:W-:Y:S02]  /*0300*/  IABS R6, R3 ;  /* 0x0000000300067213 */ /* 0x000fe40000000000 */
[----:B------:R-:W-:Y:S02]  /*0310*/  ISETP.GE.U32.AND P4, PT, R25, UR14, PT ;  /* 0x0000000e19007c0c */ /* 0x000fe4000bf86070 */
[----:B------:R-:W1:Y:S08]  /*0320*/  I2F.RP R3, R6 ;  /* 0x0000000600037306 */ /* 0x000e700000209400 */
[----:B-1----:R-:W1:Y:S02]  /*0330*/  MUFU.RCP R3, R3 ;  /* 0x0000000300037308 */ /* 0x002e640000001000 */
[----:B-1----:R-:W-:-:S06]  /*0340*/  IADD3 R4, PT, PT, R3, 0xffffffe, RZ ;  /* 0x0ffffffe03047810 */ /* 0x002fcc0007ffe0ff */
[----:B------:R1:W2:Y:S02]  /*0350*/  F2I.FTZ.U32.TRUNC.NTZ R5, R4 ;  /* 0x0000000400057305 */ /* 0x0002a4000021f000 */
[----:B-1----:R-:W-:-:S05]  /*0360*/  HFMA2 R4, -RZ, RZ, 0, 0 ;  /* 0x00000000ff047431 */ /* 0x002fca00000001ff */
[----:B------:R-:W-:Y:S02]  /*0370*/  R2UR UR10, R4 ;  /* 0x00000000040a72ca */ /* 0x000fe400000e0000 */
[----:B--2---:R-:W-:Y:S02]  /*0380*/  R2UR UR11, R5 ;  /* 0x00000000050b72ca */ /* 0x004fe400000e0000 */
[----:B------:R-:W-:Y:S02]  /*0390*/  IADD3 R7, PT, PT, RZ, -R5, RZ ;  /* 0x80000005ff077210 */ /* 0x000fe40007ffe0ff */
[----:B------:R-:W-:-:S03]  /*03a0*/  LOP3.LUT R4, R26, 0xffff, RZ, 0xc0, !PT ;  /* 0x0000ffff1a047812 */ /* 0x000fc600078ec0ff */
[----:B------:R-:W-:-:S06]  /*03b0*/  IMAD R7, R7, R6, RZ ;  /* 0x0000000607077224 */ /* 0x000fcc00078e02ff */
[----:B------:R-:W-:-:S05]  /*03c0*/  IMAD.HI.U32 R7, R5, R7, UR10 ;  /* 0x0000000a05077e27 */ /* 0x000fca000f8e0007 */
[----:B------:R-:W-:Y:S02]  /*03d0*/  R2UR UR10, R7 ;  /* 0x00000000070a72ca */ /* 0x000fe400000e0000 */
[----:B------:R-:W-:-:S04]  /*03e0*/  SHF.R.S32.HI R7, RZ, 0x1f, R19 ;  /* 0x0000001fff077819 */ /* 0x000fc80000011413 */
[----:B------:R-:W-:-:S07]  /*03f0*/  ISETP.GE.AND.EX P2, PT, R7, UR15, PT, P2 ;  /* 0x0000000f07007c0c */ /* 0x000fce000bf46320 */
[----:B------:R-:W-:Y:S02]  /*0400*/  UIMAD.WIDE.U32 UR10, UR10, UR12, URZ ;  /* 0x0000000c0a0a72a5 */ /* 0x000fe4000f8e00ff */
[----:B------:R-:W-:-:S04]  /*0410*/  ULOP3.LUT UR10, UR9, UR5, URZ, 0x3c, !UPT ;  /* 0x00000005090a7292 */ /* 0x000fc8000f8e3cff */
[----:B------:R-:W-:Y:S01]  /*0420*/  IADD3 R3, PT, PT, RZ, -UR11, RZ ;  /* 0x8000000bff037c10 */ /* 0x000fe2000fffe0ff */
[----:B------:R-:W1:Y:S04]  /*0430*/  @!P2 LDC.64 R22, c[0x0][0x3e0] ;  /* 0x0000f800ff16ab82 */ /* 0x000e680000000a00 */
[C---:B------:R-:W-:Y:S01]  /*0440*/  IMAD R3, R6.reuse, R3, UR12 ;  /* 0x0000000c06037e24 */ /* 0x040fe2000f8e0203 */
[----:B------:R-:W2:Y:S03]  /*0450*/  LDCU.64 UR12, c[0x0][0x3f0] ;  /* 0x00007e00ff0c77ac */ /* 0x000ea60008000a00 */
[----:B------:R-:W3:Y:S01]  /*0460*/  @!P2 LDC.64 R16, c[0x0][0x390] ;  /* 0x0000e400ff10ab82 */ /* 0x000ee20000000a00 */
[----:B------:R-:W-:-:S13]  /*0470*/  ISETP.GT.U32.AND P1, PT, R6, R3, PT ;  /* 0x000000030600720c */ /* 0x000fda0003f24070 */
[----:B------:R-:W-:Y:S01]  /*0480*/  VOTEU.ANY UP1, P1 ;  /* 0x0000000000ff7886 */ /* 0x000fe20000820100 */
[----:B------:R-:W-:Y:S02]  /*0490*/  PLOP3.LUT P1, PT, PT, PT, UP1, 0x80, 0x8 ;  /* 0x000000000008781c */ /* 0x000fe40003f2f018 */
[----:B--2---:R-:W-:Y:S02]  /*04a0*/  MOV R11, UR12 ;  /* 0x0000000c000b7c02 */ /* 0x004fe40008000f00 */
[----:B------:R-:W-:Y:S02]  /*04b0*/  @!UP1 UIADD3 UR11, UPT, UPT, UR11, 0x1, URZ ;  /* 0x000000010b0b9890 */ /* 0x000fe4000fffe0ff */
[----:B------:R-:W-:-:S07]  /*04c0*/  UISETP.GE.AND UP1, UPT, UR10, URZ, UPT ;  /* 0x000000ff0a00728c */ /* 0x000fce000bf26270 */
[----:B------:R-:W-:-:S05]  /*04d0*/  @!P1 IMAD.IADD R3, R3, 0x1, -R6 ;  /* 0x0000000103039824 */ /* 0x000fca00078e0a06 */
[----:B------:R-:W-:Y:S01]  /*04e0*/  ISETP.GE.U32.AND P1, PT, R3, R6, PT ;  /* 0x000000060300720c */ /* 0x000fe20003f26070 */
[----:B-1----:R-:W-:Y:S01]  /*04f0*/  @!P2 IMAD R6, R7, R22, RZ ;  /* 0x000000160706a224 */ /* 0x002fe200078e02ff */
[----:B------:R-:W-:-:S03]  /*0500*/  IADD3 R3, PT, PT, R2, 0x40, RZ ;  /* 0x0000004002037810 */ /* 0x000fc60007ffe0ff */
[----:B------:R-:W-:Y:S01]  /*0510*/  @!P2 IMAD R23, R19, R23, R6 ;  /* 0x000000171317a224 */ /* 0x000fe200078e0206 */
[----:B------:R-:W-:-:S07]  /*0520*/  SHF.R.S32.HI R8, RZ, 0x1f, R3 ;  /* 0x0000001fff087819 */ /* 0x000fce0000011403 */
[----:B------:R-:W-:Y:S01]  /*0530*/  VOTEU.ANY UP2, P1 ;  /* 0x0000000000ff7886 */ /* 0x000fe20000840100 */
[----:B------:R-:W-:-:S04]  /*0540*/  ISETP.GE.U32.AND P1, PT, R2, UR14, PT ;  /* 0x0000000e02007c0c */ /* 0x000fc8000bf26070 */
[----:B------:R-:W-:Y:S01]  /*0550*/  @UP2 UIADD3 UR11, UPT, UPT, UR11, 0x1, URZ ;  /* 0x000000010b0b2890 */ /* 0x000fe2000fffe0ff */
[----:B------:R-:W-:Y:S01]  /*0560*/  ISETP.GE.AND.EX P1, PT, R9, UR15, PT, P1 ;  /* 0x0000000f09007c0c */ /* 0x000fe2000bf26310 */
[----:B------:R-:W-:Y:S02]  /*0570*/  UISETP.NE.AND UP2, UPT, UR5, URZ, UPT ;  /* 0x000000ff0500728c */ /* 0x000fe4000bf45270 */
[----:B------:R-:W-:-:S09]  /*0580*/  @!UP1 UIADD3 UR11, UPT, UPT, -UR11, URZ, URZ ;  /* 0x000000ff0b0b9290 */ /* 0x000fd2000fffe1ff */
[----:B------:R-:W-:Y:S01]  /*0590*/  @!UP2 ULOP3.LUT UR11, URZ, UR5, URZ, 0x33, !UPT ;  /* 0x00000005ff0ba292 */ /* 0x000fe2000f8e33ff */
[----:B------:R-:W1:Y:S03]  /*05a0*/  @!P1 LDC.64 R14, c[0x0][0x3e0] ;  /* 0x0000f800ff0e9b82 */ /* 0x000e660000000a00 */
[----:B------:R-:W-:-:S04]  /*05b0*/  UIADD3 UR10, UPT, UPT, -UR11, URZ, URZ ;  /* 0x000000ff0b0a7290 */ /* 0x000fc8000fffe1ff */
[----:B------:R-:W-:Y:S02]  /*05c0*/  UIMAD UR10, UR5, UR10, UR9 ;  /* 0x0000000a050a72a4 */ /* 0x000fe4000f8e0209 */
[----:B------:R-:W-:Y:S02]  /*05d0*/  USHF.R.S32.HI UR5, URZ, 0x1f, UR11 ;  /* 0x0000001fff057899 */ /* 0x000fe4000801140b */
[----:B------:R-:W-:Y:S02]  /*05e0*/  UIMAD UR10, UR10, 0x28, URZ ;  /* 0x000000280a0a78a4 */ /* 0x000fe4000f8e02ff */
[----:B------:R-:W-:-:S04]  /*05f0*/  UIMAD UR5, UR5, UR12, URZ ;  /* 0x0000000c050572a4 */ /* 0x000fc8000f8e02ff */
[----:B------:R-:W-:Y:S01]  /*0600*/  IADD3 R4, P3, PT, R4, UR10, RZ ;  /* 0x0000000a04047c10 */ /* 0x000fe2000ff7e0ff */
[----:B------:R-:W-:Y:S01]  /*0610*/  UIMAD UR5, UR11, UR13, UR5 ;  /* 0x0000000d0b0572a4 */ /* 0x000fe2000f8e0205 */
[----:B------:R-:W-:-:S04]  /*0620*/  MOV R5, UR10 ;  /* 0x0000000a00057c02 */ /* 0x000fc80008000f00 */
[----:B------:R-:W-:Y:S02]  /*0630*/  LEA.HI.X.SX32 R5, R5, RZ, 0x1, P3 ;  /* 0x000000ff05057211 */ /* 0x000fe400018f0eff */
[----:B------:R-:W-:Y:S01]  /*0640*/  ISETP.GE.U32.AND P3, PT, R3, UR14, PT ;  /* 0x0000000e03007c0c */ /* 0x000fe2000bf66070 */
[----:B------:R-:W-:-:S03]  /*0650*/  IMAD.WIDE.U32 R4, R11, UR11, R4 ;  /* 0x0000000b0b047c25 */ /* 0x000fc6000f8e0004 */
[----:B------:R-:W-:Y:S01]  /*0660*/  ISETP.GE.AND.EX P3, PT, R8, UR15, PT, P3 ;  /* 0x0000000f08007c0c */ /* 0x000fe2000bf66330 */
[----:B------:R-:W2:Y:S01]  /*0670*/  @!P1 LDC.64 R10, c[0x0][0x390] ;  /* 0x0000e400ff0a9b82 */ /* 0x000ea20000000a00 */
[----:B------:R-:W-:Y:S01]  /*0680*/  @!P2 IMAD.MOV.U32 R6, RZ, RZ, R4 ;  /* 0x000000ffff06a224 */ /* 0x000fe200078e0004 */
[----:B------:R-:W-:Y:S02]  /*0690*/  IADD3 R7, PT, PT, R5, UR5, RZ ;  /* 0x0000000505077c10 */ /* 0x000fe4000fffe0ff */
[----:B------:R-:W-:Y:S02]  /*06a0*/  @!P1 MOV R20, R4 ;  /* 0x0000000400149202 */ /* 0x000fe40000000f00 */
[----:B------:R-:W-:Y:S01]  /*06b0*/  @!P1 MOV R21, R7 ;  /* 0x0000000700159202 */ /* 0x000fe20000000f00 */
[----:B------:R-:W-:-:S05]  /*06c0*/  @!P2 IMAD.WIDE.U32 R18, R19, R22, R6 ;  /* 0x000000161312a225 */ /* 0x000fca00078e0006 */
[----:B------:R-:W4:Y:S01]  /*06d0*/  @!P3 LDC.64 R12, c[0x0][0x3e0] ;  /* 0x0000f800ff0cbb82 */ /* 0x000f220000000a00 */
[-C--:B-1----:R-:W-:Y:S01]  /*06e0*/  @!P1 IMAD R22, R9, R14.reuse, RZ ;  /* 0x0000000e09169224 */ /* 0x082fe200078e02ff */
[----:B------:R-:W-:Y:S02]  /*06f0*/  SHF.R.S32.HI R9, RZ, 0x1f, R25 ;  /* 0x0000001fff097819 */ /* 0x000fe40000011419 */
[----:B------:R-:W-:Y:S01]  /*0700*/  @!P2 IADD3 R23, PT, PT, R19, R23, RZ ;  /* 0x000000171317a210 */ /* 0x000fe20007ffe0ff */
[C---:B------:R-:W-:Y:S01]  /*0710*/  @!P1 IMAD R22, R2.reuse, R15, R22 ;  /* 0x0000000f02169224 */ /* 0x040fe200078e0216 */
[----:B------:R-:W-:Y:S01]  /*0720*/  ISETP.GE.AND.EX P4, PT, R9, UR15, PT, P4 ;  /* 0x0000000f09007c0c */ /* 0x000fe2000bf86340 */
[----:B------:R-:W-:Y:S01]  /*0730*/  @!P1 IMAD.WIDE.U32 R14, R2, R14, R20 ;  /* 0x0000000e020e9225 */ /* 0x000fe200078e0014 */
[----:B---3--:R-:W-:-:S04]  /*0740*/  @!P2 LEA R16, P5, R18, R16, 0x1 ;  /* 0x000000101210a211 */ /* 0x008fc800078a08ff */
[----:B------:R-:W-:Y:S02]  /*0750*/  @!P2 LEA.HI.X R17, R18, R17, R23, 0x1, P5 ;  /* 0x000000111211a211 */ /* 0x000fe400028f0c17 */
[----:B------:R-:W1:Y:S01]  /*0760*/  @!P3 LDC.64 R18, c[0x0][0x390] ;  /* 0x0000e400ff12bb82 */ /* 0x000e620000000a00 */
[----:B------:R-:W-:Y:S01]  /*0770*/  @!P1 IADD3 R22, PT, PT, R15, R22, RZ ;  /* 0x000000160f169210 */ /* 0x000fe20007ffe0ff */
[----:B------:R-:W-:Y:S01]  /*0780*/  @!P3 IMAD.MOV.U32 R15, RZ, RZ, R7 ;  /* 0x000000ffff0fb224 */ /* 0x000fe200078e0007 */
[----:B--2---:R-:W-:-:S04]  /*0790*/  @!P1 LEA R10, P5, R14, R10, 0x1 ;  /* 0x0000000a0e0a9211 */ /* 0x004fc800078a08ff */
[----:B------:R-:W-:Y:S01]  /*07a0*/  @!P1 LEA.HI.X R11, R14, R11, R22, 0x1, P5 ;  /* 0x0000000b0e0b9211 */ /* 0x000fe200028f0c16 */
[----:B------:R-:W2:Y:S01]  /*07b0*/  @!P4 LDC.64 R20, c[0x0][0x3e0] ;  /* 0x0000f800ff14cb82 */ /* 0x000ea20000000a00 */
[----:B------:R-:W-:Y:S01]  /*07c0*/  @!P3 MOV R14, R4 ;  /* 0x00000004000eb202 */ /* 0x000fe20000000f00 */
[----:B----4-:R-:W-:Y:S01]  /*07d0*/  @!P3 IMAD R8, R8, R12, RZ ;  /* 0x0000000c0808b224 */ /* 0x010fe200078e02ff */
[----:B------:R-:W-:-:S03]  /*07e0*/  CS2R R22, SRZ ;  /* 0x0000000000167805 */ /* 0x000fc6000001ff00 */
[C---:B------:R-:W-:Y:S02]  /*07f0*/  @!P3 IMAD R8, R3.reuse, R13, R8 ;  /* 0x0000000d0308b224 */ /* 0x040fe400078e0208 */
[----:B------:R-:W-:Y:S01]  /*0800*/  @!P3 IMAD.WIDE.U32 R14, R3, R12, R14 ;  /* 0x0000000c030eb225 */ /* 0x000fe200078e000e */
[----:B------:R-:W3:Y:S01]  /*0810*/  @!P2 LDG.E R22, desc[UR16][R16.64] ;  /* 0x000000101016a981 */ /* 0x000ee2000c1e1900 */
[----:B------:R-:W4:Y:S02]  /*0820*/  @!P4 LDC.64 R12, c[0x0][0x390] ;  /* 0x0000e400ff0ccb82 */ /* 0x000f240000000a00 */
[----:B------:R-:W-:Y:S01]  /*0830*/  HFMA2 R3, -RZ, RZ, 0, 0 ;  /* 0x00000000ff037431 */ /* 0x000fe200000001ff */
[----:B------:R-:W-:Y:S02]  /*0840*/  @!P3 IADD3 R8, PT, PT, R15, R8, RZ ;  /* 0x000000080f08b210 */ /* 0x000fe40007ffe0ff */
[----:B-1----:R-:W-:-:S03]  /*0850*/  @!P3 LEA R18, P2, R14, R18, 0x1 ;  /* 0x000000120e12b211 */ /* 0x002fc600078408ff */
[----:B------:R-:W5:Y:S01]  /*0860*/  @!P1 LDG.E R3, desc[UR16][R10.64] ;  /* 0x000000100a039981 */ /* 0x000f62000c1e1900 */
[----:B------:R-:W-:Y:S02]  /*0870*/  @!P3 LEA.HI.X R19, R14, R19, R8, 0x1, P2 ;  /* 0x000000130e13b211 */ /* 0x000fe400010f0c08 */
[----:B------:R-:W-:Y:S01]  /*0880*/  @!P4 MOV R8, R4 ;  /* 0x000000040008c202 */ /* 0x000fe20000000f00 */
[----:B--2---:R-:W-:Y:S01]  /*0890*/  @!P4 IMAD R24, R9, R20, RZ ;  /* 0x000000140918c224 */ /* 0x004fe200078e02ff */
[----:B------:R-:W-:-:S03]  /*08a0*/  @!P4 MOV R9, R7 ;  /* 0x000000070009c202 */ /* 0x000fc60000000f00 */
[C---:B------:R-:W-:Y:S02]  /*08b0*/  @!P4 IMAD R21, R25.reuse, R21, R24 ;  /* 0x000000151915c224 */ /* 0x040fe400078e0218 */
[----:B------:R-:W-:Y:S01]  /*08c0*/  @!P4 IMAD.WIDE.U32 R8, R25, R20, R8 ;  /* 0x000000141908c225 */ /* 0x000fe200078e0008 */
[----:B------:R-:W-:-:S03]  /*08d0*/  MOV R24, RZ ;  /* 0x000000ff00187202 */ /* 0x000fc60000000f00 */
[----:B------:R-:W-:Y:S01]  /*08e0*/  @!P4 IMAD.IADD R9, R9, 0x1, R21 ;  /* 0x000000010909c824 */ /* 0x000fe200078e0215 */
[C---:B----4-:R-:W-:Y:S02]  /*08f0*/  @!P4 LEA R12, P2, R8.reuse, R12, 0x1 ;  /* 0x0000000c080cc211 */ /* 0x050fe400078408ff */
[----:B------:R1:W2:Y:S02]  /*0900*/  @!P3 LDG.E R24, desc[UR16][R18.64] ;  /* 0x000000101218b981 */ /* 0x0002a4000c1e1900 */
[----:B------:R-:W-:-:S05]  /*0910*/  @!P4 LEA.HI.X R13, R8, R13, R9, 0x1, P2 ;  /* 0x0000000d080dc211 */ /* 0x000fca00010f0c09 */
[----:B------:R-:W4:Y:S01]  /*0920*/  @!P4 LDG.E R23, desc[UR16][R12.64] ;  /* 0x000000100c17c981 */ /* 0x000f22000c1e1900 */
[C---:B------:R-:W-:Y:S02]  /*0930*/  ISETP.GT.AND P2, PT, R27.reuse, 0x1e, PT ;  /* 0x0000001e1b00780c */ /* 0x040fe40003f44270 */
[----:B------:R-:W-:Y:S01]  /*0940*/  ISETP.GT.AND P3, PT, R27, 0xf, PT ;  /* 0x0000000f1b00780c */ /* 0x000fe20003f64270 */
[----:B------:R-:W-:Y:S01]  /*0950*/  BSSY.RECONVERGENT B0, `(.L_x_2051) ;  /* 0x000003d000007945 */ /* 0x000fe20003800200 */
[----:B---3--:R-:W-:Y:S02]  /*0960*/  PRMT R21, R22, 0x7632, R21 ;  /* 0x0000763216157816 */ /* 0x008fe40000000015 */
[C---:B-----5:R-:W-:Y:S02]  /*0970*/  PRMT R17, R3.reuse, 0x7632, R17 ;  /* 0x0000763203117816 */ /* 0x060fe40000000011 */
[----:B-1----:R-:W-:Y:S02]  /*0980*/  SHF.L.U32 R18, R3, 0x10, RZ ;  /* 0x0000001003127819 */ /* 0x002fe400000006ff */
[----:B------:R-:W-:-:S02]  /*0990*/  SHF.L.U32 R17, R17, 0x10, RZ ;  /* 0x0000001011117819 */ /* 0x000fc400000006ff */
[----:B------:R-:W-:Y:S02]  /*09a0*/  SHF.L.U32 R22, R22, 0x10, RZ ;  /* 0x0000001016167819 */ /* 0x000fe400000006ff */
[----:B------:R-:W-:Y:S01]  /*09b0*/  SHF.L.U32 R21, R21, 0x10, RZ ;  /* 0x0000001015157819 */ /* 0x000fe200000006ff */
[----:B------:R-:W-:Y:S01]  /*09c0*/  FADD.FTZ R3, R18, R17 ;  /* 0x0000001112037221 */ /* 0x000fe20000010000 */
[----:B------:R-:W-:-:S03]  /*09d0*/  FMUL.FTZ R9, R17, R17 ;  /* 0x0000001111097220 */ /* 0x000fc60000410000 */
[----:B------:R-:W-:Y:S01]  /*09e0*/  FADD.FTZ R8, R22, R21 ;  /* 0x0000001516087221 */ /* 0x000fe20000010000 */
[----:B------:R-:W-:Y:S01]  /*09f0*/  FADD.FTZ R3, RZ, R3 ;  /* 0x00000003ff037221 */ /* 0x000fe20000010000 */
[----:B------:R-:W-:Y:S01]  /*0a00*/  FMUL.FTZ R11, R21, R21 ;  /* 0x00000015150b7220 */ /* 0x000fe20000410000 */
[----:B------:R-:W-:Y:S01]  /*0a10*/  FFMA.FTZ R9, R18, R18, R9 ;  /* 0x0000001212097223 */ /* 0x000fe20000010009 */
[----:B--2---:R-:W-:Y:S01]  /*0a20*/  PRMT R16, R24, 0x7632, R16 ;  /* 0x0000763218107816 */ /* 0x004fe20000000010 */
[----:B------:R-:W-:-:S03]  /*0a30*/  FADD.FTZ R8, R3, R8 ;  /* 0x0000000803087221 */ /* 0x000fc60000010000 */
[----:B------:R-:W-:Y:S02]  /*0a40*/  SHF.L.U32 R16, R16, 0x10, RZ ;  /* 0x0000001010107819 */ /* 0x000fe400000006ff */
[----:B----4-:R-:W-:Y:S01]  /*0a50*/  PRMT R3, R23, 0x7632, R3 ;  /* 0x0000763217037816 */ /* 0x010fe20000000003 */
[----:B------:R-:W-:Y:S01]  /*0a60*/  FFMA.FTZ R10, R22, R22, R11 ;  /* 0x00000016160a7223 */ /* 0x000fe2000001000b */
[----:B------:R-:W-:Y:S01]  /*0a70*/  FADD.FTZ R9, RZ, R9 ;  /* 0x00000009ff097221 */ /* 0x000fe20000010000 */
[----:B------:R-:W-:Y:S01]  /*0a80*/  IMAD.U32 R24, R24, 0x10000, RZ ;  /* 0x0001000018187824 */ /* 0x000fe200078e00ff */
[----:B------:R-:W-:Y:S01]  /*0a90*/  SHF.L.U32 R3, R3, 0x10, RZ ;  /* 0x0000001003037819 */ /* 0x000fe200000006ff */
[----:B------:R-:W-:Y:S01]  /*0aa0*/  FMUL.FTZ R13, R16, R16 ;  /* 0x00000010100d7220 */ /* 0x000fe20000410000 */
        /* <DEDUP_REMOVED lines=11> */
[----:B------:R-:W1:Y:S04]  /*0b60*/  SHFL.DOWN PT, R11, R8, 0x1, 0x1f ;  /* 0x08201f00080b7f89 */ /* 0x000e6800000e0000 */
[----:B------:R-:W2:Y:S01]  /*0b70*/  SHFL.DOWN PT, R10, R9, 0x1, 0x1f ;  /* 0x08201f00090a7f89 */ /* 0x000ea200000e0000 */
[----:B-1----:R-:W-:Y:S01]  /*0b80*/  @!P2 FADD.FTZ R8, R8, R11 ;  /* 0x0000000b0808a221 */ /* 0x002fe20000010000 */
[----:B--2---:R-:W-:-:S04]  /*0b90*/  @!P2 FADD.FTZ R9, R9, R10 ;  /* 0x0000000a0909a221 */ /* 0x004fc80000010000 */
[----:B------:R-:W1:Y:S04]  /*0ba0*/  SHFL.DOWN PT, R11, R8, 0x2, 0x1f ;  /* 0x08401f00080b7f89 */ /* 0x000e6800000e0000 */
[----:B------:R-:W2:Y:S01]  /*0bb0*/  SHFL.DOWN PT, R10, R9, 0x2, 0x1f ;  /* 0x08401f00090a7f89 */ /* 0x000ea200000e0000 */
[----:B------:R-:W-:-:S13]  /*0bc0*/  ISETP.GT.AND P2, PT, R27, 0x1d, PT ;  /* 0x0000001d1b00780c */ /* 0x000fda0003f44270 */
        /* <DEDUP_REMOVED lines=9> */
[----:B------:R-:W-:Y:S01]  /*0c60*/  ISETP.GT.AND P2, PT, R27, 0x17, PT ;  /* 0x000000171b00780c */ /* 0x000fe20003f44270 */
[----:B-1----:R-:W-:Y:S01]  /*0c70*/  FADD.FTZ R11, R8, R11 ;  /* 0x0000000b080b7221 */ /* 0x002fe20000010000 */
[----:B--2---:R-:W-:-:S04]  /*0c80*/  FADD.FTZ R10, R9, R10 ;  /* 0x0000000a090a7221 */ /* 0x004fc80000010000 */
[----:B------:R-:W-:Y:S02]  /*0c90*/  FSEL R12, R8, R11, P2 ;  /* 0x0000000b080c7208 */ /* 0x000fe40001000000 */
[----:B------:R-:W-:-:S03]  /*0ca0*/  FSEL R13, R9, R10, P2 ;  /* 0x0000000a090d7208 */ /* 0x000fc60001000000 */
[----:B------:R1:W2:Y:S04]  /*0cb0*/  SHFL.DOWN PT, R14, R12, 0x10, 0x1f ;  /* 0x0a001f000c0e7f89 */ /* 0x0002a800000e0000 */
[----:B------:R1:W3:Y:S01]  /*0cc0*/  SHFL.DOWN PT, R15, R13, 0x10, 0x1f ;  /* 0x0a001f000d0f7f89 */ /* 0x0002e200000e0000 */
[----:B------:R-:W-:Y:S05]  /*0cd0*/  @P3 BRA `(.L_x_2052) ;  /* 0x0000000000103947 */ /* 0x000fea0003800000 */
[----:B------:R-:W-:Y:S01]  /*0ce0*/  ISETP.NE.AND P2, PT, R27, RZ, PT ;  /* 0x000000ff1b00720c */ /* 0x000fe20003f45270 */
[----:B-12---:R-:W-:Y:S01]  /*0cf0*/  FADD.FTZ R12, R11, R14 ;  /* 0x0000000e0b0c7221 */ /* 0x006fe20000010000 */
[----:B---3--:R-:W-:-:S11]  /*0d00*/  FADD.FTZ R13, R10, R15 ;  /* 0x0000000f0a0d7221 */ /* 0x008fd60000010000 */
[----:B------:R4:W-:Y:S02]  /*0d10*/  @!P2 STS.64 [R28+UR8+0x18], R12 ;  /* 0x0000180c1c00a988 */ /* 0x0009e40008000a08 */
.L_x_2052:
[----:B------:R-:W-:Y:S05]  /*0d20*/  BSYNC.RECONVERGENT B0 ;  /* 0x0000000000007941 */ /* 0x000fea0003800200 */
.L_x_2051:
[----:B------:R-:W-:Y:S01]  /*0d30*/  BAR.SYNC.DEFER_BLOCKING 0x0 ;  /* 0x0000000000007b1d */ /* 0x000fe20000010000 */
[----:B------:R-:W-:Y:S02]  /*0d40*/  ISETP.NE.AND P3, PT, R29, RZ, PT ;  /* 0x000000ff1d00720c */ /* 0x000fe40003f65270 */
[----:B0-----:R-:W-:-:S03]  /*0d50*/  ISETP.GE.U32.AND P2, PT, R0, 0x2, PT ;  /* 0x000000020000780c */ /* 0x001fc60003f46070 */
[----:B------:R-:W-:Y:S08]  /*0d60*/  BSSY.RECONVERGENT B0, `(.L_x_2053) ;  /* 0x0000035000007945 */ /* 0x000ff00003800200 */
[----:B------:R-:W-:Y:S05]  /*0d70*/  @P3 BRA `(.L_x_2054) ;  /* 0x0000000000cc3947 */ /* 0x000fea0003800000 */
[----:B------:R-:W0:Y:S01]  /*0d80*/  S2UR UR11, SR_CgaCtaId ;  /* 0x00000000000b79c3 */ /* 0x000e220000008800 */
[----:B------:R-:W-:Y:S02]  /*0d90*/  UMOV UR5, 0x400 ;  /* 0x0000040000057882 */ /* 0x000fe40000000000 */
[----:B0-----:R-:W-:-:S09]  /*0da0*/  ULEA UR5, UR11, UR5, 0x18 ;  /* 0x000000050b057291 */ /* 0x001fd2000f8ec0ff */
[----:B------:R-:W0:Y:S02]  /*0db0*/  LDS.128 R8, [UR5+0x20] ;  /* 0x00002005ff087984 */ /* 0x000e240008000c00 */
[----:B0-----:R-:W-:Y:S01]  /*0dc0*/  FADD.FTZ R19, R12, R8 ;  /* 0x000000080c137221 */ /* 0x001fe20000010000 */
[----:B------:R-:W-:Y:S02]  /*0dd0*/  FADD.FTZ R8, R13, R9 ;  /* 0x000000090d087221 */ /* 0x000fe40000010000 */
[----:B-1234-:R-:W0:Y:S01]  /*0de0*/  LDS.128 R12, [UR5+0x30] ;  /* 0x00003005ff0c7984 */ /* 0x01ee220008000c00 */
        /* <DEDUP_REMOVED lines=44> */
.L_x_2054:
[----:B------:R-:W-:Y:S05]  /*10b0*/  BSYNC.RECONVERGENT B0 ;  /* 0x0000000000007941 */ /* 0x000fea0003800200 */
.L_x_2053:
[----:B------:R-:W-:Y:S05]  /*10c0*/  @!P2 BRA `(.L_x_2055) ;  /* 0x0000000c00b4a947 */ /* 0x000fea0003800000 */
[----:B------:R-:W0:Y:S01]  /*10d0*/  LDC.64 R8, c[0x0][0x3b8] ;  /* 0x0000ee00ff087b82 */ /* 0x000e220000000a00 */
[----:B------:R-:W-:Y:S01]  /*10e0*/  ULOP3.LUT UR5, UR4, 0x1, URZ, 0xc0, !UPT ;  /* 0x0000000104057892 */ /* 0x000fe2000f8ec0ff */
[----:B------:R-:W-:-:S03]  /*10f0*/  ISETP.GE.U32.AND P2, PT, R0, 0x8, PT ;  /* 0x000000080000780c */ /* 0x000fc60003f46070 */
[----:B------:R-:W-:-:S06]  /*1100*/  UIMAD UR5, UR5, UR21, URZ ;  /* 0x00000015050572a4 */ /* 0x000fcc000f8e02ff */
[----:B------:R-:W-:-:S05]  /*1110*/  IMAD R10, R0, UR5, RZ ;  /* 0x00000005000a7c24 */ /* 0x000fca000f8e02ff */
[----:B------:R-:W-:-:S05]  /*1120*/  SHF.L.U32 R11, R10, 0x1, RZ ;  /* 0x000000010a0b7819 */ /* 0x000fca00000006ff */
[----:B0-----:R-:W-:-:S03]  /*1130*/  IMAD.WIDE R8, R11, 0x4, R8 ;  /* 0x000000040b087825 */ /* 0x001fc600078e0208 */
[----:B------:R-:W-:Y:S02]  /*1140*/  R2UR UR18, R8 ;  /* 0x00000000081272ca */ /* 0x000fe400000e0000 */
[----:B------:R-:W-:Y:S01]  /*1150*/  R2UR UR19, R9 ;  /* 0x00000000091372ca */ /* 0x000fe200000e0000 */
[----:B------:R-:W-:-:S14]  /*1160*/  @P3 BRA `(.L_x_2056) ;  /* 0x00000000006c3947 */ /* 0x000fdc0003800000 */
[----:B------:R-:W0:Y:S01]  /*1170*/  LDC.64 R8, c[0x0][0x3b0] ;  /* 0x0000ec00ff087b82 */ /* 0x000e220000000a00 */
[----:B------:R-:W-:Y:S02]  /*1180*/  UIADD3 UR14, UPT, UPT, UR5, UR6, URZ ;  /* 0x00000006050e7290 */ /* 0x000fe4000fffe0ff */
[----:B------:R-:W-:Y:S02]  /*1190*/  ULOP3.LUT UP1, UR11, UR4, 0x2, URZ, 0xc0, !UPT ;  /* 0x00000002040b7892 */ /* 0x000fe4000f82c0ff */
[----:B------:R-:W-:Y:S02]  /*11a0*/  UIMAD UR12, UR20, UR21, UR6 ;  /* 0x00000015140c72a4 */ /* 0x000fe4000f8e0206 */
[----:B------:R-:W-:Y:S01]  /*11b0*/  MOV R11, UR14 ;  /* 0x0000000e000b7c02 */ /* 0x000fe20008000f00 */
[----:B------:R-:W-:Y:S01]  /*11c0*/  UIADD3 UR11, UPT, UPT, -UR11, 0x1, URZ ;  /* 0x000000010b0b7890 */ /* 0x000fe2000fffe1ff */
[----:B--2---:R-:W-:Y:S01]  /*11d0*/  MOV R14, UR14 ;  /* 0x0000000e000e7c02 */ /* 0x004fe20008000f00 */
[----:B------:R-:W-:-:S04]  /*11e0*/  UIMAD.WIDE.U32 UR12, UR12, 0x8, UR18 ;  /* 0x000000080c0c78a5 */ /* 0x000fc8000f8e0012 */
[----:B------:R-:W-:Y:S02]  /*11f0*/  MOV R19, UR11 ;  /* 0x0000000b00137c02 */ /* 0x000fe40008000f00 */
[----:B------:R-:W-:Y:S01]  /*1200*/  IMAD.U32 R10, RZ, RZ, UR12 ;  /* 0x0000000cff0a7e24 */ /* 0x000fe2000f8e00ff */
[----:B0-----:R-:W-:Y:S02]  /*1210*/  LEA R8, P4, R11, R8, 0x2 ;  /* 0x000000080b087211 */ /* 0x001fe400078810ff */
[----:B------:R-:W-:Y:S02]  /*1220*/  MOV R11, UR13 ;  /* 0x0000000d000b7c02 */ /* 0x000fe40008000f00 */
[----:B------:R-:W-:Y:S02]  /*1230*/  LEA.HI.X R9, R14, R9, RZ, 0x2, P4 ;  /* 0x000000090e097211 */ /* 0x000fe400020f14ff */
[----:B------:R-:W-:Y:S01]  /*1240*/  PLOP3.LUT P4, PT, PT, PT, UP1, 0x80, 0x8 ;  /* 0x000000000008781c */ /* 0x000fe20003f8f018 */
[----:B------:R0:W-:Y:S03]  /*1250*/  STG.E.64 desc[UR16][R10.64], R12 ;  /* 0x0000000c0a007986 */ /* 0x0001e6000c101b10 */
[----:B---3--:R-:W-:Y:S01]  /*1260*/  SEL R15, R0, RZ, !P4 ;  /* 0x000000ff000f7207 */ /* 0x008fe20006000000 */
[----:B------:R-:W-:Y:S06]  /*1270*/  MEMBAR.ALL.GPU ;  /* 0x0000000000007992 */ /* 0x000fec000000a000 */
[----:B------:R-:W-:-:S00]  /*1280*/  ERRBAR ;  /* 0x00000000000079ab */ /* 0x000fc00000000000 */
[----:B------:R-:W-:Y:S06]  /*1290*/  CGAERRBAR ;  /* 0x00000000000075ab */ /* 0x000fec0000000000 */
[----:B------:R0:W-:Y:S01]  /*12a0*/  REDG.E.ADD.S32.STRONG.GPU desc[UR16][R8.64], R19 ;  /* 0x000000130800798e */ /* 0x0001e2000c12e310 */
[----:B------:R-:W-:-:S13]  /*12b0*/  ISETP.NE.AND P4, PT, R15, -0x1, PT ;  /* 0xffffffff0f00780c */ /* 0x000fda0003f85270 */
[----:B0-----:R-:W-:Y:S05]  /*12c0*/  @!P4 BRA `(.L_x_2056) ;  /* 0x000000000014c947 */ /* 0x001fea0003800000 */
.L_x_2057:
[----:B------:R-:W2:Y:S04]  /*12d0*/  LDG.E.STRONG.GPU R10, desc[UR16][R8.64] ;  /* 0x00000010080a7981 */ /* 0x000ea8000c1ef900 */
[----:B--2---:R-:W-:Y:S01]  /*12e0*/  CCTL.IVALL ;  /* 0x00000000ff00798f */ /* 0x004fe20002000000 */
[----:B------:R-:W-:Y:S05]  /*12f0*/  YIELD ;  /* 0x0000000000007946 */ /* 0x000fea0003800000 */
[----:B------:R-:W-:-:S13]  /*1300*/  ISETP.NE.AND P4, PT, R10, R15, PT ;  /* 0x0000000f0a00720c */ /* 0x000fda0003f85270 */
[----:B------:R-:W-:Y:S05]  /*1310*/  @P4 BRA `(.L_x_2057) ;  /* 0xfffffffc00ec4947 */ /* 0x000fea000383ffff */
.L_x_2056:
[----:B------:R-:W-:Y:S05]  /*1320*/  WARPSYNC.ALL ;  /* 0x0000000000007948 */ /* 0x000fea0003800000 */
[----:B------:R-:W-:Y:S06]  /*1330*/  BAR.SYNC.DEFER_BLOCKING 0x0 ;  /* 0x0000000000007b1d */ /* 0x000fec0000010000 */
[----:B------:R-:W-:Y:S01]  /*1340*/  UMOV UR5, URZ ;  /* 0x000000ff00057c82 */ /* 0x000fe20008000000 */
[----:B------:R-:W-:Y:S05]  /*1350*/  @!P2 BRA `(.L_x_2058) ;  /* 0x000000040098a947 */ /* 0x000fea0003800000 */
[----:B------:R-:W-:Y:S01]  /*1360*/  LOP3.LUT R19, R0, 0x7ffffff8, RZ, 0xc0, !PT ;  /* 0x7ffffff800137812 */ /* 0x000fe200078ec0ff */
[----:B------:R-:W-:Y:S02]  /*1370*/  UIMAD UR25, UR21, 0x6, UR6 ;  /* 0x00000006151978a4 */ /* 0x000fe4000f8e0206 */
[----:B------:R-:W-:Y:S02]  /*1380*/  ULEA UR24, UR21, UR6, 0x2 ;  /* 0x0000000615187291 */ /* 0x000fe4000f8e10ff */
[----:B------:R-:W-:Y:S02]  /*1390*/  UIMAD UR23, UR21, 0x3, UR6 ;  /* 0x00000003151778a4 */ /* 0x000fe4000f8e0206 */
[----:B------:R-:W-:Y:S02]  /*13a0*/  UIMAD UR12, UR21, 0x7, UR6 ;  /* 0x00000007150c78a4 */ /* 0x000fe4000f8e0206 */
[----:B------:R-:W-:Y:S02]  /*13b0*/  UIMAD UR13, UR21, 0x5, UR6 ;  /* 0x00000005150d78a4 */ /* 0x000fe4000f8e0206 */
[----:B------:R-:W-:-:S02]  /*13c0*/  ULEA UR14, UR21, UR6, 0x1 ;  /* 0x00000006150e7291 */ /* 0x000fc4000f8e08ff */
[----:B------:R-:W-:Y:S02]  /*13d0*/  UIADD3 UR15, UPT, UPT, UR6, UR21, URZ ;  /* 0x00000015060f7290 */ /* 0x000fe4000fffe0ff */
[----:B------:R-:W-:Y:S01]  /*13e0*/  UIADD3 UR22, UPT, UPT, -UR20, URZ, URZ ;  /* 0x000000ff14167290 */ /* 0x000fe2000fffe1ff */
[----:B------:R-:W-:Y:S01]  /*13f0*/  UMOV UR5, URZ ;  /* 0x000000ff00057c82 */ /* 0x000fe20008000000 */
[----:B------:R-:W-:-:S10]  /*1400*/  UMOV UR11, UR6 ;  /* 0x00000006000b7c82 */ /* 0x000fd40008000000 */
.L_x_2059:
        /* <DEDUP_REMOVED lines=10> */
[----:B------:R-:W1:Y:S01]  /*14b0*/  @!P2 LDG.E.64 R8, desc[UR16][R8.64] ;  /* 0x000000100808a981 */ /* 0x000e62000c1e1b00 */
[----:B------:R-:W-:Y:S01]  /*14c0*/  IMAD.U32 R10, RZ, RZ, UR26 ;  /* 0x0000001aff0a7e24 */ /* 0x000fe2000f8e00ff */
[----:B------:R-:W-:-:S06]  /*14d0*/  MOV R11, UR27 ;  /* 0x0000001b000b7c02 */ /* 0x000fcc0008000f00 */
[----:B------:R-:W5:Y:S01]  /*14e0*/  @!P4 LDG.E.64 R10, desc[UR16][R10.64] ;  /* 0x000000100a0ac981 */ /* 0x000f62000c1e1b00 */
[----:B------:R-:W-:-:S06]  /*14f0*/  UIADD3 UR26, UPT, UPT, UR5, 0x2, URZ ;  /* 0x00000002051a7890 */ /* 0x000fcc000fffe0ff */
[----:B--2---:R-:W-:Y:S01]  /*1500*/  MOV R14, UR26 ;  /* 0x0000001a000e7c02 */ /* 0x004fe20008000f00 */
[----:B------:R-:W-:-:S03]  /*1510*/  UIADD3 UR26, UPT, UPT, UR5, 0x3, URZ ;  /* 0x00000003051a7890 */ /* 0x000fc6000fffe0ff */
[----:B------:R-:W-:-:S03]  /*1520*/  ISETP.EQ.OR P5, PT, R14, UR20, P3 ;  /* 0x000000140e007c0c */ /* 0x000fc60009fa2670 */
[----:B------:R-:W-:-:S04]  /*1530*/  MOV R14, UR26 ;  /* 0x0000001a000e7c02 */ /* 0x000fc80008000f00 */
[----:B------:R-:W-:-:S06]  /*1540*/  ISETP.EQ.OR P6, PT, R14, UR20, P3 ;  /* 0x000000140e007c0c */ /* 0x000fcc0009fc2670 */
[----:B------:R-:W-:-:S05]  /*1550*/  VOTEU.ALL UP1, P5 ;  /* 0x0000000000ff7886 */ /* 0x000fca0002820000 */
[----:B------:R-:W-:Y:S02]  /*1560*/  @!UP1 UIMAD.WIDE.U32 UR26, UR14, 0x8, UR18 ;  /* 0x000000080e1a98a5 */ /* 0x000fe4000f8e0012 */
[----:B------:R-:W-:-:S04]  /*1570*/  VOTEU.ALL UP1, P6 ;  /* 0x0000000000ff7886 */ /* 0x000fc80003020000 */
[----:B------:R-:W-:Y:S02]  /*1580*/  MOV R14, UR26 ;  /* 0x0000001a000e7c02 */ /* 0x000fe40008000f00 */
[----:B---3--:R-:W-:Y:S01]  /*1590*/  MOV R15, UR27 ;  /* 0x0000001b000f7c02 */ /* 0x008fe20008000f00 */
[----:B------:R-:W-:-:S05]  /*15a0*/  @!UP1 UIMAD.WIDE.U32 UR26, UR23, 0x8, UR18 ;  /* 0x00000008171a98a5 */ /* 0x000fca000f8e0012 */
[----:B------:R-:W2:Y:S01]  /*15b0*/  @!P5 LDG.E.64 R14, desc[UR16][R14.64] ;  /* 0x000000100e0ed981 */ /* 0x000ea2000c1e1b00 */
[----:B-1--4-:R-:W-:Y:S01]  /*15c0*/  @!P2 FADD.FTZ R12, R12, R8 ;  /* 0x000000080c0ca221 */ /* 0x012fe20000010000 */
[----:B------:R-:W-:Y:S01]  /*15d0*/  @!P2 FADD.FTZ R13, R13, R9 ;  /* 0x000000090d0da221 */ /* 0x000fe20000010000 */
[----:B------:R-:W-:Y:S01]  /*15e0*/  IMAD.U32 R8, RZ, RZ, UR26 ;  /* 0x0000001aff087e24 */ /* 0x000fe2000f8e00ff */
[----:B------:R-:W-:Y:S01]  /*15f0*/  MOV R9, UR27 ;  /* 0x0000001b00097c02 */ /* 0x000fe20008000f00 */
[----:B------:R-:W-:Y:S01]  /*1600*/  UIADD3 UR26, UPT, UPT, UR5, 0x4, URZ ;  /* 0x00000004051a7890 */ /* 0x000fe2000fffe0ff */
[----:B-----5:R-:W-:-:S04]  /*1610*/  @!P4 FADD.FTZ R12, R12, R10 ;  /* 0x0000000a0c0cc221 */ /* 0x020fc80000010000 */
[----:B------:R-:W3:Y:S01]  /*1620*/  @!P6 LDG.E.64 R8, desc[UR16][R8.64] ;  /* 0x000000100808e981 */ /* 0x000ee2000c1e1b00 */
[----:B------:R-:W-:Y:S01]  /*1630*/  MOV R10, UR26 ;  /* 0x0000001a000a7c02 */ /* 0x000fe20008000f00 */
[----:B------:R-:W-:-:S03]  /*1640*/  @!P4 FADD.FTZ R13, R13, R11 ;  /* 0x0000000b0d0dc221 */ /* 0x000fc60000010000 */
[----:B------:R-:W-:Y:S01]  /*1650*/  ISETP.EQ.OR P4, PT, R10, UR20, P3 ;  /* 0x000000140a007c0c */ /* 0x000fe20009f82670 */
[----:B------:R-:W-:-:S06]  /*1660*/  UIADD3 UR26, UPT, UPT, UR5, 0x5, URZ ;  /* 0x00000005051a7890 */ /* 0x000fcc000fffe0ff */
[----:B------:R-:W-:-:S06]  /*1670*/  MOV R10, UR26 ;  /* 0x0000001a000a7c02 */ /* 0x000fcc0008000f00 */
[----:B------:R-:W-:-:S05]  /*1680*/  VOTEU.ALL UP1, P4 ;  /* 0x0000000000ff7886 */ /* 0x000fca0002020000 */
[----:B------:R-:W-:Y:S01]  /*1690*/  @!UP1 UIMAD.WIDE.U32 UR26, UR24, 0x8, UR18 ;  /* 0x00000008181a98a5 */ /* 0x000fe2000f8e0012 */
[----:B------:R-:W-:-:S05]  /*16a0*/  ISETP.EQ.OR P2, PT, R10, UR20, P3 ;  /* 0x000000140a007c0c */ /* 0x000fca0009f42670 */
[----:B------:R-:W-:Y:S02]  /*16b0*/  MOV R10, UR26 ;  /* 0x0000001a000a7c02 */ /* 0x000fe40008000f00 */
[----:B------:R-:W-:-:S06]  /*16c0*/  MOV R11, UR27 ;  /* 0x0000001b000b7c02 */ /* 0x000fcc0008000f00 */
[----:B------:R-:W4:Y:S01]  /*16d0*/  @!P4 LDG.E.64 R10, desc[UR16][R10.64] ;  /* 0x000000100a0ac981 */ /* 0x000f22000c1e1b00 */
[----:B------:R-:W-:-:S05]  /*16e0*/  VOTEU.ALL UP1, P2 ;  /* 0x0000000000ff7886 */ /* 0x000fca0001020000 */
[----:B------:R-:W-:Y:S01]  /*16f0*/  @!UP1 UIMAD.WIDE.U32 UR26, UR13, 0x8, UR18 ;  /* 0x000000080d1a98a5 */ /* 0x000fe2000f8e0012 */
[----:B--2---:R-:W-:-:S05]  /*1700*/  @!P5 FADD.FTZ R12, R12, R14 ;  /* 0x0000000e0c0cd221 */ /* 0x004fca0000010000 */
[----:B------:R-:W-:Y:S01]  /*1710*/  IMAD.U32 R14, RZ, RZ, UR26 ;  /* 0x0000001aff0e7e24 */ /* 0x000fe2000f8e00ff */
[----:B------:R-:W-:Y:S01]  /*1720*/  UIADD3 UR26, UPT, UPT, UR5, 0x6, URZ ;  /* 0x00000006051a7890 */ /* 0x000fe2000fffe0ff */
[----:B------:R-:W-:Y:S01]  /*1730*/  @!P5 FADD.FTZ R13, R13, R15 ;  /* 0x0000000f0d0dd221 */ /* 0x000fe20000010000 */
[----:B------:R-:W-:-:S06]  /*1740*/  MOV R15, UR27 ;  /* 0x0000001b000f7c02 */ /* 0x000fcc0008000f00 */
[----:B------:R-:W2:Y:S01]  /*1750*/  @!P2 LDG.E.64 R14, desc[UR16][R14.64] ;  /* 0x000000100e0ea981 */ /* 0x000ea2000c1e1b00 */
[----:B---3--:R-:W-:Y:S01]  /*1760*/  @!P6 FADD.FTZ R12, R12, R8 ;  /* 0x000000080c0ce221 */ /* 0x008fe20000010000 */
[----:B------:R-:W-:Y:S01]  /*1770*/  MOV R8, UR26 ;  /* 0x0000001a00087c02 */ /* 0x000fe20008000f00 */
[----:B------:R-:W-:Y:S01]  /*1780*/  UIADD3 UR26, UPT, UPT, UR5, 0x7, URZ ;  /* 0x00000007051a7890 */ /* 0x000fe2000fffe0ff */
[----:B------:R-:W-:Y:S02]  /*1790*/  @!P6 FADD.FTZ R13, R13, R9 ;  /* 0x000000090d0de221 */ /* 0x000fe40000010000 */
[----:B------:R-:W-:-:S03]  /*17a0*/  ISETP.EQ.OR P6, PT, R8, UR20, P3 ;  /* 0x0000001408007c0c */ /* 0x000fc60009fc2670 */
[----:B------:R-:W-:-:S04]  /*17b0*/  MOV R8, UR26 ;  /* 0x0000001a00087c02 */ /* 0x000fc80008000f00 */
[----:B------:R-:W-:-:S06]  /*17c0*/  ISETP.EQ.OR P5, PT, R8, UR20, P3 ;  /* 0x0000001408007c0c */ /* 0x000fcc0009fa2670 */
[----:B------:R-:W-:-:S05]  /*17d0*/  VOTEU.ALL UP1, P6 ;  /* 0x0000000000ff7886 */ /* 0x000fca0003020000 */
[----:B------:R-:W-:Y:S02]  /*17e0*/  @!UP1 UIMAD.WIDE.U32 UR26, UR25, 0x8, UR18 ;  /* 0x00000008191a98a5 */ /* 0x000fe4000f8e0012 */
[----:B------:R-:W-:-:S04]  /*17f0*/  VOTEU.ALL UP1, P5 ;  /* 0x0000000000ff7886 */ /* 0x000fc80002820000 */
[----:B------:R-:W-:Y:S02]  /*1800*/  MOV R8, UR26 ;  /* 0x0000001a00087c02 */ /* 0x000fe40008000f00 */
[----:B------:R-:W-:Y:S01]  /*1810*/  MOV R9, UR27 ;  /* 0x0000001b00097c02 */ /* 0x000fe20008000f00 */
[----:B------:R-:W-:Y:S01]  /*1820*/  @!UP1 UIMAD.WIDE.U32 UR26, UR12, 0x8, UR18 ;  /* 0x000000080c1a98a5 */ /* 0x000fe2000f8e0012 */
[----:B----4-:R-:W-:Y:S01]  /*1830*/  @!P4 FADD.FTZ R12, R12, R10 ;  /* 0x0000000a0c0cc221 */ /* 0x010fe20000010000 */
[----:B------:R-:W-:-:S04]  /*1840*/  @!P4 FADD.FTZ R13, R13, R11 ;  /* 0x0000000b0d0dc221 */ /* 0x000fc80000010000 */
[----:B------:R-:W-:Y:S01]  /*1850*/  IMAD.U32 R10, RZ, RZ, UR26 ;  /* 0x0000001aff0a7e24 */ /* 0x000fe2000f8e00ff */
[----:B------:R-:W-:Y:S01]  /*1860*/  MOV R11, UR27 ;  /* 0x0000001b000b7c02 */ /* 0x000fe20008000f00 */
[----:B------:R-:W3:Y:S05]  /*1870*/  @!P6 LDG.E.64 R8, desc[UR16][R8.64] ;  /* 0x000000100808e981 */ /* 0x000eea000c1e1b00 */
[----:B------:R-:W4:Y:S01]  /*1880*/  @!P5 LDG.E.64 R10, desc[UR16][R10.64] ;  /* 0x000000100a0ad981 */ /* 0x000f22000c1e1b00 */
[----:B------:R-:W-:Y:S01]  /*1890*/  UIADD3 UR5, UPT, UPT, UR5, 0x8, URZ ;  /* 0x0000000805057890 */ /* 0x000fe2000fffe0ff */
[----:B--2---:R-:W-:Y:S01]  /*18a0*/  @!P2 FADD.FTZ R12, R12, R14 ;  /* 0x0000000e0c0ca221 */ /* 0x004fe20000010000 */
[----:B------:R-:W-:-:S04]  /*18b0*/  @!P2 FADD.FTZ R13, R13, R15 ;  /* 0x0000000f0d0da221 */ /* 0x000fc80000010000 */
[----:B------:R-:W-:Y:S01]  /*18c0*/  ISETP.NE.AND P2, PT, R19, UR5, PT ;  /* 0x0000000513007c0c */ /* 0x000fe2000bf45270 */
        /* <DEDUP_REMOVED lines=9> */
[----:B---3--:R-:W-:Y:S01]  /*1960*/  @!P6 FADD.FTZ R12, R12, R8 ;  /* 0x000000080c0ce221 */ /* 0x008fe20000010000 */
[----:B------:R-:W-:-:S03]  /*1970*/  @!P6 FADD.FTZ R13, R13, R9 ;  /* 0x000000090d0de221 */ /* 0x000fc60000010000 */
[----:B----4-:R-:W-:Y:S01]  /*1980*/  @!P5 FADD.FTZ R12, R12, R10 ;  /* 0x0000000a0c0cd221 */ /* 0x010fe20000010000 */
[----:B------:R-:W-:Y:S01]  /*1990*/  @!P5 FADD.FTZ R13, R13, R11 ;  /* 0x0000000b0d0dd221 */ /* 0x000fe20000010000 */
[----:B------:R-:W-:Y:S06]  /*19a0*/  @P2 BRA `(.L_x_2059) ;  /* 0xfffffff800982947 */ /* 0x000fec000383ffff */
[----:B------:R-:W-:-:S15]  /*19b0*/  R2UR UR5, R19 ;  /* 0x00000000130572ca */ /* 0x000fde00000e0000 */
.L_x_2058:
[----:B------:R-:W-:-:S04]  /*19c0*/  LOP3.LUT R8, R0, 0x7, RZ, 0xc0, !PT ;  /* 0x0000000700087812 */ /* 0x000fc800078ec0ff */
[----:B------:R-:W-:-:S13]  /*19d0*/  ISETP.NE.AND P2, PT, R8, RZ, PT ;  /* 0x000000ff0800720c */ /* 0x000fda0003f45270 */
[----:B------:R-:W-:Y:S05]  /*19e0*/  @!P2 BRA `(.L_x_2055) ;  /* 0x00000004006ca947 */ /* 0x000fea0003800000 */
[----:B------:R-:W-:-:S04]  /*19f0*/  IADD3 R8, PT, PT, R8, -0x1, RZ ;  /* 0xffffffff08087810 */ /* 0x000fc80007ffe0ff */
        /* <DEDUP_REMOVED lines=9> */
[----:B------:R-:W1:Y:S01]  /*1a90*/  @!P2 LDG.E.64 R10, desc[UR16][R10.64] ;  /* 0x000000100a0aa981 */ /* 0x000e62000c1e1b00 */
[----:B------:R-:W-:Y:S02]  /*1aa0*/  UIADD3 UR12, UPT, UPT, UR5, 0x1, URZ ;  /* 0x00000001050c7890 */ /* 0x000fe4000fffe0ff */
[----:B------:R-:W-:Y:S02]  /*1ab0*/  UIADD3 UR11, UPT, UPT, UR5, 0x2, URZ ;  /* 0x00000002050b7890 */ /* 0x000fe4000fffe0ff */
[----:B------:R-:W-:Y:S02]  /*1ac0*/  UIADD3 UR14, UPT, UPT, UR5, 0x3, URZ ;  /* 0x00000003050e7890 */ /* 0x000fe4000fffe0ff */
[----:B------:R-:W-:-:S05]  /*1ad0*/  IMAD.U32 R8, RZ, RZ, UR12 ;  /* 0x0000000cff087e24 */ /* 0x000fca000f8e00ff */
[----:B------:R-:W-:Y:S02]  /*1ae0*/  ISETP.EQ.OR P4, PT, R8, UR20, P3 ;  /* 0x0000001408007c0c */ /* 0x000fe40009f82670 */
[----:B------:R-:W-:-:S04]  /*1af0*/  MOV R8, UR11 ;  /* 0x0000000b00087c02 */ /* 0x000fc80008000f00 */
[----:B------:R-:W-:Y:S02]  /*1b00*/  ISETP.EQ.OR P5, PT, R8, UR20, P3 ;  /* 0x0000001408007c0c */ /* 0x000fe40009fa2670 */
[----:B------:R-:W-:-:S04]  /*1b10*/  MOV R8, UR14 ;  /* 0x0000000e00087c02 */ /* 0x000fc80008000f00 */
[----:B------:R-:W-:Y:S01]  /*1b20*/  ISETP.EQ.OR P6, PT, R8, UR20, P3 ;  /* 0x0000001408007c0c */ /* 0x000fe20009fc2670 */
[----:B------:R-:W-:-:S05]  /*1b30*/  VOTEU.ALL UP2, P4 ;  /* 0x0000000000ff7886 */ /* 0x000fca0002040000 */
[----:B------:R-:W-:Y:S01]  /*1b40*/  @!UP2 UIMAD UR12, UR12, UR21, UR6 ;  /* 0x000000150c0ca2a4 */ /* 0x000fe2000f8e0206 */
[----:B------:R-:W-:-:S03]  /*1b50*/  VOTEU.ALL UP1, P5 ;  /* 0x0000000000ff7886 */ /* 0x000fc60002820000 */
[----:B------:R-:W-:-:S03]  /*1b60*/  @!UP2 UIMAD.WIDE.U32 UR12, UR12, 0x8, UR18 ;  /* 0x000000080c0ca8a5 */ /* 0x000fc6000f8e0012 */
[----:B------:R-:W-:Y:S01]  /*1b70*/  VOTEU.ALL UP2, P6 ;  /* 0x0000000000ff7886 */ /* 0x000fe20003040000 */
[----:B------:R-:W-:Y:S02]  /*1b80*/  @!UP1 UIMAD UR11, UR11, UR21, UR6 ;  /* 0x000000150b0b92a4 */ /* 0x000fe4000f8e0206 */
[----:B------:R-:W-:Y:S02]  /*1b90*/  MOV R8, UR12 ;  /* 0x0000000c00087c02 */ /* 0x000fe40008000f00 */
[----:B------:R-:W-:Y:S01]  /*1ba0*/  MOV R9, UR13 ;  /* 0x0000000d00097c02 */ /* 0x000fe20008000f00 */
[----:B------:R-:W-:Y:S02]  /*1bb0*/  @!UP1 UIMAD.WIDE.U32 UR12, UR11, 0x8, UR18 ;  /* 0x000000080b0c98a5 */ /* 0x000fe4000f8e0012 */
[----:B------:R-:W-:-:S03]  /*1bc0*/  @!UP2 UIMAD UR14, UR14, UR21, UR6 ;  /* 0x000000150e0ea2a4 */ /* 0x000fc6000f8e0206 */
[----:B------:R-:W5:Y:S01]  /*1bd0*/  @!P4 LDG.E.64 R8, desc[UR16][R8.64] ;  /* 0x000000100808c981 */ /* 0x000f62000c1e1b00 */
[----:B------:R-:W-:Y:S01]  /*1be0*/  @!UP2 UIMAD.WIDE.U32 UR14, UR14, 0x8, UR18 ;  /* 0x000000080e0ea8a5 */ /* 0x000fe2000f8e0012 */
[----:B--2---:R-:W-:Y:S01]  /*1bf0*/  MOV R14, UR12 ;  /* 0x0000000c000e7c02 */ /* 0x004fe20008000f00 */
[----:B---3--:R-:W-:-:S06]  /*1c00*/  IMAD.U32 R15, RZ, RZ, UR13 ;  /* 0x0000000dff0f7e24 */ /* 0x008fcc000f8e00ff */
[----:B------:R-:W2:Y:S01]  /*1c10*/  @!P5 LDG.E.64 R14, desc[UR16][R14.64] ;  /* 0x000000100e0ed981 */ /* 0x000ea2000c1e1b00 */
[----:B-1--4-:R-:W-:Y:S01]  /*1c20*/  @!P2 FADD.FTZ R12, R12, R10 ;  /* 0x0000000a0c0ca221 */ /* 0x012fe20000010000 */
[----:B------:R-:W-:Y:S01]  /*1c30*/  @!P2 FADD.FTZ R13, R13, R11 ;  /* 0x0000000b0d0da221 */ /* 0x000fe20000010000 */
[----:B------:R-:W-:Y:S02]  /*1c40*/  MOV R10, UR14 ;  /* 0x0000000e000a7c02 */ /* 0x000fe40008000f00 */
[----:B------:R-:W-:-:S06]  /*1c50*/  MOV R11, UR15 ;  /* 0x0000000f000b7c02 */ /* 0x000fcc0008000f00 */
[----:B------:R-:W3:Y:S01]  /*1c60*/  @!P6 LDG.E.64 R10, desc[UR16][R10.64] ;  /* 0x000000100a0ae981 */ /* 0x000ee2000c1e1b00 */
[----:B------:R-:W-:Y:S01]  /*1c70*/  MOV R19, UR5 ;  /* 0x0000000500137c02 */ /* 0x000fe20008000f00 */
[----:B-----5:R-:W-:-:S03]  /*1c80*/  @!P4 FADD.FTZ R12, R12, R8 ;  /* 0x000000080c0cc221 */ /* 0x020fc60000010000 */
[----:B------:R-:W-:Y:S01]  /*1c90*/  IADD3 R8, PT, PT, R19, 0x4, RZ ;  /* 0x0000000413087810 */ /* 0x000fe20007ffe0ff */
[----:B------:R-:W-:-:S03]  /*1ca0*/  @!P4 FADD.FTZ R13, R13, R9 ;  /* 0x000000090d0dc221 */ /* 0x000fc60000010000 */
[----:B------:R-:W-:Y:S01]  /*1cb0*/  R2UR UR5, R8 ;  /* 0x00000000080572ca */ /* 0x000fe200000e0000 */
[----:B--2---:R-:W-:Y:S01]  /*1cc0*/  @!P5 FADD.FTZ R12, R12, R14 ;  /* 0x0000000e0c0cd221 */ /* 0x004fe20000010000 */
[----:B------:R-:W-:-:S03]  /*1cd0*/  @!P5 FADD.FTZ R13, R13, R15 ;  /* 0x0000000f0d0dd221 */ /* 0x000fc60000010000 */
[----:B---3--:R-:W-:Y:S01]  /*1ce0*/  @!P6 FADD.FTZ R12, R12, R10 ;  /* 0x0000000a0c0ce221 */ /* 0x008fe20000010000 */
[----:B------:R-:W-:-:S09]  /*1cf0*/  @!P6 FADD.FTZ R13, R13, R11 ;  /* 0x0000000b0d0de221 */ /* 0x000fd20000010000 */
.L_x_2060:
        /* <DEDUP_REMOVED lines=18> */
[----:B------:R-:W1:Y:S01]  /*1e20*/  @!P4 LDG.E.64 R10, desc[UR16][R10.64] ;  /* 0x000000100a0ac981 */ /* 0x000e62000c1e1b00 */
[----:B------:R-:W-:-:S06]  /*1e30*/  MOV R9, UR13 ;  /* 0x0000000d00097c02 */ /* 0x000fcc0008000f00 */
[----:B------:R-:W5:Y:S01]  /*1e40*/  @!P2 LDG.E.64 R8, desc[UR16][R8.64] ;  /* 0x000000100808a981 */ /* 0x000f62000c1e1b00 */
[----:B--2---:R-:W-:-:S05]  /*1e50*/  MOV R14, UR5 ;  /* 0x00000005000e7c02 */ /* 0x004fca0008000f00 */
[----:B------:R-:W-:-:S05]  /*1e60*/  VIADD R14, R14, 0x2 ;  /* 0x000000020e0e7836 */ /* 0x000fca0000000000 */
[----:B------:R-:W-:Y:S01]  /*1e70*/  R2UR UR5, R14 ;  /* 0x000000000e0572ca */ /* 0x000fe200000e0000 */
[----:B-1--4-:R-:W-:Y:S01]  /*1e80*/  @!P4 FADD.FTZ R12, R12, R10 ;  /* 0x0000000a0c0cc221 */ /* 0x012fe20000010000 */
[----:B------:R-:W-:-:S03]  /*1e90*/  @!P4 FADD.FTZ R13, R13, R11 ;  /* 0x0000000b0d0dc221 */ /* 0x000fc60000010000 */
[----:B-----5:R-:W-:Y:S01]  /*1ea0*/  @!P2 FADD.FTZ R12, R12, R8 ;  /* 0x000000080c0ca221 */ /* 0x020fe20000010000 */
[----:B------:R-:W-:-:S09]  /*1eb0*/  @!P2 FADD.FTZ R13, R13, R9 ;  /* 0x000000090d0da221 */ /* 0x000fd20000010000 */
.L_x_2061:
        /* <DEDUP_REMOVED lines=10> */
[----:B------:R-:W1:Y:S02]  /*1f60*/  LDG.E.64 R8, desc[UR16][R8.64] ;  /* 0x0000001008087981 */ /* 0x000e64000c1e1b00 */
[----:B-1--4-:R-:W-:Y:S01]  /*1f70*/  FADD.FTZ R12, R12, R8 ;  /* 0x000000080c0c7221 */ /* 0x012fe20000010000 */
[----:B------:R-:W-:-:S07]  /*1f80*/  FADD.FTZ R13, R13, R9 ;  /* 0x000000090d0d7221 */ /* 0x000fce0000010000 */
.L_x_2062:
[----:B------:R-:W-:Y:S05]  /*1f90*/  BSYNC.RECONVERGENT B0 ;  /* 0x0000000000007941 */ /* 0x000fea0003800200 */
.L_x_2055:
[----:B------:R-:W0:Y:S01]  /*1fa0*/  @P0 LDC.64 R8, c[0x0][0x388] ;  /* 0x0000e200ff080b82 */ /* 0x000e220000000a00 */
[----:B------:R-:W5:Y:S01]  /*1fb0*/  LDCU UR12, c[0x0][0x414] ;  /* 0x00008280ff0c77ac */ /* 0x000f620008000800 */
[----:B------:R-:W-:Y:S02]  /*1fc0*/  MOV R11, UR9 ;  /* 0x00000009000b7c02 */ /* 0x000fe40008000f00 */
[----:B---3--:R-:W-:Y:S01]  /*1fd0*/  LOP3.LUT R15, R26, 0xffff, RZ, 0xc0, !PT ;  /* 0x0000ffff1a0f7812 */ /* 0x008fe200078ec0ff */
[----:B------:R-:W-:-:S03]  /*1fe0*/  UMOV UR5, 0x400 ;  /* 0x0000040000057882 */ /* 0x000fc60000000000 */
[----:B------:R-:W3:Y:S01]  /*1ff0*/  S2UR UR11, SR_CgaCtaId ;  /* 0x00000000000b79c3 */ /* 0x000ee20000008800 */
[----:B------:R-:W-:Y:S01]  /*2000*/  IADD3 R15, PT, PT, R15, UR10, RZ ;  /* 0x0000000a0f0f7c10 */ /* 0x000fe2000fffe0ff */
[----:B-----5:R-:W-:Y:S01]  /*2010*/  @P0 FMUL.FTZ R10, R12, UR12 ;  /* 0x0000000c0c0a0c20 */ /* 0x020fe20008410000 */
[----:B0-----:R-:W-:-:S04]  /*2020*/  @P0 IMAD.WIDE R8, R11, 0x8, R8 ;  /* 0x000000080b080825 */ /* 0x001fc800078e0208 */
[----:B------:R-:W-:-:S05]  /*2030*/  @P0 FMUL.FTZ R11, R13, UR12 ;  /* 0x0000000c0d0b0c20 */ /* 0x000fca0008410000 */
[----:B------:R0:W-:Y:S01]  /*2040*/  @P0 STG.E.64 desc[UR16][R8.64], R10 ;  /* 0x0000000a08000986 */ /* 0x0001e2000c101b10 */
[----:B---3--:R-:W-:-:S09]  /*2050*/  ULEA UR5, UR11, UR5, 0x18 ;  /* 0x000000050b057291 */ /* 0x008fd2000f8ec0ff */
[----:B------:R1:W-:Y:S01]  /*2060*/  @!P3 STS.64 [UR5+0xc0], R12 ;  /* 0x0000c00cff00b988 */ /* 0x0003e20008000a05 */
[----:B0-----:R-:W0:Y:S08]  /*2070*/  LDC.64 R8, c[0x0][0x398] ;  /* 0x0000e600ff087b82 */ /* 0x001e300000000a00 */
[----:B------:R-:W3:Y:S01]  /*2080*/  LDC.64 R10, c[0x0][0x3a0] ;  /* 0x0000e800ff0a7b82 */ /* 0x000ee20000000a00 */
[----:B0-----:R-:W-:-:S07]  /*2090*/  IMAD.WIDE R8, R15, 0x2, R8 ;  /* 0x000000020f087825 */ /* 0x001fce00078e0208 */
[----:B------:R-:W-:Y:S01]  /*20a0*/  BAR.SYNC.DEFER_BLOCKING 0x0 ;  /* 0x0000000000007b1d */ /* 0x000fe20000010000 */
[----:B---3--:R-:W-:-:S05]  /*20b0*/  IMAD.WIDE R10, R15, 0x2, R10 ;  /* 0x000000020f0a7825 */ /* 0x008fca00078e020a */
[----:B-1--4-:R-:W3:Y:S04]  /*20c0*/  LDG.E.U16 R13, desc[UR16][R8.64] ;  /* 0x00000010080d7981 */ /* 0x012ee8000c1e1500 */
[----:B------:R0:W4:Y:S04]  /*20d0*/  LDG.E.U16 R12, desc[UR16][R8.64+0x2] ;  /* 0x00000210080c7981 */ /* 0x000128000c1e1500 */
[----:B--2---:R-:W2:Y:S04]  /*20e0*/  LDG.E.U16 R14, desc[UR16][R10.64] ;  /* 0x000000100a0e7981 */ /* 0x004ea8000c1e1500 */
[----:B------:R3:W5:Y:S01]  /*20f0*/  LDG.E.U16 R15, desc[UR16][R10.64+0x2] ;  /* 0x000002100a0f7981 */ /* 0x000762000c1e1500 */
[----:B------:R-:W-:Y:S03]  /*2100*/  BSSY.RECONVERGENT B0, `(.L_x_2063) ;  /* 0x00000f5000007945 */ /* 0x000fe60003800200 */
[----:B0-----:R-:W0:Y:S02]  /*2110*/  LDS.64 R8, [UR5+0xc0] ;  /* 0x0000c005ff087984 */ /* 0x001e240008000a00 */
[----:B0-----:R-:W-:-:S04]  /*2120*/  FMUL.FTZ R8, R8, UR12 ;  /* 0x0000000c08087c20 */ /* 0x001fc80008410000 */
[----:B------:R-:W-:-:S04]  /*2130*/  FMUL.FTZ R20, R8, R8 ;  /* 0x0000000808147220 */ /* 0x000fc80000410000 */
[----:B------:R-:W-:Y:S01]  /*2140*/  FFMA.FTZ R20, R9, UR12, -R20 ;  /* 0x0000000c09147c23 */ /* 0x000fe20008010814 */
[----:B------:R-:W-:-:S04]  /*2150*/  IMAD.MOV.U32 R9, RZ, RZ, 0x3f800000 ;  /* 0x3f800000ff097424 */ /* 0x000fc800078e00ff */
[----:B------:R-:W-:-:S13]  /*2160*/  FSETP.GTU.FTZ.AND P2, PT, R20, RZ, PT ;  /* 0x000000ff1400720b */ /* 0x000fda0003f5c000 */
[----:B------:R-:W0:Y:S02]  /*2170*/  @P2 LDC R19, c[0x0][0x3a8] ;  /* 0x0000ea00ff132b82 */ /* 0x000e240000000800 */
[----:B0-----:R-:W-:Y:S01]  /*2180*/  @P2 FADD.FTZ R19, R20, R19 ;  /* 0x0000001314132221 */ /* 0x001fe20000010000 */
[----:B------:R-:W-:-:S03]  /*2190*/  IADD3 R20, PT, PT, R2, 0x20, RZ ;  /* 0x0000002002147810 */ /* 0x000fc60007ffe0ff */
[----:B------:R0:W1:Y:S01]  /*21a0*/  @P2 MUFU.RSQ R9, R19 ;  /* 0x0000001300092308 */ /* 0x0000620000001400 */
[----:B---3--:R-:W-:Y:S02]  /*21b0*/  SHF.L.U32 R10, R13, 0x10, RZ ;  /* 0x000000100d0a7819 */ /* 0x008fe400000006ff */
[----:B----4-:R-:W-:Y:S02]  /*21c0*/  SHF.L.U32 R11, R12, 0x10, RZ ;  /* 0x000000100c0b7819 */ /* 0x010fe400000006ff */
[----:B--2---:R-:W-:Y:S02]  /*21d0*/  SHF.L.U32 R12, R14, 0x10, RZ ;  /* 0x000000100e0c7819 */ /* 0x004fe400000006ff */
[----:B-----5:R-:W-:Y:S01]  /*21e0*/  SHF.L.U32 R13, R15, 0x10, RZ ;  /* 0x000000100f0d7819 */ /* 0x020fe200000006ff */
[----:B01----:R-:W-:Y:S06]  /*21f0*/  BRA.U UP0, `(.L_x_2064) ;  /* 0x0000000500807547 */ /* 0x003fec000b800000 */
        /* <DEDUP_REMOVED lines=10> */
[-C--:B------:R-:W-:Y:S01]  /*22a0*/  FMUL.FTZ R15, R18, R9.reuse ;  /* 0x00000009120f7220 */ /* 0x080fe20000410000 */
[----:B------:R-:W-:-:S03]  /*22b0*/  FMUL.FTZ R18, R17, R9 ;  /* 0x0000000911127220 */ /* 0x000fc60000410000 */
[----:B------:R-:W-:Y:S01]  /*22c0*/  FFMA.FTZ R15, R10, R15, R12 ;  /* 0x0000000f0a0f7223 */ /* 0x000fe2000001000c */
[----:B------:R-:W-:-:S05]  /*22d0*/  FFMA.FTZ R18, R11, R18, R13 ;  /* 0x000000120b127223 */ /* 0x000fca000001000d */
[----:B------:R-:W-:Y:S02]  /*22e0*/  F2FP.BF16.F32.PACK_AB R17, R18, R15 ;  /* 0x0000000f1211723e */ /* 0x000fe400000010ff */
[----:B------:R-:W-:Y:S01]  /*22f0*/  MOV R15, R7 ;  /* 0x00000007000f7202 */ /* 0x000fe20000000f00 */
[----:B0-----:R-:W-:Y:S02]  /*2300*/  IMAD R18, R14, UR14, RZ ;  /* 0x0000000e0e127c24 */ /* 0x001fe4000f8e02ff */
[----:B------:R-:W-:Y:S02]  /*2310*/  IMAD.MOV.U32 R14, RZ, RZ, R4 ;  /* 0x000000ffff0e7224 */ /* 0x000fe400078e0004 */
[C---:B------:R-:W-:Y:S02]  /*2320*/  IMAD R19, R2.reuse, UR15, R18 ;  /* 0x0000000f02137c24 */ /* 0x040fe4000f8e0212 */
[----:B------:R-:W-:-:S05]  /*2330*/  IMAD.WIDE.U32 R14, R2, UR14, R14 ;  /* 0x0000000e020e7c25 */ /* 0x000fca000f8e000e */
[----:B------:R-:W-:Y:S02]  /*2340*/  IADD3 R15, PT, PT, R15, R19, RZ ;  /* 0x000000130f0f7210 */ /* 0x000fe40007ffe0ff */
[----:B-1----:R-:W-:-:S04]  /*2350*/  LEA R18, P1, R14, UR10, 0x1 ;  /* 0x0000000a0e127c11 */ /* 0x002fc8000f8208ff */
[----:B------:R-:W-:-:S05]  /*2360*/  LEA.HI.X R19, R14, UR11, R15, 0x1, P1 ;  /* 0x0000000b0e137c11 */ /* 0x000fca00088f0c0f */
[----:B------:R0:W-:Y:S04]  /*2370*/  STG.E desc[UR16][R18.64], R17 ;  /* 0x0000001112007986 */ /* 0x0001e8000c101910 */
.L_x_2066:
[----:B------:R-:W-:Y:S05]  /*2380*/  BSYNC.RECONVERGENT B1 ;  /* 0x0000000000017941 */ /* 0x000fea0003800200 */
.L_x_2065:
[----:B------:R-:W-:Y:S01]  /*2390*/  SHF.R.S32.HI R15, RZ, 0x1f, R20 ;  /* 0x0000001fff0f7819 */ /* 0x000fe20000011414 */
[----:B------:R-:W-:Y:S01]  /*23a0*/  BSSY.RECONVERGENT B1, `(.L_x_2067) ;  /* 0x0000017000017945 */ /* 0x000fe20003800200 */
[----:B------:R-:W-:Y:S02]  /*23b0*/  ISETP.GE.U32.AND P1, PT, R20, UR12, PT ;  /* 0x0000000c14007c0c */ /* 0x000fe4000bf26070 */
[----:B0-----:R-:W-:Y:S02]  /*23c0*/  IADD3 R17, PT, PT, R2, 0x40, RZ ;  /* 0x0000004002117810 */ /* 0x001fe40007ffe0ff */
[----:B------:R-:W-:-:S13]  /*23d0*/  ISETP.GE.AND.EX P1, PT, R15, UR13, PT, P1 ;  /* 0x0000000d0f007c0c */ /* 0x000fda000bf26310 */
[----:B------:R-:W-:Y:S05]  /*23e0*/  @P1 BRA `(.L_x_2068) ;  /* 0x0000000000481947 */ /* 0x000fea0003800000 */
[----:B------:R-:W0:Y:S01]  /*23f0*/  LDCU.64 UR10, c[0x0][0x3e0] ;  /* 0x00007c00ff0a77ac */ /* 0x000e220008000a00 */
[----:B------:R-:W-:Y:S01]  /*2400*/  MOV R14, R4 ;  /* 0x00000004000e7202 */ /* 0x000fe20000000f00 */
[----:B------:R-:W-:Y:S01]  /*2410*/  FADD.FTZ R22, R22, -R8 ;  /* 0x8000000816167221 */ /* 0x000fe20000010000 */
[----:B------:R-:W1:Y:S01]  /*2420*/  LDCU.64 UR14, c[0x0][0x380] ;  /* 0x00007000ff0e77ac */ /* 0x000e620008000a00 */
[----:B0-----:R-:W-:-:S04]  /*2430*/  IMAD R15, R15, UR10, RZ ;  /* 0x0000000a0f0f7c24 */ /* 0x001fc8000f8e02ff */
[----:B------:R-:W-:Y:S01]  /*2440*/  IMAD R18, R20, UR11, R15 ;  /* 0x0000000b14127c24 */ /* 0x000fe2000f8e020f */
[----:B------:R-:W-:-:S03]  /*2450*/  MOV R15, R7 ;  /* 0x00000007000f7202 */ /* 0x000fc60000000f00 */
[----:B------:R-:W-:-:S04]  /*2460*/  IMAD.WIDE.U32 R14, R20, UR10, R14 ;  /* 0x0000000a140e7c25 */ /* 0x000fc8000f8e000e */
[----:B------:R-:W-:Y:S01]  /*2470*/  IMAD.IADD R15, R15, 0x1, R18 ;  /* 0x000000010f0f7824 */ /* 0x000fe200078e0212 */
[----:B-1----:R-:W-:-:S04]  /*2480*/  LEA R18, P1, R14, UR14, 0x1 ;  /* 0x0000000e0e127c11 */ /* 0x002fc8000f8208ff */
[----:B------:R-:W-:Y:S01]  /*2490*/  LEA.HI.X R19, R14, UR15, R15, 0x1, P1 ;  /* 0x0000000f0e137c11 */ /* 0x000fe200088f0c0f */
[----:B------:R-:W-:Y:S01]  /*24a0*/  FADD.FTZ R14, R21, -R8 ;  /* 0x80000008150e7221 */ /* 0x000fe20000010000 */
[----:B------:R-:W-:-:S03]  /*24b0*/  FMUL.FTZ R15, R22, R9 ;  /* 0x00000009160f7220 */ /* 0x000fc60000410000 */
[----:B------:R-:W-:Y:S01]  /*24c0*/  FMUL.FTZ R14, R14, R9 ;  /* 0x000000090e0e7220 */ /* 0x000fe20000410000 */
[----:B------:R-:W-:-:S03]  /*24d0*/  FFMA.FTZ R15, R10, R15, R12 ;  /* 0x0000000f0a0f7223 */ /* 0x000fc6000001000c */
[----:B------:R-:W-:-:S05]  /*24e0*/  FFMA.FTZ R14, R11, R14, R13 ;  /* 0x0000000e0b0e7223 */ /* 0x000fca000001000d */
[----:B------:R-:W-:-:S05]  /*24f0*/  F2FP.BF16.F32.PACK_AB R15, R14, R15 ;  /* 0x0000000f0e0f723e */ /* 0x000fca00000010ff */
[----:B------:R0:W-:Y:S02]  /*2500*/  STG.E desc[UR16][R18.64], R15 ;  /* 0x0000000f12007986 */ /* 0x0001e4000c101910 */
.L_x_2068:
[----:B------:R-:W-:Y:S05]  /*2510*/  BSYNC.RECONVERGENT B1 ;  /* 0x0000000000017941 */ /* 0x000fea0003800200 */
.L_x_2067:
        /* <DEDUP_REMOVED lines=8> */
[----:B------:R-:W0:Y:S01]  /*25a0*/  LDCU.64 UR10, c[0x0][0x3e0] ;  /* 0x00007c00ff0a77ac */ /* 0x000e220008000a00 */
[----:B------:R-:W-:Y:S01]  /*25b0*/  MOV R15, R7 ;  /* 0x00000007000f7202 */ /* 0x000fe20000000f00 */
[--C-:B------:R-:W-:Y:S01]  /*25c0*/  FADD.FTZ R24, R24, -R8.reuse ;  /* 0x8000000818187221 */ /* 0x100fe20000010000 */
[----:B------:R-:W-:Y:S01]  /*25d0*/  FADD.FTZ R16, R16, -R8 ;  /* 0x8000000810107221 */ /* 0x000fe20000010000 */
[----:B------:R-:W1:Y:S03]  /*25e0*/  LDCU.64 UR14, c[0x0][0x380] ;  /* 0x00007000ff0e77ac */ /* 0x000e660008000a00 */
[----:B------:R-:W-:-:S04]  /*25f0*/  FMUL.FTZ R16, R16, R9 ;  /* 0x0000000910107220 */ /* 0x000fc80000410000 */
[----:B------:R-:W-:Y:S01]  /*2600*/  FFMA.FTZ R21, R11, R16, R13 ;  /* 0x000000100b157223 */ /* 0x000fe2000001000d */
[----:B0-----:R-:W-:-:S04]  /*2610*/  IMAD R14, R14, UR10, RZ ;  /* 0x0000000a0e0e7c24 */ /* 0x001fc8000f8e02ff */
[----:B------:R-:W-:Y:S01]  /*2620*/  IMAD R19, R17, UR11, R14 ;  /* 0x0000000b11137c24 */ /* 0x000fe2000f8e020e */
[----:B------:R-:W-:-:S05]  /*2630*/  MOV R14, R4 ;  /* 0x00000004000e7202 */ /* 0x000fca0000000f00 */
[----:B------:R-:W-:-:S04]  /*2640*/  IMAD.WIDE.U32 R14, R17, UR10, R14 ;  /* 0x0000000a110e7c25 */ /* 0x000fc8000f8e000e */
[----:B------:R-:W-:-:S04]  /*2650*/  FMUL.FTZ R17, R24, R9 ;  /* 0x0000000918117220 */ /* 0x000fc80000410000 */
[----:B------:R-:W-:Y:S01]  /*2660*/  FFMA.FTZ R20, R10, R17, R12 ;  /* 0x000000110a147223 */ /* 0x000fe2000001000c */
[----:B------:R-:W-:Y:S02]  /*2670*/  IADD3 R19, PT, PT, R15, R19, RZ ;  /* 0x000000130f137210 */ /* 0x000fe40007ffe0ff */
[C---:B-1----:R-:W-:Y:S02]  /*2680*/  LEA R16, P1, R14.reuse, UR14, 0x1 ;  /* 0x0000000e0e107c11 */ /* 0x042fe4000f8208ff */
[----:B------:R-:W-:Y:S02]  /*2690*/  F2FP.BF16.F32.PACK_AB R15, R21, R20 ;  /* 0x00000014150f723e */ /* 0x000fe400000010ff */
[----:B------:R-:W-:-:S05]  /*26a0*/  LEA.HI.X R17, R14, UR15, R19, 0x1, P1 ;  /* 0x0000000f0e117c11 */ /* 0x000fca00088f0c13 */
[----:B------:R0:W-:Y:S04]  /*26b0*/  STG.E desc[UR16][R16.64], R15 ;  /* 0x0000000f10007986 */ /* 0x0001e8000c101910 */
.L_x_2070:
[----:B------:R-:W-:Y:S05]  /*26c0*/  BSYNC.RECONVERGENT B1 ;  /* 0x0000000000017941 */ /* 0x000fea0003800200 */
.L_x_2069:
[----:B------:R-:W-:Y:S05]  /*26d0*/  @P2 BRA `(.L_x_2071) ;  /* 0x00000008005c2947 */ /* 0x000fea0003800000 */
[----:B------:R-:W1:Y:S01]  /*26e0*/  LDCU.64 UR10, c[0x0][0x3e0] ;  /* 0x00007c00ff0a77ac */ /* 0x000e620008000a00 */
[--C-:B------:R-:W-:Y:S01]  /*26f0*/  FADD.FTZ R6, R23, -R8.reuse ;  /* 0x8000000817067221 */ /* 0x100fe20000010000 */
[----:B------:R-:W-:Y:S01]  /*2700*/  MOV R5, R7 ;  /* 0x0000000700057202 */ /* 0x000fe20000000f00 */
[----:B------:R-:W-:Y:S01]  /*2710*/  FADD.FTZ R8, R3, -R8 ;  /* 0x8000000803087221 */ /* 0x000fe20000010000 */
[----:B------:R-:W2:Y:S01]  /*2720*/  LDCU.64 UR12, c[0x0][0x380] ;  /* 0x00007000ff0c77ac */ /* 0x000ea20008000a00 */
[-C--:B------:R-:W-:Y:S02]  /*2730*/  FMUL.FTZ R3, R6, R9.reuse ;  /* 0x0000000906037220 */ /* 0x080fe40000410000 */
[----:B------:R-:W-:Y:S02]  /*2740*/  FMUL.FTZ R8, R8, R9 ;  /* 0x0000000908087220 */ /* 0x000fe40000410000 */
[----:B------:R-:W-:Y:S02]  /*2750*/  FFMA.FTZ R3, R10, R3, R12 ;  /* 0x000000030a037223 */ /* 0x000fe4000001000c */
[----:B------:R-:W-:-:S05]  /*2760*/  FFMA.FTZ R8, R11, R8, R13 ;  /* 0x000000080b087223 */ /* 0x000fca000001000d */
[----:B------:R-:W-:Y:S01]  /*2770*/  F2FP.BF16.F32.PACK_AB R3, R8, R3 ;  /* 0x000000030803723e */ /* 0x000fe200000010ff */
[----:B-1----:R-:W-:Y:S02]  /*2780*/  IMAD R18, R18, UR10, RZ ;  /* 0x0000000a12127c24 */ /* 0x002fe4000f8e02ff */
[----:B------:R-:W-:-:S04]  /*2790*/  IMAD.WIDE.U32 R4, R25, UR10, R4 ;  /* 0x0000000a19047c25 */ /* 0x000fc8000f8e0004 */
[----:B------:R-:W-:Y:S01]  /*27a0*/  IMAD R7, R25, UR11, R18 ;  /* 0x0000000b19077c24 */ /* 0x000fe2000f8e0212 */
[----:B--2---:R-:W-:-:S04]  /*27b0*/  LEA R6, P1, R4, UR12, 0x1 ;  /* 0x0000000c04067c11 */ /* 0x004fc8000f8208ff */
[----:B------:R-:W-:-:S04]  /*27c0*/  IADD3 R7, PT, PT, R5, R7, RZ ;  /* 0x0000000705077210 */ /* 0x000fc80007ffe0ff */
[----:B------:R-:W-:-:S05]  /*27d0*/  LEA.HI.X R7, R4, UR13, R7, 0x1, P1 ;  /* 0x0000000d04077c11 */ /* 0x000fca00088f0c07 */
[----:B------:R1:W-:Y:S01]  /*27e0*/  STG.E desc[UR16][R6.64], R3 ;  /* 0x0000000306007986 */ /* 0x0003e2000c101910 */
[----:B------:R-:W-:Y:S05]  /*27f0*/  BRA `(.L_x_2071) ;  /* 0x0000000800147947 */ /* 0x000fea0003800000 */
.L_x_2064:
[----:B------:R-:W0:Y:S01]  /*2800*/  LDCU.64 UR14, c[0x0][0x3e8] ;  /* 0x00007d00ff0e77ac */ /* 0x000e220008000a00 */
[----:B------:R-:W-:Y:S04]  /*2810*/  BSSY.RECONVERGENT B1, `(.L_x_2072) ;  /* 0x000001f000017945 */ /* 0x000fe80003800200 */
[----:B------:R-:W-:Y:S05]  /*2820*/  @P1 BRA `(.L_x_2073) ;  /* 0x0000000000741947 */ /* 0x000fea0003800000 */
[--C-:B------:R-:W-:Y:S01]  /*2830*/  FADD.FTZ R18, R18, -R8.reuse ;  /* 0x8000000812127221 */ /* 0x100fe20000010000 */
[----:B------:R-:W-:Y:S01]  /*2840*/  FADD.FTZ R17, R17, -R8 ;  /* 0x8000000811117221 */ /* 0x000fe20000010000 */
[----:B------:R-:W1:Y:S02]  /*2850*/  LDCU.64 UR10, c[0x0][0x3e0] ;  /* 0x00007c00ff0a77ac */ /* 0x000e640008000a00 */
[----:B------:R-:W-:Y:S01]  /*2860*/  FMUL.FTZ R15, R18, R9 ;  /* 0x00000009120f7220 */ /* 0x000fe20000410000 */
[----:B------:R-:W2:Y:S03]  /*2870*/  LDCU.64 UR12, c[0x0][0x380] ;  /* 0x00007000ff0c77ac */ /* 0x000ea60008000a00 */
[----:B------:R-:W-:Y:S01]  /*2880*/  FFMA.FTZ R14, R10, R15, R12 ;  /* 0x0000000f0a0e7223 */ /* 0x000fe2000001000c */
[----:B------:R-:W-:-:S03]  /*2890*/  FMUL.FTZ R15, R17, R9 ;  /* 0x00000009110f7220 */ /* 0x000fc60000410000 */
[----:B------:R-:W-:Y:S01]  /*28a0*/  FMUL.FTZ R18, R14, -1.4426950216293334961 ;  /* 0xbfb8aa3b0e127820 */ /* 0x000fe20000410000 */
[----:B------:R-:W-:-:S05]  /*28b0*/  FFMA.FTZ R15, R11, R15, R13 ;  /* 0x0000000f0b0f7223 */ /* 0x000fca000001000d */
[----:B------:R-:W3:Y:S02]  /*28c0*/  MUFU.EX2 R18, R18 ;  /* 0x0000001200127308 */ /* 0x000ee40000000800 */
[----:B---3--:R-:W-:-:S06]  /*28d0*/  FADD.FTZ R19, R18, 1 ;  /* 0x3f80000012137421 */ /* 0x008fcc0000010000 */
[----:B------:R-:W3:Y:S02]  /*28e0*/  MUFU.RCP R19, R19 ;  /* 0x0000001300137308 */ /* 0x000ee40000001000 */
[----:B---3--:R-:W-:Y:S01]  /*28f0*/  FMUL.FTZ R17, R14, R19 ;  /* 0x000000130e117220 */ /* 0x008fe20000410000 */
[----:B------:R-:W-:-:S06]  /*2900*/  FMUL.FTZ R14, R15, -1.4426950216293334961 ;  /* 0xbfb8aa3b0f0e7820 */ /* 0x000fcc0000410000 */
[----:B------:R-:W3:Y:S02]  /*2910*/  MUFU.EX2 R14, R14 ;  /* 0x0000000e000e7308 */ /* 0x000ee40000000800 */
[----:B---3--:R-:W-:-:S04]  /*2920*/  FADD.FTZ R19, R14, 1 ;  /* 0x3f8000000e137421 */ /* 0x008fc80000010000 */
[----:B------:R-:W3:Y:S02]  /*2930*/  MUFU.RCP R14, R19 ;  /* 0x00000013000e7308 */ /* 0x000ee40000001000 */
[----:B---3--:R-:W-:Y:S01]  /*2940*/  FMUL.FTZ R18, R15, R14 ;  /* 0x0000000e0f127220 */ /* 0x008fe20000410000 */
[----:B------:R-:W-:Y:S01]  /*2950*/  SHF.R.S32.HI R15, RZ, 0x1f, R2 ;  /* 0x0000001fff0f7819 */ /* 0x000fe20000011402 */
[----:B------:R-:W-:-:S03]  /*2960*/  IMAD.MOV.U32 R14, RZ, RZ, R4 ;  /* 0x000000ffff0e7224 */ /* 0x000fc600078e0004 */
[----:B------:R-:W-:Y:S01]  /*2970*/  F2FP.BF16.F32.PACK_AB R17, R18, R17 ;  /* 0x000000111211723e */ /* 0x000fe200000010ff */
[----:B-1----:R-:W-:Y:S01]  /*2980*/  IMAD R18, R15, UR10, RZ ;  /* 0x0000000a0f127c24 */ /* 0x002fe2000f8e02ff */
[----:B------:R-:W-:-:S03]  /*2990*/  MOV R15, R7 ;  /* 0x00000007000f7202 */ /* 0x000fc60000000f00 */
[C---:B------:R-:W-:Y:S02]  /*29a0*/  IMAD R18, R2.reuse, UR11, R18 ;  /* 0x0000000b02127c24 */ /* 0x040fe4000f8e0212 */
[----:B------:R-:W-:-:S05]  /*29b0*/  IMAD.WIDE.U32 R14, R2, UR10, R14 ;  /* 0x0000000a020e7c25 */ /* 0x000fca000f8e000e */
[----:B------:R-:W-:Y:S02]  /*29c0*/  IADD3 R15, PT, PT, R15, R18, RZ ;  /* 0x000000120f0f7210 */ /* 0x000fe40007ffe0ff */
[----:B--2---:R-:W-:-:S04]  /*29d0*/  LEA R18, P1, R14, UR12, 0x1 ;  /* 0x0000000c0e127c11 */ /* 0x004fc8000f8208ff */
[----:B------:R-:W-:-:S05]  /*29e0*/  LEA.HI.X R19, R14, UR13, R15, 0x1, P1 ;  /* 0x0000000d0e137c11 */ /* 0x000fca00088f0c0f */
[----:B------:R1:W-:Y:S04]  /*29f0*/  STG.E desc[UR16][R18.64], R17 ;  /* 0x0000001112007986 */ /* 0x0003e8000c101910 */
.L_x_2073:
[----:B0-----:R-:W-:Y:S05]  /*2a00*/  BSYNC.RECONVERGENT B1 ;  /* 0x0000000000017941 */ /* 0x001fea0003800200 */
.L_x_2072:
[----:B------:R-:W-:Y:S01]  /*2a10*/  SHF.R.S32.HI R14, RZ, 0x1f, R20 ;  /* 0x0000001fff0e7819 */ /* 0x000fe20000011414 */
[----:B------:R-:W-:Y:S01]  /*2a20*/  BSSY.RECONVERGENT B1, `(.L_x_2074) ;  /* 0x0000021000017945 */ /* 0x000fe20003800200 */
[----:B------:R-:W-:Y:S02]  /*2a30*/  ISETP.GE.U32.AND P1, PT, R20, UR14, PT ;  /* 0x0000000e14007c0c */ /* 0x000fe4000bf26070 */
[----:B-1----:R-:W-:Y:S02]  /*2a40*/  IADD3 R17, PT, PT, R2, 0x40, RZ ;  /* 0x0000004002117810 */ /* 0x002fe40007ffe0ff */
[----:B------:R-:W-:-:S13]  /*2a50*/  ISETP.GE.AND.EX P1, PT, R14, UR15, PT, P1 ;  /* 0x0000000f0e007c0c */ /* 0x000fda000bf26310 */
[----:B------:R-:W-:Y:S05]  /*2a60*/  @P1 BRA `(.L_x_2075) ;  /* 0x0000000000701947 */ /* 0x000fea0003800000 */
[--C-:B------:R-:W-:Y:S01]  /*2a70*/  FADD.FTZ R22, R22, -R8.reuse ;  /* 0x8000000816167221 */ /* 0x100fe20000010000 */
[----:B------:R-:W0:Y:S03]  /*2a80*/  LDCU.64 UR10, c[0x0][0x3e0] ;  /* 0x00007c00ff0a77ac */ /* 0x000e260008000a00 */
[----:B------:R-:W-:Y:S01]  /*2a90*/  FMUL.FTZ R15, R22, R9 ;  /* 0x00000009160f7220 */ /* 0x000fe20000410000 */
[----:B------:R-:W-:Y:S01]  /*2aa0*/  FADD.FTZ R22, R21, -R8 ;  /* 0x8000000815167221 */ /* 0x000fe20000010000 */
[----:B------:R-:W1:Y:S02]  /*2ab0*/  LDCU.64 UR12, c[0x0][0x380] ;  /* 0x00007000ff0c77ac */ /* 0x000e640008000a00 */
[----:B------:R-:W-:Y:S01]  /*2ac0*/  FFMA.FTZ R15, R10, R15, R12 ;  /* 0x0000000f0a0f7223 */ /* 0x000fe2000001000c */
[----:B------:R-:W-:-:S03]  /*2ad0*/  FMUL.FTZ R22, R22, R9 ;  /* 0x0000000916167220 */ /* 0x000fc60000410000 */
[----:B------:R-:W-:Y:S01]  /*2ae0*/  FMUL.FTZ R19, R15, -1.4426950216293334961 ;  /* 0xbfb8aa3b0f137820 */ /* 0x000fe20000410000 */
[----:B------:R-:W-:-:S05]  /*2af0*/  FFMA.FTZ R22, R11, R22, R13 ;  /* 0x000000160b167223 */ /* 0x000fca000001000d */
[----:B------:R-:W2:Y:S02]  /*2b00*/  MUFU.EX2 R19, R19 ;  /* 0x0000001300137308 */ /* 0x000ea40000000800 */
[----:B--2---:R-:W-:-:S06]  /*2b10*/  FADD.FTZ R18, R19, 1 ;  /* 0x3f80000013127421 */ /* 0x004fcc0000010000 */
[----:B------:R-:W2:Y:S02]  /*2b20*/  MUFU.RCP R18, R18 ;  /* 0x0000001200127308 */ /* 0x000ea40000001000 */
[----:B--2---:R-:W-:Y:S01]  /*2b30*/  FMUL.FTZ R21, R15, R18 ;  /* 0x000000120f157220 */ /* 0x004fe20000410000 */
[----:B------:R-:W-:Y:S01]  /*2b40*/  FMUL.FTZ R15, R22, -1.4426950216293334961 ;  /* 0xbfb8aa3b160f7820 */ /* 0x000fe20000410000 */
[----:B0-----:R-:W-:Y:S01]  /*2b50*/  IMAD R18, R14, UR10, RZ ;  /* 0x0000000a0e127c24 */ /* 0x001fe2000f8e02ff */
[----:B------:R-:W-:-:S03]  /*2b60*/  MOV R14, R4 ;  /* 0x00000004000e7202 */ /* 0x000fc60000000f00 */
[----:B------:R-:W-:Y:S01]  /*2b70*/  IMAD R18, R20, UR11, R18 ;  /* 0x0000000b14127c24 */ /* 0x000fe2000f8e0212 */
[----:B------:R-:W0:Y:S02]  /*2b80*/  MUFU.EX2 R15, R15 ;  /* 0x0000000f000f7308 */ /* 0x000e240000000800 */
[----:B0-----:R-:W-:-:S04]  /*2b90*/  FADD.FTZ R15, R15, 1 ;  /* 0x3f8000000f0f7421 */ /* 0x001fc80000010000 */
[----:B------:R0:W2:Y:S02]  /*2ba0*/  MUFU.RCP R19, R15 ;  /* 0x0000000f00137308 */ /* 0x0000a40000001000 */
[----:B0-----:R-:W-:-:S03]  /*2bb0*/  MOV R15, R7 ;  /* 0x00000007000f7202 */ /* 0x001fc60000000f00 */
[----:B------:R-:W-:-:S04]  /*2bc0*/  IMAD.WIDE.U32 R14, R20, UR10, R14 ;  /* 0x0000000a140e7c25 */ /* 0x000fc8000f8e000e */
[----:B--2---:R-:W-:Y:S01]  /*2bd0*/  FMUL.FTZ R22, R22, R19 ;  /* 0x0000001316167220 */ /* 0x004fe20000410000 */
[----:B------:R-:W-:Y:S01]  /*2be0*/  IMAD.IADD R19, R15, 0x1, R18 ;  /* 0x000000010f137824 */ /* 0x000fe200078e0212 */
[----:B-1----:R-:W-:-:S03]  /*2bf0*/  LEA R18, P1, R14, UR12, 0x1 ;  /* 0x0000000c0e127c11 */ /* 0x002fc6000f8208ff */
[----:B------:R-:W-:Y:S02]  /*2c00*/  F2FP.BF16.F32.PACK_AB R21, R22, R21 ;  /* 0x000000151615723e */ /* 0x000fe400000010ff */
[----:B------:R-:W-:-:S05]  /*2c10*/  LEA.HI.X R19, R14, UR13, R19, 0x1, P1 ;  /* 0x0000000d0e137c11 */ /* 0x000fca00088f0c13 */
[----:B------:R0:W-:Y:S03]  /*2c20*/  STG.E desc[UR16][R18.64], R21 ;  /* 0x0000001512007986 */ /* 0x0001e6000c101910 */
.L_x_2075:
[----:B------:R-:W-:Y:S05]  /*2c30*/  BSYNC.RECONVERGENT B1 ;  /* 0x0000000000017941 */ /* 0x000fea0003800200 */
.L_x_2074:
        /* <DEDUP_REMOVED lines=11> */
[-C--:B------:R-:W-:Y:S01]  /*2cf0*/  FMUL.FTZ R15, R24, R9.reuse ;  /* 0x00000009180f7220 */ /* 0x080fe20000410000 */
[----:B------:R-:W-:Y:S01]  /*2d00*/  FMUL.FTZ R20, R20, R9 ;  /* 0x0000000914147220 */ /* 0x000fe20000410000 */
[----:B------:R-:W1:Y:S02]  /*2d10*/  LDCU.64 UR12, c[0x0][0x380] ;  /* 0x00007000ff0c77ac */ /* 0x000e640008000a00 */
[----:B------:R-:W-:Y:S01]  /*2d20*/  FFMA.FTZ R16, R10, R15, R12 ;  /* 0x0000000f0a107223 */ /* 0x000fe2000001000c */
[----:B------:R-:W-:-:S03]  /*2d30*/  FFMA.FTZ R19, R11, R20, R13 ;  /* 0x000000140b137223 */ /* 0x000fc6000001000d */
[----:B------:R-:W-:Y:S01]  /*2d40*/  FMUL.FTZ R15, R16, -1.4426950216293334961 ;  /* 0xbfb8aa3b100f7820 */ /* 0x000fe20000410000 */
[----:B------:R-:W-:-:S04]  /*2d50*/  FMUL.FTZ R20, R19, -1.4426950216293334961 ;  /* 0xbfb8aa3b13147820 */ /* 0x000fc80000410000 */
[----:B------:R-:W2:Y:S01]  /*2d60*/  MUFU.EX2 R21, R20 ;  /* 0x0000001400157308 */ /* 0x000ea20000000800 */
[----:B0-----:R-:W-:-:S03]  /*2d70*/  IMAD R22, R14, UR10, RZ ;  /* 0x0000000a0e167c24 */ /* 0x001fc6000f8e02ff */
[----:B------:R-:W0:Y:S01]  /*2d80*/  MUFU.EX2 R15, R15 ;  /* 0x0000000f000f7308 */ /* 0x000e220000000800 */
[----:B------:R-:W-:Y:S01]  /*2d90*/  MOV R14, R4 ;  /* 0x00000004000e7202 */ /* 0x000fe20000000f00 */
[----:B------:R-:W-:Y:S02]  /*2da0*/  IMAD R22, R17, UR11, R22 ;  /* 0x0000000b11167c24 */ /* 0x000fe4000f8e0216 */
[----:B--2---:R-:W-:Y:S01]  /*2db0*/  FADD.FTZ R21, R21, 1 ;  /* 0x3f80000015157421 */ /* 0x004fe20000010000 */
[----:B0-----:R-:W-:Y:S01]  /*2dc0*/  FADD.FTZ R24, R15, 1 ;  /* 0x3f8000000f187421 */ /* 0x001fe20000010000 */
[----:B------:R-:W-:-:S04]  /*2dd0*/  MOV R15, R7 ;  /* 0x00000007000f7202 */ /* 0x000fc80000000f00 */
[----:B------:R-:W0:Y:S01]  /*2de0*/  MUFU.RCP R21, R21 ;  /* 0x0000001500157308 */ /* 0x000e220000001000 */
[----:B------:R-:W-:-:S07]  /*2df0*/  IMAD.WIDE.U32 R14, R17, UR10, R14 ;  /* 0x0000000a110e7c25 */ /* 0x000fce000f8e000e */
[----:B------:R-:W2:Y:S01]  /*2e00*/  MUFU.RCP R20, R24 ;  /* 0x0000001800147308 */ /* 0x000ea20000001000 */
[----:B------:R-:W-:Y:S01]  /*2e10*/  IADD3 R15, PT, PT, R15, R22, RZ ;  /* 0x000000160f0f7210 */ /* 0x000fe20007ffe0ff */
[----:B0-----:R-:W-:Y:S01]  /*2e20*/  FMUL.FTZ R19, R19, R21 ;  /* 0x0000001513137220 */ /* 0x001fe20000410000 */
[----:B--2---:R-:W-:Y:S01]  /*2e30*/  FMUL.FTZ R20, R16, R20 ;  /* 0x0000001410147220 */ /* 0x004fe20000410000 */
[----:B-1----:R-:W-:-:S04]  /*2e40*/  LEA R16, P1, R14, UR12, 0x1 ;  /* 0x0000000c0e107c11 */ /* 0x002fc8000f8208ff */
[----:B------:R-:W-:Y:S02]  /*2e50*/  LEA.HI.X R17, R14, UR13, R15, 0x1, P1 ;  /* 0x0000000d0e117c11 */ /* 0x000fe400088f0c0f */
[----:B------:R-:W-:-:S05]  /*2e60*/  F2FP.BF16.F32.PACK_AB R19, R19, R20 ;  /* 0x000000141313723e */ /* 0x000fca00000010ff */
[----:B------:R0:W-:Y:S02]  /*2e70*/  STG.E desc[UR16][R16.64], R19 ;  /* 0x0000001310007986 */ /* 0x0001e4000c101910 */
.L_x_2077:
[----:B------:R-:W-:Y:S05]  /*2e80*/  BSYNC.RECONVERGENT B1 ;  /* 0x0000000000017941 */ /* 0x000fea0003800200 */
.L_x_2076:
[----:B------:R-:W-:Y:S05]  /*2e90*/  @P2 BRA `(.L_x_2071) ;  /* 0x00000000006c2947 */ /* 0x000fea0003800000 */
[--C-:B------:R-:W-:Y:S01]  /*2ea0*/  FADD.FTZ R6, R23, -R8.reuse ;  /* 0x8000000817067221 */ /* 0x100fe20000010000 */
[----:B------:R-:W-:Y:S01]  /*2eb0*/  FADD.FTZ R8, R3, -R8 ;  /* 0x8000000803087221 */ /* 0x000fe20000010000 */
[----:B------:R-:W1:Y:S02]  /*2ec0*/  LDCU.64 UR10, c[0x0][0x3e0] ;  /* 0x00007c00ff0a77ac */ /* 0x000e640008000a00 */
[-C--:B------:R-:W-:Y:S01]  /*2ed0*/  FMUL.FTZ R5, R6, R9.reuse ;  /* 0x0000000906057220 */ /* 0x080fe20000410000 */
[----:B------:R-:W-:Y:S01]  /*2ee0*/  FMUL.FTZ R8, R8, R9 ;  /* 0x0000000908087220 */ /* 0x000fe20000410000 */
[----:B------:R-:W2:Y:S02]  /*2ef0*/  LDCU.64 UR12, c[0x0][0x380] ;  /* 0x00007000ff0c77ac */ /* 0x000ea40008000a00 */
[----:B------:R-:W-:Y:S01]  /*2f00*/  FFMA.FTZ R10, R10, R5, R12 ;  /* 0x000000050a0a7223 */ /* 0x000fe2000001000c */
        /* <DEDUP_REMOVED lines=8> */
[----:B---3--:R-:W-:Y:S01]  /*2f90*/  FADD.FTZ R6, R3, 1 ;  /* 0x3f80000003067421 */ /* 0x008fe20000010000 */
[----:B------:R-:W-:Y:S02]  /*2fa0*/  IMAD R3, R25, UR11, R18 ;  /* 0x0000000b19037c24 */ /* 0x000fe4000f8e0212 */
[----:B-1----:R-:W-:Y:S01]  /*2fb0*/  FADD.FTZ R11, R8, 1 ;  /* 0x3f800000080b7421 */ /* 0x002fe20000010000 */
[----:B------:R2:W1:Y:S02]  /*2fc0*/  MUFU.RCP R9, R6 ;  /* 0x0000000600097308 */ /* 0x0004640000001000 */
[----:B------:R-:W-:-:S06]  /*2fd0*/  IADD3 R3, PT, PT, R5, R3, RZ ;  /* 0x0000000305037210 */ /* 0x000fcc0007ffe0ff */
[----:B------:R-:W3:Y:S01]  /*2fe0*/  MUFU.RCP R11, R11 ;  /* 0x0000000b000b7308 */ /* 0x000ee20000001000 */
[----:B--2---:R-:W-:-:S04]  /*2ff0*/  LEA R6, P1, R4, UR12, 0x1 ;  /* 0x0000000c04067c11 */ /* 0x004fc8000f8208ff */
[----:B------:R-:W-:Y:S01]  /*3000*/  LEA.HI.X R7, R4, UR13, R3, 0x1, P1 ;  /* 0x0000000d04077c11 */ /* 0x000fe200088f0c03 */
[----:B-1----:R-:W-:Y:S01]  /*3010*/  FMUL.FTZ R9, R10, R9 ;  /* 0x000000090a097220 */ /* 0x002fe20000410000 */
[----:B---3--:R-:W-:-:S05]  /*3020*/  FMUL.FTZ R8, R12, R11 ;  /* 0x0000000b0c087220 */ /* 0x008fca0000410000 */
[----:B------:R-:W-:-:S05]  /*3030*/  F2FP.BF16.F32.PACK_AB R9, R8, R9 ;  /* 0x000000090809723e */ /* 0x000fca00000010ff */
[----:B------:R2:W-:Y:S02]  /*3040*/  STG.E desc[UR16][R6.64], R9 ;  /* 0x0000000906007986 */ /* 0x0005e4000c101910 */
.L_x_2071:
[----:B------:R-:W-:Y:S05]  /*3050*/  BSYNC.RECONVERGENT B0 ;  /* 0x0000000000007941 */ /* 0x000fea0003800200 */
.L_x_2063:
[----:B------:R-:W-:Y:S02]  /*3060*/  UIADD3 UR9, UPT, UPT, UR21, UR9, URZ ;  /* 0x0000000915097290 */ /* 0x000fe4000fffe0ff */
[----:B------:R-:W-:Y:S02]  /*3070*/  UIADD3 UR4, UPT, UPT, UR4, 0x1, URZ ;  /* 0x0000000104047890 */ /* 0x000fe4000fffe0ff */
[----:B------:R-:W-:-:S09]  /*3080*/  UISETP.GE.AND UP1, UPT, UR9, UR7, UPT ;  /* 0x000000070900728c */ /* 0x000fd2000bf26270 */
[----:B------:R-:W-:Y:S05]  /*3090*/  BRA.U !UP1, `(.L_x_2078) ;  /* 0xffffffd109787547 */ /* 0x000fea000b83ffff */
[----:B------:R-:W-:Y:S05]  /*30a0*/  EXIT ;  /* 0x000000000000794d */ /* 0x000fea0003800000 */
.L_x_2079:
        /* <DEDUP_REMOVED lines=13> */
.L_x_3448:


//--------------------- .text._Z35group_norm_nhwc_fwd_one_pass_kernelI11Bf16IOBf16WLi256ELi40ELi640EEv26Group_norm_nhwc_fwd_params --------------------------
	.section	.text._Z35group_norm_nhwc_fwd_one_pass_kernelI11Bf16IOBf16WLi256ELi40ELi640EEv26Group_norm_nhwc_fwd_params,"ax",@progbits
	.align	128
        .global         _Z35group_norm_nhwc_fwd_one_pass_kernelI11Bf16IOBf16WLi256ELi40ELi640EEv26Group_norm_nhwc_fwd_params
        .type           _Z35group_norm_nhwc_fwd_one_pass_kernelI11Bf16IOBf16WLi256ELi40ELi640EEv26Group_norm_nhwc_fwd_params,@function
        .size           _Z35group_norm_nhwc_fwd_one_pass_kernelI11Bf16IOBf16WLi256ELi40ELi640EEv26Group_norm_nhwc_fwd_params,(.L_x_3449 - _Z35group_norm_nhwc_fwd_one_pass_kernelI11Bf16IOBf16WLi256ELi40ELi640EEv26Group_norm_nhwc_fwd_params)
        .other          _Z35group_norm_nhwc_fwd_one_pass_kernelI11Bf16IOBf16WLi256ELi40ELi640EEv26Group_norm_nhwc_fwd_params,@"STO_CUDA_ENTRY STV_DEFAULT"
_Z35group_norm_nhwc_fwd_one_pass_kernelI11Bf16IOBf16WLi256ELi40ELi640EEv26Group_norm_nhwc_fwd_params:
.text._Z35group_norm_nhwc_fwd_one_pass_kernelI11Bf16IOBf16WLi256ELi40ELi640EEv26Group_norm_nhwc_fwd_params:
        /* <DEDUP_REMOVED lines=47> */
.L_x_2123:
[----:B-1----:R-:W1:Y:S01]  /*02f0*/  LDCU UR5, c[0x0][0x3f8] ;  /* 0x00007f00ff0577ac */ /* 0x002e620008000800 */
        /* <DEDUP_REMOVED lines=24> */
[----:B------:R-:W-:-:S04]  /*0480*/  IMAD R3, RZ, RZ, -UR9 ;  /* 0x80000009ff037e24 */ /* 0x000fc8000f8e02ff */
        /* <DEDUP_REMOVED lines=12> */
[-C--:B------:R-:W-:Y:S02]  /*0550*/  @!P1 IADD3 R3, PT, PT, R3, -R6.reuse, RZ ;  /* 0x8000000603039210 */ /* 0x080fe40007ffe0ff */
[----:B------:R-:W-:Y:S02]  /*0560*/  ISETP.GE.AND.EX P2, PT, R28, UR11, PT, P2 ;  /* 0x0000000b1c007c0c */ /* 0x000fe4000bf46320 */
[----:B------:R-:W-:Y:S02]  /*0570*/  ISETP.GE.U32.AND P1, PT, R3, R6, PT ;  /* 0x000000060300720c */ /* 0x000fe40003f26070 */
[----:B------:R-:W-:Y:S01]  /*0580*/  LOP3.LUT R6, R41, 0xffff, RZ, 0xc0, !PT ;  /* 0x0000ffff29067812 */ /* 0x000fe200078ec0ff */
[----:B------:R-:W1:Y:S08]  /*0590*/  @!P3 LDC.64 R12, c[0x0][0x3e0] ;  /* 0x0000f800ff0cbb82 */ /* 0x000e700000000a00 */
[----:B------:R-:W3:Y:S02]  /*05a0*/  @!P5 LDC.64 R18, c[0x0][0x3e0] ;  /* 0x0000f800ff12db82 */ /* 0x000ee40000000a00 */
        /* <DEDUP_REMOVED lines=27> */
[----:B---3--:R-:W-:Y:S02]  /*0760*/  @!P5 IMAD R3, R20, R18, RZ ;  /* 0x000000121403d224 */ /* 0x008fe400078e02ff */
[----:B------:R-:W-:-:S04]  /*0770*/  @!P3 IMAD.WIDE.U32 R12, R42, R12, R8 ;  /* 0x0000000c2a0cb225 */ /* 0x000fc800078e0008 */
[----:B------:R-:W-:Y:S01]  /*0780*/  @!P5 IMAD.MOV.U32 R23, RZ, RZ, R9 ;  /* 0x000000ffff17d224 */ /* 0x000fe200078e0009 */
[----:B------:R-:W-:Y:S01]  /*0790*/  @!P3 IADD3 R13, PT, PT, R13, R21, RZ ;  /* 0x000000150d0db210 */ /* 0x000fe20007ffe0ff */
[----:B------:R-:W-:Y:S01]  /*07a0*/  @!P5 IMAD R3, R38, R19, R3 ;  /* 0x000000132603d224 */ /* 0x000fe200078e0203 */
[----:B------:R-:W1:Y:S01]  /*07b0*/  @!P2 LDC.64 R20, c[0x0][0x390] ;  /* 0x0000e400ff14ab82 */ /* 0x000e620000000a00 */
[----:B----4-:R-:W-:Y:S01]  /*07c0*/  @!P3 LEA R16, P4, R12, R16, 0x1 ;  /* 0x000000100c10b211 */ /* 0x010fe200078808ff */
[----:B------:R-:W-:-:S03]  /*07d0*/  @!P5 IMAD.WIDE.U32 R18, R38, R18, R22 ;  /* 0x000000122612d225 */ /* 0x000fc600078e0016 */
[----:B------:R-:W-:Y:S01]  /*07e0*/  @!P3 LEA.HI.X R17, R12, R17, R13, 0x1, P4 ;  /* 0x000000110c11b211 */ /* 0x000fe200020f0c0d */
[----:B-----5:R-:W-:Y:S01]  /*07f0*/  @!P2 IMAD R22, R28, R14, RZ ;  /* 0x0000000e1c16a224 */ /* 0x020fe200078e02ff */
[----:B------:R-:W-:Y:S01]  /*0800*/  ISETP.GE.U32.AND P4, PT, R36, UR10, PT ;  /* 0x0000000a24007c0c */ /* 0x000fe2000bf86070 */
[----:B------:R-:W2:Y:S01]  /*0810*/  @!P1 LDC.64 R12, c[0x0][0x390] ;  /* 0x0000e400ff0c9b82 */ /* 0x000ea20000000a00 */
[----:B------:R-:W-:Y:S01]  /*0820*/  @!P5 IADD3 R3, PT, PT, R19, R3, RZ ;  /* 0x000000031303d210 */ /* 0x000fe20007ffe0ff */
[----:B------:R3:W4:Y:S01]  /*0830*/  @!P3 LDG.E R33, desc[UR16][R16.64] ;  /* 0x000000101021b981 */ /* 0x000722000c1e1900 */
[----:B------:R-:W-:Y:S02]  /*0840*/  ISETP.GE.AND.EX P3, PT, R24, UR11, PT, P4 ;  /* 0x0000000b18007c0c */ /* 0x000fe4000bf66340 */
[----:B0-----:R-:W-:Y:S02]  /*0850*/  @!P5 LEA R4, P6, R18, R4, 0x1 ;  /* 0x000000041204d211 */ /* 0x001fe400078c08ff */
[----:B------:R-:W-:Y:S01]  /*0860*/  ISETP.GE.U32.AND P4, PT, R35, UR10, PT ;  /* 0x0000000a23007c0c */ /* 0x000fe2000bf86070 */
[----:B------:R-:W-:Y:S01]  /*0870*/  @!P2 IMAD R19, R37, R15, R22 ;  /* 0x0000000f2513a224 */ /* 0x000fe200078e0216 */
[----:B---3--:R-:W-:-:S02]  /*0880*/  @!P2 MOV R16, R6 ;  /* 0x000000060010a202 */ /* 0x008fc40000000f00 */
[----:B------:R-:W-:Y:S02]  /*0890*/  @!P2 MOV R17, R9 ;  /* 0x000000090011a202 */ /* 0x000fe40000000f00 */
        /* <DEDUP_REMOVED lines=20> */
[----:B------:R-:W-:Y:S02]  /*09e0*/  IMAD.MOV.U32 R34, RZ, RZ, RZ ;  /* 0x000000ffff227224 */ /* 0x000fe400078e00ff */
        /* <DEDUP_REMOVED lines=16> */
[----:B------:R-:W-:Y:S01]  /*0af0*/  @!P4 IMAD R3, R35, R5, R3 ;  /* 0x000000052303c224 */ /* 0x000fe200078e0203 */
[----:B------:R-:W-:-:S03]  /*0b00*/  @!P3 IADD3 R24, PT, PT, R19, R24, RZ ;  /* 0x000000181318b210 */ /* 0x000fc60007ffe0ff */
[----:B-----5:R-:W5:Y:S01]  /*0b10*/  @!P6 LDC.64 R20, c[0x0][0x390] ;  /* 0x0000e400ff14eb82 */ /* 0x020f620000000a00 */
[----:B--2---:R-:W-:Y:S01]  /*0b20*/  @!P3 LEA R10, P2, R18, R10, 0x1 ;  /* 0x0000000a120ab211 */ /* 0x004fe200078408ff */
[----:B------:R-:W-:-:S03]  /*0b30*/  @!P4 IMAD.WIDE.U32 R22, R35, R4, R22 ;  /* 0x000000042316c225 */ /* 0x000fc600078e0016 */
[----:B------:R-:W-:-:S03]  /*0b40*/  @!P3 LEA.HI.X R11, R18, R11, R24, 0x1, P2 ;  /* 0x0000000b120bb211 */ /* 0x000fc600010f0c18 */
[----:B------:R-:W2:Y:S01]  /*0b50*/  @!P5 LDC.64 R4, c[0x0][0x390] ;  /* 0x0000e400ff04db82 */ /* 0x000ea20000000a00 */
[----:B------:R-:W-:Y:S01]  /*0b60*/  @!P4 IADD3 R3, PT, PT, R23, R3, RZ ;  /* 0x000000031703c210 */ /* 0x000fe20007ffe0ff */
[----:B------:R1:W3:Y:S02]  /*0b70*/  @!P3 LDG.E R30, desc[UR16][R10.64] ;  /* 0x000000100a1eb981 */ /* 0x0002e4000c1e1900 */
[----:B-1----:R-:W-:Y:S01]  /*0b80*/  @!P4 LEA R12, P2, R22, R12, 0x1 ;  /* 0x0000000c160cc211 */ /* 0x002fe200078408ff */
[----:B------:R-:W-:-:S03]  /*0b90*/  @!P6 IMAD R18, R44, R14, RZ ;  /* 0x0000000e2c12e224 */ /* 0x000fc600078e02ff */
[----:B------:R-:W-:Y:S01]  /*0ba0*/  @!P4 LEA.HI.X R13, R22, R13, R3, 0x1, P2 ;  /* 0x0000000d160dc211 */ /* 0x000fe200010f0c03 */
[C---:B------:R-:W-:Y:S01]  /*0bb0*/  @!P6 IMAD R3, R40.reuse, R15, R18 ;  /* 0x0000000f2803e224 */ /* 0x040fe200078e0212 */
[----:B------:R-:W-:Y:S01]  /*0bc0*/  @!P6 MOV R10, R6 ;  /* 0x00000006000ae202 */ /* 0x000fe20000000f00 */
[----:B------:R-:W-:Y:S02]  /*0bd0*/  @!P6 IMAD.MOV.U32 R11, RZ, RZ, R9 ;  /* 0x000000ffff0be224 */ /* 0x000fe400078e0009 */
        /* <DEDUP_REMOVED lines=8> */
[C---:B-----5:R-:W-:Y:S02]  /*0c60*/  @!P6 LEA R20, P2, R14.reuse, R20, 0x1 ;  /* 0x000000140e14e211 */ /* 0x060fe400078408ff */
[----:B------:R-:W5:Y:S02]  /*0c70*/  @!P4 LDG.E R29, desc[UR16][R12.64] ;  /* 0x000000100c1dc981 */ /* 0x000f64000c1e1900 */
[----:B------:R-:W-:Y:S02]  /*0c80*/  @!P6 LEA.HI.X R21, R14, R21, R3, 0x1, P2 ;  /* 0x000000150e15e211 */ /* 0x000fe400010f0c03 */
[----:B------:R-:W-:-:S02]  /*0c90*/  @!P5 IADD3 R17, PT, PT, R11, R17, RZ ;  /* 0x000000110b11d210 */ /* 0x000fc40007ffe0ff */
[C---:B--2---:R-:W-:Y:S01]  /*0ca0*/  @!P5 LEA R4, P2, R10.reuse, R4, 0x1 ;  /* 0x000000040a04d211 */ /* 0x044fe200078408ff */
[----:B------:R-:W-:Y:S01]  /*0cb0*/  HFMA2 R27, -RZ, RZ, 0, 0 ;  /* 0x00000000ff1b7431 */ /* 0x000fe200000001ff */
[----:B------:R-:W2:Y:S02]  /*0cc0*/  @!P6 LDG.E R28, desc[UR16][R20.64] ;  /* 0x00000010141ce981 */ /* 0x000ea4000c1e1900 */
[----:B------:R-:W-:-:S05]  /*0cd0*/  @!P5 LEA.HI.X R5, R10, R5, R17, 0x1, P2 ;  /* 0x000000050a05d211 */ /* 0x000fca00010f0c11 */
[----:B------:R0:W2:Y:S01]  /*0ce0*/  @!P5 LDG.E R27, desc[UR16][R4.64] ;  /* 0x00000010041bd981 */ /* 0x0000a2000c1e1900 */
[----:B------:R-:W1:Y:S02]  /*0cf0*/  S2R R22, SR_LANEID ;  /* 0x0000000000167919 */ /* 0x000e640000000000 */
[----:B-1----:R-:W-:Y:S02]  /*0d00*/  ISETP.GT.AND P2, PT, R22, 0x1e, PT ;  /* 0x0000001e1600780c */ /* 0x002fe40003f44270 */
[C---:B----4-:R-:W-:Y:S01]  /*0d10*/  PRMT R25, R33.reuse, 0x7632, R25 ;  /* 0x0000763221197816 */ /* 0x050fe20000000019 */
[----:B------:R-:W-:-:S03]  /*0d20*/  IMAD.U32 R33, R33, 0x10000, RZ ;  /* 0x0001000021217824 */ /* 0x000fc600078e00ff */
        /* <DEDUP_REMOVED lines=23> */
[----:B------:R-:W-:Y:S01]  /*0ea0*/  SHF.L.U32 R31, R31, 0x10, RZ ;  /* 0x000000101f1f7819 */ /* 0x000fe200000006ff */
[----:B------:R-:W-:Y:S02]  /*0eb0*/  FADD.FTZ R13, R5, R12 ;  /* 0x0000000c050d7221 */ /* 0x000fe40000010000 */
[----:B------:R-:W-:-:S02]  /*0ec0*/  FMUL.FTZ R10, R11, R11 ;  /* 0x0000000b0b0a7220 */ /* 0x000fc40000410000 */
[----:B------:R-:W-:Y:S01]  /*0ed0*/  FADD.FTZ R5, R31, R11 ;  /* 0x0000000b1f057221 */ /* 0x000fe20000010000 */
[C---:B------:R-:W-:Y:S02]  /*0ee0*/  PRMT R3, R30.reuse, 0x7632, R3 ;  /* 0x000076321e037816 */ /* 0x040fe40000000003 */
        /* <DEDUP_REMOVED lines=8> */
[----:B------:R-:W-:Y:S01]  /*0f70*/  FFMA.FTZ R10, R30, R30, R15 ;  /* 0x0000001e1e0a7223 */ /* 0x000fe2000001000f */
[C---:B-----5:R-:W-:Y:S02]  /*0f80*/  PRMT R4, R29.reuse, 0x7632, R4 ;  /* 0x000076321d047816 */ /* 0x060fe40000000004 */
[----:B------:R-:W-:-:S03]  /*0f90*/  SHF.L.U32 R29, R29, 0x10, RZ ;  /* 0x000000101d1d7819 */ /* 0x000fc600000006ff */
[----:B------:R-:W-:Y:S02]  /*0fa0*/  IMAD.U32 R4, R4, 0x10000, RZ ;  /* 0x0001000004047824 */ /* 0x000fe400078e00ff */
[----:B------:R-:W-:Y:S01]  /*0fb0*/  FADD.FTZ R13, R13, R10 ;  /* 0x0000000a0d0d7221 */ /* 0x000fe20000010000 */
[----:B--2---:R-:W-:Y:S01]  /*0fc0*/  PRMT R5, R28, 0x7632, R5 ;  /* 0x000076321c057816 */ /* 0x004fe20000000005 */
[----:B------:R-:W-:Y:S01]  /*0fd0*/  FMUL.FTZ R14, R4, R4 ;  /* 0x00000004040e7220 */ /* 0x000fe20000410000 */
[----:B------:R-:W-:Y:S02]  /*0fe0*/  FADD.FTZ R15, R29, R4 ;  /* 0x000000041d0f7221 */ /* 0x000fe40000010000 */
        /* <DEDUP_REMOVED lines=52> */
[----:B-1----:R-:W-:-:S03]  /*1330*/  FADD.FTZ R16, R12, R14 ;  /* 0x0000000e0c107221 */ /* 0x002fc60000010000 */
[----:B------:R-:W-:-:S05]  /*1340*/  @!P2 IADD3 R18, PT, PT, R19, R18, RZ ;  /* 0x000000121312a210 */ /* 0x000fca0007ffe0ff */
[----:B------:R2:W-:Y:S02]  /*1350*/  @!P2 STS.64 [R18+0x18], R16 ;  /* 0x000018101200a388 */ /* 0x0005e40000000a00 */
.L_x_2081:
[----:B------:R-:W-:Y:S05]  /*1360*/  BSYNC.RECONVERGENT B0 ;  /* 0x0000000000007941 */ /* 0x000fea0003800200 */
.L_x_2080:
        /* <DEDUP_REMOVED lines=56> */
.L_x_2083:
[----:B------:R-:W-:Y:S05]  /*16f0*/  BSYNC.RECONVERGENT B0 ;  /* 0x0000000000007941 */ /* 0x000fea0003800200 */
.L_x_2082:
        /* <DEDUP_REMOVED lines=15> */
[----:B------:R-:W-:Y:S01]  /*17f0*/  IMAD.U32 R15, RZ, RZ, UR12 ;  /* 0x0000000cff0f7e24 */ /* 0x000fe2000f8e00ff */
        /* <DEDUP_REMOVED lines=17> */
.L_x_2086:
[----:B------:R-:W2:Y:S04]  /*1910*/  LDG.E.STRONG.GPU R15, desc[UR16][R12.64] ;  /* 0x000000100c0f7981 */ /* 0x000ea8000c1ef900 */
[----:B--2---:R-:W-:Y:S01]  /*1920*/  CCTL.IVALL ;  /* 0x00000000ff00798f */ /* 0x004fe20002000000 */
[----:B------:R-:W-:Y:S05]  /*1930*/  YIELD ;  /* 0x0000000000007946 */ /* 0x000fea0003800000 */
[----:B------:R-:W-:-:S13]  /*1940*/  ISETP.NE.AND P4, PT, R15, R14, PT ;  /* 0x0000000e0f00720c */ /* 0x000fda0003f85270 */
[----:B------:R-:W-:Y:S05]  /*1950*/  @P4 BRA `(.L_x_2086) ;  /* 0xfffffffc00ec4947 */ /* 0x000fea000383ffff */
.L_x_2085:
        /* <DEDUP_REMOVED lines=15> */
.L_x_2088:
        /* <DEDUP_REMOVED lines=8> */
[----:B------:R-:W-:Y:S02]  /*1ad0*/  ISETP.EQ.OR P6, PT, R12, UR15, P3 ;  /* 0x0000000f0c007c0c */ /* 0x000fe40009fc2670 */
[----:B------:R-:W-:Y:S01]  /*1ae0*/  @!UP0 UIMAD.WIDE.U32 UR24, UR9, 0x8, UR18 ;  /* 0x00000008091888a5 */ /* 0x000fe2000f8e0012 */
[----:B------:R-:W-:-:S03]  /*1af0*/  MOV R12, UR26 ;  /* 0x0000001a000c7c02 */ /* 0x000fc60008000f00 */
[----:B------:R-:W-:Y:S01]  /*1b00*/  VOTEU.ALL UP0, P5 ;  /* 0x0000000000ff7886 */ /* 0x000fe20002800000 */
[----:B------:R-:W-:Y:S01]  /*1b10*/  ISETP.EQ.OR P2, PT, R12, UR15, P3 ;  /* 0x0000000f0c007c0c */ /* 0x000fe20009f42670 */
[----:B------:R-:W-:Y:S01]  /*1b20*/  IMAD.U32 R19, RZ, RZ, UR25 ;  /* 0x00000019ff137e24 */ /* 0x000fe2000f8e00ff */
[----:B--2---:R-:W-:Y:S02]  /*1b30*/  MOV R18, UR24 ;  /* 0x0000001800127c02 */ /* 0x004fe40008000f00 */
[----:B------:R-:W-:-:S04]  /*1b40*/  @!UP0 UIMAD.WIDE.U32 UR24, UR22, 0x8, UR18 ;  /* 0x00000008161888a5 */ /* 0x000fc8000f8e0012 */
[----:B------:R-:W0:Y:S02]  /*1b50*/  @!P4 LDG.E.64 R18, desc[UR16][R18.64] ;  /* 0x000000101212c981 */ /* 0x000e24000c1e1b00 */
        /* <DEDUP_REMOVED lines=18> */
[----:B------:R-:W-:Y:S01]  /*1c80*/  MOV R14, UR24 ;  /* 0x00000018000e7c02 */ /* 0x000fe20008000f00 */
[----:B------:R-:W-:Y:S01]  /*1c90*/  UIADD3 UR24, UPT, UPT, UR5, 0x6, URZ ;  /* 0x0000000605187890 */ /* 0x000fe2000fffe0ff */
[----:B------:R-:W-:Y:S02]  /*1ca0*/  @!P5 FADD.FTZ R17, R17, R15 ;  /* 0x0000000f1111d221 */ /* 0x000fe40000010000 */
[----:B------:R-:W-:Y:S02]  /*1cb0*/  ISETP.EQ.OR P4, PT, R14, UR15, P3 ;  /* 0x0000000f0e007c0c */ /* 0x000fe40009f82670 */
[----:B------:R-:W-:Y:S01]  /*1cc0*/  MOV R14, UR25 ;  /* 0x00000019000e7c02 */ /* 0x000fe20008000f00 */
[----:B------:R-:W-:-:S03]  /*1cd0*/  UIADD3 UR25, UPT, UPT, UR5, 0x7, URZ ;  /* 0x0000000705197890 */ /* 0x000fc6000fffe0ff */
[----:B------:R-:W-:Y:S01]  /*1ce0*/  ISETP.EQ.OR P5, PT, R14, UR15, P3 ;  /* 0x0000000f0e007c0c */ /* 0x000fe20009fa2670 */
[----:B------:R-:W-:Y:S02]  /*1cf0*/  IMAD.U32 R14, RZ, RZ, UR24 ;  /* 0x00000018ff0e7e24 */ /* 0x000fe4000f8e00ff */
[----:B---3--:R-:W-:Y:S01]  /*1d00*/  @!P6 FADD.FTZ R16, R16, R12 ;  /* 0x0000000c1010e221 */ /* 0x008fe20000010000 */
[----:B------:R-:W-:Y:S02]  /*1d10*/  @!P6 FADD.FTZ R17, R17, R13 ;  /* 0x0000000d1111e221 */ /* 0x000fe40000010000 */
[----:B------:R-:W-:Y:S01]  /*1d20*/  ISETP.EQ.OR P6, PT, R14, UR15, P3 ;  /* 0x0000000f0e007c0c */ /* 0x000fe20009fc2670 */
[----:B------:R-:W-:Y:S01]  /*1d30*/  VOTEU.ALL UP0, P4 ;  /* 0x0000000000ff7886 */ /* 0x000fe20002000000 */
[----:B------:R-:W-:Y:S01]  /*1d40*/  MOV R12, UR25 ;  /* 0x00000019000c7c02 */ /* 0x000fe20008000f00 */
[----:B----4-:R-:W-:Y:S01]  /*1d50*/  @!P2 FADD.FTZ R16, R16, R20 ;  /* 0x000000141010a221 */ /* 0x010fe20000010000 */
[----:B------:R-:W-:-:S02]  /*1d60*/  @!P2 FADD.FTZ R17, R17, R21 ;  /* 0x000000151111a221 */ /* 0x000fc40000010000 */
[----:B------:R-:W-:Y:S01]  /*1d70*/  ISETP.EQ.OR P2, PT, R12, UR15, P3 ;  /* 0x0000000f0c007c0c */ /* 0x000fe20009f42670 */
[----:B------:R-:W-:Y:S01]  /*1d80*/  @!UP0 UIMAD.WIDE.U32 UR24, UR11, 0x8, UR18 ;  /* 0x000000080b1888a5 */ /* 0x000fe2000f8e0012 */
[----:B------:R-:W-:-:S05]  /*1d90*/  VOTEU.ALL UP1, P5 ;  /* 0x0000000000ff7886 */ /* 0x000fca0002820000 */
[----:B------:R-:W-:Y:S01]  /*1da0*/  MOV R18, UR24 ;  /* 0x0000001800127c02 */ /* 0x000fe20008000f00 */
[----:B------:R-:W-:Y:S01]  /*1db0*/  VOTEU.ALL UP0, P6 ;  /* 0x0000000000ff7886 */ /* 0x000fe20003000000 */
[----:B------:R-:W-:Y:S01]  /*1dc0*/  MOV R19, UR25 ;  /* 0x0000001900137c02 */ /* 0x000fe20008000f00 */
[----:B------:R-:W-:-:S03]  /*1dd0*/  @!UP1 UIMAD.WIDE.U32 UR26, UR13, 0x8, UR18 ;  /* 0x000000080d1a98a5 */ /* 0x000fc6000f8e0012 */
[----:B------:R-:W-:Y:S01]  /*1de0*/  VOTEU.ALL UP1, P2 ;  /* 0x0000000000ff7886 */ /* 0x000fe20001020000 */
[----:B------:R-:W-:Y:S01]  /*1df0*/  @!UP0 UIMAD.WIDE.U32 UR24, UR12, 0x8, UR18 ;  /* 0x000000080c1888a5 */ /* 0x000fe2000f8e0012 */
[----:B------:R-:W2:Y:S01]  /*1e00*/  @!P4 LDG.E.64 R18, desc[UR16][R18.64] ;  /* 0x000000101212c981 */ /* 0x000ea2000c1e1b00 */
[----:B------:R-:W-:Y:S02]  /*1e10*/  MOV R14, UR26 ;  /* 0x0000001a000e7c02 */ /* 0x000fe40008000f00 */
[----:B------:R-:W-:Y:S01]  /*1e20*/  MOV R15, UR27 ;  /* 0x0000001b000f7c02 */ /* 0x000fe20008000f00 */
[----:B------:R-:W-:Y:S01]  /*1e30*/  @!UP1 UIMAD.WIDE.U32 UR26, UR21, 0x8, UR18 ;  /* 0x00000008151a98a5 */ /* 0x000fe2000f8e0012 */
[----:B------:R-:W-:Y:S02]  /*1e40*/  MOV R12, UR24 ;  /* 0x00000018000c7c02 */ /* 0x000fe40008000f00 */
[----:B------:R-:W-:Y:S02]  /*1e50*/  MOV R13, UR25 ;  /* 0x00000019000d7c02 */ /* 0x000fe40008000f00 */
[----:B------:R-:W3:Y:S01]  /*1e60*/  @!P5 LDG.E.64 R14, desc[UR16][R14.64] ;  /* 0x000000100e0ed981 */ /* 0x000ee2000c1e1b00 */
[----:B------:R-:W-:Y:S01]  /*1e70*/  MOV R20, UR26 ;  /* 0x0000001a00147c02 */ /* 0x000fe20008000f00 */
[----:B------:R-:W-:-:S02]  /*1e80*/  IMAD.U32 R21, RZ, RZ, UR27 ;  /* 0x0000001bff157e24 */ /* 0x000fc4000f8e00ff */
[----:B------:R-:W4:Y:S04]  /*1e90*/  @!P6 LDG.E.64 R12, desc[UR16][R12.64] ;  /* 0x000000100c0ce981 */ /* 0x000f28000c1e1b00 */
[----:B------:R-:W5:Y:S01]  /*1ea0*/  @!P2 LDG.E.64 R20, desc[UR16][R20.64] ;  /* 0x000000101414a981 */ /* 0x000f62000c1e1b00 */
[----:B------:R-:W-:Y:S02]  /*1eb0*/  UIADD3 UR5, UPT, UPT, UR5, 0x8, URZ ;  /* 0x0000000805057890 */ /* 0x000fe4000fffe0ff */
[----:B------:R-:W-:Y:S02]  /*1ec0*/  UIADD3 UR23, UPT, UPT, UR23, 0x8, URZ ;  /* 0x0000000817177890 */ /* 0x000fe4000fffe0ff */
[----:B------:R-:W-:Y:S02]  /*1ed0*/  ULEA UR9, UR20, UR9, 0x3 ;  /* 0x0000000914097291 */ /* 0x000fe4000f8e18ff */
[----:B------:R-:W-:-:S02]  /*1ee0*/  ULEA UR22, UR20, UR22, 0x3 ;  /* 0x0000001614167291 */ /* 0x000fc4000f8e18ff */
[----:B------:R-:W-:Y:S02]  /*1ef0*/  ULEA UR10, UR20, UR10, 0x3 ;  /* 0x0000000a140a7291 */ /* 0x000fe4000f8e18ff */
[----:B------:R-:W-:Y:S02]  /*1f00*/  ULEA UR14, UR20, UR14, 0x3 ;  /* 0x0000000e140e7291 */ /* 0x000fe4000f8e18ff */
[----:B------:R-:W-:Y:S02]  /*1f10*/  ULEA UR11, UR20, UR11, 0x3 ;  /* 0x0000000b140b7291 */ /* 0x000fe4000f8e18ff */
[----:B------:R-:W-:Y:S02]  /*1f20*/  ULEA UR13, UR20, UR13, 0x3 ;  /* 0x0000000d140d7291 */ /* 0x000fe4000f8e18ff */
[----:B------:R-:W-:Y:S02]  /*1f30*/  ULEA UR12, UR20, UR12, 0x3 ;  /* 0x0000000c140c7291 */ /* 0x000fe4000f8e18ff */
[----:B------:R-:W-:Y:S01]  /*1f40*/  ULEA UR21, UR20, UR21, 0x3 ;  /* 0x0000001514157291 */ /* 0x000fe2000f8e18ff */
[----:B--2---:R-:W-:Y:S01]  /*1f50*/  @!P4 FADD.FTZ R16, R16, R18 ;  /* 0x000000121010c221 */ /* 0x004fe20000010000 */
[----:B------:R-:W-:Y:S01]  /*1f60*/  @!P4 FADD.FTZ R17, R17, R19 ;  /* 0x000000131111c221 */ /* 0x000fe20000010000 */
[----:B------:R-:W-:-:S02]  /*1f70*/  ISETP.NE.AND P4, PT, R22, UR5, PT ;  /* 0x0000000516007c0c */ /* 0x000fc4000bf85270 */
        /* <DEDUP_REMOVED lines=8> */
.L_x_2087:
        /* <DEDUP_REMOVED lines=24> */
[----:B------:R-:W-:Y:S01]  /*2180*/  VOTEU.ALL UP2, P6 ;  /* 0x0000000000ff7886 */ /* 0x000fe20003040000 */
[----:B------:R-:W-:Y:S01]  /*2190*/  MOV R19, UR11 ;  /* 0x0000000b00137c02 */ /* 0x000fe20008000f00 */
[----:B------:R-:W-:Y:S02]  /*21a0*/  @!UP1 UIMAD UR12, UR12, UR20, UR6 ;  /* 0x000000140c0c92a4 */ /* 0x000fe4000f8e0206 */
[----:B------:R-:W-:-:S03]  /*21b0*/  @!UP0 UIMAD.WIDE.U32 UR10, UR9, 0x8, UR18 ;  /* 0x00000008090a88a5 */ /* 0x000fc6000f8e0012 */
[----:B------:R-:W0:Y:S01]  /*21c0*/  @!P2 LDG.E.64 R18, desc[UR16][R18.64] ;  /* 0x000000101212a981 */ /* 0x000e22000c1e1b00 */
[----:B------:R-:W-:Y:S02]  /*21d0*/  @!UP1 UIMAD.WIDE.U32 UR12, UR12, 0x8, UR18 ;  /* 0x000000080c0c98a5 */ /* 0x000fe4000f8e0012 */
[----:B------:R-:W-:Y:S01]  /*21e0*/  @!UP2 UIMAD UR9, UR14, UR20, UR6 ;  /* 0x000000140e09a2a4 */ /* 0x000fe2000f8e0206 */
[----:B------:R-:W-:Y:S01]  /*21f0*/  MOV R14, UR10 ;  /* 0x0000000a000e7c02 */ /* 0x000fe20008000f00 */
[----:B------:R-:W-:Y:S02]  /*2200*/  IMAD.U32 R15, RZ, RZ, UR11 ;  /* 0x0000000bff0f7e24 */ /* 0x000fe4000f8e00ff */
[----:B------:R-:W-:Y:S01]  /*2210*/  @!UP2 UIMAD.WIDE.U32 UR10, UR9, 0x8, UR18 ;  /* 0x00000008090aa8a5 */ /* 0x000fe2000f8e0012 */
[----:B------:R-:W-:Y:S02]  /*2220*/  MOV R12, UR12 ;  /* 0x0000000c000c7c02 */ /* 0x000fe40008000f00 */
[----:B------:R-:W-:Y:S01]  /*2230*/  MOV R13, UR13 ;  /* 0x0000000d000d7c02 */ /* 0x000fe20008000f00 */
[----:B------:R-:W2:Y:S02]  /*2240*/  @!P4 LDG.E.64 R14, desc[UR16][R14.64] ;  /* 0x000000100e0ec981 */ /* 0x000ea4000c1e1b00 */
[----:B------:R-:W-:-:S02]  /*2250*/  MOV R20, UR10 ;  /* 0x0000000a00147c02 */ /* 0x000fc40008000f00 */
        /* <DEDUP_REMOVED lines=14> */
.L_x_2089:
        /* <DEDUP_REMOVED lines=14> */
[----:B------:R-:W-:Y:S01]  /*2420*/  IMAD.U32 R14, RZ, RZ, UR12 ;  /* 0x0000000cff0e7e24 */ /* 0x000fe2000f8e00ff */
        /* <DEDUP_REMOVED lines=13> */
.L_x_2090:
        /* <DEDUP_REMOVED lines=13> */
.L_x_2091:
[----:B------:R-:W-:Y:S05]  /*25d0*/  BSYNC.RECONVERGENT B0 ;  /* 0x0000000000007941 */ /* 0x000fea0003800200 */
.L_x_2084:
        /* <DEDUP_REMOVED lines=18> */
[----:B0-----:R-:W2:Y:S04]  /*2700*/  LDG.E.U16 R16, desc[UR16][R12.64] ;  /* 0x000000100c107981 */ /* 0x001ea8000c1e1500 */
[----:B------:R0:W3:Y:S04]  /*2710*/  LDG.E.U16 R17, desc[UR16][R12.64+0x2] ;  /* 0x000002100c117981 */ /* 0x0000e8000c1e1500 */
[----:B------:R-:W4:Y:S04]  /*2720*/  LDG.E.U16 R18, desc[UR16][R14.64] ;  /* 0x000000100e127981 */ /* 0x000f28000c1e1500 */
[----:B------:R-:W5:Y:S01]  /*2730*/  LDG.E.U16 R19, desc[UR16][R14.64+0x2] ;  /* 0x000002100e137981 */ /* 0x000f62000c1e1500 */
[----:B------:R-:W-:Y:S03]  /*2740*/  BSSY.RECONVERGENT B0, `(.L_x_2092) ;  /* 0x00001de000007945 */ /* 0x000fe60003800200 */
[----:B0-----:R-:W0:Y:S02]  /*2750*/  LDS.64 R12, [UR5+0xc0] ;  /* 0x0000c005ff0c7984 */ /* 0x001e240008000a00 */
[----:B0-----:R-:W-:-:S05]  /*2760*/  FMUL.FTZ R12, R12, UR10 ;  /* 0x0000000a0c0c7c20 */ /* 0x001fca0008410000 */
[----:B------:R-:W-:-:S13]  /*2770*/  R2UR UR5, R12 ;  /* 0x000000000c0572ca */ /* 0x000fda00000e0000 */
[----:B------:R-:W-:-:S05]  /*2780*/  MOV R12, UR5 ;  /* 0x00000005000c7c02 */ /* 0x000fca0008000f00 */
[----:B------:R-:W-:-:S04]  /*2790*/  FMUL.FTZ R12, R12, UR5 ;  /* 0x000000050c0c7c20 */ /* 0x000fc80008410000 */
[----:B------:R-:W-:Y:S01]  /*27a0*/  FFMA.FTZ R20, R13, UR10, -R12 ;  /* 0x0000000a0d147c23 */ /* 0x000fe2000801080c */
[----:B------:R-:W0:Y:S04]  /*27b0*/  LDCU.U8 UR10, c[0x0][0x3fc] ;  /* 0x00007f80ff0a77ac */ /* 0x000e280008000000 */
[----:B------:R-:W-:-:S13]  /*27c0*/  FSETP.GTU.FTZ.AND P2, PT, R20, RZ, PT ;  /* 0x000000ff1400720b */ /* 0x000fda0003f5c000 */
[----:B------:R-:W-:Y:S01]  /*27d0*/  VOTEU.ANY UP0, P2 ;  /* 0x0000000000ff7886 */ /* 0x000fe20001000100 */
[----:B------:R-:W-:Y:S01]  /*27e0*/  PLOP3.LUT P2, PT, PT, PT, UP0, 0x80, 0x8 ;  /* 0x000000000008781c */ /* 0x000fe20003f4f008 */
[----:B0-----:R-:W-:-:S03]  /*27f0*/  UISETP.NE.AND UP1, UPT, UR10, URZ, UPT ;  /* 0x000000ff0a00728c */ /* 0x001fc6000bf25270 */
[----:B------:R-:W0:Y:S09]  /*2800*/  @UP0 LDCU UR8, c[0x0][0x3a8] ;  /* 0x00007500ff0807ac */ /* 0x000e320008000800 */
[----:B0-----:R-:W-:Y:S01]  /*2810*/  @P2 FADD.FTZ R20, R20, UR8 ;  /* 0x0000000814142e21 */ /* 0x001fe20008010000 */
[----:B------:R-:W-:-:S05]  /*2820*/  UMOV UR8, 0x3f800000 ;  /* 0x3f80000000087882 */ /* 0x000fca0000000000 */
[----:B------:R-:W0:Y:S02]  /*2830*/  @P2 MUFU.RSQ R20, R20 ;  /* 0x0000001400142308 */ /* 0x000e240000001400 */
[----:B0-----:R-:W-:-:S13]  /*2840*/  @P2 R2UR UR9, R20 ;  /* 0x00000000140922ca */ /* 0x001fda00000e0000 */
[----:B------:R-:W-:Y:S01]  /*2850*/  @UP0 UMOV UR8, UR9 ;  /* 0x0000000900080c82 */ /* 0x000fe20008000000 */
[----:B--2---:R-:W-:Y:S02]  /*2860*/  SHF.L.U32 R12, R16, 0x10, RZ ;  /* 0x00000010100c7819 */ /* 0x004fe400000006ff */
[----:B---3--:R-:W-:Y:S02]  /*2870*/  SHF.L.U32 R13, R17, 0x10, RZ ;  /* 0x00000010110d7819 */ /* 0x008fe400000006ff */
[----:B----4-:R-:W-:Y:S02]  /*2880*/  SHF.L.U32 R18, R18, 0x10, RZ ;  /* 0x0000001012127819 */ /* 0x010fe400000006ff */
[----:B-----5:R-:W-:Y:S01]  /*2890*/  SHF.L.U32 R19, R19, 0x10, RZ ;  /* 0x0000001013137819 */ /* 0x020fe200000006ff */
[----:B------:R-:W-:Y:S06]  /*28a0*/  BRA.U UP1, `(.L_x_2093) ;  /* 0x0000000901f07547 */ /* 0x000fec000b800000 */
[----:B------:R-:W0:Y:S01]  /*28b0*/  LDCU.64 UR12, c[0x0][0x3e8] ;  /* 0x00007d00ff0c77ac */ /* 0x000e220008000a00 */
[----:B------:R-:W-:Y:S01]  /*28c0*/  SHF.R.S32.HI R23, RZ, 0x1f, R0 ;  /* 0x0000001fff177819 */ /* 0x000fe20000011400 */
[----:B------:R-:W-:Y:S01]  /*28d0*/  BSSY.RECONVERGENT B1, `(.L_x_2094) ;  /* 0x000001b000017945 */ /* 0x000fe20003800200 */
[----:B------:R-:W-:Y:S02]  /*28e0*/  SHF.R.S32.HI R22, RZ, 0x1f, R42 ;  /* 0x0000001fff167819 */ /* 0x000fe4000001142a */
[----:B0-----:R-:W-:Y:S02]  /*28f0*/  ISETP.GE.U32.AND P2, PT, R0, UR12, PT ;  /* 0x0000000c00007c0c */ /* 0x001fe4000bf46070 */
        /* <DEDUP_REMOVED lines=14> */
[----:B------:R-:W-:-:S03]  /*29e0*/  FFMA.FTZ R20, R12, R20, R18 ;  /* 0x000000140c147223 */ /* 0x000fc60000010012 */
[----:B------:R-:W-:Y:S01]  /*29f0*/  FFMA.FTZ R21, R13, R21, R19 ;  /* 0x000000150d157223 */ /* 0x000fe20000010013 */
[----:B0-----:R-:W-:-:S04]  /*2a00*/  IMAD R16, R23, UR18, RZ ;  /* 0x0000001217107c24 */ /* 0x001fc8000f8e02ff */
[----:B------:R-:W-:Y:S01]  /*2a10*/  F2FP.BF16.F32.PACK_AB R21, R21, R20 ;  /* 0x000000141515723e */ /* 0x000fe200000010ff */
[----:B------:R-:W-:-:S04]  /*2a20*/  IMAD.WIDE.U32 R14, R0, UR18, R14 ;  /* 0x00000012000e7c25 */ /* 0x000fc8000f8e000e */
[----:B------:R-:W-:-:S04]  /*2a30*/  IMAD R16, R0, UR19, R16 ;  /* 0x0000001300107c24 */ /* 0x000fc8000f8e0210 */
[----:B------:R-:W-:Y:S01]  /*2a40*/  IMAD.IADD R15, R15, 0x1, R16 ;  /* 0x000000010f0f7824 */ /* 0x000fe200078e0210 */
[----:B-1----:R-:W-:-:S04]  /*2a50*/  LEA R16, P2, R14, UR10, 0x1 ;  /* 0x0000000a0e107c11 */ /* 0x002fc8000f8408ff */
[----:B------:R-:W-:-:S05]  /*2a60*/  LEA.HI.X R17, R14, UR11, R15, 0x1, P2 ;  /* 0x0000000b0e117c11 */ /* 0x000fca00090f0c0f */
[----:B------:R0:W-:Y:S04]  /*2a70*/  STG.E desc[UR16][R16.64], R21 ;  /* 0x0000001510007986 */ /* 0x0001e8000c101910 */
.L_x_2095:
[----:B------:R-:W-:Y:S05]  /*2a80*/  BSYNC.RECONVERGENT B1 ;  /* 0x0000000000017941 */ /* 0x000fea0003800200 */
.L_x_2094:
[----:B------:R-:W-:Y:S04]  /*2a90*/  BSSY.RECONVERGENT B1, `(.L_x_2096) ;  /* 0x0000014000017945 */ /* 0x000fe80003800200 */
[----:B------:R-:W-:Y:S05]  /*2aa0*/  @P3 BRA `(.L_x_2097) ;  /* 0x0000000000483947 */ /* 0x000fea0003800000 */
[----:B------:R-:W1:Y:S01]  /*2ab0*/  LDCU.64 UR10, c[0x0][0x3e0] ;  /* 0x00007c00ff0a77ac */ /* 0x000e620008000a00 */
[----:B------:R-:W-:Y:S01]  /*2ac0*/  MOV R14, R6 ;  /* 0x00000006000e7202 */ /* 0x000fe20000000f00 */
[----:B------:R-:W-:Y:S01]  /*2ad0*/  FADD.FTZ R20, R33, -UR5 ;  /* 0x8000000521147e21 */ /* 0x000fe20008010000 */
[----:B------:R-:W-:Y:S01]  /*2ae0*/  MOV R15, R9 ;  /* 0x00000009000f7202 */ /* 0x000fe20000000f00 */
[----:B------:R-:W2:Y:S01]  /*2af0*/  LDCU.64 UR18, c[0x0][0x380] ;  /* 0x00007000ff1277ac */ /* 0x000ea20008000a00 */
[----:B0-----:R-:W-:Y:S01]  /*2b00*/  FADD.FTZ R16, R25, -UR5 ;  /* 0x8000000519107e21 */ /* 0x001fe20008010000 */
[----:B------:R-:W-:-:S03]  /*2b10*/  FMUL.FTZ R20, R20, UR8 ;  /* 0x0000000814147c20 */ /* 0x000fc60008410000 */
[----:B------:R-:W-:Y:S01]  /*2b20*/  FMUL.FTZ R16, R16, UR8 ;  /* 0x0000000810107c20 */ /* 0x000fe20008410000 */
[----:B------:R-:W-:-:S03]  /*2b30*/  FFMA.FTZ R20, R12, R20, R18 ;  /* 0x000000140c147223 */ /* 0x000fc60000010012 */
[----:B------:R-:W-:Y:S01]  /*2b40*/  FFMA.FTZ R21, R13, R16, R19 ;  /* 0x000000100d157223 */ /* 0x000fe20000010013 */
[----:B-1----:R-:W-:-:S04]  /*2b50*/  IMAD R17, R22, UR10, RZ ;  /* 0x0000000a16117c24 */ /* 0x002fc8000f8e02ff */
[----:B------:R-:W-:Y:S01]  /*2b60*/  F2FP.BF16.F32.PACK_AB R21, R21, R20 ;  /* 0x000000141515723e */ /* 0x000fe200000010ff */
[----:B------:R-:W-:-:S04]  /*2b70*/  IMAD.WIDE.U32 R14, R42, UR10, R14 ;  /* 0x0000000a2a0e7c25 */ /* 0x000fc8000f8e000e */
[----:B------:R-:W-:Y:S01]  /*2b80*/  IMAD R17, R42, UR11, R17 ;  /* 0x0000000b2a117c24 */ /* 0x000fe2000f8e0211 */
[----:B--2---:R-:W-:-:S04]  /*2b90*/  LEA R16, P2, R14, UR18, 0x1 ;  /* 0x000000120e107c11 */ /* 0x004fc8000f8408ff */
[----:B------:R-:W-:-:S04]  /*2ba0*/  IADD3 R17, PT, PT, R15, R17, RZ ;  /* 0x000000110f117210 */ /* 0x000fc80007ffe0ff */
[----:B------:R-:W-:-:S05]  /*2bb0*/  LEA.HI.X R17, R14, UR19, R17, 0x1, P2 ;  /* 0x000000130e117c11 */ /* 0x000fca00090f0c11 */
[----:B------:R1:W-:Y:S02]  /*2bc0*/  STG.E desc[UR16][R16.64], R21 ;  /* 0x0000001510007986 */ /* 0x0003e4000c101910 */
.L_x_2097:
[----:B------:R-:W-:Y:S05]  /*2bd0*/  BSYNC.RECONVERGENT B1 ;  /* 0x0000000000017941 */ /* 0x000fea0003800200 */
.L_x_2096:
[----:B01----:R-:W-:Y:S01]  /*2be0*/  SHF.R.S32.HI R17, RZ, 0x1f, R38 ;  /* 0x0000001fff117819 */ /* 0x003fe20000011426 */
        /* <DEDUP_REMOVED lines=27> */
[----:B------:R-:W-:Y:S01]  /*2da0*/  IMAD R17, R38, UR11, R17 ;  /* 0x0000000b26117c24 */ /* 0x000fe2000f8e0211 */
[----:B-1----:R-:W-:-:S04]  /*2db0*/  LEA R16, P5, R14, UR18, 0x1 ;  /* 0x000000120e107c11 */ /* 0x002fc8000f8a08ff */
[----:B------:R-:W-:-:S04]  /*2dc0*/  IADD3 R17, PT, PT, R15, R17, RZ ;  /* 0x000000110f117210 */ /* 0x000fc80007ffe0ff */
[----:B------:R-:W-:-:S05]  /*2dd0*/  LEA.HI.X R17, R14, UR19, R17, 0x1, P5 ;  /* 0x000000130e117c11 */ /* 0x000fca000a8f0c11 */
[----:B------:R0:W-:Y:S02]  /*2de0*/  STG.E desc[UR16][R16.64], R21 ;  /* 0x0000001510007986 */ /* 0x0001e4000c101910 */
.L_x_2099:
[----:B------:R-:W-:Y:S05]  /*2df0*/  BSYNC.RECONVERGENT B1 ;  /* 0x0000000000017941 */ /* 0x000fea0003800200 */
.L_x_2098:
        /* <DEDUP_REMOVED lines=10> */
[----:B------:R-:W-:Y:S01]  /*2ea0*/  FFMA.FTZ R11, R12, R31, R18 ;  /* 0x0000001f0c0b7223 */ /* 0x000fe20000010012 */
[----:B-1----:R-:W-:Y:S02]  /*2eb0*/  IMAD R20, R23, UR10, RZ ;  /* 0x0000000a17147c24 */ /* 0x002fe4000f8e02ff */
[----:B------:R-:W-:-:S04]  /*2ec0*/  IMAD.WIDE.U32 R14, R37, UR10, R14 ;  /* 0x0000000a250e7c25 */ /* 0x000fc8000f8e000e */
[----:B------:R-:W-:Y:S02]  /*2ed0*/  IMAD R17, R37, UR11, R20 ;  /* 0x0000000b25117c24 */ /* 0x000fe4000f8e0214 */
[----:B------:R-:W-:Y:S01]  /*2ee0*/  FFMA.FTZ R20, R13, R16, R19 ;  /* 0x000000100d147223 */ /* 0x000fe20000010013 */
[----:B--2---:R-:W-:Y:S01]  /*2ef0*/  LEA R16, P1, R14, UR18, 0x1 ;  /* 0x000000120e107c11 */ /* 0x004fe2000f8208ff */
[----:B------:R-:W-:-:S03]  /*2f00*/  IMAD.IADD R17, R15, 0x1, R17 ;  /* 0x000000010f117824 */ /* 0x000fc600078e0211 */
[----:B------:R-:W-:Y:S02]  /*2f10*/  F2FP.BF16.F32.PACK_AB R11, R20, R11 ;  /* 0x0000000b140b723e */ /* 0x000fe400000010ff */
[----:B------:R-:W-:-:S05]  /*2f20*/  LEA.HI.X R17, R14, UR19, R17, 0x1, P1 ;  /* 0x000000130e117c11 */ /* 0x000fca00088f0c11 */
[----:B------:R1:W-:Y:S02]  /*2f30*/  STG.E desc[UR16][R16.64], R11 ;  /* 0x0000000b10007986 */ /* 0x0003e4000c101910 */
.L_x_2101:
[----:B------:R-:W-:Y:S05]  /*2f40*/  BSYNC.RECONVERGENT B1 ;  /* 0x0000000000017941 */ /* 0x000fea0003800200 */
.L_x_2100:
        /* <DEDUP_REMOVED lines=10> */
[----:B------:R-:W-:-:S03]  /*2ff0*/  FFMA.FTZ R3, R12, R3, R18 ;  /* 0x000000030c037223 */ /* 0x000fc60000010012 */
        /* <DEDUP_REMOVED lines=9> */
.L_x_2103:
[----:B------:R-:W-:Y:S05]  /*3090*/  BSYNC.RECONVERGENT B1 ;  /* 0x0000000000017941 */ /* 0x000fea0003800200 */
.L_x_2102:
        /* <DEDUP_REMOVED lines=10> */
[----:B--2---:R-:W-:-:S03]  /*3140*/  FFMA.FTZ R3, R12, R29, R18 ;  /* 0x0000001d0c037223 */ /* 0x004fc60000010012 */
[----:B------:R-:W-:Y:S01]  /*3150*/  FFMA.FTZ R4, R13, R4, R19 ;  /* 0x000000040d047223 */ /* 0x000fe20000010013 */
[----:B01----:R-:W-:-:S04]  /*3160*/  IMAD R16, R45, UR10, RZ ;  /* 0x0000000a2d107c24 */ /* 0x003fc8000f8e02ff */
[----:B------:R-:W-:Y:S01]  /*3170*/  F2FP.BF16.F32.PACK_AB R3, R4, R3 ;  /* 0x000000030403723e */ /* 0x000fe200000010ff */
[----:B------:R-:W-:-:S04]  /*3180*/  IMAD.WIDE.U32 R14, R35, UR10, R14 ;  /* 0x0000000a230e7c25 */ /* 0x000fc8000f8e000e */
[----:B------:R-:W-:Y:S01]  /*3190*/  IMAD R11, R35, UR11, R16 ;  /* 0x0000000b230b7c24 */ /* 0x000fe2000f8e0210 */
[----:B---3--:R-:W-:-:S04]  /*31a0*/  LEA R16, P1, R14, UR18, 0x1 ;  /* 0x000000120e107c11 */ /* 0x008fc8000f8208ff */
[----:B------:R-:W-:-:S04]  /*31b0*/  IADD3 R11, PT, PT, R15, R11, RZ ;  /* 0x0000000b0f0b7210 */ /* 0x000fc80007ffe0ff */
[----:B------:R-:W-:-:S05]  /*31c0*/  LEA.HI.X R17, R14, UR19, R11, 0x1, P1 ;  /* 0x000000130e117c11 */ /* 0x000fca00088f0c0b */
[----:B------:R3:W-:Y:S02]  /*31d0*/  STG.E desc[UR16][R16.64], R3 ;  /* 0x0000000310007986 */ /* 0x0007e4000c101910 */
.L_x_2105:
[----:B------:R-:W-:Y:S05]  /*31e0*/  BSYNC.RECONVERGENT B1 ;  /* 0x0000000000017941 */ /* 0x000fea0003800200 */
.L_x_2104:
        /* <DEDUP_REMOVED lines=10> */
[----:B0-----:R-:W-:Y:S01]  /*3290*/  FFMA.FTZ R16, R13, R14, R19 ;  /* 0x0000000e0d107223 */ /* 0x001fe20000010013 */
[----:B------:R-:W-:-:S05]  /*32a0*/  FFMA.FTZ R3, R12, R3, R18 ;  /* 0x000000030c037223 */ /* 0x000fca0000010012 */
[----:B------:R-:W-:Y:S01]  /*32b0*/  F2FP.BF16.F32.PACK_AB R3, R16, R3 ;  /* 0x000000031003723e */ /* 0x000fe200000010ff */
[----:B----4-:R-:W-:Y:S02]  /*32c0*/  IMAD R15, R44, UR10, RZ ;  /* 0x0000000a2c0f7c24 */ /* 0x010fe4000f8e02ff */
[----:B------:R-:W-:-:S04]  /*32d0*/  IMAD.WIDE.U32 R4, R40, UR10, R4 ;  /* 0x0000000a28047c25 */ /* 0x000fc8000f8e0004 */
[----:B------:R-:W-:Y:S01]  /*32e0*/  IMAD R15, R40, UR11, R15 ;  /* 0x0000000b280f7c24 */ /* 0x000fe2000f8e020f */
[----:B-1----:R-:W-:-:S03]  /*32f0*/  LEA R14, P1, R4, UR18, 0x1 ;  /* 0x00000012040e7c11 */ /* 0x002fc6000f8208ff */
[----:B------:R-:W-:-:S05]  /*3300*/  IMAD.IADD R15, R5, 0x1, R15 ;  /* 0x00000001050f7824 */ /* 0x000fca00078e020f */
[----:B------:R-:W-:-:S05]  /*3310*/  LEA.HI.X R15, R4, UR19, R15, 0x1, P1 ;  /* 0x00000013040f7c11 */ /* 0x000fca00088f0c0f */
[----:B------:R4:W-:Y:S02]  /*3320*/  STG.E desc[UR16][R14.64], R3 ;  /* 0x000000030e007986 */ /* 0x0009e4000c101910 */
.L_x_2107:
[----:B------:R-:W-:Y:S05]  /*3330*/  BSYNC.RECONVERGENT B1 ;  /* 0x0000000000017941 */ /* 0x000fea0003800200 */
.L_x_2106:
[----:B------:R-:W-:Y:S05]  /*3340*/  @P4 BRA `(.L_x_2108) ;  /* 0x0000001000744947 */ /* 0x000fea0003800000 */
[----:B------:R-:W5:Y:S01]  /*3350*/  LDCU.64 UR10, c[0x0][0x3e0] ;  /* 0x00007c00ff0a77ac */ /* 0x000f620008000a00 */
[----:B------:R-:W-:Y:S01]  /*3360*/  MOV R7, R9 ;  /* 0x0000000900077202 */ /* 0x000fe20000000f00 */
[----:B------:R-:W-:Y:S01]  /*3370*/  FADD.FTZ R27, R27, -UR5 ;  /* 0x800000051b1b7e21 */ /* 0x000fe20008010000 */
[----:B------:R-:W-:Y:S01]  /*3380*/  FADD.FTZ R10, R10, -UR5 ;  /* 0x800000050a0a7e21 */ /* 0x000fe20008010000 */
[----:B------:R-:W0:Y:S02]  /*3390*/  LDCU.64 UR12, c[0x0][0x380] ;  /* 0x00007000ff0c77ac */ /* 0x000e240008000a00 */
[----:B------:R-:W-:Y:S01]  /*33a0*/  FMUL.FTZ R27, R27, UR8 ;  /* 0x000000081b1b7c20 */ /* 0x000fe20008410000 */
[----:B------:R-:W-:-:S03]  /*33b0*/  FMUL.FTZ R10, R10, UR8 ;  /* 0x000000080a0a7c20 */ /* 0x000fc60008410000 */
[----:B--234-:R-:W-:Y:S01]  /*33c0*/  FFMA.FTZ R3, R12, R27, R18 ;  /* 0x0000001b0c037223 */ /* 0x01cfe20000010012 */
[----:B------:R-:W-:-:S05]  /*33d0*/  FFMA.FTZ R10, R13, R10, R19 ;  /* 0x0000000a0d0a7223 */ /* 0x000fca0000010013 */
[----:B------:R-:W-:Y:S01]  /*33e0*/  F2FP.BF16.F32.PACK_AB R3, R10, R3 ;  /* 0x000000030a03723e */ /* 0x000fe200000010ff */
[----:B-----5:R-:W-:Y:S02]  /*33f0*/  IMAD R4, R43, UR10, RZ ;  /* 0x0000000a2b047c24 */ /* 0x020fe4000f8e02ff */
[----:B------:R-:W-:-:S04]  /*3400*/  IMAD.WIDE.U32 R6, R39, UR10, R6 ;  /* 0x0000000a27067c25 */ /* 0x000fc8000f8e0006 */
[----:B------:R-:W-:Y:S01]  /*3410*/  IMAD R5, R39, UR11, R4 ;  /* 0x0000000b27057c24 */ /* 0x000fe2000f8e0204 */
[----:B0-----:R-:W-:-:S04]  /*3420*/  LEA R4, P1, R6, UR12, 0x1 ;  /* 0x0000000c06047c11 */ /* 0x001fc8000f8208ff */
[----:B------:R-:W-:-:S04]  /*3430*/  IADD3 R5, PT, PT, R7, R5, RZ ;  /* 0x0000000507057210 */ /* 0x000fc80007ffe0ff */
[----:B------:R-:W-:-:S05]  /*3440*/  LEA.HI.X R5, R6, UR13, R5, 0x1, P1 ;  /* 0x0000000d06057c11 */ /* 0x000fca00088f0c05 */
[----:B------:R0:W-:Y:S01]  /*3450*/  STG.E desc[UR16][R4.64], R3 ;  /* 0x0000000304007986 */ /* 0x0001e2000c101910 */
[----:B------:R-:W-:Y:S05]  /*3460*/  BRA `(.L_x_2108) ;  /* 0x00000010002c7947 */ /* 0x000fea0003800000 */
.L_x_2093:
[----:B------:R-:W0:Y:S01]  /*3470*/  LDCU.64 UR18, c[0x0][0x3e8] ;  /* 0x00007d00ff1277ac */ /* 0x000e220008000a00 */
[----:B------:R-:W-:Y:S01]  /*3480*/  SHF.R.S32.HI R14, RZ, 0x1f, R42 ;  /* 0x0000001fff0e7819 */ /* 0x000fe2000001142a */
[----:B------:R-:W-:Y:S01]  /*3490*/  BSSY.RECONVERGENT B1, `(.L_x_2109) ;  /* 0x0000023000017945 */ /* 0x000fe20003800200 */
[----:B0-----:R-:W-:Y:S02]  /*34a0*/  ISETP.GE.U32.AND P2, PT, R42, UR18, PT ;  /* 0x000000122a007c0c */ /* 0x001fe4000bf46070 */
[----:B------:R-:W-:Y:S02]  /*34b0*/  ISETP.GE.U32.AND P5, PT, R38, UR18, PT ;  /* 0x0000001226007c0c */ /* 0x000fe4000bfa6070 */
[----:B------:R-:W-:Y:S02]  /*34c0*/  ISETP.GE.U32.AND P6, PT, R37, UR18, PT ;  /* 0x0000001225007c0c */ /* 0x000fe4000bfc6070 */
[----:B------:R-:W-:Y:S01]  /*34d0*/  ISETP.GE.AND.EX P2, PT, R14, UR19, PT, P2 ;  /* 0x000000130e007c0c */ /* 0x000fe2000bf46320 */
[----:B------:R-:W-:-:S12]  /*34e0*/  @P1 BRA `(.L_x_2110) ;  /* 0x0000000000741947 */ /* 0x000fd80003800000 */
[----:B------:R-:W-:Y:S01]  /*34f0*/  FADD.FTZ R26, R26, -UR5 ;  /* 0x800000051a1a7e21 */ /* 0x000fe20008010000 */
[----:B------:R-:W-:Y:S01]  /*3500*/  FADD.FTZ R34, R34, -UR5 ;  /* 0x8000000522227e21 */ /* 0x000fe20008010000 */
[----:B------:R-:W0:Y:S01]  /*3510*/  LDCU.64 UR10, c[0x0][0x3e0] ;  /* 0x00007c00ff0a77ac */ /* 0x000e220008000a00 */
[----:B------:R-:W-:Y:S01]  /*3520*/  SHF.R.S32.HI R22, RZ, 0x1f, R0 ;  /* 0x0000001fff167819 */ /* 0x000fe20000011400 */
[----:B------:R-:W-:Y:S01]  /*3530*/  FMUL.FTZ R26, R26, UR8 ;  /* 0x000000081a1a7c20 */ /* 0x000fe20008410000 */
[----:B------:R-:W-:Y:S01]  /*3540*/  FMUL.FTZ R15, R34, UR8 ;  /* 0x00000008220f7c20 */ /* 0x000fe20008410000 */
        /* <DEDUP_REMOVED lines=8> */
[----:B------:R-:W-:Y:S02]  /*35d0*/  IMAD R22, R0, UR11, R22 ;  /* 0x0000000b00167c24 */ /* 0x000fe4000f8e0216 */
[----:B--2---:R-:W-:Y:S01]  /*35e0*/  FADD.FTZ R15, R15, 1 ;  /* 0x3f8000000f0f7421 */ /* 0x004fe20000010000 */
[----:B0-----:R-:W-:-:S03]  /*35f0*/  FADD.FTZ R14, R14, 1 ;  /* 0x3f8000000e0e7421 */ /* 0x001fc60000010000 */
[----:B------:R0:W2:Y:S08]  /*3600*/  MUFU.RCP R20, R15 ;  /* 0x0000000f00147308 */ /* 0x0000b00000001000 */
[----:B------:R3:W4:Y:S01]  /*3610*/  MUFU.RCP R21, R14 ;  /* 0x0000000e00157308 */ /* 0x0007220000001000 */
[----:B0-----:R-:W-:Y:S02]  /*3620*/  MOV R15, R9 ;  /* 0x00000009000f7202 */ /* 0x001fe40000000f00 */
[----:B---3--:R-:W-:Y:S01]  /*3630*/  MOV R14, R6 ;  /* 0x00000006000e7202 */ /* 0x008fe20000000f00 */
[----:B--2---:R-:W-:-:S04]  /*3640*/  FMUL.FTZ R20, R16, R20 ;  /* 0x0000001410147220 */ /* 0x004fc80000410000 */
[----:B------:R-:W-:-:S04]  /*3650*/  IMAD.WIDE.U32 R14, R0, UR10, R14 ;  /* 0x0000000a000e7c25 */ /* 0x000fc8000f8e000e */
[----:B----4-:R-:W-:Y:S01]  /*3660*/  FMUL.FTZ R21, R17, R21 ;  /* 0x0000001511157220 */ /* 0x010fe20000410000 */
[----:B------:R-:W-:Y:S02]  /*3670*/  IADD3 R22, PT, PT, R15, R22, RZ ;  /* 0x000000160f167210 */ /* 0x000fe40007ffe0ff */
[C---:B-1----:R-:W-:Y:S02]  /*3680*/  LEA R16, P1, R14.reuse, UR12, 0x1 ;  /* 0x0000000c0e107c11 */ /* 0x042fe4000f8208ff */
[----:B------:R-:W-:Y:S02]  /*3690*/  F2FP.BF16.F32.PACK_AB R21, R21, R20 ;  /* 0x000000141515723e */ /* 0x000fe400000010ff */
[----:B------:R-:W-:-:S05]  /*36a0*/  LEA.HI.X R17, R14, UR13, R22, 0x1, P1 ;  /* 0x0000000d0e117c11 */ /* 0x000fca00088f0c16 */
[----:B------:R0:W-:Y:S04]  /*36b0*/  STG.E desc[UR16][R16.64], R21 ;  /* 0x0000001510007986 */ /* 0x0001e8000c101910 */
.L_x_2110:
[----:B------:R-:W-:Y:S05]  /*36c0*/  BSYNC.RECONVERGENT B1 ;  /* 0x0000000000017941 */ /* 0x000fea0003800200 */
.L_x_2109:
[----:B------:R-:W-:Y:S04]  /*36d0*/  BSSY.RECONVERGENT B1, `(.L_x_2111) ;  /* 0x000001f000017945 */ /* 0x000fe80003800200 */
[----:B------:R-:W-:Y:S05]  /*36e0*/  @P2 BRA `(.L_x_2112) ;  /* 0x0000000000742947 */ /* 0x000fea0003800000 */
[----:B------:R-:W-:Y:S01]  /*36f0*/  FADD.FTZ R33, R33, -UR5 ;  /* 0x8000000521217e21 */ /* 0x000fe20008010000 */
[----:B------:R-:W-:Y:S01]  /*3700*/  FADD.FTZ R25, R25, -UR5 ;  /* 0x8000000519197e21 */ /* 0x000fe20008010000 */
[----:B------:R-:W1:Y:S01]  /*3710*/  LDCU.64 UR10, c[0x0][0x3e0] ;  /* 0x00007c00ff0a77ac */ /* 0x000e620008000a00 */
[----:B------:R-:W-:Y:S01]  /*3720*/  SHF.R.S32.HI R22, RZ, 0x1f, R42 ;  /* 0x0000001fff167819 */ /* 0x000fe2000001142a */
[----:B------:R-:W-:Y:S01]  /*3730*/  FMUL.FTZ R33, R33, UR8 ;  /* 0x0000000821217c20 */ /* 0x000fe20008410000 */
[----:B------:R-:W-:Y:S01]  /*3740*/  FMUL.FTZ R14, R25, UR8 ;  /* 0x00000008190e7c20 */ /* 0x000fe20008410000 */
[----:B------:R-:W2:Y:S02]  /*3750*/  LDCU.64 UR12, c[0x0][0x380] ;  /* 0x00007000ff0c77ac */ /* 0x000ea40008000a00 */
[----:B------:R-:W-:Y:S01]  /*3760*/  FFMA.FTZ R20, R12, R33, R18 ;  /* 0x000000210c147223 */ /* 0x000fe20000010012 */
[----:B0-----:R-:W-:-:S03]  /*3770*/  FFMA.FTZ R17, R13, R14, R19 ;  /* 0x0000000e0d117223 */ /* 0x001fc60000010013 */
[----:B------:R-:W-:Y:S01]  /*3780*/  FMUL.FTZ R15, R20, -1.4426950216293334961 ;  /* 0xbfb8aa3b140f7820 */ /* 0x000fe20000410000 */
[----:B------:R-:W-:-:S04]  /*3790*/  FMUL.FTZ R25, R17, -1.4426950216293334961 ;  /* 0xbfb8aa3b11197820 */ /* 0x000fc80000410000 */
[----:B------:R-:W0:Y:S01]  /*37a0*/  MUFU.EX2 R14, R25 ;  /* 0x00000019000e7308 */ /* 0x000e220000000800 */
[----:B-1----:R-:W-:-:S03]  /*37b0*/  IMAD R22, R22, UR10, RZ ;  /* 0x0000000a16167c24 */ /* 0x002fc6000f8e02ff */
[----:B------:R-:W1:Y:S01]  /*37c0*/  MUFU.EX2 R15, R15 ;  /* 0x0000000f000f7308 */ /* 0x000e620000000800 */
[----:B------:R-:W-:Y:S02]  /*37d0*/  IMAD R22, R42, UR11, R22 ;  /* 0x0000000b2a167c24 */ /* 0x000fe4000f8e0216 */
[----:B0-----:R-:W-:Y:S01]  /*37e0*/  FADD.FTZ R26, R14, 1 ;  /* 0x3f8000000e1a7421 */ /* 0x001fe20000010000 */
[----:B------:R-:W-:Y:S01]  /*37f0*/  MOV R14, R6 ;  /* 0x00000006000e7202 */ /* 0x000fe20000000f00 */
[----:B-1----:R-:W-:Y:S02]  /*3800*/  FADD.FTZ R23, R15, 1 ;  /* 0x3f8000000f177421 */ /* 0x002fe40000010000 */
[----:B------:R-:W-:Y:S01]  /*3810*/  MUFU.RCP R16, R26 ;  /* 0x0000001a00107308 */ /* 0x000fe20000001000 */
[----:B------:R-:W-:-:S03]  /*3820*/  MOV R15, R9 ;  /* 0x00000009000f7202 */ /* 0x000fc60000000f00 */
[----:B------:R-:W-:-:S04]  /*3830*/  IMAD.WIDE.U32 R14, R42, UR10, R14 ;  /* 0x0000000a2a0e7c25 */ /* 0x000fc8000f8e000e */
[----:B------:R-:W0:Y:S01]  /*3840*/  MUFU.RCP R21, R23 ;  /* 0x0000001700157308 */ /* 0x000e220000001000 */
[----:B------:R-:W-:Y:S01]  /*3850*/  IADD3 R22, PT, PT, R15, R22, RZ ;  /* 0x000000160f167210 */ /* 0x000fe20007ffe0ff */
[----:B0-----:R-:W-:Y:S01]  /*3860*/  FMUL.FTZ R21, R20, R21 ;  /* 0x0000001514157220 */ /* 0x001fe20000410000 */
[----:B------:R-:W-:Y:S01]  /*3870*/  FMUL.FTZ R20, R17, R16 ;  /* 0x0000001011147220 */ /* 0x000fe20000410000 */
[----:B--2---:R-:W-:-:S04]  /*3880*/  LEA R16, P1, R14, UR12, 0x1 ;  /* 0x0000000c0e107c11 */ /* 0x004fc8000f8208ff */
[----:B------:R-:W-:Y:S02]  /*3890*/  LEA.HI.X R17, R14, UR13, R22, 0x1, P1 ;  /* 0x0000000d0e117c11 */ /* 0x000fe400088f0c16 */
[----:B------:R-:W-:-:S05]  /*38a0*/  F2FP.BF16.F32.PACK_AB R21, R20, R21 ;  /* 0x000000151415723e */ /* 0x000fca00000010ff */
[----:B------:R1:W-:Y:S02]  /*38b0*/  STG.E desc[UR16][R16.64], R21 ;  /* 0x0000001510007986 */ /* 0x0003e4000c101910 */
.L_x_2112:
[----:B------:R-:W-:Y:S05]  /*38c0*/  BSYNC.RECONVERGENT B1 ;  /* 0x0000000000017941 */ /* 0x000fea0003800200 */
.L_x_2111:
        /* <DEDUP_REMOVED lines=17> */
[----:B------:R-:W2:Y:S02]  /*39e0*/  LDCU.64 UR10, c[0x0][0x3e0] ;  /* 0x00007c00ff0a77ac */ /* 0x000ea40008000a00 */
[----:B------:R-:W-:Y:S01]  /*39f0*/  FMUL.FTZ R15, R32, UR8 ;  /* 0x00000008200f7c20 */ /* 0x000fe20008410000 */
[----:B------:R-:W-:Y:S01]  /*3a00*/  FMUL.FTZ R24, R24, UR8 ;  /* 0x0000000818187c20 */ /* 0x000fe20008410000 */
[----:B------:R-:W3:Y:S02]  /*3a10*/  LDCU.64 UR12, c[0x0][0x380] ;  /* 0x00007000ff0c77ac */ /* 0x000ee40008000a00 */
[----:B------:R-:W-:Y:S01]  /*3a20*/  FFMA.FTZ R20, R12, R15, R18 ;  /* 0x0000000f0c147223 */ /* 0x000fe20000010012 */
[----:B01----:R-:W-:Y:S01]  /*3a30*/  FFMA.FTZ R17, R13, R24, R19 ;  /* 0x000000180d117223 */ /* 0x003fe20000010013 */
[----:B------:R-:W-:-:S02]  /*3a40*/  MOV R15, R9 ;  /* 0x00000009000f7202 */ /* 0x000fc40000000f00 */
[----:B------:R-:W-:Y:S01]  /*3a50*/  FMUL.FTZ R14, R20, -1.4426950216293334961 ;  /* 0xbfb8aa3b140e7820 */ /* 0x000fe20000410000 */
[----:B------:R-:W-:-:S05]  /*3a60*/  FMUL.FTZ R24, R17, -1.4426950216293334961 ;  /* 0xbfb8aa3b11187820 */ /* 0x000fca0000410000 */
[----:B------:R-:W0:Y:S01]  /*3a70*/  MUFU.EX2 R14, R14 ;  /* 0x0000000e000e7308 */ /* 0x000e220000000800 */
[----:B--2---:R-:W-:-:S03]  /*3a80*/  IMAD R22, R22, UR10, RZ ;  /* 0x0000000a16167c24 */ /* 0x004fc6000f8e02ff */
[----:B------:R-:W1:Y:S01]  /*3a90*/  MUFU.EX2 R24, R24 ;  /* 0x0000001800187308 */ /* 0x000e620000000800 */
[----:B------:R-:W-:Y:S02]  /*3aa0*/  IMAD R22, R38, UR11, R22 ;  /* 0x0000000b26167c24 */ /* 0x000fe4000f8e0216 */
[----:B0-----:R-:W-:Y:S01]  /*3ab0*/  FADD.FTZ R23, R14, 1 ;  /* 0x3f8000000e177421 */ /* 0x001fe20000010000 */
[----:B------:R-:W-:Y:S02]  /*3ac0*/  IMAD.MOV.U32 R14, RZ, RZ, R6 ;  /* 0x000000ffff0e7224 */ /* 0x000fe400078e0006 */
[----:B-1----:R-:W-:Y:S01]  /*3ad0*/  FADD.FTZ R25, R24, 1 ;  /* 0x3f80000018197421 */ /* 0x002fe20000010000 */
[----:B------:R-:W0:Y:S01]  /*3ae0*/  MUFU.RCP R21, R23 ;  /* 0x0000001700157308 */ /* 0x000e220000001000 */
[----:B------:R-:W-:-:S05]  /*3af0*/  IMAD.WIDE.U32 R14, R38, UR10, R14 ;  /* 0x0000000a260e7c25 */ /* 0x000fca000f8e000e */
[----:B------:R-:W-:Y:S02]  /*3b00*/  IADD3 R15, PT, PT, R15, R22, RZ ;  /* 0x000000160f0f7210 */ /* 0x000fe40007ffe0ff */
[----:B------:R-:W1:Y:S01]  /*3b10*/  MUFU.RCP R16, R25 ;  /* 0x0000001900107308 */ /* 0x000e620000001000 */
[----:B0-----:R-:W-:Y:S01]  /*3b20*/  FMUL.FTZ R21, R20, R21 ;  /* 0x0000001514157220 */ /* 0x001fe20000410000 */
[----:B-1----:R-:W-:Y:S01]  /*3b30*/  FMUL.FTZ R20, R17, R16 ;  /* 0x0000001011147220 */ /* 0x002fe20000410000 */
[----:B---3--:R-:W-:-:S04]  /*3b40*/  LEA R16, P5, R14, UR12, 0x1 ;  /* 0x0000000c0e107c11 */ /* 0x008fc8000f8a08ff */
[----:B------:R-:W-:Y:S02]  /*3b50*/  LEA.HI.X R17, R14, UR13, R15, 0x1, P5 ;  /* 0x0000000d0e117c11 */ /* 0x000fe4000a8f0c0f */
[----:B------:R-:W-:-:S05]  /*3b60*/  F2FP.BF16.F32.PACK_AB R21, R20, R21 ;  /* 0x000000151415723e */ /* 0x000fca00000010ff */
[----:B------:R2:W-:Y:S02]  /*3b70*/  STG.E desc[UR16][R16.64], R21 ;  /* 0x0000001510007986 */ /* 0x0005e4000c101910 */
.L_x_2114:
[----:B------:R-:W-:Y:S05]  /*3b80*/  BSYNC.RECONVERGENT B1 ;  /* 0x0000000000017941 */ /* 0x000fea0003800200 */
.L_x_2113:
[----:B------:R-:W-:Y:S04]  /*3b90*/  BSSY.RECONVERGENT B1, `(.L_x_2115) ;  /* 0x000001e000017945 */ /* 0x000fe80003800200 */
[----:B------:R-:W-:Y:S05]  /*3ba0*/  @P6 BRA `(.L_x_2116) ;  /* 0x0000000000706947 */ /* 0x000fea0003800000 */
[----:B------:R-:W-:Y:S01]  /*3bb0*/  FADD.FTZ R31, R31, -UR5 ;  /* 0x800000051f1f7e21 */ /* 0x000fe20008010000 */
[----:B------:R-:W-:Y:S01]  /*3bc0*/  FADD.FTZ R11, R11, -UR5 ;  /* 0x800000050b0b7e21 */ /* 0x000fe20008010000 */
[----:B------:R-:W3:Y:S01]  /*3bd0*/  LDCU.64 UR10, c[0x0][0x3e0] ;  /* 0x00007c00ff0a77ac */ /* 0x000ee20008000a00 */
[----:B------:R-:W-:Y:S01]  /*3be0*/  MOV R14, R6 ;  /* 0x00000006000e7202 */ /* 0x000fe20000000f00 */
[----:B------:R-:W-:Y:S01]  /*3bf0*/  FMUL.FTZ R31, R31, UR8 ;  /* 0x000000081f1f7c20 */ /* 0x000fe20008410000 */
[----:B012---:R-:W-:Y:S01]  /*3c00*/  FMUL.FTZ R16, R11, UR8 ;  /* 0x000000080b107c20 */ /* 0x007fe20008410000 */
[----:B------:R-:W0:Y:S01]  /*3c10*/  LDCU.64 UR12, c[0x0][0x380] ;  /* 0x00007000ff0c77ac */ /* 0x000e220008000a00 */
[----:B------:R-:W-:Y:S01]  /*3c20*/  MOV R15, R9 ;  /* 0x00000009000f7202 */ /* 0x000fe20000000f00 */
[----:B------:R-:W-:Y:S01]  /*3c30*/  FFMA.FTZ R20, R12, R31, R18 ;  /* 0x0000001f0c147223 */ /* 0x000fe20000010012 */
[----:B------:R-:W-:-:S03]  /*3c40*/  FFMA.FTZ R16, R13, R16, R19 ;  /* 0x000000100d107223 */ /* 0x000fc60000010013 */
[----:B------:R-:W-:Y:S01]  /*3c50*/  FMUL.FTZ R11, R20, -1.4426950216293334961 ;  /* 0xbfb8aa3b140b7820 */ /* 0x000fe20000410000 */
[----:B------:R-:W-:-:S05]  /*3c60*/  FMUL.FTZ R23, R16, -1.4426950216293334961 ;  /* 0xbfb8aa3b10177820 */ /* 0x000fca0000410000 */
[----:B------:R-:W1:Y:S01]  /*3c70*/  MUFU.EX2 R11, R11 ;  /* 0x0000000b000b7308 */ /* 0x000e620000000800 */
[----:B---3--:R-:W-:-:S03]  /*3c80*/  IMAD R26, R26, UR10, RZ ;  /* 0x0000000a1a1a7c24 */ /* 0x008fc6000f8e02ff */
        /* <DEDUP_REMOVED lines=14> */
.L_x_2116:
[----:B------:R-:W-:Y:S05]  /*3d70*/  BSYNC.RECONVERGENT B1 ;  /* 0x0000000000017941 */ /* 0x000fea0003800200 */
.L_x_2115:
        /* <DEDUP_REMOVED lines=8> */
[----:B------:R-:W0:Y:S02]  /*3e00*/  LDCU.64 UR12, c[0x0][0x380] ;  /* 0x00007000ff0c77ac */ /* 0x000e240008000a00 */
[----:B------:R-:W-:Y:S01]  /*3e10*/  FFMA.FTZ R11, R12, R11, R18 ;  /* 0x0000000b0c0b7223 */ /* 0x000fe20000010012 */
[----:B------:R-:W-:-:S03]  /*3e20*/  FFMA.FTZ R3, R13, R16, R19 ;  /* 0x000000100d037223 */ /* 0x000fc60000010013 */
[----:B------:R-:W-:Y:S01]  /*3e30*/  FMUL.FTZ R14, R11, -1.4426950216293334961 ;  /* 0xbfb8aa3b0b0e7820 */ /* 0x000fe20000410000 */
[----:B------:R-:W-:-:S05]  /*3e40*/  FMUL.FTZ R17, R3, -1.4426950216293334961 ;  /* 0xbfb8aa3b03117820 */ /* 0x000fca0000410000 */
[----:B------:R-:W1:Y:S01]  /*3e50*/  MUFU.EX2 R14, R14 ;  /* 0x0000000e000e7308 */ /* 0x000e620000000800 */
[----:B----4-:R-:W-:-:S03]  /*3e60*/  IMAD R21, R33, UR10, RZ ;  /* 0x0000000a21157c24 */ /* 0x010fc6000f8e02ff */
[----:B------:R-:W2:Y:S01]  /*3e70*/  MUFU.EX2 R17, R17 ;  /* 0x0000001100117308 */ /* 0x000ea20000000800 */
[----:B------:R-:W-:Y:S02]  /*3e80*/  IMAD R21, R36, UR11, R21 ;  /* 0x0000000b24157c24 */ /* 0x000fe4000f8e0215 */
[----:B-1----:R-:W-:Y:S01]  /*3e90*/  FADD.FTZ R16, R14, 1 ;  /* 0x3f8000000e107421 */ /* 0x002fe20000010000 */
[----:B------:R-:W-:Y:S01]  /*3ea0*/  MOV R14, R6 ;  /* 0x00000006000e7202 */ /* 0x000fe20000000f00 */
[----:B--2---:R-:W-:-:S04]  /*3eb0*/  FADD.FTZ R20, R17, 1 ;  /* 0x3f80000011147421 */ /* 0x004fc80000010000 */
[----:B------:R-:W1:Y:S01]  /*3ec0*/  MUFU.RCP R16, R16 ;  /* 0x0000001000107308 */ /* 0x000e620000001000 */
[----:B------:R-:W-:-:S05]  /*3ed0*/  IMAD.WIDE.U32 R14, R36, UR10, R14 ;  /* 0x0000000a240e7c25 */ /* 0x000fca000f8e000e */
[----:B------:R-:W-:Y:S02]  /*3ee0*/  IADD3 R21, PT, PT, R15, R21, RZ ;  /* 0x000000150f157210 */ /* 0x000fe40007ffe0ff */
[----:B------:R-:W2:Y:S01]  /*3ef0*/  MUFU.RCP R20, R20 ;  /* 0x0000001400147308 */ /* 0x000ea20000001000 */
[----:B-1----:R-:W-:Y:S01]  /*3f00*/  FMUL.FTZ R11, R11, R16 ;  /* 0x000000100b0b7220 */ /* 0x002fe20000410000 */
[----:B0-----:R-:W-:-:S04]  /*3f10*/  LEA R16, P1, R14, UR12, 0x1 ;  /* 0x0000000c0e107c11 */ /* 0x001fc8000f8208ff */
[----:B------:R-:W-:Y:S01]  /*3f20*/  LEA.HI.X R17, R14, UR13, R21, 0x1, P1 ;  /* 0x0000000d0e117c11 */ /* 0x000fe200088f0c15 */
[----:B--2---:R-:W-:-:S05]  /*3f30*/  FMUL.FTZ R22, R3, R20 ;  /* 0x0000001403167220 */ /* 0x004fca0000410000 */
[----:B------:R-:W-:-:S05]  /*3f40*/  F2FP.BF16.F32.PACK_AB R11, R22, R11 ;  /* 0x0000000b160b723e */ /* 0x000fca00000010ff */
[----:B------:R4:W-:Y:S02]  /*3f50*/  STG.E desc[UR16][R16.64], R11 ;  /* 0x0000000b10007986 */ /* 0x0009e4000c101910 */
.L_x_2118:
[----:B------:R-:W-:Y:S05]  /*3f60*/  BSYNC.RECONVERGENT B1 ;  /* 0x0000000000017941 */ /* 0x000fea0003800200 */
.L_x_2117:
[----:B------:R-:W-:Y:S04]  /*3f70*/  BSSY.RECONVERGENT B1, `(.L_x_2119) ;  /* 0x000001e000017945 */ /* 0x000fe80003800200 */
[----:B------:R-:W-:Y:S05]  /*3f80*/  @P2 BRA `(.L_x_2120) ;  /* 0x0000000000702947 */ /* 0x000fea0003800000 */
[----:B------:R-:W-:Y:S01]  /*3f90*/  FADD.FTZ R29, R29, -UR5 ;  /* 0x800000051d1d7e21 */ /* 0x000fe20008010000 */
[----:B------:R-:W-:Y:S01]  /*3fa0*/  FADD.FTZ R3, R4, -UR5 ;  /* 0x8000000504037e21 */ /* 0x000fe20008010000 */
[----:B------:R-:W5:Y:S01]  /*3fb0*/  LDCU.64 UR10, c[0x0][0x3e0] ;  /* 0x00007c00ff0a77ac */ /* 0x000f620008000a00 */
[----:B------:R-:W-:Y:S01]  /*3fc0*/  MOV R15, R9 ;  /* 0x00000009000f7202 */ /* 0x000fe20000000f00 */
[----:B------:R-:W-:Y:S01]  /*3fd0*/  FMUL.FTZ R29, R29, UR8 ;  /* 0x000000081d1d7c20 */ /* 0x000fe20008410000 */
[----:B------:R-:W-:Y:S01]  /*3fe0*/  FMUL.FTZ R14, R3, UR8 ;  /* 0x00000008030e7c20 */ /* 0x000fe20008410000 */
[----:B------:R-:W0:Y:S02]  /*3ff0*/  LDCU.64 UR12, c[0x0][0x380] ;  /* 0x00007000ff0c77ac */ /* 0x000e240008000a00 */
[----:B------:R-:W-:Y:S01]  /*4000*/  FFMA.FTZ R4, R12, R29, R18 ;  /* 0x0000001d0c047223 */ /* 0x000fe20000010012 */
[----:B------:R-:W-:Y:S01]  /*4010*/  FFMA.FTZ R3, R13, R14, R19 ;  /* 0x0000000e0d037223 */ /* 0x000fe20000010013 */
[----:B------:R-:W-:-:S02]  /*4020*/  IMAD.MOV.U32 R14, RZ, RZ, R6 ;  /* 0x000000ffff0e7224 */ /* 0x000fc400078e0006 */
[----:B----4-:R-:W-:Y:S01]  /*4030*/  FMUL.FTZ R11, R4, -1.4426950216293334961 ;  /* 0xbfb8aa3b040b7820 */ /* 0x010fe20000410000 */
[----:B------:R-:W-:-:S05]  /*4040*/  FMUL.FTZ R20, R3, -1.4426950216293334961 ;  /* 0xbfb8aa3b03147820 */ /* 0x000fca0000410000 */
[----:B------:R-:W0:Y:S01]  /*4050*/  MUFU.EX2 R11, R11 ;  /* 0x0000000b000b7308 */ /* 0x000e220000000800 */
[----:B-----5:R-:W-:-:S03]  /*4060*/  IMAD R24, R45, UR10, RZ ;  /* 0x0000000a2d187c24 */ /* 0x020fc6000f8e02ff */
[----:B------:R-:W4:Y:S01]  /*4070*/  MUFU.EX2 R20, R20 ;  /* 0x0000001400147308 */ /* 0x000f220000000800 */
[----:B------:R-:W-:-:S04]  /*4080*/  IMAD.WIDE.U32 R14, R35, UR10, R14 ;  /* 0x0000000a230e7c25 */ /* 0x000fc8000f8e000e */
[----:B0123--:R-:W-:Y:S01]  /*4090*/  FADD.FTZ R16, R11, 1 ;  /* 0x3f8000000b107421 */ /* 0x00ffe20000010000 */
[----:B------:R-:W-:Y:S02]  /*40a0*/  IMAD R11, R35, UR11, R24 ;  /* 0x0000000b230b7c24 */ /* 0x000fe4000f8e0218 */
[----:B----4-:R-:W-:Y:S01]  /*40b0*/  FADD.FTZ R21, R20, 1 ;  /* 0x3f80000014157421 */ /* 0x010fe20000010000 */
        /* <DEDUP_REMOVED lines=9> */
.L_x_2120:
[----:B------:R-:W-:Y:S05]  /*4150*/  BSYNC.RECONVERGENT B1 ;  /* 0x0000000000017941 */ /* 0x000fea0003800200 */
.L_x_2119:
        /* <DEDUP_REMOVED lines=9> */
[----:B------:R-:W-:Y:S01]  /*41f0*/  FFMA.FTZ R3, R12, R3, R18 ;  /* 0x000000030c037223 */ /* 0x000fe20000010012 */
[----:B----4-:R-:W-:-:S03]  /*4200*/  FFMA.FTZ R11, R13, R14, R19 ;  /* 0x0000000e0d0b7223 */ /* 0x010fc60000010013 */
[----:B------:R-:W-:Y:S01]  /*4210*/  FMUL.FTZ R4, R3, -1.4426950216293334961 ;  /* 0xbfb8aa3b03047820 */ /* 0x000fe20000410000 */
[----:B------:R-:W-:-:S05]  /*4220*/  FMUL.FTZ R15, R11, -1.4426950216293334961 ;  /* 0xbfb8aa3b0b0f7820 */ /* 0x000fca0000410000 */
[----:B------:R-:W4:Y:S01]  /*4230*/  MUFU.EX2 R4, R4 ;  /* 0x0000000400047308 */ /* 0x000f220000000800 */
[----:B-123--:R-:W-:-:S03]  /*4240*/  IMAD R17, R44, UR10, RZ ;  /* 0x0000000a2c117c24 */ /* 0x00efc6000f8e02ff */
[----:B------:R-:W1:Y:S01]  /*4250*/  MUFU.EX2 R15, R15 ;  /* 0x0000000f000f7308 */ /* 0x000e620000000800 */
[----:B------:R-:W-:Y:S02]  /*4260*/  IMAD R17, R40, UR11, R17 ;  /* 0x0000000b28117c24 */ /* 0x000fe4000f8e0211 */
[----:B----4-:R-:W-:Y:S01]  /*4270*/  FADD.FTZ R14, R4, 1 ;  /* 0x3f800000040e7421 */ /* 0x010fe20000010000 */
[----:B------:R-:W-:Y:S01]  /*4280*/  MOV R4, R6 ;  /* 0x0000000600047202 */ /* 0x000fe20000000f00 */
[----:B-1----:R-:W-:-:S04]  /*4290*/  FADD.FTZ R16, R15, 1 ;  /* 0x3f8000000f107421 */ /* 0x002fc80000010000 */
        /* <DEDUP_REMOVED lines=10> */
.L_x_2122:
[----:B------:R-:W-:Y:S05]  /*4340*/  BSYNC.RECONVERGENT B1 ;  /* 0x0000000000017941 */ /* 0x000fea0003800200 */
.L_x_2121:
[----:B------:R-:W-:Y:S05]  /*4350*/  @P4 BRA `(.L_x_2108) ;  /* 0x0000000000704947 */ /* 0x000fea0003800000 */
[----:B------:R-:W-:Y:S01]  /*4360*/  FADD.FTZ R27, R27, -UR5 ;  /* 0x800000051b1b7e21 */ /* 0x000fe20008010000 */
[----:B------:R-:W-:Y:S01]  /*4370*/  FADD.FTZ R10, R10, -UR5 ;  /* 0x800000050a0a7e21 */ /* 0x000fe20008010000 */
[----:B------:R-:W5:Y:S01]  /*4380*/  LDCU.64 UR10, c[0x0][0x3e0] ;  /* 0x00007c00ff0a77ac */ /* 0x000f620008000a00 */
[----:B------:R-:W-:Y:S01]  /*4390*/  MOV R4, R6 ;  /* 0x0000000600047202 */ /* 0x000fe20000000f00 */
[----:B------:R-:W-:Y:S01]  /*43a0*/  FMUL.FTZ R27, R27, UR8 ;  /* 0x000000081b1b7c20 */ /* 0x000fe20008410000 */
[----:B------:R-:W-:Y:S01]  /*43b0*/  FMUL.FTZ R10, R10, UR8 ;  /* 0x000000080a0a7c20 */ /* 0x000fe20008410000 */
[----:B------:R-:W1:Y:S01]  /*43c0*/  LDCU.64 UR12, c[0x0][0x380] ;  /* 0x00007000ff0c77ac */ /* 0x000e620008000a00 */
[----:B------:R-:W-:Y:S01]  /*43d0*/  MOV R5, R9 ;  /* 0x0000000900057202 */ /* 0x000fe20000000f00 */
[----:B------:R-:W-:Y:S01]  /*43e0*/  FFMA.FTZ R12, R12, R27, R18 ;  /* 0x0000001b0c0c7223 */ /* 0x000fe20000010012 */
[----:B------:R-:W-:-:S03]  /*43f0*/  FFMA.FTZ R13, R13, R10, R19 ;  /* 0x0000000a0d0d7223 */ /* 0x000fc60000010013 */
[----:B0-----:R-:W-:Y:S01]  /*4400*/  FMUL.FTZ R3, R12, -1.4426950216293334961 ;  /* 0xbfb8aa3b0c037820 */ /* 0x001fe20000410000 */
[----:B------:R-:W-:-:S05]  /*4410*/  FMUL.FTZ R8, R13, -1.4426950216293334961 ;  /* 0xbfb8aa3b0d087820 */ /* 0x000fca0000410000 */
[----:B------:R-:W0:Y:S01]  /*4420*/  MUFU.EX2 R3, R3 ;  /* 0x0000000300037308 */ /* 0x000e220000000800 */
[----:B-----5:R-:W-:-:S03]  /*4430*/  IMAD R14, R43, UR10, RZ ;  /* 0x0000000a2b0e7c24 */ /* 0x020fc6000f8e02ff */
[----:B------:R-:W5:Y:S01]  /*4440*/  MUFU.EX2 R8, R8 ;  /* 0x0000000800087308 */ /* 0x000f620000000800 */
[----:B------:R-:W-:-:S04]  /*4450*/  IMAD.WIDE.U32 R4, R39, UR10, R4 ;  /* 0x0000000a27047c25 */ /* 0x000fc8000f8e0004 */
[----:B------:R-:W-:Y:S01]  /*4460*/  IMAD R9, R39, UR11, R14 ;  /* 0x0000000b27097c24 */ /* 0x000fe2000f8e020e */
[----:B-1----:R-:W-:Y:S01]  /*4470*/  LEA R6, P1, R4, UR12, 0x1 ;  /* 0x0000000c04067c11 */ /* 0x002fe2000f8208ff */
[----:B0-----:R-:W-:-:S03]  /*4480*/  FADD.FTZ R7, R3, 1 ;  /* 0x3f80000003077421 */ /* 0x001fc60000010000 */
[----:B------:R-:W-:Y:S01]  /*4490*/  IADD3 R9, PT, PT, R5, R9, RZ ;  /* 0x0000000905097210 */ /* 0x000fe20007ffe0ff */
[----:B-----5:R-:W-:Y:S02]  /*44a0*/  FADD.FTZ R10, R8, 1 ;  /* 0x3f800000080a7421 */ /* 0x020fe40000010000 */
[----:B------:R-:W0:Y:S08]  /*44b0*/  MUFU.RCP R7, R7 ;  /* 0x0000000700077308 */ /* 0x000e300000001000 */
[----:B------:R-:W1:Y:S01]  /*44c0*/  MUFU.RCP R10, R10 ;  /* 0x0000000a000a7308 */ /* 0x000e620000001000 */
[----:B0-----:R-:W-:Y:S01]  /*44d0*/  FMUL.FTZ R3, R12, R7 ;  /* 0x000000070c037220 */ /* 0x001fe20000410000 */
[----:B------:R-:W-:Y:S01]  /*44e0*/  LEA.HI.X R7, R4, UR13, R9, 0x1, P1 ;  /* 0x0000000d04077c11 */ /* 0x000fe200088f0c09 */
[----:B-1----:R-:W-:-:S05]  /*44f0*/  FMUL.FTZ R8, R13, R10 ;  /* 0x0000000a0d087220 */ /* 0x002fca0000410000 */
[----:B------:R-:W-:-:S05]  /*4500*/  F2FP.BF16.F32.PACK_AB R3, R8, R3 ;  /* 0x000000030803723e */ /* 0x000fca00000010ff */
[----:B------:R0:W-:Y:S02]  /*4510*/  STG.E desc[UR16][R6.64], R3 ;  /* 0x0000000306007986 */ /* 0x0001e4000c101910 */
.L_x_2108:
[----:B------:R-:W-:Y:S05]  /*4520*/  BSYNC.RECONVERGENT B0 ;  /* 0x0000000000007941 */ /* 0x000fea0003800200 */
.L_x_2092:
[----:B------:R-:W5:Y:S01]  /*4530*/  LDCU UR5, c[0x0][0x3f8] ;  /* 0x00007f00ff0577ac */ /* 0x000f620008000800 */
[----:B------:R-:W5:Y:S01]  /*4540*/  LDCU UR8, c[0x0][0x3c8] ;  /* 0x00007900ff0877ac */ /* 0x000f620008000800 */
[----:B------:R-:W-:Y:S02]  /*4550*/  UIADD3 UR7, UPT, UPT, UR20, UR7, URZ ;  /* 0x0000000714077290 */ /* 0x000fe4000fffe0ff */
[----:B------:R-:W-:Y:S02]  /*4560*/  UIADD3 UR4, UPT, UPT, UR4, 0x1, URZ ;  /* 0x0000000104047890 */ /* 0x000fe4000fffe0ff */
[----:B-----5:R-:W-:-:S04]  /*4570*/  UIMAD UR5, UR5, UR8, URZ ;  /* 0x00000008050572a4 */ /* 0x020fc8000f8e02ff */
[----:B------:R-:W-:-:S09]  /*4580*/  UISETP.GE.AND UP0, UPT, UR7, UR5, UPT ;  /* 0x000000050700728c */ /* 0x000fd2000bf06270 */
[----:B------:R-:W-:Y:S05]  /*4590*/  BRA.U !UP0, `(.L_x_2123) ;  /* 0xffffffbd08547547 */ /* 0x000fea000b83ffff */
[----:B------:R-:W-:Y:S05]  /*45a0*/  EXIT ;  /* 0x000000000000794d */ /* 0x000fea0003800000 */
.L_x_2124:
        /* <DEDUP_REMOVED lines=13> */
.L_x_3449:


//--------------------- .text._Z35group_norm_nhwc_fwd_one_pass_kernelI11Bf16IOBf16WLi512ELi40ELi640EEv26Group_norm_nhwc_fwd_params --------------------------
	.section	.text._Z35group_norm_nhwc_fwd_one_pass_kernelI11Bf16IOBf16WLi512ELi40ELi640EEv26Group_norm_nhwc_fwd_params,"ax",@progbits
	.align	128
        .global         _Z35group_norm_nhwc_fwd_one_pass_kernelI11Bf16IOBf16WLi512ELi40ELi640EEv26Group_norm_nhwc_fwd_params
        .type           _Z35group_norm_nhwc_fwd_one_pass_kernelI11Bf16IOBf16WLi512ELi40ELi640EEv26Group_norm_nhwc_fwd_params,@function
        .size           _Z35group_norm_nhwc_fwd_one_pass_kernelI11Bf16IOBf16WLi512ELi40ELi640EEv26Group_norm_nhwc_fwd_params,(.L_x_3450 - _Z35group_norm_nhwc_fwd_one_pass_kernelI11Bf16IOBf16WLi512ELi40ELi640EEv26Group_norm_nhwc_fwd_params)
        .other          _Z35group_norm_nhwc_fwd_one_pass_kernelI11Bf16IOBf16WLi512ELi40ELi640EEv26Group_norm_nhwc_fwd_params,@"STO_CUDA_ENTRY STV_DEFAULT"
_Z35group_norm_nhwc_fwd_one_pass_kernelI11Bf16IOBf16WLi512ELi40ELi640EEv26Group_norm_nhwc_fwd_params:
.text._Z35group_norm_nhwc_fwd_one_pass_kernelI11Bf16IOBf16WLi512ELi40ELi640EEv26Group_norm_nhwc_fwd_params:
        /* <DEDUP_REMOVED lines=43> */
.L_x_2200:
[----:B0-----:R-:W0:Y:S01]  /*02b0*/  LDC R10, c[0x0][0x3f8] ;  /* 0x0000fe00ff0a7b82 */ /* 0x001e220000000800 */
[----:B-1----:R-:W1:Y:S01]  /*02c0*/  LDCU UR8, c[0x0][0x404] ;  /* 0x00008080ff0877ac */ /* 0x002e620008000800 */
[----:B------:R-:W-:Y:S01]  /*02d0*/  LOP3.LUT R70, R52, 0xffff, RZ, 0xc0, !PT ;  /* 0x0000ffff34467812 */ /* 0x000fe200078ec0ff */
[----:B--2---:R-:W2:Y:S01]  /*02e0*/  LDCU.64 UR4, c[0x0][0x3e8] ;  /* 0x00007d00ff0477ac */ /* 0x004ea20008000a00 */
[----:B0--34-:R-:W-:Y:S02]  /*02f0*/  IABS R21, R10 ;  /* 0x0000000a00157213 */ /* 0x019fe40000000000 */
[----:B------:R-:W-:Y:S02]  /*0300*/  ISETP.NE.AND P3, PT, R10, RZ, PT ;  /* 0x000000ff0a00720c */ /* 0x000fe40003f65270 */
[----:B------:R-:W0:Y:S08]  /*0310*/  I2F.RP R6, R21 ;  /* 0x0000001500067306 */ /* 0x000e300000209400 */
[----:B0-----:R-:W0:Y:S02]  /*0320*/  MUFU.RCP R6, R6 ;  /* 0x0000000600067308 */ /* 0x001e240000001000 */
[----:B0-----:R-:W-:-:S06]  /*0330*/  IADD3 R18, PT, PT, R6, 0xffffffe, RZ ;  /* 0x0ffffffe06127810 */ /* 0x001fcc0007ffe0ff */
[----:B------:R0:W3:Y:S02]  /*0340*/  F2I.FTZ.U32.TRUNC.NTZ R19, R18 ;  /* 0x0000001200137305 */ /* 0x0000e4000021f000 */
[----:B0-----:R-:W-:Y:S02]  /*0350*/  MOV R18, RZ ;  /* 0x000000ff00127202 */ /* 0x001fe40000000f00 */
[----:B---3--:R-:W-:-:S05]  /*0360*/  IADD3 R8, PT, PT, RZ, -R19, RZ ;  /* 0x80000013ff087210 */ /* 0x008fca0007ffe0ff */
[----:B------:R-:W-:Y:S01]  /*0370*/  IMAD R23, R8, R21, RZ ;  /* 0x0000001508177224 */ /* 0x000fe200078e02ff */
[----:B------:R-:W-:-:S03]  /*0380*/  IABS R8, R65 ;  /* 0x0000004100087213 */ /* 0x000fc60000000000 */
[----:B------:R-:W-:-:S04]  /*0390*/  IMAD.HI.U32 R19, R19, R23, R18 ;  /* 0x0000001713137227 */ /* 0x000fc800078e0012 */
[----:B-1----:R-:W-:Y:S01]  /*03a0*/  IMAD R23, R3, UR8, R68 ;  /* 0x0000000803177c24 */ /* 0x002fe2000f8e0244 */
[----:B------:R-:W0:Y:S01]  /*03b0*/  LDCU.64 UR8, c[0x0][0x3f0] ;  /* 0x00007e00ff0877ac */ /* 0x000e220008000a00 */
[----:B------:R-:W-:-:S03]  /*03c0*/  IMAD.HI.U32 R19, R19, R8, RZ ;  /* 0x0000000813137227 */ /* 0x000fc600078e00ff */
[----:B------:R-:W-:Y:S02]  /*03d0*/  SHF.R.S32.HI R29, RZ, 0x1f, R23 ;  /* 0x0000001fff1d7819 */ /* 0x000fe40000011417 */
[----:B------:R-:W-:Y:S02]  /*03e0*/  IADD3 R6, PT, PT, -R19, RZ, RZ ;  /* 0x000000ff13067210 */ /* 0x000fe40007ffe1ff */
[C---:B------:R-:W-:Y:S02]  /*03f0*/  IADD3 R35, PT, PT, R23.reuse, 0x80, RZ ;  /* 0x0000008017237810 */ /* 0x040fe40007ffe0ff */
[----:B------:R-:W-:Y:S01]  /*0400*/  IADD3 R39, PT, PT, R23, 0xc0, RZ ;  /* 0x000000c017277810 */ /* 0x000fe20007ffe0ff */
[----:B------:R-:W-:Y:S01]  /*0410*/  IMAD R6, R21, R6, R8 ;  /* 0x0000000615067224 */ /* 0x000fe200078e0208 */
[----:B------:R-:W-:Y:S02]  /*0420*/  SHF.R.S32.HI R33, RZ, 0x1f, R35 ;  /* 0x0000001fff217819 */ /* 0x000fe40000011423 */
[----:B------:R-:W-:-:S02]  /*0430*/  SHF.R.S32.HI R37, RZ, 0x1f, R39 ;  /* 0x0000001fff257819 */ /* 0x000fc40000011427 */
[----:B------:R-:W-:Y:S02]  /*0440*/  ISETP.GT.U32.AND P2, PT, R21, R6, PT ;  /* 0x000000061500720c */ /* 0x000fe40003f44070 */
[C---:B------:R-:W-:Y:S02]  /*0450*/  IADD3 R12, PT, PT, R23.reuse, 0x100, RZ ;  /* 0x00000100170c7810 */ /* 0x040fe40007ffe0ff */
[----:B------:R-:W-:Y:S02]  /*0460*/  IADD3 R40, PT, PT, R23, 0x120, RZ ;  /* 0x0000012017287810 */ /* 0x000fe40007ffe0ff */
[----:B--2---:R-:W-:Y:S02]  /*0470*/  ISETP.GE.U32.AND P6, PT, R12, UR4, PT ;  /* 0x000000040c007c0c */ /* 0x004fe4000bfc6070 */
[----:B------:R-:W-:Y:S02]  /*0480*/  SHF.R.S32.HI R41, RZ, 0x1f, R12 ;  /* 0x0000001fff297819 */ /* 0x000fe4000001140c */
[----:B------:R-:W-:-:S02]  /*0490*/  SHF.R.S32.HI R43, RZ, 0x1f, R40 ;  /* 0x0000001fff2b7819 */ /* 0x000fc40000011428 */
[----:B------:R-:W-:Y:S02]  /*04a0*/  ISETP.GE.AND.EX P6, PT, R41, UR5, PT, P6 ;  /* 0x0000000529007c0c */ /* 0x000fe4000bfc6360 */
[-C--:B------:R-:W-:Y:S02]  /*04b0*/  @!P2 IADD3 R6, PT, PT, R6, -R21.reuse, RZ ;  /* 0x800000150606a210 */ /* 0x080fe40007ffe0ff */
[----:B------:R-:W-:Y:S02]  /*04c0*/  @!P2 IADD3 R19, PT, PT, R19, 0x1, RZ ;  /* 0x000000011313a810 */ /* 0x000fe40007ffe0ff */
[----:B------:R-:W-:Y:S02]  /*04d0*/  ISETP.GE.U32.AND P1, PT, R6, R21, PT ;  /* 0x000000150600720c */ /* 0x000fe40003f26070 */
[----:B------:R-:W-:Y:S02]  /*04e0*/  LOP3.LUT R6, R65, R10, RZ, 0x3c, !PT ;  /* 0x0000000a41067212 */ /* 0x000fe400078e3cff */
[----:B------:R-:W-:-:S02]  /*04f0*/  ISETP.GE.U32.AND P2, PT, R23, UR4, PT ;  /* 0x0000000417007c0c */ /* 0x000fc4000bf46070 */
[----:B------:R-:W-:Y:S02]  /*0500*/  ISETP.GE.AND P4, PT, R6, RZ, PT ;  /* 0x000000ff0600720c */ /* 0x000fe40003f86270 */
[----:B------:R-:W-:-:S05]  /*0510*/  ISETP.GE.AND.EX P2, PT, R29, UR5, PT, P2 ;  /* 0x000000051d007c0c */ /* 0x000fca000bf46320 */
[----:B------:R-:W-:-:S04]  /*0520*/  @P1 IADD3 R19, PT, PT, R19, 0x1, RZ ;  /* 0x0000000113131810 */ /* 0x000fc80007ffe0ff */
[----:B------:R-:W-:-:S04]  /*0530*/  MOV R21, R19 ;  /* 0x0000001300157202 */ /* 0x000fc80000000f00 */
[----:B------:R-:W-:Y:S01]  /*0540*/  @!P4 IADD3 R21, PT, PT, -R21, RZ, RZ ;  /* 0x000000ff1515c210 */ /* 0x000fe20007ffe1ff */
[----:B------:R-:W1:Y:S01]  /*0550*/  @!P2 LDC.64 R26, c[0x0][0x3e0] ;  /* 0x0000f800ff1aab82 */ /* 0x000e620000000a00 */
[----:B------:R-:W-:Y:S02]  /*0560*/  @!P3 LOP3.LUT R21, RZ, R10, RZ, 0x33, !PT ;  /* 0x0000000aff15b212 */ /* 0x000fe400078e33ff */
[----:B------:R-:W-:Y:S02]  /*0570*/  ISETP.GE.U32.AND P3, PT, R35, UR4, PT ;  /* 0x0000000423007c0c */ /* 0x000fe4000bf66070 */
[----:B------:R-:W-:Y:S02]  /*0580*/  IADD3 R6, PT, PT, -R21, RZ, RZ ;  /* 0x000000ff15067210 */ /* 0x000fe40007ffe1ff */
[----:B------:R-:W-:Y:S01]  /*0590*/  ISETP.GE.AND.EX P3, PT, R33, UR5, PT, P3 ;  /* 0x0000000521007c0c */ /* 0x000fe2000bf66330 */
[----:B------:R-:W2:Y:S01]  /*05a0*/  @!P2 LDC.64 R18, c[0x0][0x390] ;  /* 0x0000e400ff12ab82 */ /* 0x000ea20000000a00 */
[----:B------:R-:W-:Y:S01]  /*05b0*/  ISETP.GE.U32.AND P4, PT, R39, UR4, PT ;  /* 0x0000000427007c0c */ /* 0x000fe2000bf86070 */
[----:B------:R-:W-:Y:S01]  /*05c0*/  IMAD R67, R10, R6, R65 ;  /* 0x000000060a437224 */ /* 0x000fe200078e0241 */
[----:B------:R-:W-:-:S02]  /*05d0*/  SHF.R.S32.HI R6, RZ, 0x1f, R21 ;  /* 0x0000001fff067819 */ /* 0x000fc40000011415 */
[----:B------:R-:W-:Y:S01]  /*05e0*/  ISETP.GE.AND.EX P4, PT, R37, UR5, PT, P4 ;  /* 0x0000000525007c0c */ /* 0x000fe2000bf86340 */
[----:B------:R-:W-:Y:S02]  /*05f0*/  IMAD R67, R67, 0x28, RZ ;  /* 0x0000002843437824 */ /* 0x000fe400078e02ff */
[----:B0-----:R-:W-:-:S03]  /*0600*/  IMAD R6, R6, UR8, RZ ;  /* 0x0000000806067c24 */ /* 0x001fc6000f8e02ff */
[----:B------:R-:W-:Y:S01]  /*0610*/  IADD3 R70, P1, PT, R67, R70, RZ ;  /* 0x0000004643467210 */ /* 0x000fe20007f3e0ff */
[----:B------:R-:W-:Y:S01]  /*0620*/  IMAD R73, R21, UR9, R6 ;  /* 0x0000000915497c24 */ /* 0x000fe2000f8e0206 */
[----:B------:R-:W0:Y:S02]  /*0630*/  @!P3 LDC.64 R24, c[0x0][0x3e0] ;  /* 0x0000f800ff18bb82 */ /* 0x000e240000000a00 */
[----:B------:R-:W-:Y:S01]  /*0640*/  LEA.HI.X.SX32 R71, R67, RZ, 0x1, P1 ;  /* 0x000000ff43477211 */ /* 0x000fe200008f0eff */
[----:B-1----:R-:W-:Y:S01]  /*0650*/  @!P2 IMAD R6, R29, R26, RZ ;  /* 0x0000001a1d06a224 */ /* 0x002fe200078e02ff */
[----:B------:R-:W-:Y:S01]  /*0660*/  ISETP.GE.U32.AND P1, PT, R40, UR4, PT ;  /* 0x0000000428007c0c */ /* 0x000fe2000bf26070 */
[----:B------:R-:W-:-:S03]  /*0670*/  IMAD.WIDE.U32 R70, R21, UR8, R70 ;  /* 0x0000000815467c25 */ /* 0x000fc6000f8e0046 */
[----:B------:R-:W1:Y:S01]  /*0680*/  @!P3 LDC.64 R28, c[0x0][0x390] ;  /* 0x0000e400ff1cbb82 */ /* 0x000e620000000a00 */
[----:B------:R-:W-:Y:S01]  /*0690*/  ISETP.GE.AND.EX P1, PT, R43, UR5, PT, P1 ;  /* 0x000000052b007c0c */ /* 0x000fe2000bf26310 */
[----:B------:R-:W-:Y:S01]  /*06a0*/  @!P2 IMAD R31, R23, R27, R6 ;  /* 0x0000001b171fa224 */ /* 0x000fe200078e0206 */
[----:B------:R-:W-:Y:S02]  /*06b0*/  IADD3 R73, PT, PT, R71, R73, RZ ;  /* 0x0000004947497210 */ /* 0x000fe40007ffe0ff */
[----:B------:R-:W-:-:S03]  /*06c0*/  @!P2 MOV R72, R70 ;  /* 0x000000460048a202 */ /* 0x000fc60000000f00 */
[----:B------:R-:W3:Y:S02]  /*06d0*/  @!P4 LDC.64 R20, c[0x0][0x3e0] ;  /* 0x0000f800ff14cb82 */ /* 0x000ee40000000a00 */
[----:B------:R-:W-:-:S05]  /*06e0*/  @!P2 IMAD.WIDE.U32 R26, R23, R26, R72 ;  /* 0x0000001a171aa225 */ /* 0x000fca00078e0048 */
[----:B------:R-:W-:Y:S01]  /*06f0*/  @!P2 IADD3 R6, PT, PT, R27, R31, RZ ;  /* 0x0000001f1b06a210 */ /* 0x000fe20007ffe0ff */
[----:B0-----:R-:W-:Y:S01]  /*0700*/  @!P3 IMAD R8, R33, R24, RZ ;  /* 0x000000182108b224 */ /* 0x001fe200078e02ff */
[----:B--2---:R-:W-:-:S04]  /*0710*/  @!P2 LEA R30, P5, R26, R18, 0x1 ;  /* 0x000000121a1ea211 */ /* 0x004fc800078a08ff */
[----:B------:R-:W-:Y:S02]  /*0720*/  @!P2 LEA.HI.X R31, R26, R19, R6, 0x1, P5 ;  /* 0x000000131a1fa211 */ /* 0x000fe400028f0c06 */
[----:B------:R-:W0:Y:S01]  /*0730*/  @!P4 LDC.64 R18, c[0x0][0x390] ;  /* 0x0000e400ff12cb82 */ /* 0x000e220000000a00 */
[----:B------:R-:W-:Y:S02]  /*0740*/  @!P3 MOV R32, R70 ;  /* 0x000000460020b202 */ /* 0x000fe40000000f00 */
[----:B------:R-:W-:Y:S01]  /*0750*/  @!P3 MOV R33, R73 ;  /* 0x000000490021b202 */ /* 0x000fe20000000f00 */
[----:B------:R-:W-:Y:S01]  /*0760*/  @!P3 IMAD R45, R35, R25, R8 ;  /* 0x00000019232db224 */ /* 0x000fe200078e0208 */
[----:B------:R-:W-:-:S03]  /*0770*/  MOV R6, RZ ;  /* 0x000000ff00067202 */ /* 0x000fc60000000f00 */
[----:B------:R-:W2:Y:S01]  /*0780*/  @!P6 LDC.64 R26, c[0x0][0x3e0] ;  /* 0x0000f800ff1aeb82 */ /* 0x000ea20000000a00 */
[----:B------:R-:W-:Y:S01]  /*0790*/  IADD3 R8, PT, PT, R23, 0x140, RZ ;  /* 0x0000014017087810 */ /* 0x000fe20007ffe0ff */
[----:B------:R-:W-:Y:S01]  /*07a0*/  @!P3 IMAD.WIDE.U32 R32, R35, R24, R32 ;  /* 0x000000182320b225 */ /* 0x000fe200078e0020 */
[----:B------:R-:W-:Y:S01]  /*07b0*/  @!P4 MOV R34, R70 ;  /* 0x000000460022c202 */ /* 0x000fe20000000f00 */
[----:B------:R1:W4:Y:S01]  /*07c0*/  @!P2 LDG.E R6, desc[UR6][R30.64] ;  /* 0x000000061e06a981 */ /* 0x000322000c1e1900 */
[----:B------:R-:W-:Y:S01]  /*07d0*/  @!P4 MOV R35, R73 ;  /* 0x000000490023c202 */ /* 0x000fe20000000f00 */
[-C--:B---3--:R-:W-:Y:S01]  /*07e0*/  @!P4 IMAD R10, R37, R20.reuse, RZ ;  /* 0x00000014250ac224 */ /* 0x088fe200078e02ff */
[----:B------:R-:W-:Y:S01]  /*07f0*/  ISETP.GE.U32.AND P5, PT, R8, UR4, PT ;  /* 0x0000000408007c0c */ /* 0x000fe2000bfa6070 */
[----:B------:R-:W3:Y:S01]  /*0800*/  @!P1 LDC.64 R24, c[0x0][0x3e0] ;  /* 0x0000f800ff189b82 */ /* 0x000ee20000000a00 */
[----:B------:R-:W-:Y:S01]  /*0810*/  SHF.R.S32.HI R37, RZ, 0x1f, R8 ;  /* 0x0000001fff257819 */ /* 0x000fe20000011408 */
[----:B------:R-:W-:Y:S01]  /*0820*/  @!P4 IMAD R47, R39, R21, R10 ;  /* 0x00000015272fc224 */ /* 0x000fe200078e020a */
[----:B------:R-:W-:Y:S01]  /*0830*/  @!P3 IADD3 R10, PT, PT, R33, R45, RZ ;  /* 0x0000002d210ab210 */ /* 0x000fe20007ffe0ff */
[----:B------:R-:W-:Y:S01]  /*0840*/  @!P4 IMAD.WIDE.U32 R34, R39, R20, R34 ;  /* 0x000000142722c225 */ /* 0x000fe200078e0022 */
[----:B------:R-:W-:-:S02]  /*0850*/  ISETP.GE.AND.EX P5, PT, R37, UR5, PT, P5 ;  /* 0x0000000525007c0c */ /* 0x000fc4000bfa6350 */
[C---:B-1----:R-:W-:Y:S01]  /*0860*/  @!P3 LEA R30, P2, R32.reuse, R28, 0x1 ;  /* 0x0000001c201eb211 */ /* 0x042fe200078408ff */
[----:B------:R-:W1:Y:S01]  /*0870*/  @!P6 LDC.64 R20, c[0x0][0x390] ;  /* 0x0000e400ff14eb82 */ /* 0x000e620000000a00 */
[----:B------:R-:W-:Y:S02]  /*0880*/  @!P4 IADD3 R14, PT, PT, R35, R47, RZ ;  /* 0x0000002f230ec210 */ /* 0x000fe40007ffe0ff */
[----:B------:R-:W-:Y:S02]  /*0890*/  @!P3 LEA.HI.X R31, R32, R29, R10, 0x1, P2 ;  /* 0x0000001d201fb211 */ /* 0x000fe400010f0c0a */
[----:B0-----:R-:W-:Y:S02]  /*08a0*/  @!P4 LEA R32, P2, R34, R18, 0x1 ;  /* 0x000000122220c211 */ /* 0x001fe400078408ff */
[----:B------:R-:W-:Y:S01]  /*08b0*/  IADD3 R10, PT, PT, R23, 0x1a0, RZ ;  /* 0x000001a0170a7810 */ /* 0x000fe20007ffe0ff */
[----:B------:R-:W0:Y:S01]  /*08c0*/  @!P1 LDC.64 R28, c[0x0][0x390] ;  /* 0x0000e400ff1c9b82 */ /* 0x000e220000000a00 */
[----:B------:R-:W-:-:S02]  /*08d0*/  MOV R16, RZ ;  /* 0x000000ff00107202 */ /* 0x000fc40000000f00 */
[----:B------:R-:W-:Y:S02]  /*08e0*/  @!P4 LEA.HI.X R33, R34, R19, R14, 0x1, P2 ;  /* 0x000000132221c211 */ /* 0x000fe400010f0c0e */
[----:B------:R-:W-:Y:S02]  /*08f0*/  ISETP.GE.U32.AND P2, PT, R10, UR4, PT ;  /* 0x000000040a007c0c */ /* 0x000fe4000bf46070 */
[----:B------:R-:W-:Y:S01]  /*0900*/  SHF.R.S32.HI R45, RZ, 0x1f, R10 ;  /* 0x0000001fff2d7819 */ /* 0x000fe2000001140a */
[----:B--2---:R-:W-:Y:S01]  /*0910*/  @!P6 IMAD R41, R41, R26, RZ ;  /* 0x0000001a2929e224 */ /* 0x004fe200078e02ff */
[----:B------:R-:W-:Y:S01]  /*0920*/  @!P6 MOV R34, R70 ;  /* 0x000000460022e202 */ /* 0x000fe20000000f00 */
[----:B------:R-:W2:Y:S01]  /*0930*/  @!P5 LDC.64 R18, c[0x0][0x3e0] ;  /* 0x0000f800ff12db82 */ /* 0x000ea20000000a00 */
[----:B------:R-:W-:Y:S01]  /*0940*/  @!P6 MOV R35, R73 ;  /* 0x000000490023e202 */ /* 0x000fe20000000f00 */
[----:B------:R1:W5:Y:S01]  /*0950*/  @!P3 LDG.E R16, desc[UR6][R30.64] ;  /* 0x000000061e10b981 */ /* 0x000362000c1e1900 */
[----:B------:R-:W-:Y:S01]  /*0960*/  ISETP.GE.AND.EX P2, PT, R45, UR5, PT, P2 ;  /* 0x000000052d007c0c */ /* 0x000fe2000bf46320 */
[----:B------:R-:W-:Y:S01]  /*0970*/  @!P6 IMAD R41, R12, R27, R41 ;  /* 0x0000001b0c29e224 */ /* 0x000fe200078e0229 */
[----:B------:R-:W-:Y:S01]  /*0980*/  ISETP.GE.U32.AND P3, PT, R64, UR4, PT ;  /* 0x0000000440007c0c */ /* 0x000fe2000bf66070 */
[----:B------:R-:W-:Y:S01]  /*0990*/  @!P6 IMAD.WIDE.U32 R34, R12, R26, R34 ;  /* 0x0000001a0c22e225 */ /* 0x000fe200078e0022 */
[----:B------:R-:W-:-:S02]  /*09a0*/  @!P1 MOV R26, R70 ;  /* 0x00000046001a9202 */ /* 0x000fc40000000f00 */
[----:B------:R-:W-:Y:S01]  /*09b0*/  @!P1 MOV R27, R73 ;  /* 0x00000049001b9202 */ /* 0x000fe20000000f00 */
[-C--:B---3--:R-:W-:Y:S01]  /*09c0*/  @!P1 IMAD R43, R43, R24.reuse, RZ ;  /* 0x000000182b2b9224 */ /* 0x088fe200078e02ff */
[----:B------:R-:W-:Y:S02]  /*09d0*/  MOV R36, RZ ;  /* 0x000000ff00247202 */ /* 0x000fe40000000f00 */
[----:B------:R-:W-:Y:S01]  /*09e0*/  ISETP.GE.AND.EX P3, PT, R7, UR5, PT, P3 ;  /* 0x0000000507007c0c */ /* 0x000fe2000bf66330 */
[C---:B------:R-:W-:Y:S01]  /*09f0*/  @!P1 IMAD R43, R40.reuse, R25, R43 ;  /* 0x00000019282b9224 */ /* 0x040fe200078e022b */
[----:B------:R-:W-:Y:S01]  /*0a00*/  @!P6 IADD3 R12, PT, PT, R35, R41, RZ ;  /* 0x00000029230ce210 */ /* 0x000fe20007ffe0ff */
[----:B------:R-:W-:Y:S01]  /*0a10*/  @!P1 IMAD.WIDE.U32 R40, R40, R24, R26 ;  /* 0x0000001828289225 */ /* 0x000fe200078e001a */
[----:B------:R-:W3:Y:S01]  /*0a20*/  @!P4 LDG.E R36, desc[UR6][R32.64] ;  /* 0x000000062024c981 */ /* 0x000ee2000c1e1900 */
[----:B------:R-:W2:Y:S01]  /*0a30*/  @!P5 LDC.64 R26, c[0x0][0x390] ;  /* 0x0000e400ff1adb82 */ /* 0x000ea20000000a00 */
[----:B-1----:R-:W-:-:S04]  /*0a40*/  @!P6 LEA R30, P4, R34, R20, 0x1 ;  /* 0x00000014221ee211 */ /* 0x002fc800078808ff */
[----:B------:R-:W-:Y:S02]  /*0a50*/  @!P6 LEA.HI.X R31, R34, R21, R12, 0x1, P4 ;  /* 0x00000015221fe211 */ /* 0x000fe400020f0c0c */
[----:B------:R-:W-:Y:S02]  /*0a60*/  CS2R R34, SRZ ;  /* 0x0000000000227805 */ /* 0x000fe4000001ff00 */
[----:B------:R-:W-:Y:S01]  /*0a70*/  @!P1 IADD3 R12, PT, PT, R41, R43, RZ ;  /* 0x0000002b290c9210 */ /* 0x000fe20007ffe0ff */
[----:B------:R-:W1:Y:S01]  /*0a80*/  @!P2 LDC.64 R24, c[0x0][0x3e0] ;  /* 0x0000f800ff18ab82 */ /* 0x000e620000000a00 */
[C---:B0-----:R-:W-:Y:S01]  /*0a90*/  @!P1 LEA R38, P4, R40.reuse, R28, 0x1 ;  /* 0x0000001c28269211 */ /* 0x041fe200078808ff */
[----:B--2---:R-:W-:Y:S01]  /*0aa0*/  @!P5 IMAD R37, R37, R18, RZ ;  /* 0x000000122525d224 */ /* 0x004fe200078e02ff */
[----:B------:R0:W2:Y:S02]  /*0ab0*/  @!P6 LDG.E R35, desc[UR6][R30.64] ;  /* 0x000000061e23e981 */ /* 0x0000a4000c1e1900 */
[----:B------:R-:W-:-:S03]  /*0ac0*/  @!P1 LEA.HI.X R39, R40, R29, R12, 0x1, P4 ;  /* 0x0000001d28279211 */ /* 0x000fc600020f0c0c */
[----:B------:R-:W1:Y:S01]  /*0ad0*/  @!P3 LDC.64 R20, c[0x0][0x3e0] ;  /* 0x0000f800ff14bb82 */ /* 0x000e620000000a00 */
[----:B------:R-:W-:Y:S01]  /*0ae0*/  ISETP.GE.U32.AND P4, PT, R62, UR4, PT ;  /* 0x000000043e007c0c */ /* 0x000fe2000bf86070 */
[----:B------:R-:W-:Y:S01]  /*0af0*/  @!P5 IMAD R37, R8, R19, R37 ;  /* 0x000000130825d224 */ /* 0x000fe200078e0225 */
[----:B------:R-:W-:Y:S01]  /*0b00*/  ISETP.GE.U32.AND P6, PT, R66, UR4, PT ;  /* 0x0000000442007c0c */ /* 0x000fe2000bfc6070 */
[----:B------:R0:W5:Y:S02]  /*0b10*/  @!P1 LDG.E R34, desc[UR6][R38.64] ;  /* 0x0000000626229981 */ /* 0x000164000c1e1900 */
[----:B0-----:R-:W-:Y:S02]  /*0b20*/  @!P5 MOV R30, R70 ;  /* 0x00000046001ed202 */ /* 0x001fe40000000f00 */
[----:B------:R-:W0:Y:S01]  /*0b30*/  @!P2 LDC.64 R28, c[0x0][0x390] ;  /* 0x0000e400ff1cab82 */ /* 0x000e220000000a00 */
[----:B------:R-:W-:Y:S02]  /*0b40*/  @!P5 MOV R31, R73 ;  /* 0x00000049001fd202 */ /* 0x000fe40000000f00 */
[----:B------:R-:W-:-:S02]  /*0b50*/  ISETP.GE.AND.EX P4, PT, R9, UR5, PT, P4 ;  /* 0x0000000509007c0c */ /* 0x000fc4000bf86340 */
[----:B------:R-:W-:Y:S01]  /*0b60*/  ISETP.GE.AND.EX P1, PT, R5, UR5, PT, P6 ;  /* 0x0000000505007c0c */ /* 0x000fe2000bf26360 */
[----:B------:R-:W-:Y:S02]  /*0b70*/  @!P5 IMAD.WIDE.U32 R18, R8, R18, R30 ;  /* 0x000000120812d225 */ /* 0x000fe400078e001e */
[----:B------:R-:W0:Y:S01]  /*0b80*/  @!P3 LDC.64 R30, c[0x0][0x390] ;  /* 0x0000e400ff1ebb82 */ /* 0x000e220000000a00 */
[----:B------:R-:W-:Y:S02]  /*0b90*/  @!P2 MOV R38, R70 ;  /* 0x000000460026a202 */ /* 0x000fe40000000f00 */
[----:B------:R-:W-:Y:S02]  /*0ba0*/  @!P5 IADD3 R8, PT, PT, R19, R37, RZ ;  /* 0x000000251308d210 */ /* 0x000fe40007ffe0ff */
[----:B------:R-:W-:Y:S01]  /*0bb0*/  @!P5 LEA R32, P6, R18, R26, 0x1 ;  /* 0x0000001a1220d211 */ /* 0x000fe200078c08ff */
[----:B-1----:R-:W-:Y:S01]  /*0bc0*/  @!P2 IMAD R45, R45, R24, RZ ;  /* 0x000000182d2da224 */ /* 0x002fe200078e02ff */
[----:B------:R-:W-:-:S02]  /*0bd0*/  @!P2 MOV R39, R73 ;  /* 0x000000490027a202 */ /* 0x000fc40000000f00 */
[----:B------:R-:W-:Y:S02]  /*0be0*/  @!P5 LEA.HI.X R33, R18, R27, R8, 0x1, P6 ;  /* 0x0000001b1221d211 */ /* 0x000fe400030f0c08 */
[----:B------:R-:W1:Y:S01]  /*0bf0*/  @!P4 LDC.64 R26, c[0x0][0x3e0] ;  /* 0x0000f800ff1acb82 */ /* 0x000e620000000a00 */
[C---:B------:R-:W-:Y:S01]  /*0c00*/  @!P2 IMAD R45, R10.reuse, R25, R45 ;  /* 0x000000190a2da224 */ /* 0x040fe200078e022d */
[----:B------:R-:W-:Y:S01]  /*0c10*/  @!P3 MOV R40, R70 ;  /* 0x000000460028b202 */ /* 0x000fe20000000f00 */
[----:B------:R-:W-:Y:S01]  /*0c20*/  @!P2 IMAD.WIDE.U32 R38, R10, R24, R38 ;  /* 0x000000180a26a225 */ /* 0x000fe200078e0026 */
[----:B------:R-:W-:-:S03]  /*0c30*/  @!P3 MOV R41, R73 ;  /* 0x000000490029b202 */ /* 0x000fc60000000f00 */
[-C--:B------:R-:W-:Y:S01]  /*0c40*/  @!P3 IMAD R8, R7, R20.reuse, RZ ;  /* 0x000000140708b224 */ /* 0x080fe200078e02ff */
[----:B------:R-:W1:Y:S01]  /*0c50*/  @!P1 LDC.64 R24, c[0x0][0x3e0] ;  /* 0x0000f800ff189b82 */ /* 0x000e620000000a00 */
[----:B------:R-:W-:Y:S01]  /*0c60*/  MOV R51, RZ ;  /* 0x000000ff00337202 */ /* 0x000fe20000000f00 */
[----:B------:R-:W-:Y:S01]  /*0c70*/  @!P3 IMAD.WIDE.U32 R40, R64, R20, R40 ;  /* 0x000000144028b225 */ /* 0x000fe200078e0028 */
[----:B0-----:R-:W-:-:S03]  /*0c80*/  @!P2 LEA R18, P6, R38, R28, 0x1 ;  /* 0x0000001c2612a211 */ /* 0x001fc600078c08ff */
[----:B------:R-:W-:Y:S01]  /*0c90*/  @!P3 IMAD R37, R64, R21, R8 ;  /* 0x000000154025b224 */ /* 0x000fe200078e0208 */
[----:B------:R-:W-:Y:S01]  /*0ca0*/  @!P2 IADD3 R8, PT, PT, R39, R45, RZ ;  /* 0x0000002d2708a210 */ /* 0x000fe20007ffe0ff */
[----:B------:R-:W0:Y:S01]  /*0cb0*/  @!P4 LDC.64 R20, c[0x0][0x390] ;  /* 0x0000e400ff14cb82 */ /* 0x000e220000000a00 */
[----:B------:R1:W5:Y:S01]  /*0cc0*/  @!P5 LDG.E R51, desc[UR6][R32.64] ;  /* 0x000000062033d981 */ /* 0x000362000c1e1900 */
[----:B------:R-:W-:Y:S02]  /*0cd0*/  ISETP.GE.U32.AND P5, PT, R60, UR4, PT ;  /* 0x000000043c007c0c */ /* 0x000fe4000bfa6070 */
[----:B------:R-:W-:Y:S02]  /*0ce0*/  @!P2 LEA.HI.X R19, R38, R29, R8, 0x1, P6 ;  /* 0x0000001d2613a211 */ /* 0x000fe400030f0c08 */
[----:B------:R-:W-:Y:S02]  /*0cf0*/  @!P3 IADD3 R8, PT, PT, R41, R37, RZ ;  /* 0x000000252908b210 */ /* 0x000fe40007ffe0ff */
[----:B------:R-:W0:Y:S01]  /*0d00*/  @!P1 LDC.64 R28, c[0x0][0x390] ;  /* 0x0000e400ff1c9b82 */ /* 0x000e220000000a00 */
[----:B------:R-:W-:-:S02]  /*0d10*/  @!P3 LEA R30, P6, R40, R30, 0x1 ;  /* 0x0000001e281eb211 */ /* 0x000fc400078c08ff */
[----:B------:R-:W-:Y:S02]  /*0d20*/  ISETP.GE.AND.EX P5, PT, R11, UR5, PT, P5 ;  /* 0x000000050b007c0c */ /* 0x000fe4000bfa6350 */
[----:B------:R-:W-:Y:S02]  /*0d30*/  @!P3 LEA.HI.X R31, R40, R31, R8, 0x1, P6 ;  /* 0x0000001f281fb211 */ /* 0x000fe400030f0c08 */
[----:B------:R-:W-:Y:S01]  /*0d40*/  MOV R8, RZ ;  /* 0x000000ff00087202 */ /* 0x000fe20000000f00 */
[----:B-1----:R-:W-:Y:S01]  /*0d50*/  @!P4 IMAD R12, R9, R26, RZ ;  /* 0x0000001a090cc224 */ /* 0x002fe200078e02ff */
[----:B------:R-:W-:Y:S02]  /*0d60*/  @!P4 MOV R32, R70 ;  /* 0x000000460020c202 */ /* 0x000fe40000000f00 */
[----:B------:R-:W-:Y:S01]  /*0d70*/  @!P4 MOV R33, R73 ;  /* 0x000000490021c202 */ /* 0x000fe20000000f00 */
[----:B------:R-:W-:Y:S01]  /*0d80*/  @!P1 IMAD R10, R5, R24, RZ ;  /* 0x00000018050a9224 */ /* 0x000fe200078e02ff */
[----:B------:R1:W5:Y:S01]  /*0d90*/  @!P3 LDG.E R8, desc[UR6][R30.64] ;  /* 0x000000061e08b981 */ /* 0x000362000c1e1900 */
[----:B------:R-:W-:Y:S01]  /*0da0*/  @!P4 IMAD R39, R62, R27, R12 ;  /* 0x0000001b3e27c224 */ /* 0x000fe200078e020c */
[----:B------:R-:W-:Y:S01]  /*0db0*/  ISETP.GE.U32.AND P6, PT, R58, UR4, PT ;  /* 0x000000043a007c0c */ /* 0x000fe2000bfc6070 */
[----:B------:R-:W-:-:S02]  /*0dc0*/  @!P4 IMAD.WIDE.U32 R32, R62, R26, R32 ;  /* 0x0000001a3e20c225 */ /* 0x000fc400078e0020 */
[----:B------:R-:W0:Y:S01]  /*0dd0*/  @!P5 LDC.64 R26, c[0x0][0x3e0] ;  /* 0x0000f800ff1adb82 */ /* 0x000e220000000a00 */
[----:B-1----:R-:W-:Y:S02]  /*0de0*/  @!P1 MOV R30, R70 ;  /* 0x00000046001e9202 */ /* 0x002fe40000000f00 */
[----:B------:R-:W-:Y:S01]  /*0df0*/  @!P1 MOV R31, R73 ;  /* 0x00000049001f9202 */ /* 0x000fe20000000f00 */
[C---:B------:R-:W-:Y:S01]  /*0e00*/  @!P1 IMAD R37, R66.reuse, R25, R10 ;  /* 0x0000001942259224 */ /* 0x040fe200078e020a */
[----:B------:R-:W-:Y:S02]  /*0e10*/  ISETP.GE.AND.EX P6, PT, R13, UR5, PT, P6 ;  /* 0x000000050d007c0c */ /* 0x000fe4000bfc6360 */
[----:B------:R-:W-:Y:S01]  /*0e20*/  @!P4 IADD3 R10, PT, PT, R33, R39, RZ ;  /* 0x00000027210ac210 */ /* 0x000fe20007ffe0ff */
[----:B------:R-:W-:Y:S01]  /*0e30*/  @!P1 IMAD.WIDE.U32 R24, R66, R24, R30 ;  /* 0x0000001842189225 */ /* 0x000fe200078e001e */
[----:B0-----:R-:W-:-:S04]  /*0e40*/  @!P4 LEA R30, P3, R32, R20, 0x1 ;  /* 0x00000014201ec211 */ /* 0x001fc800078608ff */
[----:B------:R-:W-:Y:S02]  /*0e50*/  @!P4 LEA.HI.X R31, R32, R21, R10, 0x1, P3 ;  /* 0x00000015201fc211 */ /* 0x000fe400018f0c0a */
[----:B------:R-:W-:Y:S01]  /*0e60*/  @!P1 IADD3 R10, PT, PT, R25, R37, RZ ;  /* 0x00000025190a9210 */ /* 0x000fe20007ffe0ff */
[----:B------:R-:W0:Y:S01]  /*0e70*/  @!P5 LDC.64 R32, c[0x0][0x390] ;  /* 0x0000e400ff20db82 */ /* 0x000e220000000a00 */
[----:B------:R-:W-:-:S04]  /*0e80*/  @!P1 LEA R38, P3, R24, R28, 0x1 ;  /* 0x0000001c18269211 */ /* 0x000fc800078608ff */
[----:B------:R-:W-:Y:S02]  /*0e90*/  @!P1 LEA.HI.X R39, R24, R29, R10, 0x1, P3 ;  /* 0x0000001d18279211 */ /* 0x000fe400018f0c0a */
[----:B------:R-:W-:Y:S01]  /*0ea0*/  ISETP.GE.U32.AND P3, PT, R56, UR4, PT ;  /* 0x0000000438007c0c */ /* 0x000fe2000bf66070 */
[----:B------:R-:W1:Y:S01]  /*0eb0*/  @!P6 LDC.64 R28, c[0x0][0x3e0] ;  /* 0x0000f800ff1ceb82 */ /* 0x000e620000000a00 */
[----:B------:R-:W-:Y:S02]  /*0ec0*/  MOV R12, RZ ;  /* 0x000000ff000c7202 */ /* 0x000fe40000000f00 */
[----:B------:R-:W-:Y:S01]  /*0ed0*/  ISETP.GE.AND.EX P3, PT, R15, UR5, PT, P3 ;  /* 0x000000050f007c0c */ /* 0x000fe2000bf66330 */
[----:B------:R-:W-:-:S03]  /*0ee0*/  @!P5 IMAD R10, R11, R26, RZ ;  /* 0x0000001a0b0ad224 */ /* 0x000fc600078e02ff */
[----:B------:R0:W5:Y:S01]  /*0ef0*/  @!P1 LDG.E R12, desc[UR6][R38.64] ;  /* 0x00000006260c9981 */ /* 0x000162000c1e1900 */
[----:B------:R-:W4:Y:S01]  /*0f00*/  @!P6 LDC.64 R24, c[0x0][0x390] ;  /* 0x0000e400ff18eb82 */ /* 0x000f220000000a00 */
[----:B------:R-:W-:Y:S01]  /*0f10*/  MOV R14, RZ ;  /* 0x000000ff000e7202 */ /* 0x000fe20000000f00 */
[----:B------:R-:W-:-:S05]  /*0f20*/  @!P5 IMAD R37, R60, R27, R10 ;  /* 0x0000001b3c25d224 */ /* 0x000fca00078e020a */
[----:B------:R0:W5:Y:S01]  /*0f30*/  @!P4 LDG.E R14, desc[UR6][R30.64] ;  /* 0x000000061e0ec981 */ /* 0x000162000c1e1900 */
[----:B------:R-:W4:Y:S01]  /*0f40*/  @!P3 LDC.64 R20, c[0x0][0x3e0] ;  /* 0x0000f800ff14bb82 */ /* 0x000f220000000a00 */
[----:B0-----:R-:W-:Y:S02]  /*0f50*/  @!P5 MOV R38, R70 ;  /* 0x000000460026d202 */ /* 0x001fe40000000f00 */
[----:B------:R-:W-:-:S03]  /*0f60*/  @!P5 MOV R39, R73 ;  /* 0x000000490027d202 */ /* 0x000fc60000000f00 */
[----:B------:R-:W-:Y:S01]  /*0f70*/  @!P5 IMAD.WIDE.U32 R26, R60, R26, R38 ;  /* 0x0000001a3c1ad225 */ /* 0x000fe200078e0026 */
[----:B------:R-:W-:-:S04]  /*0f80*/  @!P6 MOV R30, R70 ;  /* 0x00000046001ee202 */ /* 0x000fc80000000f00 */
[----:B------:R-:W-:Y:S02]  /*0f90*/  @!P5 IADD3 R10, PT, PT, R27, R37, RZ ;  /* 0x000000251b0ad210 */ /* 0x000fe40007ffe0ff */
[C---:B------:R-:W-:Y:S01]  /*0fa0*/  @!P5 LEA R32, P4, R26.reuse, R32, 0x1 ;  /* 0x000000201a20d211 */ /* 0x040fe200078808ff */
[----:B-1----:R-:W-:Y:S01]  /*0fb0*/  @!P6 IMAD R22, R13, R28, RZ ;  /* 0x0000001c0d16e224 */ /* 0x002fe200078e02ff */
[----:B------:R-:W-:Y:S02]  /*0fc0*/  @!P6 MOV R31, R73 ;  /* 0x00000049001fe202 */ /* 0x000fe40000000f00 */
[----:B------:R-:W-:Y:S02]  /*0fd0*/  @!P5 LEA.HI.X R33, R26, R33, R10, 0x1, P4 ;  /* 0x000000211a21d211 */ /* 0x000fe400020f0c0a */
[----:B------:R-:W0:Y:S01]  /*0fe0*/  @!P3 LDC.64 R26, c[0x0][0x390] ;  /* 0x0000e400ff1abb82 */ /* 0x000e220000000a00 */
[----:B------:R-:W-:Y:S01]  /*0ff0*/  MOV R37, RZ ;  /* 0x000000ff00257202 */ /* 0x000fe20000000f00 */
[----:B------:R-:W-:-:S02]  /*1000*/  @!P6 IMAD R39, R58, R29, R22 ;  /* 0x0000001d3a27e224 */ /* 0x000fc400078e0216 */
[----:B------:R-:W-:Y:S01]  /*1010*/  @!P6 IMAD.WIDE.U32 R28, R58, R28, R30 ;  /* 0x0000001c3a1ce225 */ /* 0x000fe200078e001e */
[----:B------:R-:W-:Y:S02]  /*1020*/  ISETP.GE.U32.AND P4, PT, R54, UR4, PT ;  /* 0x0000000436007c0c */ /* 0x000fe4000bf86070 */
[----:B------:R1:W5:Y:S02]  /*1030*/  @!P5 LDG.E R37, desc[UR6][R32.64] ;  /* 0x000000062025d981 */ /* 0x000364000c1e1900 */
[----:B------:R-:W-:Y:S02]  /*1040*/  @!P6 IADD3 R10, PT, PT, R29, R39, RZ ;  /* 0x000000271d0ae210 */ /* 0x000fe40007ffe0ff */
[C---:B----4-:R-:W-:Y:S01]  /*1050*/  @!P6 LEA R24, P5, R28.reuse, R24, 0x1 ;  /* 0x000000181c18e211 */ /* 0x050fe200078a08ff */
[----:B------:R-:W-:Y:S01]  /*1060*/  @!P3 IMAD R22, R15, R20, RZ ;  /* 0x000000140f16b224 */ /* 0x000fe200078e02ff */
[----:B------:R-:W-:Y:S02]  /*1070*/  ISETP.GE.AND.EX P4, PT, R17, UR5, PT, P4 ;  /* 0x0000000511007c0c */ /* 0x000fe4000bf86340 */
[----:B------:R-:W-:-:S02]  /*1080*/  @!P6 LEA.HI.X R25, R28, R25, R10, 0x1, P5 ;  /* 0x000000191c19e211 */ /* 0x000fc400028f0c0a */
[----:B------:R-:W-:Y:S02]  /*1090*/  @!P3 MOV R28, R70 ;  /* 0x00000046001cb202 */ /* 0x000fe40000000f00 */
[----:B------:R-:W-:Y:S01]  /*10a0*/  @!P3 MOV R29, R73 ;  /* 0x00000049001db202 */ /* 0x000fe20000000f00 */
[C---:B------:R-:W-:Y:S01]  /*10b0*/  @!P3 IMAD R31, R56.reuse, R21, R22 ;  /* 0x00000015381fb224 */ /* 0x040fe200078e0216 */
[----:B------:R-:W-:Y:S02]  /*10c0*/  MOV R38, RZ ;  /* 0x000000ff00267202 */ /* 0x000fe40000000f00 */
[C---:B------:R-:W-:Y:S01]  /*10d0*/  IADD3 R39, PT, PT, R23.reuse, 0x1c0, RZ ;  /* 0x000001c017277810 */ /* 0x040fe20007ffe0ff */
[----:B------:R-:W-:Y:S01]  /*10e0*/  @!P3 IMAD.WIDE.U32 R20, R56, R20, R28 ;  /* 0x000000143814b225 */ /* 0x000fe200078e001c */
[----:B------:R-:W-:Y:S01]  /*10f0*/  IADD3 R41, PT, PT, R23, 0x1e0, RZ ;  /* 0x000001e017297810 */ /* 0x000fe20007ffe0ff */
[----:B-1----:R-:W1:Y:S01]  /*1100*/  @!P4 LDC.64 R32, c[0x0][0x3e0] ;  /* 0x0000f800ff20cb82 */ /* 0x002e620000000a00 */
[----:B------:R4:W5:Y:S01]  /*1110*/  @!P6 LDG.E R38, desc[UR6][R24.64] ;  /* 0x000000061826e981 */ /* 0x000962000c1e1900 */
[----:B------:R-:W-:-:S02]  /*1120*/  ISETP.GE.U32.AND P5, PT, R39, UR4, PT ;  /* 0x0000000427007c0c */ /* 0x000fc4000bfa6070 */
[----:B------:R-:W-:Y:S02]  /*1130*/  SHF.R.S32.HI R43, RZ, 0x1f, R39 ;  /* 0x0000001fff2b7819 */ /* 0x000fe40000011427 */
[----:B------:R-:W-:Y:S02]  /*1140*/  @!P3 IADD3 R10, PT, PT, R21, R31, RZ ;  /* 0x0000001f150ab210 */ /* 0x000fe40007ffe0ff */
[C---:B0-----:R-:W-:Y:S01]  /*1150*/  @!P3 LEA R26, P6, R20.reuse, R26, 0x1 ;  /* 0x0000001a141ab211 */ /* 0x041fe200078c08ff */
[----:B------:R-:W0:Y:S01]  /*1160*/  @!P4 LDC.64 R30, c[0x0][0x390] ;  /* 0x0000e400ff1ecb82 */ /* 0x000e220000000a00 */
[----:B------:R-:W-:Y:S02]  /*1170*/  ISETP.GE.AND.EX P5, PT, R43, UR5, PT, P5 ;  /* 0x000000052b007c0c */ /* 0x000fe4000bfa6350 */
[----:B------:R-:W-:Y:S02]  /*1180*/  @!P3 LEA.HI.X R27, R20, R27, R10, 0x1, P6 ;  /* 0x0000001b141bb211 */ /* 0x000fe400030f0c0a */
[----:B------:R-:W-:-:S02]  /*1190*/  ISETP.GE.U32.AND P6, PT, R41, UR4, PT ;  /* 0x0000000429007c0c */ /* 0x000fc4000bfc6070 */
[----:B------:R-:W-:-:S04]  /*11a0*/  SHF.R.S32.HI R45, RZ, 0x1f, R41 ;  /* 0x0000001fff2d7819 */ /* 0x000fc80000011429 */
[----:B------:R-:W-:-:S03]  /*11b0*/  ISETP.GE.AND.EX P6, PT, R45, UR5, PT, P6 ;  /* 0x000000052d007c0c */ /* 0x000fc6000bfc6360 */
[----:B------:R-:W3:Y:S01]  /*11c0*/  @!P5 LDC.64 R28, c[0x0][0x3e0] ;  /* 0x0000f800ff1cdb82 */ /* 0x000ee20000000a00 */
[----:B-1----:R-:W-:Y:S01]  /*11d0*/  @!P4 IMAD R10, R17, R32, RZ ;  /* 0x00000020110ac224 */ /* 0x002fe200078e02ff */
[----:B----4-:R-:W-:Y:S02]  /*11e0*/  @!P4 MOV R24, R70 ;  /* 0x000000460018c202 */ /* 0x010fe40000000f00 */
[----:B------:R-:W-:-:S04]  /*11f0*/  @!P4 MOV R25, R73 ;  /* 0x000000490019c202 */ /* 0x000fc80000000f00 */
[----:B------:R-:W1:Y:S08]  /*1200*/  @!P5 LDC.64 R20, c[0x0][0x390] ;  /* 0x0000e400ff14db82 */ /* 0x000e700000000a00 */
[----:B------:R-:W4:Y:S01]  /*1210*/  @!P6 LDC.64 R22, c[0x0][0x3e0] ;  /* 0x0000f800ff16eb82 */ /* 0x000f220000000a00 */
[C---:B------:R-:W-:Y:S02]  /*1220*/  @!P4 IMAD R47, R54.reuse, R33, R10 ;  /* 0x00000021362fc224 */ /* 0x040fe400078e020a */
[----:B------:R-:W-:Y:S01]  /*1230*/  @!P4 IMAD.WIDE.U32 R32, R54, R32, R24 ;  /* 0x000000203620c225 */ /* 0x000fe200078e0018 */
[----:B------:R-:W-:-:S04]  /*1240*/  MOV R53, RZ ;  /* 0x000000ff00357202 */ /* 0x000fc80000000f00 */
[----:B------:R-:W2:Y:S01]  /*1250*/  @!P6 LDC.64 R24, c[0x0][0x390] ;  /* 0x0000e400ff18eb82 */ /* 0x000ea20000000a00 */
[----:B---3--:R-:W-:Y:S01]  /*1260*/  @!P5 IMAD R40, R43, R28, RZ ;  /* 0x0000001c2b28d224 */ /* 0x008fe200078e02ff */
[----:B------:R3:W5:Y:S01]  /*1270*/  @!P3 LDG.E R53, desc[UR6][R26.64] ;  /* 0x000000061a35b981 */ /* 0x000762000c1e1900 */
[----:B------:R-:W-:Y:S02]  /*1280*/  @!P4 IADD3 R10, PT, PT, R33, R47, RZ ;  /* 0x0000002f210ac210 */ /* 0x000fe40007ffe0ff */
[----:B0-----:R-:W-:Y:S01]  /*1290*/  @!P4 LEA R30, P3, R32, R30, 0x1 ;  /* 0x0000001e201ec211 */ /* 0x001fe200078608ff */
[----:B------:R-:W-:Y:S01]  /*12a0*/  @!P5 IMAD R33, R39, R29, R40 ;  /* 0x0000001d2721d224 */ /* 0x000fe200078e0228 */
[----:B------:R-:W-:Y:S02]  /*12b0*/  MOV R42, RZ ;  /* 0x000000ff002a7202 */ /* 0x000fe40000000f00 */
[----:B---3--:R-:W-:Y:S02]  /*12c0*/  @!P5 MOV R26, R70 ;  /* 0x00000046001ad202 */ /* 0x008fe40000000f00 */
[----:B------:R-:W-:-:S02]  /*12d0*/  @!P5 MOV R27, R73 ;  /* 0x00000049001bd202 */ /* 0x000fc40000000f00 */
[----:B------:R-:W-:Y:S01]  /*12e0*/  @!P4 LEA.HI.X R31, R32, R31, R10, 0x1, P3 ;  /* 0x0000001f201fc211 */ /* 0x000fe200018f0c0a */
[----:B----4-:R-:W-:Y:S02]  /*12f0*/  @!P6 IMAD R10, R45, R22, RZ ;  /* 0x000000162d0ae224 */ /* 0x010fe400078e02ff */
[----:B------:R-:W-:Y:S01]  /*1300*/  @!P5 IMAD.WIDE.U32 R28, R39, R28, R26 ;  /* 0x0000001c271cd225 */ /* 0x000fe200078e001a */
[----:B------:R-:W-:Y:S01]  /*1310*/  @!P6 MOV R26, R70 ;  /* 0x00000046001ae202 */ /* 0x000fe20000000f00 */
[----:B------:R-:W3:Y:S01]  /*1320*/  @!P4 LDG.E R42, desc[UR6][R30.64] ;  /* 0x000000061e2ac981 */ /* 0x000ee2000c1e1900 */
[----:B------:R-:W-:Y:S01]  /*1330*/  @!P6 MOV R27, R73 ;  /* 0x00000049001be202 */ /* 0x000fe20000000f00 */
[----:B------:R-:W-:Y:S01]  /*1340*/  @!P6 IMAD R39, R41, R23, R10 ;  /* 0x000000172927e224 */ /* 0x000fe200078e020a */
[----:B------:R-:W-:Y:S02]  /*1350*/  MOV R57, RZ ;  /* 0x000000ff00397202 */ /* 0x000fe40000000f00 */
[----:B------:R-:W-:Y:S01]  /*1360*/  @!P5 IADD3 R10, PT, PT, R29, R33, RZ ;  /* 0x000000211d0ad210 */ /* 0x000fe20007ffe0ff */
[----:B------:R-:W-:Y:S01]  /*1370*/  @!P6 IMAD.WIDE.U32 R22, R41, R22, R26 ;  /* 0x000000162916e225 */ /* 0x000fe200078e001a */
[----:B-1----:R-:W-:-:S02]  /*1380*/  @!P5 LEA R20, P3, R28, R20, 0x1 ;  /* 0x000000141c14d211 */ /* 0x002fc400078608ff */
[----:B------:R-:W-:Y:S01]  /*1390*/  MOV R59, RZ ;  /* 0x000000ff003b7202 */ /* 0x000fe20000000f00 */
[----:B------:R0:W4:Y:S01]  /*13a0*/  @!P2 LDG.E R57, desc[UR6][R18.64] ;  /* 0x000000061239a981 */ /* 0x000122000c1e1900 */
[----:B------:R-:W-:Y:S02]  /*13b0*/  @!P5 LEA.HI.X R21, R28, R21, R10, 0x1, P3 ;  /* 0x000000151c15d211 */ /* 0x000fe400018f0c0a */
[----:B------:R-:W-:Y:S02]  /*13c0*/  @!P6 IADD3 R10, PT, PT, R23, R39, RZ ;  /* 0x00000027170ae210 */ /* 0x000fe40007ffe0ff */
[C---:B--2---:R-:W-:Y:S01]  /*13d0*/  @!P6 LEA R24, P2, R22.reuse, R24, 0x1 ;  /* 0x000000181618e211 */ /* 0x044fe200078408ff */
[----:B------:R1:W2:Y:S01]  /*13e0*/  @!P5 LDG.E R59, desc[UR6][R20.64] ;  /* 0x00000006143bd981 */ /* 0x0002a2000c1e1900 */
[----:B------:R-:W-:Y:S02]  /*13f0*/  MOV R61, RZ ;  /* 0x000000ff003d7202 */ /* 0x000fe40000000f00 */
[----:B------:R-:W-:-:S05]  /*1400*/  @!P6 LEA.HI.X R25, R22, R25, R10, 0x1, P2 ;  /* 0x000000191619e211 */ /* 0x000fca00010f0c0a */
[----:B------:R1:W2:Y:S01]  /*1410*/  @!P6 LDG.E R61, desc[UR6][R24.64] ;  /* 0x00000006183de981 */ /* 0x0002a2000c1e1900 */
[C---:B------:R-:W-:Y:S02]  /*1420*/  PRMT R10, R6.reuse, 0x7632, R10 ;  /* 0x00007632060a7816 */ /* 0x040fe4000000000a */
[----:B------:R-:W-:Y:S02]  /*1430*/  SHF.L.U32 R6, R6, 0x10, RZ ;  /* 0x0000001006067819 */ /* 0x000fe400000006ff */
[----:B0-----:R-:W-:-:S05]  /*1440*/  SHF.L.U32 R19, R10, 0x10, RZ ;  /* 0x000000100a137819 */ /* 0x001fca00000006ff */
[----:B------:R-:W-:-:S04]  /*1450*/  FMUL.FTZ R27, R19, R19 ;  /* 0x00000013131b7220 */ /* 0x000fc80000410000 */
[----:B------:R-:W-:-:S04]  /*1460*/  FFMA.FTZ R27, R6, R6, R27 ;  /* 0x00000006061b7223 */ /* 0x000fc8000001001b */
[----:B------:R-:W-:Y:S01]  /*1470*/  FADD.FTZ R27, RZ, R27 ;  /* 0x0000001bff1b7221 */ /* 0x000fe20000010000 */
[----:B------:R-:W-:-:S04]  /*1480*/  PRMT R43, R36, 0x7632, R43 ;  /* 0x00007632242b7816 */ /* 0x000fc8000000002b */
[----:B------:R-:W-:-:S05]  /*1490*/  SHF.L.U32 R43, R43, 0x10, RZ ;  /* 0x000000102b2b7819 */ /* 0x000fca00000006ff */
[----:B------:R-:W-:Y:S01]  /*14a0*/  FMUL.FTZ R33, R43, R43 ;  /* 0x0000002b2b217220 */ /* 0x000fe20000410000 */
[----:B------:R-:W-:-:S04]  /*14b0*/  PRMT R47, R35, 0x7632, R47 ;  /* 0x00007632232f7816 */ /* 0x000fc8000000002f */
[----:B------:R-:W-:Y:S02]  /*14c0*/  SHF.L.U32 R47, R47, 0x10, RZ ;  /* 0x000000102f2f7819 */ /* 0x000fe400000006ff */
[----:B-----5:R-:W-:-:S04]  /*14d0*/  PRMT R49, R34, 0x7632, R49 ;  /* 0x0000763222317816 */ /* 0x020fc80000000031 */
[----:B------:R-:W-:Y:S02]  /*14e0*/  SHF.L.U32 R49, R49, 0x10, RZ ;  /* 0x0000001031317819 */ /* 0x000fe400000006ff */
[----:B------:R-:W-:-:S04]  /*14f0*/  PRMT R23, R8, 0x7632, R23 ;  /* 0x0000763208177816 */ /* 0x000fc80000000017 */
[----:B------:R-:W-:Y:S02]  /*1500*/  SHF.L.U32 R23, R23, 0x10, RZ ;  /* 0x0000001017177819 */ /* 0x000fe400000006ff */
[----:B------:R-:W-:-:S03]  /*1510*/  SHF.L.U32 R8, R8, 0x10, RZ ;  /* 0x0000001008087819 */ /* 0x000fc600000006ff */
[----:B------:R-:W-:-:S04]  /*1520*/  FMUL.FTZ R29, R23, R23 ;  /* 0x00000017171d7220 */ /* 0x000fc80000410000 */
[----:B------:R-:W-:Y:S01]  /*1530*/  FFMA.FTZ R29, R8, R8, R29 ;  /* 0x00000008081d7223 */ /* 0x000fe2000001001d */
[C---:B------:R-:W-:Y:S02]  /*1540*/  PRMT R18, R12.reuse, 0x7632, R18 ;  /* 0x000076320c127816 */ /* 0x040fe40000000012 */
[----:B-1----:R-:W-:Y:S02]  /*1550*/  SHF.L.U32 R21, R12, 0x10, RZ ;  /* 0x000000100c157819 */ /* 0x002fe400000006ff */
[----:B------:R-:W-:Y:S01]  /*1560*/  SHF.L.U32 R10, R18, 0x10, RZ ;  /* 0x00000010120a7819 */ /* 0x000fe200000006ff */
[----:B------:R-:W-:-:S04]  /*1570*/  FADD.FTZ R18, R6, R19 ;  /* 0x0000001306127221 */ /* 0x000fc80000010000 */
[----:B------:R-:W-:Y:S01]  /*1580*/  FMUL.FTZ R20, R10, R10 ;  /* 0x0000000a0a147220 */ /* 0x000fe20000410000 */
[C---:B------:R-:W-:Y:S01]  /*1590*/  FADD.FTZ R25, R21.reuse, R10 ;  /* 0x0000000a15197221 */ /* 0x040fe20000010000 */
[----:B------:R-:W-:Y:S01]  /*15a0*/  FADD.FTZ R18, RZ, R18 ;  /* 0x00000012ff127221 */ /* 0x000fe20000010000 */
[----:B------:R-:W-:Y:S01]  /*15b0*/  PRMT R12, R14, 0x7632, R12 ;  /* 0x000076320e0c7816 */ /* 0x000fe2000000000c */
[----:B------:R-:W-:Y:S02]  /*15c0*/  FFMA.FTZ R22, R21, R21, R20 ;  /* 0x0000001515167223 */ /* 0x000fe40000010014 */
[----:B------:R-:W-:Y:S01]  /*15d0*/  FADD.FTZ R20, R18, R25 ;  /* 0x0000001912147221 */ /* 0x000fe20000010000 */
[----:B------:R-:W-:Y:S02]  /*15e0*/  SHF.L.U32 R12, R12, 0x10, RZ ;  /* 0x000000100c0c7819 */ /* 0x000fe400000006ff */
[----:B------:R-:W-:Y:S01]  /*15f0*/  PRMT R18, R16, 0x7632, R18 ;  /* 0x0000763210127816 */ /* 0x000fe20000000012 */
[----:B------:R-:W-:Y:S01]  /*1600*/  FADD.FTZ R22, R27, R22 ;  /* 0x000000161b167221 */ /* 0x000fe20000010000 */
[----:B------:R-:W-:Y:S01]  /*1610*/  FADD.FTZ R27, R8, R23 ;  /* 0x00000017081b7221 */ /* 0x000fe20000010000 */
[----:B------:R-:W-:Y:S01]  /*1620*/  SHF.L.U32 R25, R14, 0x10, RZ ;  /* 0x000000100e197819 */ /* 0x000fe200000006ff */
[----:B------:R-:W-:Y:S01]  /*1630*/  FMUL.FTZ R24, R12, R12 ;  /* 0x0000000c0c187220 */ /* 0x000fe20000410000 */
[----:B------:R-:W-:Y:S01]  /*1640*/  SHF.L.U32 R14, R18, 0x10, RZ ;  /* 0x00000010120e7819 */ /* 0x000fe200000006ff */
[----:B------:R-:W-:Y:S01]  /*1650*/  FADD.FTZ R20, R20, R27 ;  /* 0x0000001b14147221 */ /* 0x000fe20000010000 */
[----:B------:R-:W-:Y:S01]  /*1660*/  FADD.FTZ R22, R22, R29 ;  /* 0x0000001d16167221 */ /* 0x000fe20000010000 */
[C---:B------:R-:W-:Y:S01]  /*1670*/  FADD.FTZ R31, R25.reuse, R12 ;  /* 0x0000000c191f7221 */ /* 0x040fe20000010000 */
[----:B------:R-:W-:Y:S01]  /*1680*/  SHF.L.U32 R27, R16, 0x10, RZ ;  /* 0x00000010101b7819 */ /* 0x000fe200000006ff */
[----:B------:R-:W-:Y:S01]  /*1690*/  FFMA.FTZ R29, R25, R25, R24 ;  /* 0x00000019191d7223 */ /* 0x000fe20000010018 */
[----:B------:R-:W-:Y:S01]  /*16a0*/  FMUL.FTZ R16, R14, R14 ;  /* 0x0000000e0e107220 */ /* 0x000fe20000410000 */
[----:B------:R-:W-:-:S02]  /*16b0*/  FADD.FTZ R20, R20, R31 ;  /* 0x0000001f14147221 */ /* 0x000fc40000010000 */
[----:B------:R-:W-:Y:S01]  /*16c0*/  FADD.FTZ R22, R22, R29 ;  /* 0x0000001d16167221 */ /* 0x000fe20000010000 */
[----:B------:R-:W-:Y:S01]  /*16d0*/  FFMA.FTZ R31, R27, R27, R16 ;  /* 0x0000001b1b1f7223 */ /* 0x000fe20000010010 */
[----:B------:R-:W-:Y:S01]  /*16e0*/  PRMT R41, R37, 0x7632, R41 ;  /* 0x0000763225297816 */ /* 0x000fe20000000029 */
[----:B------:R-:W-:Y:S01]  /*16f0*/  FADD.FTZ R29, R27, R14 ;  /* 0x0000000e1b1d7221 */ /* 0x000fe20000010000 */
[----:B------:R-:W-:Y:S02]  /*1700*/  SHF.L.U32 R16, R37, 0x10, RZ ;  /* 0x0000001025107819 */ /* 0x000fe400000006ff */
[----:B------:R-:W-:Y:S01]  /*1710*/  SHF.L.U32 R41, R41, 0x10, RZ ;  /* 0x0000001029297819 */ /* 0x000fe200000006ff */
[----:B------:R-:W-:Y:S01]  /*1720*/  FADD.FTZ R22, R22, R31 ;  /* 0x0000001f16167221 */ /* 0x000fe20000010000 */
[----:B------:R-:W-:Y:S01]  /*1730*/  FADD.FTZ R20, R20, R29 ;  /* 0x0000001d14147221 */ /* 0x000fe20000010000 */
[----:B------:R-:W-:Y:S02]  /*1740*/  SHF.L.U32 R18, R36, 0x10, RZ ;  /* 0x0000001024127819 */ /* 0x000fe400000006ff */
[----:B------:R-:W-:Y:S01]  /*1750*/  FMUL.FTZ R31, R41, R41 ;  /* 0x00000029291f7220 */ /* 0x000fe20000410000 */
[----:B------:R-:W-:-:S03]  /*1760*/  FADD.FTZ R29, R16, R41 ;  /* 0x00000029101d7221 */ /* 0x000fc60000010000 */
[----:B------:R-:W-:Y:S01]  /*1770*/  FFMA.FTZ R31, R16, R16, R31 ;  /* 0x00000010101f7223 */ /* 0x000fe2000001001f */
[----:B------:R-:W-:Y:S01]  /*1780*/  FADD.FTZ R29, R20, R29 ;  /* 0x0000001d141d7221 */ /* 0x000fe20000010000 */
[----:B------:R-:W-:Y:S01]  /*1790*/  PRMT R45, R38, 0x7632, R45 ;  /* 0x00007632262d7816 */ /* 0x000fe2000000002d */
[----:B------:R-:W-:-:S03]  /*17a0*/  FADD.FTZ R24, R18, R43 ;  /* 0x0000002b12187221 */ /* 0x000fc60000010000 */
[----:B------:R-:W-:Y:S01]  /*17b0*/  SHF.L.U32 R45, R45, 0x10, RZ ;  /* 0x000000102d2d7819 */ /* 0x000fe200000006ff */
[----:B------:R-:W-:Y:S01]  /*17c0*/  FADD.FTZ R22, R22, R31 ;  /* 0x0000001f16167221 */ /* 0x000fe20000010000 */
[----:B------:R-:W-:Y:S01]  /*17d0*/  SHF.L.U32 R20, R38, 0x10, RZ ;  /* 0x0000001026147819 */ /* 0x000fe200000006ff */
[----:B------:R-:W-:Y:S02]  /*17e0*/  FFMA.FTZ R33, R18, R18, R33 ;  /* 0x0000001212217223 */ /* 0x000fe40000010021 */
[----:B------:R-:W-:Y:S01]  /*17f0*/  FMUL.FTZ R31, R45, R45 ;  /* 0x0000002d2d1f7220 */ /* 0x000fe20000410000 */
[----:B------:R-:W-:Y:S01]  /*1800*/  FADD.FTZ R24, R29, R24 ;  /* 0x000000181d187221 */ /* 0x000fe20000010000 */
[----:B------:R-:W-:Y:S01]  /*1810*/  FADD.FTZ R29, R20, R45 ;  /* 0x0000002d141d7221 */ /* 0x000fe20000010000 */
[----:B------:R-:W-:Y:S01]  /*1820*/  FADD.FTZ R33, R22, R33 ;  /* 0x0000002116217221 */ /* 0x000fe20000010000 */
[----:B------:R-:W-:Y:S01]  /*1830*/  SHF.L.U32 R22, R35, 0x10, RZ ;  /* 0x0000001023167819 */ /* 0x000fe200000006ff */
[----:B------:R-:W-:Y:S01]  /*1840*/  FFMA.FTZ R28, R20, R20, R31 ;  /* 0x00000014141c7223 */ /* 0x000fe2000001001f */
[----:B------:R-:W-:Y:S01]  /*1850*/  PRMT R26, R51, 0x7632, R26 ;  /* 0x00007632331a7816 */ /* 0x000fe2000000001a */
[----:B------:R-:W-:Y:S01]  /*1860*/  FMUL.FTZ R31, R47, R47 ;  /* 0x0000002f2f1f7220 */ /* 0x000fe20000410000 */
[----:B------:R-:W-:Y:S01]  /*1870*/  FADD.FTZ R29, R24, R29 ;  /* 0x0000001d181d7221 */ /* 0x000fe20000010000 */
[----:B------:R-:W-:Y:S01]  /*1880*/  SHF.L.U32 R24, R34, 0x10, RZ ;  /* 0x0000001022187819 */ /* 0x000fe200000006ff */
[----:B------:R-:W-:Y:S01]  /*1890*/  FADD.FTZ R28, R33, R28 ;  /* 0x0000001c211c7221 */ /* 0x000fe20000010000 */
[----:B------:R-:W-:Y:S01]  /*18a0*/  SHF.L.U32 R26, R26, 0x10, RZ ;  /* 0x000000101a1a7819 */ /* 0x000fe200000006ff */
[C---:B------:R-:W-:Y:S01]  /*18b0*/  FFMA.FTZ R31, R22.reuse, R22, R31 ;  /* 0x00000016161f7223 */ /* 0x040fe2000001001f */
[----:B------:R-:W-:Y:S01]  /*18c0*/  FMUL.FTZ R33, R49, R49 ;  /* 0x0000003131217220 */ /* 0x000fe20000410000 */
[----:B------:R-:W-:Y:S01]  /*18d0*/  FADD.FTZ R30, R22, R47 ;  /* 0x0000002f161e7221 */ /* 0x000fe20000010000 */
[----:B------:R-:W-:Y:S01]  /*18e0*/  SHF.L.U32 R51, R51, 0x10, RZ ;  /* 0x0000001033337819 */ /* 0x000fe200000006ff */
[----:B------:R-:W-:Y:S01]  /*18f0*/  FADD.FTZ R28, R28, R31 ;  /* 0x0000001f1c1c7221 */ /* 0x000fe20000010000 */
[----:B------:R-:W-:Y:S01]  /*1900*/  FFMA.FTZ R33, R24, R24, R33 ;  /* 0x0000001818217223 */ /* 0x000fe20000010021 */
[----:B------:R-:W-:Y:S01]  /*1910*/  FMUL.FTZ R32, R26, R26 ;  /* 0x0000001a1a207220 */ /* 0x000fe20000410000 */
[----:B------:R-:W-:Y:S01]  /*1920*/  FADD.FTZ R29, R29, R30 ;  /* 0x0000001e1d1d7221 */ /* 0x000fe20000010000 */
[----:B------:R-:W-:Y:S01]  /*1930*/  FADD.FTZ R30, R24, R49 ;  /* 0x00000031181e7221 */ /* 0x000fe20000010000 */
[----:B------:R-:W-:Y:S01]  /*1940*/  FADD.FTZ R28, R28, R33 ;  /* 0x000000211c1c7221 */ /* 0x000fe20000010000 */
[----:B------:R-:W-:-:S02]  /*1950*/  FFMA.FTZ R31, R51, R51, R32 ;  /* 0x00000033331f7223 */ /* 0x000fc40000010020 */
[----:B------:R-:W-:Y:S01]  /*1960*/  FADD.FTZ R29, R29, R30 ;  /* 0x0000001e1d1d7221 */ /* 0x000fe20000010000 */
[----:B------:R-:W-:Y:S01]  /*1970*/  FADD.FTZ R30, R51, R26 ;  /* 0x0000001a331e7221 */ /* 0x000fe20000010000 */
[----:B------:R-:W-:Y:S01]  /*1980*/  FADD.FTZ R28, R28, R31 ;  /* 0x0000001f1c1c7221 */ /* 0x000fe20000010000 */
[----:B------:R-:W-:-:S04]  /*1990*/  PRMT R40, R53, 0x7632, R40 ;  /* 0x0000763235287816 */ /* 0x000fc80000000028 */
[----:B------:R-:W-:Y:S02]  /*19a0*/  SHF.L.U32 R40, R40, 0x10, RZ ;  /* 0x0000001028287819 */ /* 0x000fe400000006ff */
[----:B------:R-:W-:-:S03]  /*19b0*/  SHF.L.U32 R53, R53, 0x10, RZ ;  /* 0x0000001035357819 */ /* 0x000fc600000006ff */
[----:B------:R-:W-:Y:S01]  /*19c0*/  FMUL.FTZ R32, R40, R40 ;  /* 0x0000002828207220 */ /* 0x000fe20000410000 */
[----:B------:R-:W-:-:S03]  /*19d0*/  FADD.FTZ R29, R29, R30 ;  /* 0x0000001e1d1d7221 */ /* 0x000fc60000010000 */
[----:B------:R-:W-:Y:S01]  /*19e0*/  FFMA.FTZ R31, R53, R53, R32 ;  /* 0x00000035351f7223 */ /* 0x000fe20000010020 */
[----:B---3--:R-:W-:-:S04]  /*19f0*/  PRMT R55, R42, 0x7632, R55 ;  /* 0x000076322a377816 */ /* 0x008fc80000000037 */
[----:B------:R-:W-:Y:S01]  /*1a00*/  SHF.L.U32 R55, R55, 0x10, RZ ;  /* 0x0000001037377819 */ /* 0x000fe200000006ff */
[----:B------:R-:W-:Y:S01]  /*1a10*/  FADD.FTZ R30, R53, R40 ;  /* 0x00000028351e7221 */ /* 0x000fe20000010000 */
[----:B------:R-:W-:Y:S01]  /*1a20*/  SHF.L.U32 R42, R42, 0x10, RZ ;  /* 0x000000102a2a7819 */ /* 0x000fe200000006ff */
[----:B------:R-:W-:Y:S01]  /*1a30*/  FADD.FTZ R28, R28, R31 ;  /* 0x0000001f1c1c7221 */ /* 0x000fe20000010000 */
[----:B----4-:R-:W-:Y:S01]  /*1a40*/  PRMT R44, R57, 0x7632, R44 ;  /* 0x00007632392c7816 */ /* 0x010fe2000000002c */
[----:B------:R-:W-:-:S03]  /*1a50*/  FMUL.FTZ R31, R55, R55 ;  /* 0x00000037371f7220 */ /* 0x000fc60000410000 */
[----:B------:R-:W-:Y:S02]  /*1a60*/  SHF.L.U32 R44, R44, 0x10, RZ ;  /* 0x000000102c2c7819 */ /* 0x000fe400000006ff */
[----:B--2---:R-:W-:Y:S01]  /*1a70*/  PRMT R46, R59, 0x7632, R46 ;  /* 0x000076323b2e7816 */ /* 0x004fe2000000002e */
[----:B------:R-:W-:Y:S01]  /*1a80*/  FADD.FTZ R29, R29, R30 ;  /* 0x0000001e1d1d7221 */ /* 0x000fe20000010000 */
[C---:B------:R-:W-:Y:S01]  /*1a90*/  FADD.FTZ R30, R42.reuse, R55 ;  /* 0x000000372a1e7221 */ /* 0x040fe20000010000 */
[----:B------:R-:W-:Y:S01]  /*1aa0*/  SHF.L.U32 R57, R57, 0x10, RZ ;  /* 0x0000001039397819 */ /* 0x000fe200000006ff */
[----:B------:R-:W-:Y:S01]  /*1ab0*/  FFMA.FTZ R31, R42, R42, R31 ;  /* 0x0000002a2a1f7223 */ /* 0x000fe2000001001f */
[----:B------:R-:W-:Y:S01]  /*1ac0*/  FMUL.FTZ R32, R44, R44 ;  /* 0x0000002c2c207220 */ /* 0x000fe20000410000 */
[----:B------:R-:W-:Y:S02]  /*1ad0*/  SHF.L.U32 R46, R46, 0x10, RZ ;  /* 0x000000102e2e7819 */ /* 0x000fe400000006ff */
[----:B------:R-:W-:Y:S01]  /*1ae0*/  PRMT R48, R61, 0x7632, R48 ;  /* 0x000076323d307816 */ /* 0x000fe20000000030 */
[----:B------:R-:W-:Y:S01]  /*1af0*/  FADD.FTZ R29, R29, R30 ;  /* 0x0000001e1d1d7221 */ /* 0x000fe20000010000 */
[----:B------:R-:W-:Y:S01]  /*1b00*/  FADD.FTZ R28, R28, R31 ;  /* 0x0000001f1c1c7221 */ /* 0x000fe20000010000 */
        /* <DEDUP_REMOVED lines=55> */
.L_x_2126:
[----:B------:R-:W-:Y:S05]  /*1e80*/  BSYNC.RECONVERGENT B0 ;  /* 0x0000000000007941 */ /* 0x000fea0003800200 */
.L_x_2125:
        /* <DEDUP_REMOVED lines=54> */
.L_x_2128:
[----:B------:R-:W-:Y:S05]  /*21f0*/  BSYNC.RECONVERGENT B0 ;  /* 0x0000000000007941 */ /* 0x000fea0003800200 */
.L_x_2127:
        /* <DEDUP_REMOVED lines=27> */
.L_x_2131:
[----:B------:R-:W3:Y:S04]  /*23b0*/  LDG.E.STRONG.GPU R30, desc[UR6][R28.64] ;  /* 0x000000061c1e7981 */ /* 0x000ee8000c1ef900 */
[----:B---3--:R-:W-:Y:S01]  /*23c0*/  CCTL.IVALL ;  /* 0x00000000ff00798f */ /* 0x008fe20002000000 */
[----:B------:R-:W-:Y:S05]  /*23d0*/  YIELD ;  /* 0x0000000000007946 */ /* 0x000fea0003800000 */
[----:B------:R-:W-:-:S13]  /*23e0*/  ISETP.NE.AND P2, PT, R30, R37, PT ;  /* 0x000000251e00720c */ /* 0x000fda0003f45270 */
[----:B------:R-:W-:Y:S05]  /*23f0*/  @P2 BRA `(.L_x_2131) ;  /* 0xfffffffc00ec2947 */ /* 0x000fea000383ffff */
.L_x_2130:
        /* <DEDUP_REMOVED lines=16> */
.L_x_2133:
        /* <DEDUP_REMOVED lines=61> */
.L_x_2132:
        /* <DEDUP_REMOVED lines=38> */
.L_x_2134:
        /* <DEDUP_REMOVED lines=19> */
.L_x_2135:
        /* <DEDUP_REMOVED lines=9> */
.L_x_2136:
[----:B------:R-:W-:Y:S05]  /*2cf0*/  BSYNC.RECONVERGENT B0 ;  /* 0x0000000000007941 */ /* 0x000fea0003800200 */
.L_x_2129:
[----:B------:R-:W4:Y:S01]  /*2d00*/  S2UR UR5, SR_CgaCtaId ;  /* 0x00000000000579c3 */ /* 0x000f220000008800 */
[----:B------:R-:W5:Y:S01]  /*2d10*/  LDCU UR8, c[0x0][0x414] ;  /* 0x00008280ff0877ac */ /* 0x000f620008000800 */
[----:B--2---:R-:W-:Y:S01]  /*2d20*/  LOP3.LUT R36, R52, 0xffff, RZ, 0xc0, !PT ;  /* 0x0000ffff34247812 */ /* 0x004fe200078ec0ff */
[----:B------:R-:W-:-:S03]  /*2d30*/  UMOV UR4, 0x400 ;  /* 0x0000040000047882 */ /* 0x000fc60000000000 */
[----:B------:R-:W-:Y:S02]  /*2d40*/  IADD3 R67, PT, PT, R67, R36, RZ ;  /* 0x0000002443437210 */ /* 0x000fe40007ffe0ff */
[----:B---3--:R-:W2:Y:S08]  /*2d50*/  @P0 LDC.64 R28, c[0x0][0x388] ;  /* 0x0000e200ff1c0b82 */ /* 0x008eb00000000a00 */
[----:B-1----:R-:W1:Y:S01]  /*2d60*/  LDC.64 R34, c[0x0][0x398] ;  /* 0x0000e600ff227b82 */ /* 0x002e620000000a00 */
[----:B----4-:R-:W-:-:S07]  /*2d70*/  ULEA UR4, UR5, UR4, 0x18 ;  /* 0x0000000405047291 */ /* 0x010fce000f8ec0ff */
[----:B------:R-:W3:Y:S01]  /*2d80*/  LDC.64 R30, c[0x0][0x3a0] ;  /* 0x0000e800ff1e7b82 */ /* 0x000ee20000000a00 */
[----:B------:R-:W4:Y:S01]  /*2d90*/  LDCU UR5, c[0x0][0x404] ;  /* 0x00008080ff0577ac */ /* 0x000f220008000800 */
[----:B--2---:R-:W-:-:S04]  /*2da0*/  @P0 IMAD.WIDE R36, R65, 0x8, R28 ;  /* 0x0000000841240825 */ /* 0x004fc800078e021c */
[----:B-----5:R-:W-:Y:S01]  /*2db0*/  @P0 FMUL.FTZ R28, R32, UR8 ;  /* 0x00000008201c0c20 */ /* 0x020fe20008410000 */
[----:B------:R-:W-:Y:S01]  /*2dc0*/  @P0 FMUL.FTZ R29, R33, UR8 ;  /* 0x00000008211d0c20 */ /* 0x000fe20008410000 */
[----:B------:R-:W-:Y:S04]  /*2dd0*/  @!P3 STS.64 [UR4+0xc0], R32 ;  /* 0x0000c020ff00b988 */ /* 0x000fe80008000a04 */
[----:B------:R-:W-:Y:S01]  /*2de0*/  @P0 STG.E.64 desc[UR6][R36.64], R28 ;  /* 0x0000001c24000986 */ /* 0x000fe2000c101b06 */
[C---:B-1----:R-:W-:Y:S01]  /*2df0*/  IMAD.WIDE R38, R67.reuse, 0x2, R34 ;  /* 0x0000000243267825 */ /* 0x042fe200078e0222 */
[----:B------:R-:W-:Y:S03]  /*2e00*/  BAR.SYNC.DEFER_BLOCKING 0x0 ;  /* 0x0000000000007b1d */ /* 0x000fe60000010000 */
[----:B---3--:R-:W-:-:S03]  /*2e10*/  IMAD.WIDE R74, R67, 0x2, R30 ;  /* 0x00000002434a7825 */ /* 0x008fc600078e021e */
[----:B------:R-:W2:Y:S04]  /*2e20*/  LDG.E.U16 R69, desc[UR6][R38.64+0x2] ;  /* 0x0000020626457981 */ /* 0x000ea8000c1e1500 */
[----:B------:R-:W3:Y:S04]  /*2e30*/  LDG.E.U16 R67, desc[UR6][R38.64] ;  /* 0x0000000626437981 */ /* 0x000ee8000c1e1500 */
[----:B------:R-:W5:Y:S04]  /*2e40*/  LDG.E.U16 R76, desc[UR6][R74.64] ;  /* 0x000000064a4c7981 */ /* 0x000f68000c1e1500 */
[----:B------:R1:W5:Y:S04]  /*2e50*/  LDG.E.U16 R77, desc[UR6][R74.64+0x2] ;  /* 0x000002064a4d7981 */ /* 0x000368000c1e1500 */
[----:B------:R-:W0:Y:S01]  /*2e60*/  LDS.64 R30, [UR4+0xc0] ;  /* 0x0000c004ff1e7984 */ /* 0x000e220008000a00 */
[----:B------:R-:W4:Y:S01]  /*2e70*/  LDCU.U8 UR4, c[0x0][0x3fc] ;  /* 0x00007f80ff0477ac */ /* 0x000f220008000000 */
[----:B0-----:R-:W-:-:S04]  /*2e80*/  FMUL.FTZ R34, R30, UR8 ;  /* 0x000000081e227c20 */ /* 0x001fc80008410000 */
[----:B------:R-:W-:-:S04]  /*2e90*/  FMUL.FTZ R30, R34, R34 ;  /* 0x00000022221e7220 */ /* 0x000fc80000410000 */
[----:B------:R-:W-:-:S05]  /*2ea0*/  FFMA.FTZ R30, R31, UR8, -R30 ;  /* 0x000000081f1e7c23 */ /* 0x000fca000801081e */
[----:B------:R-:W-:-:S13]  /*2eb0*/  FSETP.GTU.FTZ.AND P2, PT, R30, RZ, PT ;  /* 0x000000ff1e00720b */ /* 0x000fda0003f5c000 */
[----:B------:R-:W0:Y:S01]  /*2ec0*/  @P2 LDC R29, c[0x0][0x3a8] ;  /* 0x0000ea00ff1d2b82 */ /* 0x000e220000000800 */
[----:B------:R-:W-:Y:S01]  /*2ed0*/  MOV R32, 0x3f800000 ;  /* 0x3f80000000207802 */ /* 0x000fe20000000f00 */
[----:B----4-:R-:W-:Y:S01]  /*2ee0*/  UISETP.NE.AND UP0, UPT, UR4, URZ, UPT ;  /* 0x000000ff0400728c */ /* 0x010fe2000bf05270 */
[----:B------:R-:W-:Y:S01]  /*2ef0*/  IMAD R33, R3, UR5, R68 ;  /* 0x0000000503217c24 */ /* 0x000fe2000f8e0244 */
[----:B------:R-:W-:Y:S04]  /*2f00*/  BSSY.RECONVERGENT B0, `(.L_x_2137) ;  /* 0x000039d000007945 */ /* 0x000fe80003800200 */
[C---:B------:R-:W-:Y:S02]  /*2f10*/  IADD3 R35, PT, PT, R33.reuse, 0xc0, RZ ;  /* 0x000000c021237810 */ /* 0x040fe40007ffe0ff */
[----:B------:R-:W-:-:S02]  /*2f20*/  IADD3 R36, PT, PT, R33, 0x80, RZ ;  /* 0x0000008021247810 */ /* 0x000fc40007ffe0ff */
[----:B------:R-:W-:Y:S01]  /*2f30*/  IADD3 R37, PT, PT, R33, 0x1e0, RZ ;  /* 0x000001e021257810 */ /* 0x000fe20007ffe0ff */
[----:B0-----:R-:W-:-:S04]  /*2f40*/  @P2 FADD.FTZ R30, R30, R29 ;  /* 0x0000001d1e1e2221 */ /* 0x001fc80000010000 */
[----:B------:R0:W4:Y:S01]  /*2f50*/  @P2 MUFU.RSQ R32, R30 ;  /* 0x0000001e00202308 */ /* 0x0001220000001400 */
[----:B-1----:R-:W-:Y:S02]  /*2f60*/  SHF.R.S32.HI R75, RZ, 0x1f, R35 ;  /* 0x0000001fff4b7819 */ /* 0x002fe40000011423 */
[----:B--2---:R-:W-:Y:S02]  /*2f70*/  SHF.L.U32 R39, R69, 0x10, RZ ;  /* 0x0000001045277819 */ /* 0x004fe400000006ff */
[----:B------:R-:W-:Y:S02]  /*2f80*/  IADD3 R69, PT, PT, R33, 0x100, RZ ;  /* 0x0000010021457810 */ /* 0x000fe40007ffe0ff */
[----:B---3--:R-:W-:Y:S02]  /*2f90*/  SHF.L.U32 R38, R67, 0x10, RZ ;  /* 0x0000001043267819 */ /* 0x008fe400000006ff */
[----:B------:R-:W-:Y:S02]  /*2fa0*/  SHF.R.S32.HI R78, RZ, 0x1f, R69 ;  /* 0x0000001fff4e7819 */ /* 0x000fe40000011445 */
[----:B-----5:R-:W-:-:S02]  /*2fb0*/  SHF.L.U32 R67, R76, 0x10, RZ ;  /* 0x000000104c437819 */ /* 0x020fc400000006ff */
[----:B------:R-:W-:Y:S02]  /*2fc0*/  SHF.R.S32.HI R76, RZ, 0x1f, R36 ;  /* 0x0000001fff4c7819 */ /* 0x000fe40000011424 */
[----:B------:R-:W-:Y:S02]  /*2fd0*/  SHF.L.U32 R74, R77, 0x10, RZ ;  /* 0x000000104d4a7819 */ /* 0x000fe400000006ff */
[----:B------:R-:W-:Y:S01]  /*2fe0*/  SHF.R.S32.HI R77, RZ, 0x1f, R37 ;  /* 0x0000001fff4d7819 */ /* 0x000fe20000011425 */
[----:B0---4-:R-:W-:Y:S06]  /*2ff0*/  BRA.U UP0, `(.L_x_2138) ;  /* 0x0000001500e07547 */ /* 0x011fec000b800000 */
        /* <DEDUP_REMOVED lines=24> */
.L_x_2140:
[----:B------:R-:W-:Y:S05]  /*3180*/  BSYNC.RECONVERGENT B1 ;  /* 0x0000000000017941 */ /* 0x000fea0003800200 */
.L_x_2139:
[----:B------:R-:W-:Y:S01]  /*3190*/  ISETP.GE.U32.AND P1, PT, R66, UR8, PT ;  /* 0x0000000842007c0c */ /* 0x000fe2000bf26070 */
[----:B------:R-:W-:Y:S01]  /*31a0*/  BSSY.RECONVERGENT B1, `(.L_x_2141) ;  /* 0x000001a000017945 */ /* 0x000fe20003800200 */
[----:B------:R-:W-:Y:S02]  /*31b0*/  ISETP.GE.U32.AND P2, PT, R64, UR8, PT ;  /* 0x0000000840007c0c */ /* 0x000fe4000bf46070 */
[----:B------:R-:W-:Y:S02]  /*31c0*/  ISETP.GE.AND.EX P1, PT, R5, UR9, PT, P1 ;  /* 0x0000000905007c0c */ /* 0x000fe4000bf26310 */
[----:B------:R-:W-:Y:S02]  /*31d0*/  ISETP.GE.U32.AND P3, PT, R62, UR8, PT ;  /* 0x000000083e007c0c */ /* 0x000fe4000bf66070 */
[----:B------:R-:W-:Y:S02]  /*31e0*/  ISETP.GE.U32.AND P5, PT, R36, UR8, PT ;  /* 0x0000000824007c0c */ /* 0x000fe4000bfa6070 */
[----:B------:R-:W-:-:S02]  /*31f0*/  ISETP.GE.AND.EX P2, PT, R7, UR9, PT, P2 ;  /* 0x0000000907007c0c */ /* 0x000fc4000bf46320 */
[----:B------:R-:W-:-:S05]  /*3200*/  ISETP.GE.AND.EX P3, PT, R9, UR9, PT, P3 ;  /* 0x0000000909007c0c */ /* 0x000fca000bf66330 */
[----:B------:R-:W-:Y:S08]  /*3210*/  @P1 BRA `(.L_x_2142) ;  /* 0x0000000000481947 */ /* 0x000ff00003800000 */
[----:B------:R-:W1:Y:S01]  /*3220*/  LDCU.64 UR4, c[0x0][0x3e0] ;  /* 0x00007c00ff0477ac */ /* 0x000e620008000a00 */
[--C-:B------:R-:W-:Y:S01]  /*3230*/  FADD.FTZ R21, R21, -R34.reuse ;  /* 0x8000002215157221 */ /* 0x100fe20000010000 */
[----:B0-----:R-:W-:Y:S01]  /*3240*/  FADD.FTZ R19, R10, -R34 ;  /* 0x800000220a137221 */ /* 0x001fe20000010000 */
[----:B------:R-:W-:Y:S01]  /*3250*/  MOV R28, R70 ;  /* 0x00000046001c7202 */ /* 0x000fe20000000f00 */
[----:B------:R-:W0:Y:S01]  /*3260*/  LDCU.64 UR10, c[0x0][0x380] ;  /* 0x00007000ff0a77ac */ /* 0x000e220008000a00 */
[-C--:B------:R-:W-:Y:S01]  /*3270*/  FMUL.FTZ R21, R21, R32.reuse ;  /* 0x0000002015157220 */ /* 0x080fe20000410000 */
[----:B------:R-:W-:Y:S01]  /*3280*/  FMUL.FTZ R19, R19, R32 ;  /* 0x0000002013137220 */ /* 0x000fe20000410000 */
[----:B------:R-:W-:Y:S02]  /*3290*/  MOV R29, R73 ;  /* 0x00000049001d7202 */ /* 0x000fe40000000f00 */
        /* <DEDUP_REMOVED lines=9> */
[----:B------:R1:W-:Y:S02]  /*3330*/  STG.E desc[UR6][R30.64], R19 ;  /* 0x000000131e007986 */ /* 0x0003e4000c101906 */
.L_x_2142:
[----:B------:R-:W-:Y:S05]  /*3340*/  BSYNC.RECONVERGENT B1 ;  /* 0x0000000000017941 */ /* 0x000fea0003800200 */
.L_x_2141:
[----:B------:R-:W-:Y:S04]  /*3350*/  BSSY.RECONVERGENT B1, `(.L_x_2143) ;  /* 0x0000014000017945 */ /* 0x000fe80003800200 */
[----:B------:R-:W-:Y:S05]  /*3360*/  @P2 BRA `(.L_x_2144) ;  /* 0x0000000000482947 */ /* 0x000fea0003800000 */
[----:B------:R-:W0:Y:S01]  /*3370*/  LDCU.64 UR4, c[0x0][0x3e0] ;  /* 0x00007c00ff0477ac */ /* 0x000e220008000a00 */
[----:B------:R-:W-:Y:S01]  /*3380*/  MOV R28, R70 ;  /* 0x00000046001c7202 */ /* 0x000fe20000000f00 */
[----:B------:R-:W-:Y:S01]  /*3390*/  FADD.FTZ R23, R23, -R34 ;  /* 0x8000002217177221 */ /* 0x000fe20000010000 */
[----:B------:R-:W-:Y:S01]  /*33a0*/  MOV R29, R73 ;  /* 0x00000049001d7202 */ /* 0x000fe20000000f00 */
[----:B------:R-:W2:Y:S02]  /*33b0*/  LDCU.64 UR10, c[0x0][0x380] ;  /* 0x00007000ff0a77ac */ /* 0x000ea40008000a00 */
[----:B------:R-:W-:-:S04]  /*33c0*/  FMUL.FTZ R23, R23, R32 ;  /* 0x0000002017177220 */ /* 0x000fc80000410000 */
[----:B------:R-:W-:Y:S01]  /*33d0*/  FFMA.FTZ R6, R39, R23, R74 ;  /* 0x0000001727067223 */ /* 0x000fe2000001004a */
[----:B01----:R-:W-:Y:S02]  /*33e0*/  IMAD R19, R7, UR4, RZ ;  /* 0x0000000407137c24 */ /* 0x003fe4000f8e02ff */
[----:B------:R-:W-:-:S04]  /*33f0*/  IMAD.WIDE.U32 R28, R64, UR4, R28 ;  /* 0x00000004401c7c25 */ /* 0x000fc8000f8e001c */
[----:B------:R-:W-:Y:S01]  /*3400*/  IMAD R19, R64, UR5, R19 ;  /* 0x0000000540137c24 */ /* 0x000fe2000f8e0213 */
[----:B--2---:R-:W-:-:S04]  /*3410*/  LEA R30, P1, R28, UR10, 0x1 ;  /* 0x0000000a1c1e7c11 */ /* 0x004fc8000f8208ff */
[----:B------:R-:W-:-:S04]  /*3420*/  IADD3 R19, PT, PT, R29, R19, RZ ;  /* 0x000000131d137210 */ /* 0x000fc80007ffe0ff */
[----:B------:R-:W-:Y:S01]  /*3430*/  LEA.HI.X R31, R28, UR11, R19, 0x1, P1 ;  /* 0x0000000b1c1f7c11 */ /* 0x000fe200088f0c13 */
[----:B------:R-:W-:-:S04]  /*3440*/  FADD.FTZ R19, R8, -R34 ;  /* 0x8000002208137221 */ /* 0x000fc80000010000 */
[----:B------:R-:W-:-:S04]  /*3450*/  FMUL.FTZ R19, R19, R32 ;  /* 0x0000002013137220 */ /* 0x000fc80000410000 */
[----:B------:R-:W-:-:S05]  /*3460*/  FFMA.FTZ R19, R38, R19, R67 ;  /* 0x0000001326137223 */ /* 0x000fca0000010043 */
[----:B------:R-:W-:-:S05]  /*3470*/  F2FP.BF16.F32.PACK_AB R19, R6, R19 ;  /* 0x000000130613723e */ /* 0x000fca00000010ff */
[----:B------:R2:W-:Y:S02]  /*3480*/  STG.E desc[UR6][R30.64], R19 ;  /* 0x000000131e007986 */ /* 0x0005e4000c101906 */
.L_x_2144:
[----:B------:R-:W-:Y:S05]  /*3490*/  BSYNC.RECONVERGENT B1 ;  /* 0x0000000000017941 */ /* 0x000fea0003800200 */
.L_x_2143:
[----:B------:R-:W-:Y:S01]  /*34a0*/  BSSY.RECONVERGENT B1, `(.L_x_2145) ;  /* 0x0000015000017945 */ /* 0x000fe20003800200 */
[----:B------:R-:W-:-:S03]  /*34b0*/  IADD3 R6, PT, PT, R33, 0x120, RZ ;  /* 0x0000012021067810 */ /* 0x000fc60007ffe0ff */
[----:B------:R-:W-:Y:S05]  /*34c0*/  @P3 BRA `(.L_x_2146) ;  /* 0x0000000000483947 */ /* 0x000fea0003800000 */
[----:B------:R-:W0:Y:S01]  /*34d0*/  LDCU.64 UR4, c[0x0][0x3e0] ;  /* 0x00007c00ff0477ac */ /* 0x000e220008000a00 */
[----:B------:R-:W-:Y:S01]  /*34e0*/  MOV R28, R70 ;  /* 0x00000046001c7202 */ /* 0x000fe20000000f00 */
[----:B------:R-:W-:Y:S01]  /*34f0*/  FADD.FTZ R25, R25, -R34 ;  /* 0x8000002219197221 */ /* 0x000fe20000010000 */
[----:B------:R-:W-:Y:S01]  /*3500*/  MOV R29, R73 ;  /* 0x00000049001d7202 */ /* 0x000fe20000000f00 */
[----:B------:R-:W3:Y:S02]  /*3510*/  LDCU.64 UR10, c[0x0][0x380] ;  /* 0x00007000ff0a77ac */ /* 0x000ee40008000a00 */
[----:B------:R-:W-:-:S04]  /*3520*/  FMUL.FTZ R25, R25, R32 ;  /* 0x0000002019197220 */ /* 0x000fc80000410000 */
[----:B------:R-:W-:Y:S01]  /*3530*/  FFMA.FTZ R25, R38, R25, R67 ;  /* 0x0000001926197223 */ /* 0x000fe20000010043 */
[----:B012---:R-:W-:Y:S02]  /*3540*/  IMAD R19, R9, UR4, RZ ;  /* 0x0000000409137c24 */ /* 0x007fe4000f8e02ff */
[----:B------:R-:W-:-:S04]  /*3550*/  IMAD.WIDE.U32 R28, R62, UR4, R28 ;  /* 0x000000043e1c7c25 */ /* 0x000fc8000f8e001c */
[----:B------:R-:W-:Y:S01]  /*3560*/  IMAD R19, R62, UR5, R19 ;  /* 0x000000053e137c24 */ /* 0x000fe2000f8e0213 */
[----:B---3--:R-:W-:-:S04]  /*3570*/  LEA R30, P1, R28, UR10, 0x1 ;  /* 0x0000000a1c1e7c11 */ /* 0x008fc8000f8208ff */
[----:B------:R-:W-:-:S04]  /*3580*/  IADD3 R19, PT, PT, R29, R19, RZ ;  /* 0x000000131d137210 */ /* 0x000fc80007ffe0ff */
[----:B------:R-:W-:Y:S01]  /*3590*/  LEA.HI.X R31, R28, UR11, R19, 0x1, P1 ;  /* 0x0000000b1c1f7c11 */ /* 0x000fe200088f0c13 */
[----:B------:R-:W-:-:S04]  /*35a0*/  FADD.FTZ R19, R12, -R34 ;  /* 0x800000220c137221 */ /* 0x000fc80000010000 */
[----:B------:R-:W-:-:S04]  /*35b0*/  FMUL.FTZ R19, R19, R32 ;  /* 0x0000002013137220 */ /* 0x000fc80000410000 */
[----:B------:R-:W-:-:S05]  /*35c0*/  FFMA.FTZ R8, R39, R19, R74 ;  /* 0x0000001327087223 */ /* 0x000fca000001004a */
[----:B------:R-:W-:-:S05]  /*35d0*/  F2FP.BF16.F32.PACK_AB R19, R8, R25 ;  /* 0x000000190813723e */ /* 0x000fca00000010ff */
[----:B------:R3:W-:Y:S02]  /*35e0*/  STG.E desc[UR6][R30.64], R19 ;  /* 0x000000131e007986 */ /* 0x0007e4000c101906 */
.L_x_2146:
[----:B------:R-:W-:Y:S05]  /*35f0*/  BSYNC.RECONVERGENT B1 ;  /* 0x0000000000017941 */ /* 0x000fea0003800200 */
.L_x_2145:
[----:B------:R-:W-:Y:S01]  /*3600*/  ISETP.GE.AND.EX P5, PT, R76, UR9, PT, P5 ;  /* 0x000000094c007c0c */ /* 0x000fe2000bfa6350 */
[----:B------:R-:W-:Y:S01]  /*3610*/  BSSY.RECONVERGENT B1, `(.L_x_2147) ;  /* 0x000001f000017945 */ /* 0x000fe20003800200 */
[----:B------:R-:W-:Y:S02]  /*3620*/  ISETP.GE.U32.AND P1, PT, R60, UR8, PT ;  /* 0x000000083c007c0c */ /* 0x000fe4000bf26070 */
[----:B------:R-:W-:Y:S02]  /*3630*/  ISETP.GE.U32.AND P6, PT, R35, UR8, PT ;  /* 0x0000000823007c0c */ /* 0x000fe4000bfc6070 */
[----:B------:R-:W-:Y:S02]  /*3640*/  ISETP.GE.U32.AND P2, PT, R58, UR8, PT ;  /* 0x000000083a007c0c */ /* 0x000fe4000bf46070 */
[----:B------:R-:W-:Y:S02]  /*3650*/  ISETP.GE.U32.AND P3, PT, R69, UR8, PT ;  /* 0x0000000845007c0c */ /* 0x000fe4000bf66070 */
[----:B------:R-:W-:-:S02]  /*3660*/  ISETP.GE.U32.AND P4, PT, R6, UR8, PT ;  /* 0x0000000806007c0c */ /* 0x000fc4000bf86070 */
[----:B------:R-:W-:Y:S02]  /*3670*/  SHF.R.S32.HI R8, RZ, 0x1f, R6 ;  /* 0x0000001fff087819 */ /* 0x000fe40000011406 */
[----:B------:R-:W-:Y:S02]  /*3680*/  ISETP.GE.AND.EX P1, PT, R11, UR9, PT, P1 ;  /* 0x000000090b007c0c */ /* 0x000fe4000bf26310 */
[----:B------:R-:W-:Y:S02]  /*3690*/  ISETP.GE.AND.EX P6, PT, R75, UR9, PT, P6 ;  /* 0x000000094b007c0c */ /* 0x000fe4000bfc6360 */
[----:B------:R-:W-:Y:S02]  /*36a0*/  ISETP.GE.AND.EX P2, PT, R13, UR9, PT, P2 ;  /* 0x000000090d007c0c */ /* 0x000fe4000bf46320 */
[----:B------:R-:W-:Y:S02]  /*36b0*/  ISETP.GE.AND.EX P3, PT, R78, UR9, PT, P3 ;  /* 0x000000094e007c0c */ /* 0x000fe4000bf66330 */
[----:B------:R-:W-:Y:S01]  /*36c0*/  ISETP.GE.AND.EX P4, PT, R8, UR9, PT, P4 ;  /* 0x0000000908007c0c */ /* 0x000fe2000bf86340 */
[----:B------:R-:W-:-:S12]  /*36d0*/  @P5 BRA `(.L_x_2148) ;  /* 0x0000000000485947 */ /* 0x000fd80003800000 */
[----:B------:R-:W4:Y:S01]  /*36e0*/  LDCU.64 UR4, c[0x0][0x3e0] ;  /* 0x00007c00ff0477ac */ /* 0x000f220008000a00 */
[----:B------:R-:W-:Y:S01]  /*36f0*/  MOV R28, R70 ;  /* 0x00000046001c7202 */ /* 0x000fe20000000f00 */
[--C-:B------:R-:W-:Y:S01]  /*3700*/  FADD.FTZ R27, R27, -R34.reuse ;  /* 0x800000221b1b7221 */ /* 0x100fe20000010000 */
[----:B------:R-:W-:Y:S01]  /*3710*/  MOV R29, R73 ;  /* 0x00000049001d7202 */ /* 0x000fe20000000f00 */
[----:B------:R-:W5:Y:S01]  /*3720*/  LDCU.64 UR10, c[0x0][0x380] ;  /* 0x00007000ff0a77ac */ /* 0x000f620008000a00 */
[----:B0123--:R-:W-:Y:S01]  /*3730*/  FADD.FTZ R19, R14, -R34 ;  /* 0x800000220e137221 */ /* 0x00ffe20000010000 */
[----:B------:R-:W-:-:S03]  /*3740*/  FMUL.FTZ R27, R27, R32 ;  /* 0x000000201b1b7220 */ /* 0x000fc60000410000 */
[----:B------:R-:W-:Y:S01]  /*3750*/  FMUL.FTZ R19, R19, R32 ;  /* 0x0000002013137220 */ /* 0x000fe20000410000 */
[----:B------:R-:W-:-:S03]  /*3760*/  FFMA.FTZ R27, R38, R27, R67 ;  /* 0x0000001b261b7223 */ /* 0x000fc60000010043 */
[----:B------:R-:W-:Y:S01]  /*3770*/  FFMA.FTZ R10, R39, R19, R74 ;  /* 0x00000013270a7223 */ /* 0x000fe2000001004a */
[----:B----4-:R-:W-:-:S04]  /*3780*/  IMAD R21, R76, UR4, RZ ;  /* 0x000000044c157c24 */ /* 0x010fc8000f8e02ff */
[----:B------:R-:W-:Y:S01]  /*3790*/  F2FP.BF16.F32.PACK_AB R19, R10, R27 ;  /* 0x0000001b0a13723e */ /* 0x000fe200000010ff */
[----:B------:R-:W-:-:S04]  /*37a0*/  IMAD.WIDE.U32 R28, R36, UR4, R28 ;  /* 0x00000004241c7c25 */ /* 0x000fc8000f8e001c */
[----:B------:R-:W-:Y:S01]  /*37b0*/  IMAD R21, R36, UR5, R21 ;  /* 0x0000000524157c24 */ /* 0x000fe2000f8e0215 */
[----:B-----5:R-:W-:-:S04]  /*37c0*/  LEA R30, P5, R28, UR10, 0x1 ;  /* 0x0000000a1c1e7c11 */ /* 0x020fc8000f8a08ff */
[----:B------:R-:W-:-:S04]  /*37d0*/  IADD3 R21, PT, PT, R29, R21, RZ ;  /* 0x000000151d157210 */ /* 0x000fc80007ffe0ff */
[----:B------:R-:W-:-:S05]  /*37e0*/  LEA.HI.X R31, R28, UR11, R21, 0x1, P5 ;  /* 0x0000000b1c1f7c11 */ /* 0x000fca000a8f0c15 */
[----:B------:R4:W-:Y:S02]  /*37f0*/  STG.E desc[UR6][R30.64], R19 ;  /* 0x000000131e007986 */ /* 0x0009e4000c101906 */
.L_x_2148:
[----:B------:R-:W-:Y:S05]  /*3800*/  BSYNC.RECONVERGENT B1 ;  /* 0x0000000000017941 */ /* 0x000fea0003800200 */
.L_x_2147:
[----:B------:R-:W-:Y:S01]  /*3810*/  BSSY.RECONVERGENT B1, `(.L_x_2149) ;  /* 0x0000016000017945 */ /* 0x000fe20003800200 */
[C---:B------:R-:W-:Y:S02]  /*3820*/  IADD3 R10, PT, PT, R33.reuse, 0x140, RZ ;  /* 0x00000140210a7810 */ /* 0x040fe40007ffe0ff */
[----:B------:R-:W-:Y:S01]  /*3830*/  IADD3 R12, PT, PT, R33, 0x1a0, RZ ;  /* 0x000001a0210c7810 */ /* 0x000fe20007ffe0ff */
[----:B------:R-:W-:Y:S06]  /*3840*/  @P1 BRA `(.L_x_2150) ;  /* 0x0000000000481947 */ /* 0x000fec0003800000 */
[----:B------:R-:W5:Y:S01]  /*3850*/  LDCU.64 UR4, c[0x0][0x3e0] ;  /* 0x00007c00ff0477ac */ /* 0x000f620008000a00 */
[----:B------:R-:W-:Y:S01]  /*3860*/  MOV R28, R70 ;  /* 0x00000046001c7202 */ /* 0x000fe20000000f00 */
[--C-:B01234-:R-:W-:Y:S01]  /*3870*/  FADD.FTZ R19, R16, -R34.reuse ;  /* 0x8000002210137221 */ /* 0x11ffe20000010000 */
[----:B------:R-:W-:Y:S01]  /*3880*/  MOV R29, R73 ;  /* 0x00000049001d7202 */ /* 0x000fe20000000f00 */
[----:B------:R-:W0:Y:S01]  /*3890*/  LDCU.64 UR10, c[0x0][0x380] ;  /* 0x00007000ff0a77ac */ /* 0x000e220008000a00 */
[----:B------:R-:W-:Y:S01]  /*38a0*/  FADD.FTZ R41, R41, -R34 ;  /* 0x8000002229297221 */ /* 0x000fe20000010000 */
[----:B------:R-:W-:-:S03]  /*38b0*/  FMUL.FTZ R19, R19, R32 ;  /* 0x0000002013137220 */ /* 0x000fc60000410000 */
[----:B------:R-:W-:Y:S01]  /*38c0*/  FMUL.FTZ R41, R41, R32 ;  /* 0x0000002029297220 */ /* 0x000fe20000410000 */
[----:B------:R-:W-:-:S03]  /*38d0*/  FFMA.FTZ R19, R38, R19, R67 ;  /* 0x0000001326137223 */ /* 0x000fc60000010043 */
[----:B------:R-:W-:Y:S01]  /*38e0*/  FFMA.FTZ R14, R39, R41, R74 ;  /* 0x00000029270e7223 */ /* 0x000fe2000001004a */
[----:B-----5:R-:W-:-:S04]  /*38f0*/  IMAD R21, R11, UR4, RZ ;  /* 0x000000040b157c24 */ /* 0x020fc8000f8e02ff */
[----:B------:R-:W-:Y:S01]  /*3900*/  F2FP.BF16.F32.PACK_AB R19, R14, R19 ;  /* 0x000000130e13723e */ /* 0x000fe200000010ff */
[----:B------:R-:W-:-:S04]  /*3910*/  IMAD.WIDE.U32 R28, R60, UR4, R28 ;  /* 0x000000043c1c7c25 */ /* 0x000fc8000f8e001c */
[----:B------:R-:W-:Y:S01]  /*3920*/  IMAD R21, R60, UR5, R21 ;  /* 0x000000053c157c24 */ /* 0x000fe2000f8e0215 */
[----:B0-----:R-:W-:-:S04]  /*3930*/  LEA R30, P1, R28, UR10, 0x1 ;  /* 0x0000000a1c1e7c11 */ /* 0x001fc8000f8208ff */
[----:B------:R-:W-:-:S04]  /*3940*/  IADD3 R21, PT, PT, R29, R21, RZ ;  /* 0x000000151d157210 */ /* 0x000fc80007ffe0ff */
[----:B------:R-:W-:-:S05]  /*3950*/  LEA.HI.X R31, R28, UR11, R21, 0x1, P1 ;  /* 0x0000000b1c1f7c11 */ /* 0x000fca00088f0c15 */
[----:B------:R0:W-:Y:S02]  /*3960*/  STG.E desc[UR6][R30.64], R19 ;  /* 0x000000131e007986 */ /* 0x0001e4000c101906 */
.L_x_2150:
[----:B------:R-:W-:Y:S05]  /*3970*/  BSYNC.RECONVERGENT B1 ;  /* 0x0000000000017941 */ /* 0x000fea0003800200 */
.L_x_2149:
[----:B------:R-:W-:Y:S04]  /*3980*/  BSSY.RECONVERGENT B1, `(.L_x_2151) ;  /* 0x0000014000017945 */ /* 0x000fe80003800200 */
[----:B------:R-:W-:Y:S05]  /*3990*/  @P6 BRA `(.L_x_2152) ;  /* 0x0000000000486947 */ /* 0x000fea0003800000 */
[----:B------:R-:W5:Y:S01]  /*39a0*/  LDCU.64 UR4, c[0x0][0x3e0] ;  /* 0x00007c00ff0477ac */ /* 0x000f620008000a00 */
[--C-:B------:R-:W-:Y:S01]  /*39b0*/  FADD.FTZ R21, R18, -R34.reuse ;  /* 0x8000002212157221 */ /* 0x100fe20000010000 */
[----:B------:R-:W-:Y:S01]  /*39c0*/  MOV R18, R70 ;  /* 0x0000004600127202 */ /* 0x000fe20000000f00 */
[----:B------:R-:W-:Y:S01]  /*39d0*/  FADD.FTZ R43, R43, -R34 ;  /* 0x800000222b2b7221 */ /* 0x000fe20000010000 */
[----:B------:R-:W5:Y:S01]  /*39e0*/  LDCU.64 UR10, c[0x0][0x380] ;  /* 0x00007000ff0a77ac */ /* 0x000f620008000a00 */
[----:B01234-:R-:W-:Y:S01]  /*39f0*/  MOV R19, R73 ;  /* 0x0000004900137202 */ /* 0x01ffe20000000f00 */
[-C--:B------:R-:W-:Y:S01]  /*3a00*/  FMUL.FTZ R21, R21, R32.reuse ;  /* 0x0000002015157220 */ /* 0x080fe20000410000 */
[----:B------:R-:W-:-:S03]  /*3a10*/  FMUL.FTZ R43, R43, R32 ;  /* 0x000000202b2b7220 */ /* 0x000fc60000410000 */
[----:B------:R-:W-:Y:S01]  /*3a20*/  FFMA.FTZ R21, R38, R21, R67 ;  /* 0x0000001526157223 */ /* 0x000fe20000010043 */
[----:B-----5:R-:W-:Y:S02]  /*3a30*/  IMAD R14, R75, UR4, RZ ;  /* 0x000000044b0e7c24 */ /* 0x020fe4000f8e02ff */
[----:B------:R-:W-:-:S04]  /*3a40*/  IMAD.WIDE.U32 R18, R35, UR4, R18 ;  /* 0x0000000423127c25 */ /* 0x000fc8000f8e0012 */
[----:B------:R-:W-:Y:S02]  /*3a50*/  IMAD R35, R35, UR5, R14 ;  /* 0x0000000523237c24 */ /* 0x000fe4000f8e020e */
[----:B------:R-:W-:Y:S01]  /*3a60*/  FFMA.FTZ R14, R39, R43, R74 ;  /* 0x0000002b270e7223 */ /* 0x000fe2000001004a */
[----:B------:R-:W-:Y:S02]  /*3a70*/  LEA R28, P1, R18, UR10, 0x1 ;  /* 0x0000000a121c7c11 */ /* 0x000fe4000f8208ff */
[----:B------:R-:W-:Y:S02]  /*3a80*/  IADD3 R35, PT, PT, R19, R35, RZ ;  /* 0x0000002313237210 */ /* 0x000fe40007ffe0ff */
[----:B------:R-:W-:Y:S02]  /*3a90*/  F2FP.BF16.F32.PACK_AB R19, R14, R21 ;  /* 0x000000150e13723e */ /* 0x000fe400000010ff */
[----:B------:R-:W-:-:S05]  /*3aa0*/  LEA.HI.X R29, R18, UR11, R35, 0x1, P1 ;  /* 0x0000000b121d7c11 */ /* 0x000fca00088f0c23 */
[----:B------:R0:W-:Y:S02]  /*3ab0*/  STG.E desc[UR6][R28.64], R19 ;  /* 0x000000131c007986 */ /* 0x0001e4000c101906 */
.L_x_2152:
[----:B------:R-:W-:Y:S05]  /*3ac0*/  BSYNC.RECONVERGENT B1 ;  /* 0x0000000000017941 */ /* 0x000fea0003800200 */
.L_x_2151:
[----:B------:R-:W-:Y:S04]  /*3ad0*/  BSSY.RECONVERGENT B1, `(.L_x_2153) ;  /* 0x0000014000017945 */ /* 0x000fe80003800200 */
[----:B------:R-:W-:Y:S05]  /*3ae0*/  @P2 BRA `(.L_x_2154) ;  /* 0x0000000000482947 */ /* 0x000fea0003800000 */
[----:B------:R-:W5:Y:S01]  /*3af0*/  LDCU.64 UR4, c[0x0][0x3e0] ;  /* 0x00007c00ff0477ac */ /* 0x000f620008000a00 */
[----:B------:R-:W-:Y:S01]  /*3b00*/  MOV R18, R70 ;  /* 0x0000004600127202 */ /* 0x000fe20000000f00 */
[--C-:B------:R-:W-:Y:S01]  /*3b10*/  FADD.FTZ R21, R20, -R34.reuse ;  /* 0x8000002214157221 */ /* 0x100fe20000010000 */
[----:B01234-:R-:W-:Y:S01]  /*3b20*/  MOV R19, R73 ;  /* 0x0000004900137202 */ /* 0x01ffe20000000f00 */
[----:B------:R-:W0:Y:S01]  /*3b30*/  LDCU.64 UR10, c[0x0][0x380] ;  /* 0x00007000ff0a77ac */ /* 0x000e220008000a00 */
[----:B------:R-:W-:Y:S01]  /*3b40*/  FADD.FTZ R45, R45, -R34 ;  /* 0x800000222d2d7221 */ /* 0x000fe20000010000 */
[----:B------:R-:W-:-:S03]  /*3b50*/  FMUL.FTZ R21, R21, R32 ;  /* 0x0000002015157220 */ /* 0x000fc60000410000 */
[----:B------:R-:W-:Y:S01]  /*3b60*/  FMUL.FTZ R45, R45, R32 ;  /* 0x000000202d2d7220 */ /* 0x000fe20000410000 */
[----:B------:R-:W-:-:S03]  /*3b70*/  FFMA.FTZ R14, R38, R21, R67 ;  /* 0x00000015260e7223 */ /* 0x000fc60000010043 */
[----:B------:R-:W-:Y:S01]  /*3b80*/  FFMA.FTZ R45, R39, R45, R74 ;  /* 0x0000002d272d7223 */ /* 0x000fe2000001004a */
[----:B-----5:R-:W-:Y:S02]  /*3b90*/  IMAD R23, R13, UR4, RZ ;  /* 0x000000040d177c24 */ /* 0x020fe4000f8e02ff */
[----:B------:R-:W-:-:S04]  /*3ba0*/  IMAD.WIDE.U32 R18, R58, UR4, R18 ;  /* 0x000000043a127c25 */ /* 0x000fc8000f8e0012 */
[----:B------:R-:W-:Y:S01]  /*3bb0*/  IMAD R23, R58, UR5, R23 ;  /* 0x000000053a177c24 */ /* 0x000fe2000f8e0217 */
[----:B0-----:R-:W-:-:S04]  /*3bc0*/  LEA R20, P1, R18, UR10, 0x1 ;  /* 0x0000000a12147c11 */ /* 0x001fc8000f8208ff */
[----:B------:R-:W-:Y:S02]  /*3bd0*/  IADD3 R23, PT, PT, R19, R23, RZ ;  /* 0x0000001713177210 */ /* 0x000fe40007ffe0ff */
[----:B------:R-:W-:Y:S02]  /*3be0*/  F2FP.BF16.F32.PACK_AB R19, R45, R14 ;  /* 0x0000000e2d13723e */ /* 0x000fe400000010ff */
[----:B------:R-:W-:-:S05]  /*3bf0*/  LEA.HI.X R21, R18, UR11, R23, 0x1, P1 ;  /* 0x0000000b12157c11 */ /* 0x000fca00088f0c17 */
[----:B------:R0:W-:Y:S02]  /*3c00*/  STG.E desc[UR6][R20.64], R19 ;  /* 0x0000001314007986 */ /* 0x0001e4000c101906 */
.L_x_2154:
[----:B------:R-:W-:Y:S05]  /*3c10*/  BSYNC.RECONVERGENT B1 ;  /* 0x0000000000017941 */ /* 0x000fea0003800200 */
.L_x_2153:
[----:B------:R-:W-:Y:S04]  /*3c20*/  BSSY.RECONVERGENT B1, `(.L_x_2155) ;  /* 0x0000014000017945 */ /* 0x000fe80003800200 */
[----:B------:R-:W-:Y:S05]  /*3c30*/  @P3 BRA `(.L_x_2156) ;  /* 0x0000000000483947 */ /* 0x000fea0003800000 */
[----:B------:R-:W5:Y:S01]  /*3c40*/  LDCU.64 UR4, c[0x0][0x3e0] ;  /* 0x00007c00ff0477ac */ /* 0x000f620008000a00 */
[----:B------:R-:W-:Y:S01]  /*3c50*/  MOV R18, R70 ;  /* 0x0000004600127202 */ /* 0x000fe20000000f00 */
[--C-:B0-----:R-:W-:Y:S01]  /*3c60*/  FADD.FTZ R21, R22, -R34.reuse ;  /* 0x8000002216157221 */ /* 0x101fe20000010000 */
[----:B-1234-:R-:W-:Y:S01]  /*3c70*/  MOV R19, R73 ;  /* 0x0000004900137202 */ /* 0x01efe20000000f00 */
        /* <DEDUP_REMOVED lines=14> */
.L_x_2156:
[----:B------:R-:W-:Y:S05]  /*3d60*/  BSYNC.RECONVERGENT B1 ;  /* 0x0000000000017941 */ /* 0x000fea0003800200 */
.L_x_2155:
        /* <DEDUP_REMOVED lines=9> */
[----:B------:R-:W-:-:S04]  /*3e00*/  FMUL.FTZ R49, R49, R32 ;  /* 0x0000002031317220 */ /* 0x000fc80000410000 */
[----:B------:R-:W-:Y:S01]  /*3e10*/  FFMA.FTZ R49, R39, R49, R74 ;  /* 0x0000003127317223 */ /* 0x000fe2000001004a */
[----:B-----5:R-:W-:Y:S02]  /*3e20*/  IMAD R23, R8, UR4, RZ ;  /* 0x0000000408177c24 */ /* 0x020fe4000f8e02ff */
        /* <DEDUP_REMOVED lines=8> */
.L_x_2158:
[----:B------:R-:W-:Y:S05]  /*3eb0*/  BSYNC.RECONVERGENT B1 ;  /* 0x0000000000017941 */ /* 0x000fea0003800200 */
.L_x_2157:
        /* <DEDUP_REMOVED lines=26> */
[----:B------:R-:W-:Y:S01]  /*4060*/  FFMA.FTZ R51, R38, R51, R67 ;  /* 0x0000003326337223 */ /* 0x000fe20000010043 */
[----:B-----5:R-:W-:Y:S02]  /*4070*/  IMAD R23, R14, UR4, RZ ;  /* 0x000000040e177c24 */ /* 0x020fe4000f8e02ff */
[----:B------:R-:W-:-:S04]  /*4080*/  IMAD.WIDE.U32 R18, R10, UR4, R18 ;  /* 0x000000040a127c25 */ /* 0x000fc8000f8e0012 */
[----:B------:R-:W-:Y:S02]  /*4090*/  IMAD R23, R10, UR5, R23 ;  /* 0x000000050a177c24 */ /* 0x000fe4000f8e0217 */
[----:B------:R-:W-:Y:S01]  /*40a0*/  FFMA.FTZ R10, R39, R21, R74 ;  /* 0x00000015270a7223 */ /* 0x000fe2000001004a */
[----:B0-----:R-:W-:Y:S02]  /*40b0*/  LEA R20, P5, R18, UR10, 0x1 ;  /* 0x0000000a12147c11 */ /* 0x001fe4000f8a08ff */
[----:B------:R-:W-:Y:S02]  /*40c0*/  IADD3 R23, PT, PT, R19, R23, RZ ;  /* 0x0000001713177210 */ /* 0x000fe40007ffe0ff */
[----:B------:R-:W-:Y:S02]  /*40d0*/  F2FP.BF16.F32.PACK_AB R19, R10, R51 ;  /* 0x000000330a13723e */ /* 0x000fe400000010ff */
[----:B------:R-:W-:-:S05]  /*40e0*/  LEA.HI.X R21, R18, UR11, R23, 0x1, P5 ;  /* 0x0000000b12157c11 */ /* 0x000fca000a8f0c17 */
[----:B------:R0:W-:Y:S02]  /*40f0*/  STG.E desc[UR6][R20.64], R19 ;  /* 0x0000001314007986 */ /* 0x0001e4000c101906 */
.L_x_2160:
[----:B------:R-:W-:Y:S05]  /*4100*/  BSYNC.RECONVERGENT B1 ;  /* 0x0000000000017941 */ /* 0x000fea0003800200 */
.L_x_2159:
        /* <DEDUP_REMOVED lines=20> */
.L_x_2162:
[----:B------:R-:W-:Y:S05]  /*4250*/  BSYNC.RECONVERGENT B1 ;  /* 0x0000000000017941 */ /* 0x000fea0003800200 */
.L_x_2161:
        /* <DEDUP_REMOVED lines=20> */
.L_x_2164:
[----:B------:R-:W-:Y:S05]  /*43a0*/  BSYNC.RECONVERGENT B1 ;  /* 0x0000000000017941 */ /* 0x000fea0003800200 */
.L_x_2163:
        /* <DEDUP_REMOVED lines=12> */
[----:B------:R-:W-:Y:S01]  /*4470*/  FFMA.FTZ R8, R39, R21, R74 ;  /* 0x0000001527087223 */ /* 0x000fe2000001004a */
[----:B------:R-:W-:-:S04]  /*4480*/  IMAD.WIDE.U32 R18, R12, UR4, R18 ;  /* 0x000000040c127c25 */ /* 0x000fc8000f8e0012 */
[----:B------:R-:W-:Y:S01]  /*4490*/  IMAD R23, R12, UR5, R23 ;  /* 0x000000050c177c24 */ /* 0x000fe2000f8e0217 */
[----:B0-----:R-:W-:-:S04]  /*44a0*/  LEA R20, P1, R18, UR10, 0x1 ;  /* 0x0000000a12147c11 */ /* 0x001fc8000f8208ff */
[----:B------:R-:W-:Y:S02]  /*44b0*/  IADD3 R23, PT, PT, R19, R23, RZ ;  /* 0x0000001713177210 */ /* 0x000fe40007ffe0ff */
[----:B------:R-:W-:Y:S02]  /*44c0*/  F2FP.BF16.F32.PACK_AB R19, R8, R57 ;  /* 0x000000390813723e */ /* 0x000fe400000010ff */
[----:B------:R-:W-:-:S05]  /*44d0*/  LEA.HI.X R21, R18, UR11, R23, 0x1, P1 ;  /* 0x0000000b12157c11 */ /* 0x000fca00088f0c17 */
[----:B------:R0:W-:Y:S02]  /*44e0*/  STG.E desc[UR6][R20.64], R19 ;  /* 0x0000001314007986 */ /* 0x0001e4000c101906 */
.L_x_2166:
[----:B------:R-:W-:Y:S05]  /*44f0*/  BSYNC.RECONVERGENT B1 ;  /* 0x0000000000017941 */ /* 0x000fea0003800200 */
.L_x_2165:
[----:B------:R-:W-:Y:S04]  /*4500*/  BSSY.RECONVERGENT B1, `(.L_x_2167) ;  /* 0x0000014000017945 */ /* 0x000fe80003800200 */
[----:B------:R-:W-:Y:S05]  /*4510*/  @P3 BRA `(.L_x_2168) ;  /* 0x0000000000483947 */ /* 0x000fea0003800000 */
[----:B------:R-:W5:Y:S01]  /*4520*/  LDCU.64 UR4, c[0x0][0x3e0] ;  /* 0x00007c00ff0477ac */ /* 0x000f620008000a00 */
[--C-:B0-----:R-:W-:Y:S01]  /*4530*/  FADD.FTZ R21, R46, -R34.reuse ;  /* 0x800000222e157221 */ /* 0x101fe20000010000 */
[----:B------:R-:W-:Y:S01]  /*4540*/  MOV R18, R70 ;  /* 0x0000004600127202 */ /* 0x000fe20000000f00 */
[----:B------:R-:W-:Y:S01]  /*4550*/  FADD.FTZ R59, R59, -R34 ;  /* 0x800000223b3b7221 */ /* 0x000fe20000010000 */
[----:B------:R-:W0:Y:S01]  /*4560*/  LDCU.64 UR10, c[0x0][0x380] ;  /* 0x00007000ff0a77ac */ /* 0x000e220008000a00 */
[----:B-1234-:R-:W-:Y:S02]  /*4570*/  MOV R19, R73 ;  /* 0x0000004900137202 */ /* 0x01efe40000000f00 */
[----:B------:R-:W-:-:S04]  /*4580*/  FMUL.FTZ R59, R59, R32 ;  /* 0x000000203b3b7220 */ /* 0x000fc80000410000 */
[----:B------:R-:W-:Y:S01]  /*4590*/  FFMA.FTZ R59, R38, R59, R67 ;  /* 0x0000003b263b7223 */ /* 0x000fe20000010043 */
[----:B-----5:R-:W-:Y:S02]  /*45a0*/  IMAD R8, R6, UR4, RZ ;  /* 0x0000000406087c24 */ /* 0x020fe4000f8e02ff */
        /* <DEDUP_REMOVED lines=9> */
.L_x_2168:
[----:B------:R-:W-:Y:S05]  /*4640*/  BSYNC.RECONVERGENT B1 ;  /* 0x0000000000017941 */ /* 0x000fea0003800200 */
.L_x_2167:
[----:B------:R-:W-:Y:S05]  /*4650*/  @P4 BRA `(.L_x_2169) ;  /* 0x00000020009c4947 */ /* 0x000fea0003800000 */
[----:B------:R-:W5:Y:S01]  /*4660*/  LDCU.64 UR4, c[0x0][0x3e0] ;  /* 0x00007c00ff0477ac */ /* 0x000f620008000a00 */
[----:B------:R-:W-:Y:S01]  /*4670*/  MOV R71, R73 ;  /* 0x0000004900477202 */ /* 0x000fe20000000f00 */
[--C-:B------:R-:W-:Y:S01]  /*4680*/  FADD.FTZ R61, R61, -R34.reuse ;  /* 0x800000223d3d7221 */ /* 0x100fe20000010000 */
[----:B01234-:R-:W-:Y:S01]  /*4690*/  FADD.FTZ R19, R48, -R34 ;  /* 0x8000002230137221 */ /* 0x01ffe20000010000 */
[----:B------:R-:W0:Y:S02]  /*46a0*/  LDCU.64 UR8, c[0x0][0x380] ;  /* 0x00007000ff0877ac */ /* 0x000e240008000a00 */
[-C--:B------:R-:W-:Y:S01]  /*46b0*/  FMUL.FTZ R61, R61, R32.reuse ;  /* 0x000000203d3d7220 */ /* 0x080fe20000410000 */
[----:B------:R-:W-:-:S03]  /*46c0*/  FMUL.FTZ R19, R19, R32 ;  /* 0x0000002013137220 */ /* 0x000fc60000410000 */
[----:B------:R-:W-:Y:S01]  /*46d0*/  FFMA.FTZ R21, R38, R61, R67 ;  /* 0x0000003d26157223 */ /* 0x000fe20000010043 */
        /* <DEDUP_REMOVED lines=10> */
.L_x_2138:
[----:B------:R-:W0:Y:S01]  /*4780*/  LDCU.64 UR4, c[0x0][0x3e8] ;  /* 0x00007d00ff0477ac */ /* 0x000e220008000a00 */
[----:B------:R-:W-:Y:S01]  /*4790*/  SHF.R.S32.HI R30, RZ, 0x1f, R33 ;  /* 0x0000001fff1e7819 */ /* 0x000fe20000011421 */
        /* <DEDUP_REMOVED lines=8> */
[-C--:B------:R-:W-:Y:S01]  /*4820*/  FMUL.FTZ R29, R29, R32.reuse ;  /* 0x000000201d1d7220 */ /* 0x080fe20000410000 */
[----:B------:R-:W-:Y:S01]  /*4830*/  FMUL.FTZ R19, R19, R32 ;  /* 0x0000002013137220 */ /* 0x000fe20000410000 */
[----:B------:R-:W1:Y:S02]  /*4840*/  LDCU.64 UR10, c[0x0][0x380] ;  /* 0x00007000ff0a77ac */ /* 0x000e640008000a00 */
[----:B------:R-:W-:Y:S01]  /*4850*/  FFMA.FTZ R29, R38, R29, R67 ;  /* 0x0000001d261d7223 */ /* 0x000fe20000010043 */
        /* <DEDUP_REMOVED lines=20> */
.L_x_2171:
[----:B------:R-:W-:Y:S05]  /*49a0*/  BSYNC.RECONVERGENT B1 ;  /* 0x0000000000017941 */ /* 0x000fea0003800200 */
.L_x_2170:
[----:B------:R-:W-:Y:S01]  /*49b0*/  ISETP.GE.U32.AND P2, PT, R64, UR4, PT ;  /* 0x0000000440007c0c */ /* 0x000fe2000bf46070 */
[----:B------:R-:W-:Y:S01]  /*49c0*/  BSSY.RECONVERGENT B1, `(.L_x_2172) ;  /* 0x0000022000017945 */ /* 0x000fe20003800200 */
[----:B------:R-:W-:Y:S02]  /*49d0*/  ISETP.GE.U32.AND P3, PT, R62, UR4, PT ;  /* 0x000000043e007c0c */ /* 0x000fe4000bf66070 */
[----:B------:R-:W-:Y:S02]  /*49e0*/  ISETP.GE.U32.AND P6, PT, R36, UR4, PT ;  /* 0x0000000424007c0c */ /* 0x000fe4000bfc6070 */
[----:B------:R-:W-:Y:S02]  /*49f0*/  ISETP.GE.AND.EX P2, PT, R7, UR5, PT, P2 ;  /* 0x0000000507007c0c */ /* 0x000fe4000bf46320 */
[----:B------:R-:W-:Y:S01]  /*4a00*/  ISETP.GE.AND.EX P3, PT, R9, UR5, PT, P3 ;  /* 0x0000000509007c0c */ /* 0x000fe2000bf66330 */
[----:B------:R-:W-:-:S12]  /*4a10*/  @P1 BRA `(.L_x_2173) ;  /* 0x0000000000701947 */ /* 0x000fd80003800000 */
[--C-:B------:R-:W-:Y:S01]  /*4a20*/  FADD.FTZ R21, R21, -R34.reuse ;  /* 0x8000002215157221 */ /* 0x100fe20000010000 */
[----:B0-----:R-:W-:Y:S01]  /*4a30*/  FADD.FTZ R19, R10, -R34 ;  /* 0x800000220a137221 */ /* 0x001fe20000010000 */
[----:B------:R-:W0:Y:S02]  /*4a40*/  LDCU.64 UR8, c[0x0][0x3e0] ;  /* 0x00007c00ff0877ac */ /* 0x000e240008000a00 */
[-C--:B------:R-:W-:Y:S01]  /*4a50*/  FMUL.FTZ R21, R21, R32.reuse ;  /* 0x0000002015157220 */ /* 0x080fe20000410000 */
[----:B------:R-:W-:Y:S01]  /*4a60*/  FMUL.FTZ R19, R19, R32 ;  /* 0x0000002013137220 */ /* 0x000fe20000410000 */
[----:B------:R-:W1:Y:S02]  /*4a70*/  LDCU.64 UR10, c[0x0][0x380] ;  /* 0x00007000ff0a77ac */ /* 0x000e640008000a00 */
        /* <DEDUP_REMOVED lines=11> */
[----:B0-----:R-:W-:-:S04]  /*4b30*/  IMAD R29, R5, UR8, RZ ;  /* 0x00000008051d7c24 */ /* 0x001fc8000f8e02ff */
[----:B------:R-:W-:Y:S02]  /*4b40*/  IMAD R29, R66, UR9, R29 ;  /* 0x00000009421d7c24 */ /* 0x000fe4000f8e021d */
[----:B---3--:R-:W-:Y:S01]  /*4b50*/  FMUL.FTZ R30, R31, R28 ;  /* 0x0000001c1f1e7220 */ /* 0x008fe20000410000 */
[----:B------:R-:W-:-:S04]  /*4b60*/  MOV R31, R73 ;  /* 0x00000049001f7202 */ /* 0x000fc80000000f00 */
[----:B------:R-:W-:Y:S02]  /*4b70*/  F2FP.BF16.F32.PACK_AB R19, R30, R19 ;  /* 0x000000131e13723e */ /* 0x000fe400000010ff */
[----:B------:R-:W-:-:S05]  /*4b80*/  MOV R30, R70 ;  /* 0x00000046001e7202 */ /* 0x000fca0000000f00 */
[----:B------:R-:W-:-:S05]  /*4b90*/  IMAD.WIDE.U32 R30, R66, UR8, R30 ;  /* 0x00000008421e7c25 */ /* 0x000fca000f8e001e */
[----:B------:R-:W-:Y:S02]  /*4ba0*/  IADD3 R29, PT, PT, R31, R29, RZ ;  /* 0x0000001d1f1d7210 */ /* 0x000fe40007ffe0ff */
[----:B-1----:R-:W-:-:S04]  /*4bb0*/  LEA R28, P1, R30, UR10, 0x1 ;  /* 0x0000000a1e1c7c11 */ /* 0x002fc8000f8208ff */
[----:B------:R-:W-:-:S05]  /*4bc0*/  LEA.HI.X R29, R30, UR11, R29, 0x1, P1 ;  /* 0x0000000b1e1d7c11 */ /* 0x000fca00088f0c1d */
[----:B------:R1:W-:Y:S04]  /*4bd0*/  STG.E desc[UR6][R28.64], R19 ;  /* 0x000000131c007986 */ /* 0x0003e8000c101906 */
.L_x_2173:
[----:B------:R-:W-:Y:S05]  /*4be0*/  BSYNC.RECONVERGENT B1 ;  /* 0x0000000000017941 */ /* 0x000fea0003800200 */
.L_x_2172:
[----:B------:R-:W-:Y:S04]  /*4bf0*/  BSSY.RECONVERGENT B1, `(.L_x_2174) ;  /* 0x000001e000017945 */ /* 0x000fe80003800200 */
[----:B------:R-:W-:Y:S05]  /*4c00*/  @P2 BRA `(.L_x_2175) ;  /* 0x0000000000702947 */ /* 0x000fea0003800000 */
[--C-:B01----:R-:W-:Y:S01]  /*4c10*/  FADD.FTZ R19, R8, -R34.reuse ;  /* 0x8000002208137221 */ /* 0x103fe20000010000 */
[----:B------:R-:W-:Y:S01]  /*4c20*/  FADD.FTZ R23, R23, -R34 ;  /* 0x8000002217177221 */ /* 0x000fe20000010000 */
[----:B------:R-:W0:Y:S01]  /*4c30*/  LDCU.64 UR8, c[0x0][0x3e0] ;  /* 0x00007c00ff0877ac */ /* 0x000e220008000a00 */
[----:B------:R-:W-:Y:S01]  /*4c40*/  MOV R30, R70 ;  /* 0x00000046001e7202 */ /* 0x000fe20000000f00 */
[-C--:B------:R-:W-:Y:S01]  /*4c50*/  FMUL.FTZ R19, R19, R32.reuse ;  /* 0x0000002013137220 */ /* 0x080fe20000410000 */
[----:B------:R-:W-:Y:S01]  /*4c60*/  FMUL.FTZ R23, R23, R32 ;  /* 0x0000002017177220 */ /* 0x000fe20000410000 */
[----:B------:R-:W1:Y:S01]  /*4c70*/  LDCU.64 UR10, c[0x0][0x380] ;  /* 0x00007000ff0a77ac */ /* 0x000e620008000a00 */
[----:B------:R-:W-:Y:S01]  /*4c80*/  MOV R31, R73 ;  /* 0x00000049001f7202 */ /* 0x000fe20000000f00 */
[----:B------:R-:W-:Y:S01]  /*4c90*/  FFMA.FTZ R29, R38, R19, R67 ;  /* 0x00000013261d7223 */ /* 0x000fe20000010043 */
[----:B------:R-:W-:-:S03]  /*4ca0*/  FFMA.FTZ R28, R39, R23, R74 ;  /* 0x00000017271c7223 */ /* 0x000fc6000001004a */
        /* <DEDUP_REMOVED lines=9> */
[----:B0-----:R-:W-:Y:S02]  /*4d40*/  FADD.FTZ R21, R19, 1 ;  /* 0x3f80000013157421 */ /* 0x001fe40000010000 */
[----:B------:R-:W0:Y:S08]  /*4d50*/  MUFU.RCP R8, R8 ;  /* 0x0000000800087308 */ /* 0x000e300000001000 */
[----:B------:R-:W2:Y:S01]  /*4d60*/  MUFU.RCP R21, R21 ;  /* 0x0000001500157308 */ /* 0x000ea20000001000 */
[----:B0-----:R-:W-:Y:S01]  /*4d70*/  FMUL.FTZ R10, R29, R8 ;  /* 0x000000081d0a7220 */ /* 0x001fe20000410000 */
[----:B--2---:R-:W-:Y:S01]  /*4d80*/  FMUL.FTZ R19, R28, R21 ;  /* 0x000000151c137220 */ /* 0x004fe20000410000 */
[----:B-1----:R-:W-:-:S04]  /*4d90*/  LEA R28, P1, R30, UR10, 0x1 ;  /* 0x0000000a1e1c7c11 */ /* 0x002fc8000f8208ff */
[----:B------:R-:W-:Y:S02]  /*4da0*/  LEA.HI.X R29, R30, UR11, R23, 0x1, P1 ;  /* 0x0000000b1e1d7c11 */ /* 0x000fe400088f0c17 */
[----:B------:R-:W-:-:S05]  /*4db0*/  F2FP.BF16.F32.PACK_AB R19, R19, R10 ;  /* 0x0000000a1313723e */ /* 0x000fca00000010ff */
[----:B------:R2:W-:Y:S02]  /*4dc0*/  STG.E desc[UR6][R28.64], R19 ;  /* 0x000000131c007986 */ /* 0x0005e4000c101906 */
.L_x_2175:
[----:B------:R-:W-:Y:S05]  /*4dd0*/  BSYNC.RECONVERGENT B1 ;  /* 0x0000000000017941 */ /* 0x000fea0003800200 */
.L_x_2174:
[----:B------:R-:W-:Y:S01]  /*4de0*/  BSSY.RECONVERGENT B1, `(.L_x_2176) ;  /* 0x000001f000017945 */ /* 0x000fe20003800200 */
[----:B------:R-:W-:-:S03]  /*4df0*/  IADD3 R6, PT, PT, R33, 0x120, RZ ;  /* 0x0000012021067810 */ /* 0x000fc60007ffe0ff */
[----:B------:R-:W-:Y:S05]  /*4e00*/  @P3 BRA `(.L_x_2177) ;  /* 0x0000000000703947 */ /* 0x000fea0003800000 */
[--C-:B------:R-:W-:Y:S01]  /*4e10*/  FADD.FTZ R25, R25, -R34.reuse ;  /* 0x8000002219197221 */ /* 0x100fe20000010000 */
[----:B012---:R-:W-:Y:S01]  /*4e20*/  FADD.FTZ R19, R12, -R34 ;  /* 0x800000220c137221 */ /* 0x007fe20000010000 */
        /* <DEDUP_REMOVED lines=26> */
.L_x_2177:
[----:B------:R-:W-:Y:S05]  /*4fd0*/  BSYNC.RECONVERGENT B1 ;  /* 0x0000000000017941 */ /* 0x000fea0003800200 */
.L_x_2176:
        /* <DEDUP_REMOVED lines=23> */
[----:B---3--:R-:W-:-:S03]  /*5150*/  FFMA.FTZ R28, R39, R19, R74 ;  /* 0x00000013271c7223 */ /* 0x008fc6000001004a */
        /* <DEDUP_REMOVED lines=18> */
.L_x_2179:
[----:B------:R-:W-:Y:S05]  /*5280*/  BSYNC.RECONVERGENT B1 ;  /* 0x0000000000017941 */ /* 0x000fea0003800200 */
.L_x_2178:
[----:B------:R-:W-:Y:S01]  /*5290*/  BSSY.RECONVERGENT B1, `(.L_x_2180) ;  /* 0x0000020000017945 */ /* 0x000fe20003800200 */
[C---:B------:R-:W-:Y:S02]  /*52a0*/  IADD3 R10, PT, PT, R33.reuse, 0x140, RZ ;  /* 0x00000140210a7810 */ /* 0x040fe40007ffe0ff */
[----:B------:R-:W-:Y:S01]  /*52b0*/  IADD3 R12, PT, PT, R33, 0x1a0, RZ ;  /* 0x000001a0210c7810 */ /* 0x000fe20007ffe0ff */
[----:B------:R-:W-:Y:S06]  /*52c0*/  @P1 BRA `(.L_x_2181) ;  /* 0x0000000000701947 */ /* 0x000fec0003800000 */
[--C-:B012---:R-:W-:Y:S01]  /*52d0*/  FADD.FTZ R19, R16, -R34.reuse ;  /* 0x8000002210137221 */ /* 0x107fe20000010000 */
        /* <DEDUP_REMOVED lines=8> */
[----:B---34-:R-:W-:-:S03]  /*5360*/  FFMA.FTZ R28, R39, R41, R74 ;  /* 0x00000029271c7223 */ /* 0x018fc6000001004a */
        /* <DEDUP_REMOVED lines=18> */
.L_x_2181:
[----:B------:R-:W-:Y:S05]  /*5490*/  BSYNC.RECONVERGENT B1 ;  /* 0x0000000000017941 */ /* 0x000fea0003800200 */
.L_x_2180:
[----:B------:R-:W-:Y:S04]  /*54a0*/  BSSY.RECONVERGENT B1, `(.L_x_2182) ;  /* 0x000001e000017945 */ /* 0x000fe80003800200 */
[----:B------:R-:W-:Y:S05]  /*54b0*/  @P2 BRA `(.L_x_2183) ;  /* 0x0000000000702947 */ /* 0x000fea0003800000 */
[--C-:B012---:R-:W-:Y:S01]  /*54c0*/  FADD.FTZ R19, R18, -R34.reuse ;  /* 0x8000002212137221 */ /* 0x107fe20000010000 */
[----:B------:R-:W-:Y:S01]  /*54d0*/  FADD.FTZ R43, R43, -R34 ;  /* 0x800000222b2b7221 */ /* 0x000fe20000010000 */
[----:B------:R-:W0:Y:S01]  /*54e0*/  LDCU.64 UR8, c[0x0][0x3e0] ;  /* 0x00007c00ff0877ac */ /* 0x000e220008000a00 */
[----:B------:R-:W-:Y:S01]  /*54f0*/  MOV R18, R70 ;  /* 0x0000004600127202 */ /* 0x000fe20000000f00 */
[-C--:B------:R-:W-:Y:S01]  /*5500*/  FMUL.FTZ R19, R19, R32.reuse ;  /* 0x0000002013137220 */ /* 0x080fe20000410000 */
[----:B------:R-:W-:Y:S01]  /*5510*/  FMUL.FTZ R43, R43, R32 ;  /* 0x000000202b2b7220 */ /* 0x000fe20000410000 */
[----:B------:R-:W1:Y:S02]  /*5520*/  LDCU.64 UR10, c[0x0][0x380] ;  /* 0x00007000ff0a77ac */ /* 0x000e640008000a00 */
[----:B------:R-:W-:Y:S01]  /*5530*/  FFMA.FTZ R25, R38, R19, R67 ;  /* 0x0000001326197223 */ /* 0x000fe20000010043 */
[----:B---34-:R-:W-:Y:S01]  /*5540*/  FFMA.FTZ R28, R39, R43, R74 ;  /* 0x0000002b271c7223 */ /* 0x018fe2000001004a */
        /* <DEDUP_REMOVED lines=19> */
.L_x_2183:
[----:B------:R-:W-:Y:S05]  /*5680*/  BSYNC.RECONVERGENT B1 ;  /* 0x0000000000017941 */ /* 0x000fea0003800200 */
.L_x_2182:
        /* <DEDUP_REMOVED lines=8> */
[----:B------:R-:W1:Y:S01]  /*5710*/  LDCU.64 UR10, c[0x0][0x380] ;  /* 0x00007000ff0a77ac */ /* 0x000e620008000a00 */
[----:B---34-:R-:W-:Y:S01]  /*5720*/  MOV R21, R73 ;  /* 0x0000004900157202 */ /* 0x018fe20000000f00 */
        /* <DEDUP_REMOVED lines=12> */
[C---:B-1----:R-:W-:Y:S01]  /*57f0*/  LEA R18, P1, R20.reuse, UR10, 0x1 ;  /* 0x0000000a14127c11 */ /* 0x042fe2000f8208ff */
[----:B------:R-:W0:Y:S08]  /*5800*/  MUFU.RCP R16, R16 ;  /* 0x0000001000107308 */ /* 0x000e300000001000 */
[----:B------:R-:W1:Y:S01]  /*5810*/  MUFU.RCP R23, R23 ;  /* 0x0000001700177308 */ /* 0x000e620000001000 */
[----:B0-----:R-:W-:Y:S01]  /*5820*/  FMUL.FTZ R14, R19, R16 ;  /* 0x00000010130e7220 */ /* 0x001fe20000410000 */
[----:B------:R-:W-:Y:S01]  /*5830*/  LEA.HI.X R19, R20, UR11, R27, 0x1, P1 ;  /* 0x0000000b14137c11 */ /* 0x000fe200088f0c1b */
[----:B-1----:R-:W-:-:S05]  /*5840*/  FMUL.FTZ R25, R28, R23 ;  /* 0x000000171c197220 */ /* 0x002fca0000410000 */
[----:B------:R-:W-:-:S05]  /*5850*/  F2FP.BF16.F32.PACK_AB R25, R25, R14 ;  /* 0x0000000e1919723e */ /* 0x000fca00000010ff */
[----:B------:R0:W-:Y:S02]  /*5860*/  STG.E desc[UR6][R18.64], R25 ;  /* 0x0000001912007986 */ /* 0x0001e4000c101906 */
.L_x_2185:
[----:B------:R-:W-:Y:S05]  /*5870*/  BSYNC.RECONVERGENT B1 ;  /* 0x0000000000017941 */ /* 0x000fea0003800200 */
.L_x_2184:
        /* <DEDUP_REMOVED lines=9> */
[----:B---34-:R-:W-:Y:S01]  /*5910*/  FFMA.FTZ R21, R38, R19, R67 ;  /* 0x0000001326157223 */ /* 0x018fe20000010043 */
        /* <DEDUP_REMOVED lines=20> */
.L_x_2187:
[----:B------:R-:W-:Y:S05]  /*5a60*/  BSYNC.RECONVERGENT B1 ;  /* 0x0000000000017941 */ /* 0x000fea0003800200 */
.L_x_2186:
        /* <DEDUP_REMOVED lines=30> */
.L_x_2189:
[----:B------:R-:W-:Y:S05]  /*5c50*/  BSYNC.RECONVERGENT B1 ;  /* 0x0000000000017941 */ /* 0x000fea0003800200 */
.L_x_2188:
        /* <DEDUP_REMOVED lines=19> */
[----:B-12---:R-:W-:Y:S01]  /*5d90*/  FADD.FTZ R19, R26, -R34 ;  /* 0x800000221a137221 */ /* 0x006fe20000010000 */
[----:B------:R-:W3:Y:S02]  /*5da0*/  LDCU.64 UR8, c[0x0][0x3e0] ;  /* 0x00007c00ff0877ac */ /* 0x000ee40008000a00 */
[-C--:B------:R-:W-:Y:S01]  /*5db0*/  FMUL.FTZ R51, R51, R32.reuse ;  /* 0x0000002033337220 */ /* 0x080fe20000410000 */
[----:B------:R-:W-:Y:S01]  /*5dc0*/  FMUL.FTZ R19, R19, R32 ;  /* 0x0000002013137220 */ /* 0x000fe20000410000 */
[----:B------:R-:W0:Y:S02]  /*5dd0*/  LDCU.64 UR10, c[0x0][0x380] ;  /* 0x00007000ff0a77ac */ /* 0x000e240008000a00 */
[----:B------:R-:W-:Y:S01]  /*5de0*/  FFMA.FTZ R51, R38, R51, R67 ;  /* 0x0000003326337223 */ /* 0x000fe20000010043 */
[----:B------:R-:W-:Y:S01]  /*5df0*/  FFMA.FTZ R23, R39, R19, R74 ;  /* 0x0000001327177223 */ /* 0x000fe2000001004a */
[----:B------:R-:W-:-:S02]  /*5e00*/  MOV R19, R73 ;  /* 0x0000004900137202 */ /* 0x000fc40000000f00 */
[----:B------:R-:W-:Y:S01]  /*5e10*/  FMUL.FTZ R14, R51, -1.4426950216293334961 ;  /* 0xbfb8aa3b330e7820 */ /* 0x000fe20000410000 */
[----:B------:R-:W-:-:S05]  /*5e20*/  FMUL.FTZ R20, R23, -1.4426950216293334961 ;  /* 0xbfb8aa3b17147820 */ /* 0x000fca0000410000 */
[----:B------:R-:W1:Y:S01]  /*5e30*/  MUFU.EX2 R14, R14 ;  /* 0x0000000e000e7308 */ /* 0x000e620000000800 */
[----:B---34-:R-:W-:Y:S01]  /*5e40*/  IMAD R21, R18, UR8, RZ ;  /* 0x0000000812157c24 */ /* 0x018fe2000f8e02ff */
[----:B------:R-:W-:Y:S02]  /*5e50*/  MOV R18, R70 ;  /* 0x0000004600127202 */ /* 0x000fe40000000f00 */
[----:B------:R-:W2:Y:S01]  /*5e60*/  MUFU.EX2 R20, R20 ;  /* 0x0000001400147308 */ /* 0x000ea20000000800 */
[C---:B------:R-:W-:Y:S02]  /*5e70*/  IMAD R21, R10.reuse, UR9, R21 ;  /* 0x000000090a157c24 */ /* 0x040fe4000f8e0215 */
[----:B------:R-:W-:-:S05]  /*5e80*/  IMAD.WIDE.U32 R18, R10, UR8, R18 ;  /* 0x000000080a127c25 */ /* 0x000fca000f8e0012 */
[----:B------:R-:W-:Y:S01]  /*5e90*/  IADD3 R21, PT, PT, R19, R21, RZ ;  /* 0x0000001513157210 */ /* 0x000fe20007ffe0ff */
[----:B-1----:R-:W-:Y:S01]  /*5ea0*/  FADD.FTZ R16, R14, 1 ;  /* 0x3f8000000e107421 */ /* 0x002fe20000010000 */
[----:B--2---:R-:W-:Y:S01]  /*5eb0*/  FADD.FTZ R22, R20, 1 ;  /* 0x3f80000014167421 */ /* 0x004fe20000010000 */
        /* <DEDUP_REMOVED lines=8> */
.L_x_2191:
[----:B------:R-:W-:Y:S05]  /*5f40*/  BSYNC.RECONVERGENT B1 ;  /* 0x0000000000017941 */ /* 0x000fea0003800200 */
.L_x_2190:
[----:B------:R-:W-:Y:S04]  /*5f50*/  BSSY.RECONVERGENT B1, `(.L_x_2192) ;  /* 0x000001e000017945 */ /* 0x000fe80003800200 */
[----:B------:R-:W-:Y:S05]  /*5f60*/  @P2 BRA `(.L_x_2193) ;  /* 0x0000000000702947 */ /* 0x000fea0003800000 */
[--C-:B------:R-:W-:Y:S01]  /*5f70*/  FADD.FTZ R53, R53, -R34.reuse ;  /* 0x8000002235357221 */ /* 0x100fe20000010000 */
[----:B-12---:R-:W-:Y:S01]  /*5f80*/  FADD.FTZ R19, R40, -R34 ;  /* 0x8000002228137221 */ /* 0x006fe20000010000 */
[----:B------:R-:W3:Y:S01]  /*5f90*/  LDCU.64 UR8, c[0x0][0x3e0] ;  /* 0x00007c00ff0877ac */ /* 0x000ee20008000a00 */
[----:B------:R-:W-:Y:S01]  /*5fa0*/  MOV R18, R70 ;  /* 0x0000004600127202 */ /* 0x000fe20000000f00 */
[-C--:B------:R-:W-:Y:S01]  /*5fb0*/  FMUL.FTZ R53, R53, R32.reuse ;  /* 0x0000002035357220 */ /* 0x080fe20000410000 */
[----:B------:R-:W-:Y:S01]  /*5fc0*/  FMUL.FTZ R19, R19, R32 ;  /* 0x0000002013137220 */ /* 0x000fe20000410000 */
[----:B------:R-:W1:Y:S02]  /*5fd0*/  LDCU.64 UR10, c[0x0][0x380] ;  /* 0x00007000ff0a77ac */ /* 0x000e640008000a00 */
[----:B------:R-:W-:Y:S01]  /*5fe0*/  FFMA.FTZ R53, R38, R53, R67 ;  /* 0x0000003526357223 */ /* 0x000fe20000010043 */
[----:B0-----:R-:W-:Y:S01]  /*5ff0*/  FFMA.FTZ R23, R39, R19, R74 ;  /* 0x0000001327177223 */ /* 0x001fe2000001004a */
[----:B------:R-:W-:-:S02]  /*6000*/  MOV R19, R73 ;  /* 0x0000004900137202 */ /* 0x000fc40000000f00 */
[----:B------:R-:W-:Y:S01]  /*6010*/  FMUL.FTZ R10, R53, -1.4426950216293334961 ;  /* 0xbfb8aa3b350a7820 */ /* 0x000fe20000410000 */
[----:B------:R-:W-:-:S05]  /*6020*/  FMUL.FTZ R16, R23, -1.4426950216293334961 ;  /* 0xbfb8aa3b17107820 */ /* 0x000fca0000410000 */
[----:B------:R-:W0:Y:S01]  /*6030*/  MUFU.EX2 R10, R10 ;  /* 0x0000000a000a7308 */ /* 0x000e220000000800 */
[----:B---34-:R-:W-:-:S03]  /*6040*/  IMAD R21, R15, UR8, RZ ;  /* 0x000000080f157c24 */ /* 0x018fc6000f8e02ff */
[----:B------:R-:W2:Y:S01]  /*6050*/  MUFU.EX2 R16, R16 ;  /* 0x0000001000107308 */ /* 0x000ea20000000800 */
[----:B------:R-:W-:-:S04]  /*6060*/  IMAD.WIDE.U32 R18, R56, UR8, R18 ;  /* 0x0000000838127c25 */ /* 0x000fc8000f8e0012 */
[----:B------:R-:W-:Y:S01]  /*6070*/  IMAD R21, R56, UR9, R21 ;  /* 0x0000000938157c24 */ /* 0x000fe2000f8e0215 */
[----:B-1----:R-:W-:Y:S01]  /*6080*/  LEA R20, P2, R18, UR10, 0x1 ;  /* 0x0000000a12147c11 */ /* 0x002fe2000f8408ff */
[----:B0-----:R-:W-:-:S03]  /*6090*/  FADD.FTZ R14, R10, 1 ;  /* 0x3f8000000a0e7421 */ /* 0x001fc60000010000 */
        /* <DEDUP_REMOVED lines=9> */
.L_x_2193:
[----:B------:R-:W-:Y:S05]  /*6130*/  BSYNC.RECONVERGENT B1 ;  /* 0x0000000000017941 */ /* 0x000fea0003800200 */
.L_x_2192:
[----:B------:R-:W-:Y:S04]  /*6140*/  BSSY.RECONVERGENT B1, `(.L_x_2194) ;  /* 0x000001e000017945 */ /* 0x000fe80003800200 */
[----:B------:R-:W-:Y:S05]  /*6150*/  @P1 BRA `(.L_x_2195) ;  /* 0x0000000000701947 */ /* 0x000fea0003800000 */
[--C-:B-12---:R-:W-:Y:S01]  /*6160*/  FADD.FTZ R19, R42, -R34.reuse ;  /* 0x800000222a137221 */ /* 0x106fe20000010000 */
[----:B------:R-:W-:Y:S01]  /*6170*/  FADD.FTZ R55, R55, -R34 ;  /* 0x8000002237377221 */ /* 0x000fe20000010000 */
[----:B------:R-:W1:Y:S01]  /*6180*/  LDCU.64 UR8, c[0x0][0x3e0] ;  /* 0x00007c00ff0877ac */ /* 0x000e620008000a00 */
[----:B------:R-:W-:Y:S01]  /*6190*/  MOV R18, R70 ;  /* 0x0000004600127202 */ /* 0x000fe20000000f00 */
[-C--:B------:R-:W-:Y:S01]  /*61a0*/  FMUL.FTZ R19, R19, R32.reuse ;  /* 0x0000002013137220 */ /* 0x080fe20000410000 */
[----:B------:R-:W-:Y:S01]  /*61b0*/  FMUL.FTZ R55, R55, R32 ;  /* 0x0000002037377220 */ /* 0x000fe20000410000 */
[----:B------:R-:W2:Y:S02]  /*61c0*/  LDCU.64 UR10, c[0x0][0x380] ;  /* 0x00007000ff0a77ac */ /* 0x000ea40008000a00 */
[----:B0--34-:R-:W-:Y:S01]  /*61d0*/  FFMA.FTZ R21, R38, R19, R67 ;  /* 0x0000001326157223 */ /* 0x019fe20000010043 */
[----:B------:R-:W-:Y:S01]  /*61e0*/  FFMA.FTZ R55, R39, R55, R74 ;  /* 0x0000003727377223 */ /* 0x000fe2000001004a */
[----:B------:R-:W-:-:S02]  /*61f0*/  MOV R19, R73 ;  /* 0x0000004900137202 */ /* 0x000fc40000000f00 */
[----:B------:R-:W-:Y:S01]  /*6200*/  FMUL.FTZ R10, R21, -1.4426950216293334961 ;  /* 0xbfb8aa3b150a7820 */ /* 0x000fe20000410000 */
        /* <DEDUP_REMOVED lines=17> */
.L_x_2195:
[----:B------:R-:W-:Y:S05]  /*6320*/  BSYNC.RECONVERGENT B1 ;  /* 0x0000000000017941 */ /* 0x000fea0003800200 */
.L_x_2194:
        /* <DEDUP_REMOVED lines=30> */
.L_x_2197:
[----:B------:R-:W-:Y:S05]  /*6510*/  BSYNC.RECONVERGENT B1 ;  /* 0x0000000000017941 */ /* 0x000fea0003800200 */
.L_x_2196:
[----:B------:R-:W-:Y:S04]  /*6520*/  BSSY.RECONVERGENT B1, `(.L_x_2198) ;  /* 0x000001e000017945 */ /* 0x000fe80003800200 */
[----:B------:R-:W-:Y:S05]  /*6530*/  @P3 BRA `(.L_x_2199) ;  /* 0x0000000000703947 */ /* 0x000fea0003800000 */
[--C-:B------:R-:W-:Y:S01]  /*6540*/  FADD.FTZ R59, R59, -R34.reuse ;  /* 0x800000223b3b7221 */ /* 0x100fe20000010000 */
[----:B-12---:R-:W-:Y:S01]  /*6550*/  FADD.FTZ R19, R46, -R34 ;  /* 0x800000222e137221 */ /* 0x006fe20000010000 */
[----:B------:R-:W1:Y:S01]  /*6560*/  LDCU.64 UR8, c[0x0][0x3e0] ;  /* 0x00007c00ff0877ac */ /* 0x000e620008000a00 */
[----:B------:R-:W-:Y:S01]  /*6570*/  MOV R18, R70 ;  /* 0x0000004600127202 */ /* 0x000fe20000000f00 */
[-C--:B------:R-:W-:Y:S01]  /*6580*/  FMUL.FTZ R59, R59, R32.reuse ;  /* 0x000000203b3b7220 */ /* 0x080fe20000410000 */
[----:B------:R-:W-:Y:S01]  /*6590*/  FMUL.FTZ R19, R19, R32 ;  /* 0x0000002013137220 */ /* 0x000fe20000410000 */
[----:B------:R-:W2:Y:S02]  /*65a0*/  LDCU.64 UR10, c[0x0][0x380] ;  /* 0x00007000ff0a77ac */ /* 0x000ea40008000a00 */
[----:B------:R-:W-:Y:S01]  /*65b0*/  FFMA.FTZ R59, R38, R59, R67 ;  /* 0x0000003b263b7223 */ /* 0x000fe20000010043 */
[----:B0-----:R-:W-:Y:S01]  /*65c0*/  FFMA.FTZ R23, R39, R19, R74 ;  /* 0x0000001327177223 */ /* 0x001fe2000001004a */
        /* <DEDUP_REMOVED lines=11> */
[----:B-1----:R-:W-:-:S03]  /*6680*/  FADD.FTZ R14, R12, 1 ;  /* 0x3f8000000c0e7421 */ /* 0x002fc60000010000 */
[----:B---34-:R-:W-:Y:S01]  /*6690*/  LEA.HI.X R21, R18, UR11, R33, 0x1, P1 ;  /* 0x0000000b12157c11 */ /* 0x018fe200088f0c21 */
[----:B------:R-:W0:Y:S08]  /*66a0*/  MUFU.RCP R10, R10 ;  /* 0x0000000a000a7308 */ /* 0x000e300000001000 */
[----:B------:R-:W1:Y:S01]  /*66b0*/  MUFU.RCP R14, R14 ;  /* 0x0000000e000e7308 */ /* 0x000e620000001000 */
[----:B0-----:R-:W-:Y:S01]  /*66c0*/  FMUL.FTZ R6, R59, R10 ;  /* 0x0000000a3b067220 */ /* 0x001fe20000410000 */
[----:B-1----:R-:W-:-:S05]  /*66d0*/  FMUL.FTZ R23, R23, R14 ;  /* 0x0000000e17177220 */ /* 0x002fca0000410000 */
[----:B------:R-:W-:-:S05]  /*66e0*/  F2FP.BF16.F32.PACK_AB R23, R23, R6 ;  /* 0x000000061717723e */ /* 0x000fca00000010ff */
[----:B------:R0:W-:Y:S02]  /*66f0*/  STG.E desc[UR6][R20.64], R23 ;  /* 0x0000001714007986 */ /* 0x0001e4000c101906 */
.L_x_2199:
[----:B------:R-:W-:Y:S05]  /*6700*/  BSYNC.RECONVERGENT B1 ;  /* 0x0000000000017941 */ /* 0x000fea0003800200 */
.L_x_2198:
        /* <DEDUP_REMOVED lines=9> */
[----:B------:R-:W-:-:S03]  /*67a0*/  FFMA.FTZ R19, R39, R19, R74 ;  /* 0x0000001327137223 */ /* 0x000fc6000001004a */
[----:B------:R-:W-:Y:S01]  /*67b0*/  FMUL.FTZ R6, R61, -1.4426950216293334961 ;  /* 0xbfb8aa3b3d067820 */ /* 0x000fe20000410000 */
[----:B------:R-:W-:-:S05]  /*67c0*/  FMUL.FTZ R10, R19, -1.4426950216293334961 ;  /* 0xbfb8aa3b130a7820 */ /* 0x000fca0000410000 */
[----:B------:R-:W5:Y:S01]  /*67d0*/  MUFU.EX2 R6, R6 ;  /* 0x0000000600067308 */ /* 0x000f620000000800 */
[----:B-1----:R-:W-:-:S03]  /*67e0*/  IMAD R14, R77, UR4, RZ ;  /* 0x000000044d0e7c24 */ /* 0x002fc6000f8e02ff */
[----:B------:R-:W1:Y:S01]  /*67f0*/  MUFU.EX2 R10, R10 ;  /* 0x0000000a000a7308 */ /* 0x000e620000000800 */
[----:B------:R-:W-:-:S04]  /*6800*/  IMAD.WIDE.U32 R70, R37, UR4, R70 ;  /* 0x0000000425467c25 */ /* 0x000fc8000f8e0046 */
[----:B------:R-:W-:Y:S01]  /*6810*/  IMAD R37, R37, UR5, R14 ;  /* 0x0000000525257c24 */ /* 0x000fe2000f8e020e */
[----:B--2---:R-:W-:Y:S01]  /*6820*/  LEA R18, P1, R70, UR8, 0x1 ;  /* 0x0000000846127c11 */ /* 0x004fe2000f8208ff */
[----:B-----5:R-:W-:-:S03]  /*6830*/  FADD.FTZ R8, R6, 1 ;  /* 0x3f80000006087421 */ /* 0x020fc60000010000 */
[----:B------:R-:W-:Y:S01]  /*6840*/  IADD3 R37, PT, PT, R71, R37, RZ ;  /* 0x0000002547257210 */ /* 0x000fe20007ffe0ff */
[----:B-1----:R-:W-:Y:S02]  /*6850*/  FADD.FTZ R12, R10, 1 ;  /* 0x3f8000000a0c7421 */ /* 0x002fe40000010000 */
[----:B------:R-:W1:Y:S08]  /*6860*/  MUFU.RCP R8, R8 ;  /* 0x0000000800087308 */ /* 0x000e700000001000 */
[----:B------:R-:W0:Y:S01]  /*6870*/  MUFU.RCP R12, R12 ;  /* 0x0000000c000c7308 */ /* 0x000e220000001000 */
[----:B-1----:R-:W-:Y:S01]  /*6880*/  FMUL.FTZ R6, R61, R8 ;  /* 0x000000083d067220 */ /* 0x002fe20000410000 */
[----:B0--34-:R-:W-:Y:S01]  /*6890*/  FMUL.FTZ R21, R19, R12 ;  /* 0x0000000c13157220 */ /* 0x019fe20000410000 */
[----:B------:R-:W-:-:S04]  /*68a0*/  LEA.HI.X R19, R70, UR9, R37, 0x1, P1 ;  /* 0x0000000946137c11 */ /* 0x000fc800088f0c25 */
[----:B------:R-:W-:-:S05]  /*68b0*/  F2FP.BF16.F32.PACK_AB R21, R21, R6 ;  /* 0x000000061515723e */ /* 0x000fca00000010ff */
[----:B------:R0:W-:Y:S02]  /*68c0*/  STG.E desc[UR6][R18.64], R21 ;  /* 0x0000001512007986 */ /* 0x0001e4000c101906 */
.L_x_2169:
[----:B------:R-:W-:Y:S05]  /*68d0*/  BSYNC.RECONVERGENT B0 ;  /* 0x0000000000007941 */ /* 0x000fea0003800200 */
.L_x_2137:
[----:B------:R-:W5:Y:S01]  /*68e0*/  LDCU UR4, c[0x0][0x3f8] ;  /* 0x00007f00ff0477ac */ /* 0x000f620008000800 */
[----:B------:R-:W-:Y:S02]  /*68f0*/  IADD3 R65, PT, PT, R4, R65, RZ ;  /* 0x0000004104417210 */ /* 0x000fe40007ffe0ff */
[----:B------:R-:W-:Y:S01]  /*6900*/  IADD3 R50, PT, PT, R50, 0x1, RZ ;  /* 0x0000000132327810 */ /* 0x000fe20007ffe0ff */
[----:B------:R-:W5:Y:S02]  /*6910*/  LDCU UR5, c[0x0][0x3c8] ;  /* 0x00007900ff0577ac */ /* 0x000f640008000800 */
[----:B-----5:R-:W-:-:S06]  /*6920*/  UIMAD UR4, UR4, UR5, URZ ;  /* 0x00000005040472a4 */ /* 0x020fcc000f8e02ff */
[----:B------:R-:W-:-:S13]  /*6930*/  ISETP.GE.AND P1, PT, R65, UR4, PT ;  /* 0x0000000441007c0c */ /* 0x000fda000bf26270 */
[----:B------:R-:W-:Y:S05]  /*6940*/  @!P1 BRA `(.L_x_2200) ;  /* 0xffffff9800589947 */ /* 0x000fea000383ffff */
[----:B------:R-:W-:Y:S05]  /*6950*/  EXIT ;  /* 0x000000000000794d */ /* 0x000fea0003800000 */
.L_x_2201:
        /* <DEDUP_REMOVED lines=10> */
.L_x_3450:


//--------------------- .text._Z35group_norm_nhwc_fwd_one_pass_kernelI11Bf16IOFp16WLi64ELi40ELi640EEv26Group_norm_nhwc_fwd_params --------------------------
	.section	.text._Z35group_norm_nhwc_fwd_one_pass_kernelI11Bf16IOFp16WLi64ELi40ELi640EEv26Group_norm_nhwc_fwd_params,"ax",@progbits
	.align	128
        .global         _Z35group_norm_nhwc_fwd_one_pass_kernelI11Bf16IOFp16WLi64ELi40ELi640EEv26Group_norm_nhwc_fwd_params
        .type           _Z35group_norm_nhwc_fwd_one_pass_kernelI11Bf16IOFp16WLi64ELi40ELi640EEv26Group_norm_nhwc_fwd_params,@function
        .size           _Z35group_norm_nhwc_fwd_one_pass_kernelI11Bf16IOFp16WLi64ELi40ELi640EEv26Group_norm_nhwc_fwd_params,(.L_x_3451 - _Z35group_norm_nhwc_fwd_one_pass_kernelI11Bf16IOFp16WLi64ELi40ELi640EEv26Group_norm_nhwc_fwd_params)
        .other          _Z35group_norm_nhwc_fwd_one_pass_kernelI11Bf16IOFp16WLi64ELi40ELi640EEv26Group_norm_nhwc_fwd_params,@"STO_CUDA_ENTRY STV_DEFAULT"
_Z35group_norm_nhwc_fwd_one_pass_kernelI11Bf16IOFp16WLi64ELi40ELi640EEv26Group_norm_nhwc_fwd_params:
.text._Z35group_norm_nhwc_fwd_one_pass_kernelI11Bf16IOFp16WLi64ELi40ELi640EEv26Group_norm_nhwc_fwd_params:
        /* <DEDUP_REMOVED lines=33> */
[----:B------:R-:W-:-:S04]  /*0210*/  IADD3 R21, PT, PT, R21, R20, RZ ;  /* 0x0000001415157210 */ /* 0x000fc80007ffe0ff */
[----:B------:R-:W-:-:S04]  /*0220*/  SHF.L.U32 R21, R21, 0x1, RZ ;  /* 0x0000000115157819 */ /* 0x000fc800000006ff */
[----:B---3--:R-:W-:-:S07]  /*0230*/  LOP3.LUT R13, R21, 0xffff, RZ, 0xc0, !PT ;  /* 0x0000ffff150d7812 */ /* 0x008fce00078ec0ff */
.L_x_2221:
[----:B0-----:R-:W0:Y:S01]  /*0240*/  LDC R0, c[0x0][0x3f8] ;  /* 0x0000fe00ff007b82 */ /* 0x001e220000000800 */
[----:B-1----:R-:W1:Y:S01]  /*0250*/  LDCU.64 UR8, c[0x0][0x3e8] ;  /* 0x00007d00ff0877ac */ /* 0x002e620008000a00 */
[----:B0-2---:R-:W-:Y:S02]  /*0260*/  IABS R5, R0 ;  /* 0x0000000000057213 */ /* 0x005fe40000000000 */
[----:B------:R-:W-:Y:S02]  /*0270*/  ISETP.NE.AND P3, PT, R0, RZ, PT ;  /* 0x000000ff0000720c */ /* 0x000fe40003f65270 */
[----:B------:R-:W0:Y:S08]  /*0280*/  I2F.RP R4, R5 ;  /* 0x0000000500047306 */ /* 0x000e300000209400 */
[----:B0-----:R-:W0:Y:S02]  /*0290*/  MUFU.RCP R4, R4 ;  /* 0x0000000400047308 */ /* 0x001e240000001000 */
[----:B0-----:R-:W-:-:S06]  /*02a0*/  VIADD R2, R4, 0xffffffe ;  /* 0x0ffffffe04027836 */ /* 0x001fcc0000000000 */
        /* <DEDUP_REMOVED lines=12> */
[-C--:B------:R-:W-:Y:S01]  /*0370*/  @!P2 IADD3 R4, PT, PT, R4, -R5.reuse, RZ ;  /* 0x800000050404a210 */ /* 0x080fe20007ffe0ff */
[----:B------:R-:W-:Y:S01]  /*0380*/  @!P2 VIADD R3, R3, 0x1 ;  /* 0x000000010303a836 */ /* 0x000fe20000000000 */
[----:B-1----:R-:W-:Y:S02]  /*0390*/  ISETP.GE.U32.AND P2, PT, R22, UR8, PT ;  /* 0x0000000816007c0c */ /* 0x002fe4000bf46070 */
[----:B------:R-:W-:Y:S02]  /*03a0*/  ISETP.GE.U32.AND P1, PT, R4, R5, PT ;  /* 0x000000050400720c */ /* 0x000fe40003f26070 */
[----:B------:R-:W-:-:S11]  /*03b0*/  ISETP.GE.AND.EX P2, PT, R7, UR9, PT, P2 ;  /* 0x0000000907007c0c */ /* 0x000fd6000bf46320 */
[----:B------:R-:W-:Y:S02]  /*03c0*/  @P1 IADD3 R3, PT, PT, R3, 0x1, RZ ;  /* 0x0000000103031810 */ /* 0x000fe40007ffe0ff */
[----:B------:R-:W-:Y:S02]  /*03d0*/  ISETP.GE.U32.AND P1, PT, R23, UR8, PT ;  /* 0x0000000817007c0c */ /* 0x000fe4000bf26070 */
[----:B------:R-:W-:Y:S02]  /*03e0*/  MOV R5, R3 ;  /* 0x0000000300057202 */ /* 0x000fe40000000f00 */
[----:B------:R-:W-:Y:S01]  /*03f0*/  ISETP.GE.AND.EX P1, PT, R17, UR9, PT, P1 ;  /* 0x0000000911007c0c */ /* 0x000fe2000bf26310 */
[----:B------:R-:W0:Y:S01]  /*0400*/  LDCU.64 UR8, c[0x0][0x3f0] ;  /* 0x00007e00ff0877ac */ /* 0x000e220008000a00 */
[----:B------:R-:W-:Y:S02]  /*0410*/  @!P4 IADD3 R5, PT, PT, -R5, RZ, RZ ;  /* 0x000000ff0505c210 */ /* 0x000fe40007ffe1ff */
[----:B------:R-:W-:-:S04]  /*0420*/  @!P3 LOP3.LUT R5, RZ, R0, RZ, 0x33, !PT ;  /* 0x00000000ff05b212 */ /* 0x000fc800078e33ff */
[----:B------:R-:W-:-:S05]  /*0430*/  IADD3 R9, PT, PT, -R5, RZ, RZ ;  /* 0x000000ff05097210 */ /* 0x000fca0007ffe1ff */
[----:B------:R-:W1:Y:S01]  /*0440*/  @!P1 LDC.64 R2, c[0x0][0x3e0] ;  /* 0x0000f800ff029b82 */ /* 0x000e620000000a00 */
[----:B------:R-:W-:Y:S01]  /*0450*/  IMAD R4, R0, R9, UR7 ;  /* 0x0000000700047e24 */ /* 0x000fe2000f8e0209 */
[----:B------:R-:W-:-:S03]  /*0460*/  SHF.R.S32.HI R0, RZ, 0x1f, R5 ;  /* 0x0000001fff007819 */ /* 0x000fc60000011405 */
[----:B------:R-:W-:Y:S02]  /*0470*/  IMAD R4, R4, 0x28, RZ ;  /* 0x0000002804047824 */ /* 0x000fe400078e02ff */
[----:B0-----:R-:W-:Y:S01]  /*0480*/  IMAD R0, R0, UR8, RZ ;  /* 0x0000000800007c24 */ /* 0x001fe2000f8e02ff */
[----:B------:R-:W0:Y:S02]  /*0490*/  @!P2 LDC.64 R8, c[0x0][0x3e0] ;  /* 0x0000f800ff08ab82 */ /* 0x000e240000000a00 */
[----:B------:R-:W-:Y:S01]  /*04a0*/  IADD3 R24, P3, PT, R4, R13, RZ ;  /* 0x0000000d04187210 */ /* 0x000fe20007f7e0ff */
[----:B------:R-:W-:-:S03]  /*04b0*/  IMAD R27, R5, UR9, R0 ;  /* 0x00000009051b7c24 */ /* 0x000fc6000f8e0200 */
[----:B------:R-:W-:Y:S02]  /*04c0*/  LEA.HI.X.SX32 R25, R4, RZ, 0x1, P3 ;  /* 0x000000ff04197211 */ /* 0x000fe400018f0eff */
[----:B------:R-:W2:Y:S01]  /*04d0*/  @!P1 LDC.64 R10, c[0x0][0x390] ;  /* 0x0000e400ff0a9b82 */ /* 0x000ea20000000a00 */
[----:B------:R-:W-:-:S04]  /*04e0*/  IMAD.WIDE.U32 R24, R5, UR8, R24 ;  /* 0x0000000805187c25 */ /* 0x000fc8000f8e0018 */
[----:B------:R-:W-:-:S03]  /*04f0*/  IMAD.IADD R27, R25, 0x1, R27 ;  /* 0x00000001191b7824 */ /* 0x000fc600078e021b */
[----:B------:R-:W3:Y:S01]  /*0500*/  @!P2 LDC.64 R12, c[0x0][0x390] ;  /* 0x0000e400ff0cab82 */ /* 0x000ee20000000a00 */
[----:B-1----:R-:W-:Y:S01]  /*0510*/  @!P1 IMAD R0, R17, R2, RZ ;  /* 0x0000000211009224 */ /* 0x002fe200078e02ff */
[----:B------:R-:W-:Y:S02]  /*0520*/  @!P1 MOV R26, R24 ;  /* 0x00000018001a9202 */ /* 0x000fe40000000f00 */
[----:B------:R-:W-:Y:S01]  /*0530*/  @!P2 MOV R15, R27 ;  /* 0x0000001b000fa202 */ /* 0x000fe20000000f00 */
[C---:B------:R-:W-:Y:S02]  /*0540*/  @!P1 IMAD R5, R23.reuse, R3, R0 ;  /* 0x0000000317059224 */ /* 0x040fe400078e0200 */
[----:B------:R-:W-:-:S04]  /*0550*/  @!P1 IMAD.WIDE.U32 R2, R23, R2, R26 ;  /* 0x0000000217029225 */ /* 0x000fc800078e001a */
[----:B0-----:R-:W-:Y:S01]  /*0560*/  @!P2 IMAD R14, R7, R8, RZ ;  /* 0x00000008070ea224 */ /* 0x001fe200078e02ff */
[----:B------:R-:W-:Y:S02]  /*0570*/  @!P1 IADD3 R3, PT, PT, R3, R5, RZ ;  /* 0x0000000503039210 */ /* 0x000fe40007ffe0ff */
[----:B------:R-:W-:Y:S01]  /*0580*/  MOV R5, RZ ;  /* 0x000000ff00057202 */ /* 0x000fe20000000f00 */
[----:B------:R-:W-:Y:S01]  /*0590*/  @!P2 IMAD R19, R22, R9, R14 ;  /* 0x000000091613a224 */ /* 0x000fe200078e020e */
[----:B------:R-:W-:Y:S02]  /*05a0*/  @!P2 MOV R14, R24 ;  /* 0x00000018000ea202 */ /* 0x000fe40000000f00 */
[----:B--2---:R-:W-:-:S03]  /*05b0*/  @!P1 LEA R10, P3, R2, R10, 0x1 ;  /* 0x0000000a020a9211 */ /* 0x004fc600078608ff */
[----:B------:R-:W-:Y:S01]  /*05c0*/  @!P2 IMAD.WIDE.U32 R8, R22, R8, R14 ;  /* 0x000000081608a225 */ /* 0x000fe200078e000e */
[----:B------:R-:W-:-:S03]  /*05d0*/  @!P1 LEA.HI.X R11, R2, R11, R3, 0x1, P3 ;  /* 0x0000000b020b9211 */ /* 0x000fc600018f0c03 */
[----:B------:R-:W-:Y:S02]  /*05e0*/  HFMA2 R3, -RZ, RZ, 0, 0 ;  /* 0x00000000ff037431 */ /* 0x000fe400000001ff */
[----:B------:R-:W-:Y:S01]  /*05f0*/  @!P2 IMAD.IADD R0, R9, 0x1, R19 ;  /* 0x000000010900a824 */ /* 0x000fe200078e0213 */
        /* <DEDUP_REMOVED lines=57> */
.L_x_2203:
[----:B------:R-:W-:Y:S05]  /*0990*/  BSYNC.RECONVERGENT B0 ;  /* 0x0000000000007941 */ /* 0x000fea0003800200 */
.L_x_2202:
        /* <DEDUP_REMOVED lines=56> */
.L_x_2205:
[----:B------:R-:W-:Y:S05]  /*0d20*/  BSYNC.RECONVERGENT B0 ;  /* 0x0000000000007941 */ /* 0x000fea0003800200 */
.L_x_2204:
        /* <DEDUP_REMOVED lines=20> */
[----:B------:R-:W-:Y:S01]  /*0e70*/  IMAD.U32 R15, RZ, RZ, UR5 ;  /* 0x00000005ff0f7e24 */ /* 0x000fe2000f8e00ff */
        /* <DEDUP_REMOVED lines=10> */
.L_x_2208:
[----:B---3--:R-:W2:Y:S04]  /*0f20*/  LDG.E.STRONG.GPU R8, desc[UR14][R10.64] ;  /* 0x0000000e0a087981 */ /* 0x008ea8000c1ef900 */
[----:B--2---:R-:W-:Y:S01]  /*0f30*/  CCTL.IVALL ;  /* 0x00000000ff00798f */ /* 0x004fe20002000000 */
[----:B------:R-:W-:Y:S05]  /*0f40*/  YIELD ;  /* 0x0000000000007946 */ /* 0x000fea0003800000 */
[----:B------:R-:W-:-:S13]  /*0f50*/  ISETP.NE.AND P2, PT, R8, R13, PT ;  /* 0x0000000d0800720c */ /* 0x000fda0003f45270 */
[----:B------:R-:W-:Y:S05]  /*0f60*/  @P2 BRA `(.L_x_2208) ;  /* 0xfffffffc00ec2947 */ /* 0x000fea000383ffff */
.L_x_2207:
        /* <DEDUP_REMOVED lines=15> */
.L_x_2210:
[----:B------:R-:W-:Y:S01]  /*1060*/  UIADD3 UR23, UPT, UPT, UR5, 0x1, URZ ;  /* 0x0000000105177890 */ /* 0x000fe2000fffe0ff */
[----:B------:R-:W-:-:S05]  /*1070*/  ISETP.EQ.OR P2, PT, RZ, UR22, P1 ;  /* 0x00000016ff007c0c */ /* 0x000fca0008f42670 */
[----:B---3--:R-:W-:-:S04]  /*1080*/  MOV R8, UR23 ;  /* 0x0000001700087c02 */ /* 0x008fc80008000f00 */
[----:B------:R-:W-:Y:S01]  /*1090*/  ISETP.EQ.OR P3, PT, R8, UR13, P1 ;  /* 0x0000000d08007c0c */ /* 0x000fe20008f62670 */
[----:B------:R-:W-:-:S03]  /*10a0*/  UIADD3 UR23, UPT, UPT, UR5, 0x2, URZ ;  /* 0x0000000205177890 */ /* 0x000fc6000fffe0ff */
[----:B------:R-:W-:-:S05]  /*10b0*/  VOTEU.ALL UP0, P2 ;  /* 0x0000000000ff7886 */ /* 0x000fca0001000000 */
[----:B------:R-:W-:Y:S01]  /*10c0*/  @!UP0 UIMAD.WIDE.U32 UR24, UR8, 0x8, UR16 ;  /* 0x00000008081888a5 */ /* 0x000fe2000f8e0010 */
[----:B------:R-:W-:-:S03]  /*10d0*/  IMAD.U32 R10, RZ, RZ, UR23 ;  /* 0x00000017ff0a7e24 */ /* 0x000fc6000f8e00ff */
[----:B------:R-:W-:Y:S02]  /*10e0*/  VOTEU.ALL UP0, P3 ;  /* 0x0000000000ff7886 */ /* 0x000fe40001800000 */
[----:B------:R-:W-:Y:S02]  /*10f0*/  MOV R8, UR24 ;  /* 0x0000001800087c02 */ /* 0x000fe40008000f00 */
[----:B------:R-:W-:Y:S01]  /*1100*/  MOV R9, UR25 ;  /* 0x0000001900097c02 */ /* 0x000fe20008000f00 */
[----:B------:R-:W-:Y:S01]  /*1110*/  @!UP0 UIMAD.WIDE.U32 UR24, UR21, 0x8, UR16 ;  /* 0x00000008151888a5 */ /* 0x000fe2000f8e0010 */
[----:B------:R-:W-:Y:S01]  /*1120*/  ISETP.EQ.OR P6, PT, R10, UR13, P1 ;  /* 0x0000000d0a007c0c */ /* 0x000fe20008fc2670 */
[----:B------:R-:W-:-:S03]  /*1130*/  UIADD3 UR23, UPT, UPT, UR5, 0x3, URZ ;  /* 0x0000000305177890 */ /* 0x000fc6000fffe0ff */
[----:B------:R-:W0:Y:S01]  /*1140*/  @!P2 LDG.E.64 R8, desc[UR14][R8.64] ;  /* 0x0000000e0808a981 */ /* 0x000e22000c1e1b00 */
[----:B------:R-:W-:Y:S02]  /*1150*/  MOV R12, UR24 ;  /* 0x00000018000c7c02 */ /* 0x000fe40008000f00 */
        /* <DEDUP_REMOVED lines=14> */
[----:B------:R-:W-:Y:S01]  /*1240*/  MOV R10, UR24 ;  /* 0x00000018000a7c02 */ /* 0x000fe20008000f00 */
[----:B------:R-:W-:Y:S01]  /*1250*/  IMAD.U32 R11, RZ, RZ, UR25 ;  /* 0x00000019ff0b7e24 */ /* 0x000fe2000f8e00ff */
        /* <DEDUP_REMOVED lines=23> */
[----:B------:R-:W-:Y:S01]  /*13d0*/  IMAD.U32 R12, RZ, RZ, UR24 ;  /* 0x00000018ff0c7e24 */ /* 0x000fe2000f8e00ff */
[----:B------:R-:W-:-:S02]  /*13e0*/  MOV R13, UR25 ;  /* 0x00000019000d7c02 */ /* 0x000fc40008000f00 */
[----:B------:R-:W2:Y:S01]  /*13f0*/  @!P4 LDG.E.64 R8, desc[UR14][R8.64] ;  /* 0x0000000e0808c981 */ /* 0x000ea2000c1e1b00 */
[----:B------:R-:W-:Y:S01]  /*1400*/  @!UP0 UIMAD.WIDE.U32 UR24, UR10, 0x8, UR16 ;  /* 0x000000080a1888a5 */ /* 0x000fe2000f8e0010 */
[----:B------:R-:W-:Y:S02]  /*1410*/  VOTEU.ALL UP0, P6 ;  /* 0x0000000000ff7886 */ /* 0x000fe40003000000 */
[----:B------:R-:W3:Y:S01]  /*1420*/  @!P3 LDG.E.64 R12, desc[UR14][R12.64] ;  /* 0x0000000e0c0cb981 */ /* 0x000ee2000c1e1b00 */
[----:B----4-:R-:W-:Y:S01]  /*1430*/  @!P5 FADD.FTZ R18, R18, R10 ;  /* 0x0000000a1212d221 */ /* 0x010fe20000010000 */
[----:B------:R-:W-:Y:S01]  /*1440*/  @!P5 FADD.FTZ R19, R19, R11 ;  /* 0x0000000b1313d221 */ /* 0x000fe20000010000 */
[----:B------:R-:W-:Y:S02]  /*1450*/  MOV R10, UR24 ;  /* 0x00000018000a7c02 */ /* 0x000fe40008000f00 */
        /* <DEDUP_REMOVED lines=27> */
.L_x_2209:
        /* <DEDUP_REMOVED lines=35> */
[----:B------:R-:W-:-:S03]  /*1840*/  MOV R11, UR9 ;  /* 0x00000009000b7c02 */ /* 0x000fc60008000f00 */
[----:B------:R-:W-:Y:S01]  /*1850*/  @!UP2 UIMAD.WIDE.U32 UR8, UR12, 0x8, UR16 ;  /* 0x000000080c08a8a5 */ /* 0x000fe2000f8e0010 */
[----:B------:R-:W-:Y:S01]  /*1860*/  IMAD.U32 R12, RZ, RZ, UR10 ;  /* 0x0000000aff0c7e24 */ /* 0x000fe2000f8e00ff */
[----:B--2---:R-:W-:Y:S01]  /*1870*/  MOV R13, UR11 ;  /* 0x0000000b000d7c02 */ /* 0x004fe20008000f00 */
[----:B------:R-:W2:Y:S03]  /*1880*/  @!P2 LDG.E.64 R10, desc[UR14][R10.64] ;  /* 0x0000000e0a0aa981 */ /* 0x000ea6000c1e1b00 */
[----:B-1----:R-:W-:Y:S02]  /*1890*/  MOV R14, UR8 ;  /* 0x00000008000e7c02 */ /* 0x002fe40008000f00 */
        /* <DEDUP_REMOVED lines=14> */
.L_x_2211:
        /* <DEDUP_REMOVED lines=30> */
.L_x_2212:
        /* <DEDUP_REMOVED lines=14> */
.L_x_2213:
[----:B------:R-:W-:Y:S05]  /*1c40*/  BSYNC.RECONVERGENT B0 ;  /* 0x0000000000007941 */ /* 0x000fea0003800200 */
.L_x_2206:
        /* <DEDUP_REMOVED lines=30> */
[----:B------:R-:W-:Y:S01]  /*1e30*/  IMAD.MOV.U32 R12, RZ, RZ, 0x3f800000 ;  /* 0x3f800000ff0c7424 */ /* 0x000fe200078e00ff */
[----:B-1----:R-:W-:Y:S01]  /*1e40*/  UISETP.NE.AND UP0, UPT, UR5, URZ, UPT ;  /* 0x000000ff0500728c */ /* 0x002fe2000bf05270 */
[----:B------:R-:W-:Y:S01]  /*1e50*/  BSSY.RECONVERGENT B0, `(.L_x_2214) ;  /* 0x0000076000007945 */ /* 0x000fe20003800200 */
[----:B0-----:R-:W-:-:S04]  /*1e60*/  @P1 FADD.FTZ R10, R10, R11 ;  /* 0x0000000b0a0a1221 */ /* 0x001fc80000010000 */
[----:B------:R0:W1:Y:S01]  /*1e70*/  @P1 MUFU.RSQ R12, R10 ;  /* 0x0000000a000c1308 */ /* 0x0000620000001400 */
[----:B--2---:R-:W-:Y:S02]  /*1e80*/  HADD2.F32 R14, -RZ, R8.H0_H0 ;  /* 0x20000008ff0e7230 */ /* 0x004fe40000004100 */
[----:B---3--:R-:W-:Y:S02]  /*1e90*/  HADD2.F32 R19, -RZ, R9.H0_H0 ;  /* 0x20000009ff137230 */ /* 0x008fe40000004100 */
[----:B----4-:R-:W-:Y:S02]  /*1ea0*/  HADD2.F32 R18, -RZ, R28.H0_H0 ;  /* 0x2000001cff127230 */ /* 0x010fe40000004100 */
[----:B-----5:R-:W-:Y:S01]  /*1eb0*/  HADD2.F32 R15, -RZ, R15.H0_H0 ;  /* 0x2000000fff0f7230 */ /* 0x020fe20000004100 */
        /* <DEDUP_REMOVED lines=10> */
[--C-:B------:R-:W-:Y:S01]  /*1f60*/  FADD.FTZ R11, R3, -R4.reuse ;  /* 0x80000004030b7221 */ /* 0x100fe20000010000 */
[----:B------:R-:W-:Y:S01]  /*1f70*/  MOV R9, R27 ;  /* 0x0000001b00097202 */ /* 0x000fe20000000f00 */
[----:B------:R-:W1:Y:S01]  /*1f80*/  LDCU.64 UR8, c[0x0][0x380] ;  /* 0x00007000ff0877ac */ /* 0x000e620008000a00 */
[----:B------:R-:W-:Y:S01]  /*1f90*/  FADD.FTZ R29, R0, -R4 ;  /* 0x80000004001d7221 */ /* 0x000fe20000010000 */
[----:B------:R-:W-:-:S03]  /*1fa0*/  FMUL.FTZ R0, R11, R12 ;  /* 0x0000000c0b007220 */ /* 0x000fc60000410000 */
[----:B------:R-:W-:Y:S01]  /*1fb0*/  FMUL.FTZ R29, R29, R12 ;  /* 0x0000000c1d1d7220 */ /* 0x000fe20000410000 */
[----:B------:R-:W-:-:S03]  /*1fc0*/  FFMA.FTZ R0, R14, R0, R19 ;  /* 0x000000000e007223 */ /* 0x000fc60000010013 */
        /* <DEDUP_REMOVED lines=9> */
.L_x_2217:
[----:B------:R-:W-:Y:S05]  /*2060*/  BSYNC.RECONVERGENT B1 ;  /* 0x0000000000017941 */ /* 0x000fea0003800200 */
.L_x_2216:
        /* <DEDUP_REMOVED lines=19> */
.L_x_2215:
        /* <DEDUP_REMOVED lines=9> */
[----:B------:R-:W-:Y:S02]  /*2230*/  MOV R11, R27 ;  /* 0x0000001b000b7202 */ /* 0x000fe40000000f00 */
        /* <DEDUP_REMOVED lines=11> */
[----:B------:R-:W-:-:S03]  /*22f0*/  IMAD.MOV.U32 R10, RZ, RZ, R24 ;  /* 0x000000ffff0a7224 */ /* 0x000fc600078e0018 */
[----:B------:R-:W2:Y:S01]  /*2300*/  MUFU.RCP R0, R28 ;  /* 0x0000001c00007308 */ /* 0x000ea20000001000 */
        /* <DEDUP_REMOVED lines=12> */
.L_x_2220:
[----:B------:R-:W-:Y:S05]  /*23d0*/  BSYNC.RECONVERGENT B1 ;  /* 0x0000000000017941 */ /* 0x000fea0003800200 */
.L_x_2219:
        /* <DEDUP_REMOVED lines=29> */
.L_x_2218:
[----:B------:R-:W-:Y:S05]  /*25b0*/  BSYNC.RECONVERGENT B0 ;  /* 0x0000000000007941 */ /* 0x000fea0003800200 */
.L_x_2214:
        /* <DEDUP_REMOVED lines=8> */
.L_x_2222:
        /* <DEDUP_REMOVED lines=12> */
.L_x_3451:


//--------------------- .text._Z35group_norm_nhwc_fwd_one_pass_kernelI11Bf16IOFp16WLi128ELi40ELi640EEv26Group_norm_nhwc_fwd_params --------------------------
	.section	.text._Z35group_norm_nhwc_fwd_one_pass_kernelI11Bf16IOFp16WLi128ELi40ELi640EEv26Group_norm_nhwc_fwd_params,"ax",@progbits
	.align	128
        .global         _Z35group_norm_nhwc_fwd_one_pass_kernelI11Bf16IOFp16WLi128ELi40ELi640EEv26Group_norm_nhwc_fwd_params
        .type           _Z35group_norm_nhwc_fwd_one_pass_kernelI11Bf16IOFp16WLi128ELi40ELi640EEv26Group_norm_nhwc_fwd_params,@function
        .size           _Z35group_norm_nhwc_fwd_one_pass_kernelI11Bf16IOFp16WLi128ELi40ELi640EEv26Group_norm_nhwc_fwd_params,(.L_x_3452 - _Z35group_norm_nhwc_fwd_one_pass_kernelI11Bf16IOFp16WLi128ELi40ELi640EEv26Group_norm_nhwc_fwd_params)
        .other          _Z35group_norm_nhwc_fwd_one_pass_kernelI11Bf16IOFp16WLi128ELi40ELi640EEv26Group_norm_nhwc_fwd_params,@"STO_CUDA_ENTRY STV_DEFAULT"
_Z35group_norm_nhwc_fwd_one_pass_kernelI11Bf16IOFp16WLi128ELi40ELi640EEv26Group_norm_nhwc_fwd_params:
.text._Z35group_norm_nhwc_fwd_one_pass_kernelI11Bf16IOFp16WLi128ELi40ELi640EEv26Group_norm_nhwc_fwd_params:
        /* <DEDUP_REMOVED lines=40> */
.L_x_2250:
[----:B-1----:R-:W1:Y:S01]  /*0280*/  LDCU UR5, c[0x0][0x3f8] ;  /* 0x00007f00ff0577ac */ /* 0x002e620008000800 */
[----:B------:R-:W-:Y:S02]  /*0290*/  IABS R8, UR9 ;  /* 0x0000000900087c13 */ /* 0x000fe40008000000 */
[----:B0-----:R-:W-:Y:S01]  /*02a0*/  IADD3 R19, PT, PT, R2, 0x20, RZ ;  /* 0x0000002002137810 */ /* 0x001fe20007ffe0ff */
[----:B--2---:R-:W2:Y:S01]  /*02b0*/  LDCU.64 UR14, c[0x0][0x3e8] ;  /* 0x00007d00ff0e77ac */ /* 0x004ea20008000a00 */
[----:B------:R-:W-:Y:S02]  /*02c0*/  R2UR UR12, R8 ;  /* 0x00000000080c72ca */ /* 0x000fe400000e0000 */
[----:B------:R-:W-:Y:S02]  /*02d0*/  SHF.R.S32.HI R9, RZ, 0x1f, R2 ;  /* 0x0000001fff097819 */ /* 0x000fe40000011402 */
[----:B-1----:R-:W-:-:S04]  /*02e0*/  MOV R3, UR5 ;  /* 0x0000000500037c02 */ /* 0x002fc80008000f00 */
[----:B------:R-:W-:Y:S02]  /*02f0*/  IABS R6, R3 ;  /* 0x0000000300067213 */ /* 0x000fe40000000000 */
[----:B--2---:R-:W-:Y:S02]  /*0300*/  ISETP.GE.U32.AND P2, PT, R19, UR14, PT ;  /* 0x0000000e13007c0c */ /* 0x004fe4000bf46070 */
[----:B------:R-:W1:Y:S01]  /*0310*/  I2F.RP R3, R6 ;  /* 0x0000000600037306 */ /* 0x000e620000209400 */
[----:B------:R-:W-:-:S07]  /*0320*/  ISETP.GE.U32.AND P4, PT, R25, UR14, PT ;  /* 0x0000000e19007c0c */ /* 0x000fce000bf86070 */
[----:B-1----:R-:W1:Y:S02]  /*0330*/  MUFU.RCP R3, R3 ;  /* 0x0000000300037308 */ /* 0x002e640000001000 */
[----:B-1----:R-:W-:-:S06]  /*0340*/  VIADD R4, R3, 0xffffffe ;  /* 0x0ffffffe03047836 */ /* 0x002fcc0000000000 */
        /* <DEDUP_REMOVED lines=24> */
[----:B------:R-:W-:-:S04]  /*04d0*/  @!P1 IADD3 R3, PT, PT, R3, -R6, RZ ;  /* 0x8000000603039210 */ /* 0x000fc80007ffe0ff */
[----:B------:R-:W-:Y:S01]  /*04e0*/  ISETP.GE.U32.AND P1, PT, R3, R6, PT ;  /* 0x000000060300720c */ /* 0x000fe20003f26070 */
[----:B------:R-:W-:Y:S02]  /*04f0*/  VIADD R3, R2, 0x40 ;  /* 0x0000004002037836 */ /* 0x000fe40000000000 */
[----:B-1----:R-:W-:-:S03]  /*0500*/  @!P2 IMAD R6, R7, R22, RZ ;  /* 0x000000160706a224 */ /* 0x002fc600078e02ff */
[----:B------:R-:W-:Y:S01]  /*0510*/  SHF.R.S32.HI R8, RZ, 0x1f, R3 ;  /* 0x0000001fff087819 */ /* 0x000fe20000011403 */
[----:B------:R-:W-:-:S06]  /*0520*/  @!P2 IMAD R23, R19, R23, R6 ;  /* 0x000000171317a224 */ /* 0x000fcc00078e0206 */
        /* <DEDUP_REMOVED lines=21> */
[----:B------:R-:W-:Y:S02]  /*0680*/  IADD3 R7, PT, PT, R5, UR5, RZ ;  /* 0x0000000505077c10 */ /* 0x000fe4000fffe0ff */
[-C--:B------:R-:W-:Y:S02]  /*0690*/  @!P2 MOV R6, R4.reuse ;  /* 0x000000040006a202 */ /* 0x080fe40000000f00 */
[----:B------:R-:W-:Y:S02]  /*06a0*/  @!P1 MOV R20, R4 ;  /* 0x0000000400149202 */ /* 0x000fe40000000f00 */
[----:B------:R-:W-:Y:S01]  /*06b0*/  @!P1 MOV R21, R7 ;  /* 0x0000000700159202 */ /* 0x000fe20000000f00 */
[----:B------:R-:W-:-:S04]  /*06c0*/  @!P2 IMAD.WIDE.U32 R18, R19, R22, R6 ;  /* 0x000000161312a225 */ /* 0x000fc800078e0006 */
[----:B------:R-:W4:Y:S01]  /*06d0*/  @!P3 LDC.64 R12, c[0x0][0x3e0] ;  /* 0x0000f800ff0cbb82 */ /* 0x000f220000000a00 */
[-C--:B-1----:R-:W-:Y:S01]  /*06e0*/  @!P1 IMAD R22, R9, R14.reuse, RZ ;  /* 0x0000000e09169224 */ /* 0x082fe200078e02ff */
[----:B------:R-:W-:Y:S02]  /*06f0*/  SHF.R.S32.HI R9, RZ, 0x1f, R25 ;  /* 0x0000001fff097819 */ /* 0x000fe40000011419 */
[----:B------:R-:W-:Y:S01]  /*0700*/  @!P2 IADD3 R23, PT, PT, R19, R23, RZ ;  /* 0x000000171317a210 */ /* 0x000fe20007ffe0ff */
[C---:B------:R-:W-:Y:S01]  /*0710*/  @!P1 IMAD R22, R2.reuse, R15, R22 ;  /* 0x0000000f02169224 */ /* 0x040fe200078e0216 */
[----:B------:R-:W-:Y:S01]  /*0720*/  ISETP.GE.AND.EX P4, PT, R9, UR15, PT, P4 ;  /* 0x0000000f09007c0c */ /* 0x000fe2000bf86340 */
[----:B------:R-:W-:Y:S01]  /*0730*/  @!P1 IMAD.WIDE.U32 R14, R2, R14, R20 ;  /* 0x0000000e020e9225 */ /* 0x000fe200078e0014 */
[----:B---3--:R-:W-:-:S03]  /*0740*/  @!P2 LEA R16, P5, R18, R16, 0x1 ;  /* 0x000000101210a211 */ /* 0x008fc600078a08ff */
[----:B------:R-:W-:Y:S01]  /*0750*/  @!P1 IMAD.IADD R22, R15, 0x1, R22 ;  /* 0x000000010f169824 */ /* 0x000fe200078e0216 */
[----:B------:R-:W-:Y:S02]  /*0760*/  @!P2 LEA.HI.X R17, R18, R17, R23, 0x1, P5 ;  /* 0x000000111211a211 */ /* 0x000fe400028f0c17 */
[----:B------:R-:W1:Y:S01]  /*0770*/  @!P3 LDC.64 R18, c[0x0][0x390] ;  /* 0x0000e400ff12bb82 */ /* 0x000e620000000a00 */
[C---:B--2---:R-:W-:Y:S02]  /*0780*/  @!P1 LEA R10, P5, R14.reuse, R10, 0x1 ;  /* 0x0000000a0e0a9211 */ /* 0x044fe400078a08ff */
[----:B------:R-:W-:Y:S02]  /*0790*/  @!P3 MOV R15, R7 ;  /* 0x00000007000fb202 */ /* 0x000fe40000000f00 */
[----:B------:R-:W-:Y:S02]  /*07a0*/  @!P1 LEA.HI.X R11, R14, R11, R22, 0x1, P5 ;  /* 0x0000000b0e0b9211 */ /* 0x000fe400028f0c16 */
[----:B------:R-:W-:-:S02]  /*07b0*/  CS2R R22, SRZ ;  /* 0x0000000000167805 */ /* 0x000fc4000001ff00 */
[----:B------:R-:W-:Y:S01]  /*07c0*/  @!P3 MOV R14, R4 ;  /* 0x00000004000eb202 */ /* 0x000fe20000000f00 */
[----:B------:R-:W2:Y:S01]  /*07d0*/  @!P4 LDC.64 R20, c[0x0][0x3e0] ;  /* 0x0000f800ff14cb82 */ /* 0x000ea20000000a00 */
[----:B----4-:R-:W-:-:S03]  /*07e0*/  @!P3 IMAD R8, R8, R12, RZ ;  /* 0x0000000c0808b224 */ /* 0x010fc600078e02ff */
[C---:B------:R-:W-:Y:S01]  /*07f0*/  @!P3 IMAD.WIDE.U32 R14, R3.reuse, R12, R14 ;  /* 0x0000000c030eb225 */ /* 0x040fe200078e000e */
[----:B------:R-:W3:Y:S03]  /*0800*/  @!P2 LDG.E R22, desc[UR16][R16.64] ;  /* 0x000000101016a981 */ /* 0x000ee6000c1e1900 */
[----:B------:R-:W-:Y:S02]  /*0810*/  @!P3 IMAD R8, R3, R13, R8 ;  /* 0x0000000d0308b224 */ /* 0x000fe400078e0208 */
[----:B------:R-:W4:Y:S01]  /*0820*/  @!P4 LDC.64 R12, c[0x0][0x390] ;  /* 0x0000e400ff0ccb82 */ /* 0x000f220000000a00 */
[----:B------:R-:W-:Y:S02]  /*0830*/  HFMA2 R3, -RZ, RZ, 0, 0 ;  /* 0x00000000ff037431 */ /* 0x000fe400000001ff */
[----:B------:R-:W-:Y:S02]  /*0840*/  @!P3 IADD3 R8, PT, PT, R15, R8, RZ ;  /* 0x000000080f08b210 */ /* 0x000fe40007ffe0ff */
[----:B-1----:R-:W-:-:S02]  /*0850*/  @!P3 LEA R18, P2, R14, R18, 0x1 ;  /* 0x000000120e12b211 */ /* 0x002fc400078408ff */
[----:B------:R-:W5:Y:S02]  /*0860*/  @!P1 LDG.E R3, desc[UR16][R10.64] ;  /* 0x000000100a039981 */ /* 0x000f64000c1e1900 */
[----:B------:R-:W-:Y:S02]  /*0870*/  @!P3 LEA.HI.X R19, R14, R19, R8, 0x1, P2 ;  /* 0x000000130e13b211 */ /* 0x000fe400010f0c08 */
[----:B------:R-:W-:Y:S01]  /*0880*/  @!P4 MOV R8, R4 ;  /* 0x000000040008c202 */ /* 0x000fe20000000f00 */
[-C--:B--2---:R-:W-:Y:S02]  /*0890*/  @!P4 IMAD R24, R9, R20.reuse, RZ ;  /* 0x000000140918c224 */ /* 0x084fe400078e02ff */
[----:B------:R-:W-:Y:S02]  /*08a0*/  @!P4 IMAD.MOV.U32 R9, RZ, RZ, R7 ;  /* 0x000000ffff09c224 */ /* 0x000fe400078e0007 */
[C---:B------:R-:W-:Y:S02]  /*08b0*/  @!P4 IMAD R21, R25.reuse, R21, R24 ;  /* 0x000000151915c224 */ /* 0x040fe400078e0218 */
[----:B------:R-:W-:Y:S01]  /*08c0*/  @!P4 IMAD.WIDE.U32 R8, R25, R20, R8 ;  /* 0x000000141908c225 */ /* 0x000fe200078e0008 */
[----:B------:R-:W-:-:S04]  /*08d0*/  MOV R24, RZ ;  /* 0x000000ff00187202 */ /* 0x000fc80000000f00 */
[----:B------:R-:W-:Y:S02]  /*08e0*/  @!P4 IADD3 R9, PT, PT, R9, R21, RZ ;  /* 0x000000150909c210 */ /* 0x000fe40007ffe0ff */
[C---:B----4-:R-:W-:Y:S01]  /*08f0*/  @!P4 LEA R12, P2, R8.reuse, R12, 0x1 ;  /* 0x0000000c080cc211 */ /* 0x050fe200078408ff */
[----:B------:R1:W2:Y:S03]  /*0900*/  @!P3 LDG.E R24, desc[UR16][R18.64] ;  /* 0x000000101218b981 */ /* 0x0002a6000c1e1900 */
[----:B------:R-:W-:-:S05]  /*0910*/  @!P4 LEA.HI.X R13, R8, R13, R9, 0x1, P2 ;  /* 0x0000000d080dc211 */ /* 0x000fca00010f0c09 */
[----:B------:R-:W4:Y:S01]  /*0920*/  @!P4 LDG.E R23, desc[UR16][R12.64] ;  /* 0x000000100c17c981 */ /* 0x000f22000c1e1900 */
[C---:B------:R-:W-:Y:S02]  /*0930*/  ISETP.GT.AND P2, PT, R27.reuse, 0x1e, PT ;  /* 0x0000001e1b00780c */ /* 0x040fe40003f44270 */
[----:B------:R-:W-:Y:S01]  /*0940*/  ISETP.GT.AND P3, PT, R27, 0xf, PT ;  /* 0x0000000f1b00780c */ /* 0x000fe20003f64270 */
[----:B------:R-:W-:Y:S01]  /*0950*/  BSSY.RECONVERGENT B0, `(.L_x_2223) ;  /* 0x000003d000007945 */ /* 0x000fe20003800200 */
[C---:B---3--:R-:W-:Y:S02]  /*0960*/  PRMT R21, R22.reuse, 0x7632, R21 ;  /* 0x0000763216157816 */ /* 0x048fe40000000015 */
[----:B------:R-:W-:Y:S02]  /*0970*/  SHF.L.U32 R22, R22, 0x10, RZ ;  /* 0x0000001016167819 */ /* 0x000fe400000006ff */
[----:B------:R-:W-:Y:S02]  /*0980*/  SHF.L.U32 R21, R21, 0x10, RZ ;  /* 0x0000001015157819 */ /* 0x000fe400000006ff */
[----:B-----5:R-:W-:-:S02]  /*0990*/  PRMT R17, R3, 0x7632, R17 ;  /* 0x0000763203117816 */ /* 0x020fc40000000011 */
[----:B-1----:R-:W-:Y:S02]  /*09a0*/  SHF.L.U32 R18, R3, 0x10, RZ ;  /* 0x0000001003127819 */ /* 0x002fe400000006ff */
[----:B------:R-:W-:Y:S01]  /*09b0*/  SHF.L.U32 R17, R17, 0x10, RZ ;  /* 0x0000001011117819 */ /* 0x000fe200000006ff */
[----:B------:R-:W-:-:S04]  /*09c0*/  FADD.FTZ R8, R22, R21 ;  /* 0x0000001516087221 */ /* 0x000fc80000010000 */
[----:B------:R-:W-:Y:S01]  /*09d0*/  FADD.FTZ R3, R18, R17 ;  /* 0x0000001112037221 */ /* 0x000fe20000010000 */
[----:B------:R-:W-:-:S03]  /*09e0*/  FMUL.FTZ R9, R17, R17 ;  /* 0x0000001111097220 */ /* 0x000fc60000410000 */
[----:B------:R-:W-:Y:S01]  /*09f0*/  FADD.FTZ R3, RZ, R3 ;  /* 0x00000003ff037221 */ /* 0x000fe20000010000 */
[----:B------:R-:W-:Y:S01]  /*0a00*/  FMUL.FTZ R11, R21, R21 ;  /* 0x00000015150b7220 */ /* 0x000fe20000410000 */
[----:B------:R-:W-:Y:S02]  /*0a10*/  FFMA.FTZ R9, R18, R18, R9 ;  /* 0x0000001212097223 */ /* 0x000fe40000010009 */
[----:B------:R-:W-:Y:S01]  /*0a20*/  FADD.FTZ R8, R3, R8 ;  /* 0x0000000803087221 */ /* 0x000fe20000010000 */
[----:B--2---:R-:W-:-:S04]  /*0a30*/  PRMT R16, R24, 0x7632, R16 ;  /* 0x0000763218107816 */ /* 0x004fc80000000010 */
        /* <DEDUP_REMOVED lines=46> */
.L_x_2224:
[----:B------:R-:W-:Y:S05]  /*0d20*/  BSYNC.RECONVERGENT B0 ;  /* 0x0000000000007941 */ /* 0x000fea0003800200 */
.L_x_2223:
        /* <DEDUP_REMOVED lines=56> */
.L_x_2226:
[----:B------:R-:W-:Y:S05]  /*10b0*/  BSYNC.RECONVERGENT B0 ;  /* 0x0000000000007941 */ /* 0x000fea0003800200 */
.L_x_2225:
        /* <DEDUP_REMOVED lines=20> */
[----:B------:R-:W-:Y:S02]  /*1200*/  MOV R10, UR12 ;  /* 0x0000000c000a7c02 */ /* 0x000fe40008000f00 */
[----:B0-----:R-:W-:Y:S01]  /*1210*/  LEA R8, P4, R11, R8, 0x2 ;  /* 0x000000080b087211 */ /* 0x001fe200078810ff */
[----:B------:R-:W-:-:S03]  /*1220*/  IMAD.U32 R11, RZ, RZ, UR13 ;  /* 0x0000000dff0b7e24 */ /* 0x000fc6000f8e00ff */
        /* <DEDUP_REMOVED lines=10> */
.L_x_2229:
[----:B------:R-:W2:Y:S04]  /*12d0*/  LDG.E.STRONG.GPU R10, desc[UR16][R8.64] ;  /* 0x00000010080a7981 */ /* 0x000ea8000c1ef900 */
[----:B--2---:R-:W-:Y:S01]  /*12e0*/  CCTL.IVALL ;  /* 0x00000000ff00798f */ /* 0x004fe20002000000 */
[----:B------:R-:W-:Y:S05]  /*12f0*/  YIELD ;  /* 0x0000000000007946 */ /* 0x000fea0003800000 */
[----:B------:R-:W-:-:S13]  /*1300*/  ISETP.NE.AND P4, PT, R10, R15, PT ;  /* 0x0000000f0a00720c */ /* 0x000fda0003f85270 */
[----:B------:R-:W-:Y:S05]  /*1310*/  @P4 BRA `(.L_x_2229) ;  /* 0xfffffffc00ec4947 */ /* 0x000fea000383ffff */
.L_x_2228:
        /* <DEDUP_REMOVED lines=15> */
.L_x_2231:
        /* <DEDUP_REMOVED lines=11> */
[----:B------:R-:W-:Y:S02]  /*14c0*/  MOV R10, UR26 ;  /* 0x0000001a000a7c02 */ /* 0x000fe40008000f00 */
[----:B------:R-:W-:-:S06]  /*14d0*/  MOV R11, UR27 ;  /* 0x0000001b000b7c02 */ /* 0x000fcc0008000f00 */
[----:B------:R-:W5:Y:S01]  /*14e0*/  @!P4 LDG.E.64 R10, desc[UR16][R10.64] ;  /* 0x000000100a0ac981 */ /* 0x000f62000c1e1b00 */
[----:B------:R-:W-:-:S06]  /*14f0*/  UIADD3 UR26, UPT, UPT, UR5, 0x2, URZ ;  /* 0x00000002051a7890 */ /* 0x000fcc000fffe0ff */
[----:B--2---:R-:W-:Y:S01]  /*1500*/  IMAD.U32 R14, RZ, RZ, UR26 ;  /* 0x0000001aff0e7e24 */ /* 0x004fe2000f8e00ff */
[----:B------:R-:W-:-:S04]  /*1510*/  UIADD3 UR26, UPT, UPT, UR5, 0x3, URZ ;  /* 0x00000003051a7890 */ /* 0x000fc8000fffe0ff */
[----:B------:R-:W-:Y:S02]  /*1520*/  ISETP.EQ.OR P5, PT, R14, UR20, P3 ;  /* 0x000000140e007c0c */ /* 0x000fe40009fa2670 */
[----:B------:R-:W-:-:S04]  /*1530*/  MOV R14, UR26 ;  /* 0x0000001a000e7c02 */ /* 0x000fc80008000f00 */
[----:B------:R-:W-:-:S07]  /*1540*/  ISETP.EQ.OR P6, PT, R14, UR20, P3 ;  /* 0x000000140e007c0c */ /* 0x000fce0009fc2670 */
[----:B------:R-:W-:-:S05]  /*1550*/  VOTEU.ALL UP1, P5 ;  /* 0x0000000000ff7886 */ /* 0x000fca0002820000 */
[----:B------:R-:W-:Y:S01]  /*1560*/  @!UP1 UIMAD.WIDE.U32 UR26, UR14, 0x8, UR18 ;  /* 0x000000080e1a98a5 */ /* 0x000fe2000f8e0012 */
[----:B------:R-:W-:-:S05]  /*1570*/  VOTEU.ALL UP1, P6 ;  /* 0x0000000000ff7886 */ /* 0x000fca0003020000 */
[----:B------:R-:W-:Y:S02]  /*1580*/  MOV R14, UR26 ;  /* 0x0000001a000e7c02 */ /* 0x000fe40008000f00 */
[----:B---3--:R-:W-:Y:S01]  /*1590*/  MOV R15, UR27 ;  /* 0x0000001b000f7c02 */ /* 0x008fe20008000f00 */
[----:B------:R-:W-:-:S05]  /*15a0*/  @!UP1 UIMAD.WIDE.U32 UR26, UR23, 0x8, UR18 ;  /* 0x00000008171a98a5 */ /* 0x000fca000f8e0012 */
[----:B------:R-:W2:Y:S01]  /*15b0*/  @!P5 LDG.E.64 R14, desc[UR16][R14.64] ;  /* 0x000000100e0ed981 */ /* 0x000ea2000c1e1b00 */
[----:B-1--4-:R-:W-:Y:S01]  /*15c0*/  @!P2 FADD.FTZ R12, R12, R8 ;  /* 0x000000080c0ca221 */ /* 0x012fe20000010000 */
[----:B------:R-:W-:Y:S01]  /*15d0*/  @!P2 FADD.FTZ R13, R13, R9 ;  /* 0x000000090d0da221 */ /* 0x000fe20000010000 */
[----:B------:R-:W-:Y:S01]  /*15e0*/  MOV R8, UR26 ;  /* 0x0000001a00087c02 */ /* 0x000fe20008000f00 */
[----:B------:R-:W-:Y:S01]  /*15f0*/  UIADD3 UR26, UPT, UPT, UR5, 0x4, URZ ;  /* 0x00000004051a7890 */ /* 0x000fe2000fffe0ff */
[----:B------:R-:W-:Y:S01]  /*1600*/  MOV R9, UR27 ;  /* 0x0000001b00097c02 */ /* 0x000fe20008000f00 */
[----:B-----5:R-:W-:-:S05]  /*1610*/  @!P4 FADD.FTZ R12, R12, R10 ;  /* 0x0000000a0c0cc221 */ /* 0x020fca0000010000 */
[----:B------:R-:W3:Y:S01]  /*1620*/  @!P6 LDG.E.64 R8, desc[UR16][R8.64] ;  /* 0x000000100808e981 */ /* 0x000ee2000c1e1b00 */
[----:B------:R-:W-:Y:S01]  /*1630*/  MOV R10, UR26 ;  /* 0x0000001a000a7c02 */ /* 0x000fe20008000f00 */
[----:B------:R-:W-:-:S03]  /*1640*/  @!P4 FADD.FTZ R13, R13, R11 ;  /* 0x0000000b0d0dc221 */ /* 0x000fc60000010000 */
[----:B------:R-:W-:Y:S01]  /*1650*/  ISETP.EQ.OR P4, PT, R10, UR20, P3 ;  /* 0x000000140a007c0c */ /* 0x000fe20009f82670 */
[----:B------:R-:W-:-:S06]  /*1660*/  UIADD3 UR26, UPT, UPT, UR5, 0x5, URZ ;  /* 0x00000005051a7890 */ /* 0x000fcc000fffe0ff */
[----:B------:R-:W-:-:S06]  /*1670*/  IMAD.U32 R10, RZ, RZ, UR26 ;  /* 0x0000001aff0a7e24 */ /* 0x000fcc000f8e00ff */
        /* <DEDUP_REMOVED lines=9> */
[----:B------:R-:W-:Y:S01]  /*1710*/  MOV R14, UR26 ;  /* 0x0000001a000e7c02 */ /* 0x000fe20008000f00 */
        /* <DEDUP_REMOVED lines=14> */
[----:B------:R-:W-:Y:S01]  /*1800*/  IMAD.U32 R8, RZ, RZ, UR26 ;  /* 0x0000001aff087e24 */ /* 0x000fe2000f8e00ff */
[----:B------:R-:W-:Y:S01]  /*1810*/  MOV R9, UR27 ;  /* 0x0000001b00097c02 */ /* 0x000fe20008000f00 */
[----:B------:R-:W-:-:S05]  /*1820*/  @!UP1 UIMAD.WIDE.U32 UR26, UR12, 0x8, UR18 ;  /* 0x000000080c1a98a5 */ /* 0x000fca000f8e0012 */
[----:B------:R-:W3:Y:S01]  /*1830*/  @!P6 LDG.E.64 R8, desc[UR16][R8.64] ;  /* 0x000000100808e981 */ /* 0x000ee2000c1e1b00 */
[----:B----4-:R-:W-:Y:S01]  /*1840*/  @!P4 FADD.FTZ R12, R12, R10 ;  /* 0x0000000a0c0cc221 */ /* 0x010fe20000010000 */
[----:B------:R-:W-:Y:S01]  /*1850*/  @!P4 FADD.FTZ R13, R13, R11 ;  /* 0x0000000b0d0dc221 */ /* 0x000fe20000010000 */
[----:B------:R-:W-:Y:S02]  /*1860*/  MOV R10, UR26 ;  /* 0x0000001a000a7c02 */ /* 0x000fe40008000f00 */
[----:B------:R-:W-:-:S06]  /*1870*/  MOV R11, UR27 ;  /* 0x0000001b000b7c02 */ /* 0x000fcc0008000f00 */
        /* <DEDUP_REMOVED lines=20> */
.L_x_2230:
        /* <DEDUP_REMOVED lines=11> */
[----:B------:R-:W-:Y:S01]  /*1a70*/  MOV R10, UR12 ;  /* 0x0000000c000a7c02 */ /* 0x000fe20008000f00 */
[----:B------:R-:W-:-:S06]  /*1a80*/  IMAD.U32 R11, RZ, RZ, UR13 ;  /* 0x0000000dff0b7e24 */ /* 0x000fcc000f8e00ff */
[----:B------:R-:W1:Y:S01]  /*1a90*/  @!P2 LDG.E.64 R10, desc[UR16][R10.64] ;  /* 0x000000100a0aa981 */ /* 0x000e62000c1e1b00 */
[----:B------:R-:W-:Y:S02]  /*1aa0*/  UIADD3 UR12, UPT, UPT, UR5, 0x1, URZ ;  /* 0x00000001050c7890 */ /* 0x000fe4000fffe0ff */
[----:B------:R-:W-:Y:S02]  /*1ab0*/  UIADD3 UR11, UPT, UPT, UR5, 0x2, URZ ;  /* 0x00000002050b7890 */ /* 0x000fe4000fffe0ff */
[----:B------:R-:W-:Y:S02]  /*1ac0*/  UIADD3 UR14, UPT, UPT, UR5, 0x3, URZ ;  /* 0x00000003050e7890 */ /* 0x000fe4000fffe0ff */
[----:B------:R-:W-:-:S04]  /*1ad0*/  MOV R8, UR12 ;  /* 0x0000000c00087c02 */ /* 0x000fc80008000f00 */
        /* <DEDUP_REMOVED lines=34> */
.L_x_2232:
        /* <DEDUP_REMOVED lines=18> */
[----:B------:R-:W1:Y:S01]  /*1e20*/  @!P4 LDG.E.64 R10, desc[UR16][R10.64] ;  /* 0x000000100a0ac981 */ /* 0x000e62000c1e1b00 */
[----:B------:R-:W-:-:S06]  /*1e30*/  MOV R9, UR13 ;  /* 0x0000000d00097c02 */ /* 0x000fcc0008000f00 */
[----:B------:R-:W5:Y:S01]  /*1e40*/  @!P2 LDG.E.64 R8, desc[UR16][R8.64] ;  /* 0x000000100808a981 */ /* 0x000f62000c1e1b00 */
[----:B--2---:R-:W-:-:S04]  /*1e50*/  MOV R14, UR5 ;  /* 0x00000005000e7c02 */ /* 0x004fc80008000f00 */
[----:B------:R-:W-:-:S04]  /*1e60*/  IADD3 R14, PT, PT, R14, 0x2, RZ ;  /* 0x000000020e0e7810 */ /* 0x000fc80007ffe0ff */
[----:B------:R-:W-:Y:S01]  /*1e70*/  R2UR UR5, R14 ;  /* 0x000000000e0572ca */ /* 0x000fe200000e0000 */
[----:B-1--4-:R-:W-:Y:S01]  /*1e80*/  @!P4 FADD.FTZ R12, R12, R10 ;  /* 0x0000000a0c0cc221 */ /* 0x012fe20000010000 */
[----:B------:R-:W-:-:S03]  /*1e90*/  @!P4 FADD.FTZ R13, R13, R11 ;  /* 0x0000000b0d0dc221 */ /* 0x000fc60000010000 */
[----:B-----5:R-:W-:Y:S01]  /*1ea0*/  @!P2 FADD.FTZ R12, R12, R8 ;  /* 0x000000080c0ca221 */ /* 0x020fe20000010000 */
[----:B------:R-:W-:-:S09]  /*1eb0*/  @!P2 FADD.FTZ R13, R13, R9 ;  /* 0x000000090d0da221 */ /* 0x000fd20000010000 */
.L_x_2233:
        /* <DEDUP_REMOVED lines=10> */
[----:B------:R-:W1:Y:S02]  /*1f60*/  LDG.E.64 R8, desc[UR16][R8.64] ;  /* 0x0000001008087981 */ /* 0x000e64000c1e1b00 */
[----:B-1--4-:R-:W-:Y:S01]  /*1f70*/  FADD.FTZ R12, R12, R8 ;  /* 0x000000080c0c7221 */ /* 0x012fe20000010000 */
[----:B------:R-:W-:-:S07]  /*1f80*/  FADD.FTZ R13, R13, R9 ;  /* 0x000000090d0d7221 */ /* 0x000fce0000010000 */
.L_x_2234:
[----:B------:R-:W-:Y:S05]  /*1f90*/  BSYNC.RECONVERGENT B0 ;  /* 0x0000000000007941 */ /* 0x000fea0003800200 */
.L_x_2227:
        /* <DEDUP_REMOVED lines=27> */
[----:B------:R-:W-:-:S04]  /*2150*/  HFMA2 R9, -RZ, RZ, 1.875, 0 ;  /* 0x3f800000ff097431 */ /* 0x000fc800000001ff */
[----:B------:R-:W-:-:S13]  /*2160*/  FSETP.GTU.FTZ.AND P2, PT, R20, RZ, PT ;  /* 0x000000ff1400720b */ /* 0x000fda0003f5c000 */
[----:B------:R-:W0:Y:S02]  /*2170*/  @P2 LDC R19, c[0x0][0x3a8] ;  /* 0x0000ea00ff132b82 */ /* 0x000e240000000800 */
[----:B0-----:R-:W-:Y:S01]  /*2180*/  @P2 FADD.FTZ R19, R20, R19 ;  /* 0x0000001314132221 */ /* 0x001fe20000010000 */
[----:B------:R-:W-:-:S03]  /*2190*/  IADD3 R20, PT, PT, R2, 0x20, RZ ;  /* 0x0000002002147810 */ /* 0x000fc60007ffe0ff */
[----:B------:R0:W1:Y:S01]  /*21a0*/  @P2 MUFU.RSQ R9, R19 ;  /* 0x0000001300092308 */ /* 0x0000620000001400 */
[----:B---3--:R-:W-:Y:S02]  /*21b0*/  HADD2.F32 R10, -RZ, R13.H0_H0 ;  /* 0x2000000dff0a7230 */ /* 0x008fe40000004100 */
[----:B----4-:R-:W-:Y:S02]  /*21c0*/  HADD2.F32 R11, -RZ, R12.H0_H0 ;  /* 0x2000000cff0b7230 */ /* 0x010fe40000004100 */
[----:B--2---:R-:W-:Y:S02]  /*21d0*/  HADD2.F32 R12, -RZ, R14.H0_H0 ;  /* 0x2000000eff0c7230 */ /* 0x004fe40000004100 */
[----:B-----5:R-:W-:Y:S01]  /*21e0*/  HADD2.F32 R13, -RZ, R15.H0_H0 ;  /* 0x2000000fff0d7230 */ /* 0x020fe20000004100 */
        /* <DEDUP_REMOVED lines=15> */
[----:B------:R-:W-:Y:S01]  /*22e0*/  F2FP.BF16.F32.PACK_AB R17, R18, R15 ;  /* 0x0000000f1211723e */ /* 0x000fe200000010ff */
[----:B------:R-:W-:Y:S02]  /*22f0*/  IMAD.MOV.U32 R15, RZ, RZ, R7 ;  /* 0x000000ffff0f7224 */ /* 0x000fe400078e0007 */
        /* <DEDUP_REMOVED lines=8> */
.L_x_2238:
[----:B------:R-:W-:Y:S05]  /*2380*/  BSYNC.RECONVERGENT B1 ;  /* 0x0000000000017941 */ /* 0x000fea0003800200 */
.L_x_2237:
        /* <DEDUP_REMOVED lines=13> */
[----:B------:R-:W-:-:S05]  /*2460*/  IMAD.WIDE.U32 R14, R20, UR10, R14 ;  /* 0x0000000a140e7c25 */ /* 0x000fca000f8e000e */
[----:B------:R-:W-:Y:S02]  /*2470*/  IADD3 R15, PT, PT, R15, R18, RZ ;  /* 0x000000120f0f7210 */ /* 0x000fe40007ffe0ff */
        /* <DEDUP_REMOVED lines=9> */
.L_x_2240:
[----:B------:R-:W-:Y:S05]  /*2510*/  BSYNC.RECONVERGENT B1 ;  /* 0x0000000000017941 */ /* 0x000fea0003800200 */
.L_x_2239:
        /* <DEDUP_REMOVED lines=9> */
[----:B------:R-:W-:Y:S02]  /*25b0*/  IMAD.MOV.U32 R15, RZ, RZ, R7 ;  /* 0x000000ffff0f7224 */ /* 0x000fe400078e0007 */
        /* <DEDUP_REMOVED lines=16> */
.L_x_2242:
[----:B------:R-:W-:Y:S05]  /*26c0*/  BSYNC.RECONVERGENT B1 ;  /* 0x0000000000017941 */ /* 0x000fea0003800200 */
.L_x_2241:
        /* <DEDUP_REMOVED lines=19> */
.L_x_2236:
        /* <DEDUP_REMOVED lines=21> */
[----:B------:R-:W-:Y:S02]  /*2950*/  SHF.R.S32.HI R15, RZ, 0x1f, R2 ;  /* 0x0000001fff0f7819 */ /* 0x000fe40000011402 */
[----:B------:R-:W-:Y:S02]  /*2960*/  MOV R14, R4 ;  /* 0x00000004000e7202 */ /* 0x000fe40000000f00 */
        /* <DEDUP_REMOVED lines=9> */
.L_x_2245:
[----:B0-----:R-:W-:Y:S05]  /*2a00*/  BSYNC.RECONVERGENT B1 ;  /* 0x0000000000017941 */ /* 0x001fea0003800200 */
.L_x_2244:
        /* <DEDUP_REMOVED lines=20> */
[----:B0-----:R-:W-:Y:S02]  /*2b50*/  IMAD R18, R14, UR10, RZ ;  /* 0x0000000a0e127c24 */ /* 0x001fe4000f8e02ff */
[----:B------:R-:W-:Y:S02]  /*2b60*/  IMAD.MOV.U32 R14, RZ, RZ, R4 ;  /* 0x000000ffff0e7224 */ /* 0x000fe400078e0004 */
[----:B------:R-:W-:Y:S01]  /*2b70*/  IMAD R18, R20, UR11, R18 ;  /* 0x0000000b14127c24 */ /* 0x000fe2000f8e0212 */
[----:B------:R-:W0:Y:S02]  /*2b80*/  MUFU.EX2 R15, R15 ;  /* 0x0000000f000f7308 */ /* 0x000e240000000800 */
[----:B0-----:R-:W-:-:S04]  /*2b90*/  FADD.FTZ R15, R15, 1 ;  /* 0x3f8000000f0f7421 */ /* 0x001fc80000010000 */
[----:B------:R0:W2:Y:S02]  /*2ba0*/  MUFU.RCP R19, R15 ;  /* 0x0000000f00137308 */ /* 0x0000a40000001000 */
[----:B0-----:R-:W-:-:S03]  /*2bb0*/  MOV R15, R7 ;  /* 0x00000007000f7202 */ /* 0x001fc60000000f00 */
[----:B------:R-:W-:-:S04]  /*2bc0*/  IMAD.WIDE.U32 R14, R20, UR10, R14 ;  /* 0x0000000a140e7c25 */ /* 0x000fc8000f8e000e */
[----:B--2---:R-:W-:Y:S01]  /*2bd0*/  FMUL.FTZ R22, R22, R19 ;  /* 0x0000001316167220 */ /* 0x004fe20000410000 */
[----:B------:R-:W-:Y:S02]  /*2be0*/  IADD3 R19, PT, PT, R15, R18, RZ ;  /* 0x000000120f137210 */ /* 0x000fe40007ffe0ff */
[----:B-1----:R-:W-:Y:S02]  /*2bf0*/  LEA R18, P1, R14, UR12, 0x1 ;  /* 0x0000000c0e127c11 */ /* 0x002fe4000f8208ff */
[----:B------:R-:W-:Y:S02]  /*2c00*/  F2FP.BF16.F32.PACK_AB R21, R22, R21 ;  /* 0x000000151615723e */ /* 0x000fe400000010ff */
[----:B------:R-:W-:-:S05]  /*2c10*/  LEA.HI.X R19, R14, UR13, R19, 0x1, P1 ;  /* 0x0000000d0e137c11 */ /* 0x000fca00088f0c13 */
[----:B------:R0:W-:Y:S04]  /*2c20*/  STG.E desc[UR16][R18.64], R21 ;  /* 0x0000001512007986 */ /* 0x0001e8000c101910 */
.L_x_2247:
[----:B------:R-:W-:Y:S05]  /*2c30*/  BSYNC.RECONVERGENT B1 ;  /* 0x0000000000017941 */ /* 0x000fea0003800200 */
.L_x_2246:
        /* <DEDUP_REMOVED lines=36> */
.L_x_2249:
[----:B------:R-:W-:Y:S05]  /*2e80*/  BSYNC.RECONVERGENT B1 ;  /* 0x0000000000017941 */ /* 0x000fea0003800200 */
.L_x_2248:
        /* <DEDUP_REMOVED lines=28> */
.L_x_2243:
[----:B------:R-:W-:Y:S05]  /*3050*/  BSYNC.RECONVERGENT B0 ;  /* 0x0000000000007941 */ /* 0x000fea0003800200 */
.L_x_2235:
[----:B------:R-:W-:Y:S02]  /*3060*/  UIADD3 UR9, UPT, UPT, UR21, UR9, URZ ;  /* 0x0000000915097290 */ /* 0x000fe4000fffe0ff */
[----:B------:R-:W-:Y:S02]  /*3070*/  UIADD3 UR4, UPT, UPT, UR4, 0x1, URZ ;  /* 0x0000000104047890 */ /* 0x000fe4000fffe0ff */
[----:B------:R-:W-:-:S09]  /*3080*/  UISETP.GE.AND UP1, UPT, UR9, UR7, UPT ;  /* 0x000000070900728c */ /* 0x000fd2000bf26270 */
[----:B------:R-:W-:Y:S05]  /*3090*/  BRA.U !UP1, `(.L_x_2250) ;  /* 0xffffffd109787547 */ /* 0x000fea000b83ffff */
[----:B------:R-:W-:Y:S05]  /*30a0*/  EXIT ;  /* 0x000000000000794d */ /* 0x000fea0003800000 */
.L_x_2251:
        /* <DEDUP_REMOVED lines=13> */
.L_x_3452:


//--------------------- .text._Z35group_norm_nhwc_fwd_one_pass_kernelI11Bf16IOFp16WLi256ELi40ELi640EEv26Group_norm_nhwc_fwd_params --------------------------
	.section	.text._Z35group_norm_nhwc_fwd_one_pass_kernelI11Bf16IOFp16WLi256ELi40ELi640EEv26Group_norm_nhwc_fwd_params,"ax",@progbits
	.align	128
        .global         _Z35group_norm_nhwc_fwd_one_pass_kernelI11Bf16IOFp16WLi256ELi40ELi640EEv26Group_norm_nhwc_fwd_params
        .type           _Z35group_norm_nhwc_fwd_one_pass_kernelI11Bf16IOFp16WLi256ELi40ELi640EEv26Group_norm_nhwc_fwd_params,@function
        .size           _Z35group_norm_nhwc_fwd_one_pass_kernelI11Bf16IOFp16WLi256ELi40ELi640EEv26Group_norm_nhwc_fwd_params,(.L_x_3453 - _Z35group_norm_nhwc_fwd_one_pass_kernelI11Bf16IOFp16WLi256ELi40ELi640EEv26Group_norm_nhwc_fwd_params)
        .other          _Z35group_norm_nhwc_fwd_one_pass_kernelI11Bf16IOFp16WLi256ELi40ELi640EEv26Group_norm_nhwc_fwd_params,@"STO_CUDA_ENTRY STV_DEFAULT"
_Z35group_norm_nhwc_fwd_one_pass_kernelI11Bf16IOFp16WLi256ELi40ELi640EEv26Group_norm_nhwc_fwd_params:
.text._Z35group_norm_nhwc_fwd_one_pass_kernelI11Bf16IOFp16WLi256ELi40ELi640EEv26Group_norm_nhwc_fwd_params:
        /* <DEDUP_REMOVED lines=25> */
[----:B------:R-:W-:Y:S02]  /*0190*/  MOV R3, R2 ;  /* 0x0000000200037202 */ /* 0x000fe40000000f00 */
        /* <DEDUP_REMOVED lines=9> */
[C---:B------:R-:W-:Y:S01]  /*0230*/  IADD3 R40, PT, PT, R0.reuse, 0xc0, RZ ;  /* 0x000000c000287810 */ /* 0x040fe20007ffe0ff */
[----:B------:R-:W-:Y:S01]  /*0240*/  IMAD.IADD R41, R41, 0x1, R4 ;  /* 0x0000000129297824 */ /* 0x000fe200078e0204 */
[----:B------:R-:W-:Y:S02]  /*0250*/  IADD3 R39, PT, PT, R0, 0xe0, RZ ;  /* 0x000000e000277810 */ /* 0x000fe40007ffe0ff */
        /* <DEDUP_REMOVED lines=9> */
.L_x_2295:
        /* <DEDUP_REMOVED lines=67> */
[-C--:B------:R-:W-:Y:S01]  /*0720*/  @!P3 MOV R8, R6.reuse ;  /* 0x000000060008b202 */ /* 0x080fe20000000f00 */
[----:B------:R-:W-:Y:S01]  /*0730*/  VIADD R9, R7, UR5 ;  /* 0x0000000507097c36 */ /* 0x000fe20008000000 */
[----:B------:R-:W-:Y:S01]  /*0740*/  @!P5 MOV R22, R6 ;  /* 0x000000060016d202 */ /* 0x000fe20000000f00 */
[C---:B------:R-:W-:Y:S02]  /*0750*/  @!P3 IMAD R21, R42.reuse, R13, R3 ;  /* 0x0000000d2a15b224 */ /* 0x040fe400078e0203 */
[----:B------:R-:W-:Y:S01]  /*0760*/  @!P3 IMAD.WIDE.U32 R12, R42, R12, R8 ;  /* 0x0000000c2a0cb225 */ /* 0x000fe200078e0008 */
[----:B------:R-:W-:-:S03]  /*0770*/  @!P5 MOV R23, R9 ;  /* 0x000000090017d202 */ /* 0x000fc60000000f00 */
[----:B---3--:R-:W-:Y:S01]  /*0780*/  @!P5 IMAD R3, R20, R18, RZ ;  /* 0x000000121403d224 */ /* 0x008fe200078e02ff */
[----:B------:R-:W-:Y:S02]  /*0790*/  @!P3 IADD3 R13, PT, PT, R13, R21, RZ ;  /* 0x000000150d0db210 */ /* 0x000fe40007ffe0ff */
[----:B------:R-:W1:Y:S01]  /*07a0*/  @!P2 LDC.64 R20, c[0x0][0x390] ;  /* 0x0000e400ff14ab82 */ /* 0x000e620000000a00 */
[----:B----4-:R-:W-:Y:S01]  /*07b0*/  @!P3 LEA R16, P4, R12, R16, 0x1 ;  /* 0x000000100c10b211 */ /* 0x010fe200078808ff */
[C---:B------:R-:W-:Y:S02]  /*07c0*/  @!P5 IMAD R3, R38.reuse, R19, R3 ;  /* 0x000000132603d224 */ /* 0x040fe400078e0203 */
[----:B------:R-:W-:Y:S01]  /*07d0*/  @!P5 IMAD.WIDE.U32 R18, R38, R18, R22 ;  /* 0x000000122612d225 */ /* 0x000fe200078e0016 */
[----:B------:R-:W-:Y:S02]  /*07e0*/  @!P3 LEA.HI.X R17, R12, R17, R13, 0x1, P4 ;  /* 0x000000110c11b211 */ /* 0x000fe400020f0c0d */
[----:B------:R-:W-:Y:S01]  /*07f0*/  ISETP.GE.U32.AND P4, PT, R36, UR10, PT ;  /* 0x0000000a24007c0c */ /* 0x000fe2000bf86070 */
[----:B------:R-:W2:Y:S01]  /*0800*/  @!P1 LDC.64 R12, c[0x0][0x390] ;  /* 0x0000e400ff0c9b82 */ /* 0x000ea20000000a00 */
[----:B-----5:R-:W-:Y:S01]  /*0810*/  @!P2 IMAD R22, R28, R14, RZ ;  /* 0x0000000e1c16a224 */ /* 0x020fe200078e02ff */
[----:B------:R3:W4:Y:S01]  /*0820*/  @!P3 LDG.E R33, desc[UR16][R16.64] ;  /* 0x000000101021b981 */ /* 0x000722000c1e1900 */
[----:B------:R-:W-:-:S02]  /*0830*/  ISETP.GE.AND.EX P3, PT, R24, UR11, PT, P4 ;  /* 0x0000000b18007c0c */ /* 0x000fc4000bf66340 */
[----:B------:R-:W-:Y:S02]  /*0840*/  @!P5 IADD3 R3, PT, PT, R19, R3, RZ ;  /* 0x000000031303d210 */ /* 0x000fe40007ffe0ff */
[C---:B0-----:R-:W-:Y:S02]  /*0850*/  @!P5 LEA R4, P6, R18.reuse, R4, 0x1 ;  /* 0x000000041204d211 */ /* 0x041fe400078c08ff */
[----:B------:R-:W-:Y:S02]  /*0860*/  ISETP.GE.U32.AND P4, PT, R35, UR10, PT ;  /* 0x0000000a23007c0c */ /* 0x000fe4000bf86070 */
[----:B---3--:R-:W-:Y:S02]  /*0870*/  @!P2 MOV R16, R6 ;  /* 0x000000060010a202 */ /* 0x008fe40000000f00 */
[----:B------:R-:W-:Y:S01]  /*0880*/  @!P2 MOV R17, R9 ;  /* 0x000000090011a202 */ /* 0x000fe20000000f00 */
[----:B------:R-:W-:Y:S01]  /*0890*/  @!P2 IMAD R19, R37, R15, R22 ;  /* 0x0000000f2513a224 */ /* 0x000fe200078e0216 */
[----:B------:R-:W-:Y:S01]  /*08a0*/  @!P5 LEA.HI.X R5, R18, R5, R3, 0x1, P6 ;  /* 0x000000051205d211 */ /* 0x000fe200030f0c03 */
[----:B------:R-:W-:Y:S01]  /*08b0*/  @!P1 IMAD R3, R27, R10, RZ ;  /* 0x0000000a1b039224 */ /* 0x000fe200078e02ff */
[----:B------:R-:W-:Y:S01]  /*08c0*/  ISETP.GE.AND.EX P4, PT, R45, UR11, PT, P4 ;  /* 0x0000000b2d007c0c */ /* 0x000fe2000bf86340 */
[----:B------:R-:W-:Y:S01]  /*08d0*/  @!P2 IMAD.WIDE.U32 R14, R37, R14, R16 ;  /* 0x0000000e250ea225 */ /* 0x000fe200078e0010 */
[----:B------:R-:W-:Y:S01]  /*08e0*/  @!P1 MOV R16, R6 ;  /* 0x0000000600109202 */ /* 0x000fe20000000f00 */
[----:B------:R0:W3:Y:S01]  /*08f0*/  @!P5 LDG.E R32, desc[UR16][R4.64] ;  /* 0x000000100420d981 */ /* 0x0000e2000c1e1900 */
[----:B------:R-:W-:Y:S01]  /*0900*/  @!P1 MOV R17, R9 ;  /* 0x0000000900119202 */ /* 0x000fe20000000f00 */
[----:B------:R-:W-:Y:S01]  /*0910*/  @!P2 IMAD.IADD R15, R15, 0x1, R19 ;  /* 0x000000010f0fa824 */ /* 0x000fe200078e0213 */
[----:B-1----:R-:W-:Y:S01]  /*0920*/  @!P2 LEA R20, P6, R14, R20, 0x1 ;  /* 0x000000140e14a211 */ /* 0x002fe200078c08ff */
[C---:B------:R-:W-:Y:S01]  /*0930*/  @!P1 IMAD R3, R0.reuse, R11, R3 ;  /* 0x0000000b00039224 */ /* 0x040fe200078e0203 */
[----:B------:R-:W1:Y:S01]  /*0940*/  @!P3 LDC.64 R18, c[0x0][0x3e0] ;  /* 0x0000f800ff12bb82 */ /* 0x000e620000000a00 */
[----:B------:R-:W-:Y:S01]  /*0950*/  @!P1 IMAD.WIDE.U32 R10, R0, R10, R16 ;  /* 0x0000000a000a9225 */ /* 0x000fe200078e0010 */
[----:B------:R-:W-:-:S02]  /*0960*/  @!P2 LEA.HI.X R21, R14, R21, R15, 0x1, P6 ;  /* 0x000000150e15a211 */ /* 0x000fc400030f0c0f */
[----:B------:R-:W-:Y:S02]  /*0970*/  ISETP.GE.U32.AND P6, PT, R40, UR10, PT ;  /* 0x0000000a28007c0c */ /* 0x000fe4000bfc6070 */
[----:B------:R-:W-:Y:S02]  /*0980*/  @!P1 IADD3 R3, PT, PT, R11, R3, RZ ;  /* 0x000000030b039210 */ /* 0x000fe40007ffe0ff */
[----:B--2---:R-:W-:Y:S01]  /*0990*/  @!P1 LEA R12, P5, R10, R12, 0x1 ;  /* 0x0000000c0a0c9211 */ /* 0x004fe200078a08ff */
[----:B0-----:R-:W0:Y:S01]  /*09a0*/  @!P4 LDC.64 R4, c[0x0][0x3e0] ;  /* 0x0000f800ff04cb82 */ /* 0x001e220000000a00 */
[----:B------:R-:W-:Y:S02]  /*09b0*/  ISETP.GE.AND.EX P6, PT, R44, UR11, PT, P6 ;  /* 0x0000000b2c007c0c */ /* 0x000fe4000bfc6360 */
[----:B------:R-:W-:Y:S02]  /*09c0*/  @!P1 LEA.HI.X R13, R10, R13, R3, 0x1, P5 ;  /* 0x0000000d0a0d9211 */ /* 0x000fe400028f0c03 */
[----:B------:R-:W-:Y:S01]  /*09d0*/  ISETP.GE.U32.AND P5, PT, R39, UR10, PT ;  /* 0x0000000a27007c0c */ /* 0x000fe2000bfa6070 */
[----:B------:R-:W-:-:S02]  /*09e0*/  HFMA2 R34, -RZ, RZ, 0, 0 ;  /* 0x00000000ff227431 */ /* 0x000fc400000001ff */
        /* <DEDUP_REMOVED lines=56> */
[----:B------:R-:W-:Y:S01]  /*0d70*/  SHF.L.U32 R32, R32, 0x10, RZ ;  /* 0x0000001020207819 */ /* 0x000fe200000006ff */
[----:B------:R-:W-:Y:S02]  /*0d80*/  FFMA.FTZ R5, R33, R33, R4 ;  /* 0x0000002121057223 */ /* 0x000fe40000010004 */
[----:B------:R-:W-:Y:S01]  /*0d90*/  IMAD.U32 R24, R24, 0x10000, RZ ;  /* 0x0001000018187824 */ /* 0x000fe200078e00ff */
[C---:B------:R-:W-:Y:S02]  /*0da0*/  PRMT R26, R34.reuse, 0x7632, R26 ;  /* 0x00007632221a7816 */ /* 0x040fe4000000001a */
[----:B------:R-:W-:-:S02]  /*0db0*/  SHF.L.U32 R34, R34, 0x10, RZ ;  /* 0x0000001022227819 */ /* 0x000fc400000006ff */
[----:B------:R-:W-:-:S05]  /*0dc0*/  SHF.L.U32 R26, R26, 0x10, RZ ;  /* 0x000000101a1a7819 */ /* 0x000fca00000006ff */
[----:B------:R-:W-:Y:S01]  /*0dd0*/  FADD.FTZ R3, R34, R26 ;  /* 0x0000001a22037221 */ /* 0x000fe20000010000 */
[----:B------:R-:W-:-:S03]  /*0de0*/  FMUL.FTZ R11, R26, R26 ;  /* 0x0000001a1a0b7220 */ /* 0x000fc60000410000 */
[----:B------:R-:W-:Y:S01]  /*0df0*/  FADD.FTZ R3, RZ, R3 ;  /* 0x00000003ff037221 */ /* 0x000fe20000010000 */
[----:B------:R-:W-:Y:S01]  /*0e00*/  FFMA.FTZ R11, R34, R34, R11 ;  /* 0x00000022220b7223 */ /* 0x000fe2000001000b */
[----:B------:R-:W-:Y:S02]  /*0e10*/  FMUL.FTZ R13, R24, R24 ;  /* 0x00000018180d7220 */ /* 0x000fe40000410000 */
        /* <DEDUP_REMOVED lines=9> */
[----:B------:R-:W-:-:S02]  /*0eb0*/  FADD.FTZ R13, R5, R12 ;  /* 0x0000000c050d7221 */ /* 0x000fc40000010000 */
[----:B------:R-:W-:Y:S02]  /*0ec0*/  FMUL.FTZ R10, R11, R11 ;  /* 0x0000000b0b0a7220 */ /* 0x000fe40000410000 */
        /* <DEDUP_REMOVED lines=12> */
[----:B------:R-:W-:Y:S02]  /*0f90*/  SHF.L.U32 R29, R29, 0x10, RZ ;  /* 0x000000101d1d7819 */ /* 0x000fe400000006ff */
[----:B------:R-:W-:Y:S01]  /*0fa0*/  SHF.L.U32 R4, R4, 0x10, RZ ;  /* 0x0000001004047819 */ /* 0x000fe200000006ff */
[----:B------:R-:W-:Y:S01]  /*0fb0*/  FADD.FTZ R13, R13, R10 ;  /* 0x0000000a0d0d7221 */ /* 0x000fe20000010000 */
[----:B--2---:R-:W-:-:S03]  /*0fc0*/  PRMT R5, R28, 0x7632, R5 ;  /* 0x000076321c057816 */ /* 0x004fc60000000005 */
        /* <DEDUP_REMOVED lines=8> */
[----:B------:R-:W-:Y:S02]  /*1050*/  IMAD.U32 R10, R10, 0x10000, RZ ;  /* 0x000100000a0a7824 */ /* 0x000fe400078e00ff */
        /* <DEDUP_REMOVED lines=48> */
.L_x_2253:
[----:B------:R-:W-:Y:S05]  /*1360*/  BSYNC.RECONVERGENT B0 ;  /* 0x0000000000007941 */ /* 0x000fea0003800200 */
.L_x_2252:
        /* <DEDUP_REMOVED lines=56> */
.L_x_2255:
[----:B------:R-:W-:Y:S05]  /*16f0*/  BSYNC.RECONVERGENT B0 ;  /* 0x0000000000007941 */ /* 0x000fea0003800200 */
.L_x_2254:
        /* <DEDUP_REMOVED lines=33> */
.L_x_2258:
[----:B------:R-:W2:Y:S04]  /*1910*/  LDG.E.STRONG.GPU R15, desc[UR16][R12.64] ;  /* 0x000000100c0f7981 */ /* 0x000ea8000c1ef900 */
[----:B--2---:R-:W-:Y:S01]  /*1920*/  CCTL.IVALL ;  /* 0x00000000ff00798f */ /* 0x004fe20002000000 */
[----:B------:R-:W-:Y:S05]  /*1930*/  YIELD ;  /* 0x0000000000007946 */ /* 0x000fea0003800000 */
[----:B------:R-:W-:-:S13]  /*1940*/  ISETP.NE.AND P4, PT, R15, R14, PT ;  /* 0x0000000e0f00720c */ /* 0x000fda0003f85270 */
[----:B------:R-:W-:Y:S05]  /*1950*/  @P4 BRA `(.L_x_2258) ;  /* 0xfffffffc00ec4947 */ /* 0x000fea000383ffff */
.L_x_2257:
        /* <DEDUP_REMOVED lines=15> */
.L_x_2260:
[----:B------:R-:W-:Y:S01]  /*1a50*/  UIADD3 UR24, UPT, UPT, UR5, 0x1, URZ ;  /* 0x0000000105187890 */ /* 0x000fe2000fffe0ff */
[----:B------:R-:W-:Y:S01]  /*1a60*/  ISETP.EQ.OR P4, PT, RZ, UR23, P3 ;  /* 0x00000017ff007c0c */ /* 0x000fe20009f82670 */
[----:B------:R-:W-:-:S04]  /*1a70*/  UIADD3 UR26, UPT, UPT, UR5, 0x3, URZ ;  /* 0x00000003051a7890 */ /* 0x000fc8000fffe0ff */
[----:B------:R-:W-:Y:S01]  /*1a80*/  MOV R12, UR24 ;  /* 0x00000018000c7c02 */ /* 0x000fe20008000f00 */
[----:B------:R-:W-:-:S03]  /*1a90*/  UIADD3 UR24, UPT, UPT, UR5, 0x2, URZ ;  /* 0x0000000205187890 */ /* 0x000fc6000fffe0ff */
[----:B------:R-:W-:-:S03]  /*1aa0*/  ISETP.EQ.OR P5, PT, R12, UR15, P3 ;  /* 0x0000000f0c007c0c */ /* 0x000fc60009fa2670 */
[----:B------:R-:W-:Y:S01]  /*1ab0*/  IMAD.U32 R12, RZ, RZ, UR24 ;  /* 0x00000018ff0c7e24 */ /* 0x000fe2000f8e00ff */
[----:B------:R-:W-:-:S04]  /*1ac0*/  VOTEU.ALL UP0, P4 ;  /* 0x0000000000ff7886 */ /* 0x000fc80002000000 */
[----:B------:R-:W-:Y:S01]  /*1ad0*/  ISETP.EQ.OR P6, PT, R12, UR15, P3 ;  /* 0x0000000f0c007c0c */ /* 0x000fe20009fc2670 */
[----:B------:R-:W-:Y:S01]  /*1ae0*/  @!UP0 UIMAD.WIDE.U32 UR24, UR9, 0x8, UR18 ;  /* 0x00000008091888a5 */ /* 0x000fe2000f8e0012 */
[----:B------:R-:W-:-:S03]  /*1af0*/  MOV R12, UR26 ;  /* 0x0000001a000c7c02 */ /* 0x000fc60008000f00 */
        /* <DEDUP_REMOVED lines=52> */
[----:B------:R-:W-:-:S02]  /*1e40*/  MOV R12, UR24 ;  /* 0x00000018000c7c02 */ /* 0x000fc40008000f00 */
[----:B------:R-:W-:Y:S02]  /*1e50*/  MOV R13, UR25 ;  /* 0x00000019000d7c02 */ /* 0x000fe40008000f00 */
[----:B------:R-:W3:Y:S01]  /*1e60*/  @!P5 LDG.E.64 R14, desc[UR16][R14.64] ;  /* 0x000000100e0ed981 */ /* 0x000ee2000c1e1b00 */
[----:B------:R-:W-:Y:S01]  /*1e70*/  MOV R20, UR26 ;  /* 0x0000001a00147c02 */ /* 0x000fe20008000f00 */
[----:B------:R-:W-:Y:S02]  /*1e80*/  IMAD.U32 R21, RZ, RZ, UR27 ;  /* 0x0000001bff157e24 */ /* 0x000fe4000f8e00ff */
[----:B------:R-:W4:Y:S04]  /*1e90*/  @!P6 LDG.E.64 R12, desc[UR16][R12.64] ;  /* 0x000000100c0ce981 */ /* 0x000f28000c1e1b00 */
        /* <DEDUP_REMOVED lines=22> */
.L_x_2259:
        /* <DEDUP_REMOVED lines=31> */
[----:B------:R-:W-:Y:S02]  /*21f0*/  MOV R14, UR10 ;  /* 0x0000000a000e7c02 */ /* 0x000fe40008000f00 */
[----:B------:R-:W-:Y:S01]  /*2200*/  MOV R15, UR11 ;  /* 0x0000000b000f7c02 */ /* 0x000fe20008000f00 */
[----:B------:R-:W-:Y:S01]  /*2210*/  @!UP2 UIMAD.WIDE.U32 UR10, UR9, 0x8, UR18 ;  /* 0x00000008090aa8a5 */ /* 0x000fe2000f8e0012 */
[----:B------:R-:W-:Y:S01]  /*2220*/  MOV R12, UR12 ;  /* 0x0000000c000c7c02 */ /* 0x000fe20008000f00 */
[----:B------:R-:W-:-:S03]  /*2230*/  IMAD.U32 R13, RZ, RZ, UR13 ;  /* 0x0000000dff0d7e24 */ /* 0x000fc6000f8e00ff */
        /* <DEDUP_REMOVED lines=16> */
.L_x_2261:
        /* <DEDUP_REMOVED lines=21> */
[----:B--2---:R-:W-:-:S05]  /*2490*/  IMAD.U32 R18, RZ, RZ, UR5 ;  /* 0x00000005ff127e24 */ /* 0x004fca000f8e00ff */
[----:B------:R-:W-:-:S04]  /*24a0*/  IADD3 R18, PT, PT, R18, 0x2, RZ ;  /* 0x0000000212127810 */ /* 0x000fc80007ffe0ff */
[----:B------:R-:W-:Y:S01]  /*24b0*/  R2UR UR5, R18 ;  /* 0x00000000120572ca */ /* 0x000fe200000e0000 */
[----:B0-----:R-:W-:Y:S01]  /*24c0*/  @!P4 FADD.FTZ R16, R16, R14 ;  /* 0x0000000e1010c221 */ /* 0x001fe20000010000 */
[----:B------:R-:W-:-:S03]  /*24d0*/  @!P4 FADD.FTZ R17, R17, R15 ;  /* 0x0000000f1111c221 */ /* 0x000fc60000010000 */
[----:B---3--:R-:W-:Y:S01]  /*24e0*/  @!P2 FADD.FTZ R16, R16, R12 ;  /* 0x0000000c1010a221 */ /* 0x008fe20000010000 */
[----:B------:R-:W-:-:S09]  /*24f0*/  @!P2 FADD.FTZ R17, R17, R13 ;  /* 0x0000000d1111a221 */ /* 0x000fd20000010000 */
.L_x_2262:
        /* <DEDUP_REMOVED lines=13> */
.L_x_2263:
[----:B------:R-:W-:Y:S05]  /*25d0*/  BSYNC.RECONVERGENT B0 ;  /* 0x0000000000007941 */ /* 0x000fea0003800200 */
.L_x_2256:
[----:B------:R-:W4:Y:S01]  /*25e0*/  S2UR UR9, SR_CgaCtaId ;  /* 0x00000000000979c3 */ /* 0x000f220000008800 */
[----:B------:R-:W3:Y:S01]  /*25f0*/  LDCU UR10, c[0x0][0x414] ;  /* 0x00008280ff0a77ac */ /* 0x000ee20008000800 */
[----:B-1----:R-:W-:Y:S01]  /*2600*/  MOV R14, UR7 ;  /* 0x00000007000e7c02 */ /* 0x002fe20008000f00 */
        /* <DEDUP_REMOVED lines=37> */
[----:B--2---:R-:W-:Y:S02]  /*2860*/  HADD2.F32 R12, -RZ, R16.H0_H0 ;  /* 0x20000010ff0c7230 */ /* 0x004fe40000004100 */
[----:B---3--:R-:W-:Y:S02]  /*2870*/  HADD2.F32 R13, -RZ, R17.H0_H0 ;  /* 0x20000011ff0d7230 */ /* 0x008fe40000004100 */
[----:B----4-:R-:W-:Y:S02]  /*2880*/  HADD2.F32 R18, -RZ, R18.H0_H0 ;  /* 0x20000012ff127230 */ /* 0x010fe40000004100 */
[----:B-----5:R-:W-:Y:S01]  /*2890*/  HADD2.F32 R19, -RZ, R19.H0_H0 ;  /* 0x20000013ff137230 */ /* 0x020fe20000004100 */
        /* <DEDUP_REMOVED lines=30> */
.L_x_2267:
[----:B------:R-:W-:Y:S05]  /*2a80*/  BSYNC.RECONVERGENT B1 ;  /* 0x0000000000017941 */ /* 0x000fea0003800200 */
.L_x_2266:
[----:B------:R-:W-:Y:S04]  /*2a90*/  BSSY.RECONVERGENT B1, `(.L_x_2268) ;  /* 0x0000014000017945 */ /* 0x000fe80003800200 */
[----:B------:R-:W-:Y:S05]  /*2aa0*/  @P3 BRA `(.L_x_2269) ;  /* 0x0000000000483947 */ /* 0x000fea0003800000 */
[----:B------:R-:W1:Y:S01]  /*2ab0*/  LDCU.64 UR10, c[0x0][0x3e0] ;  /* 0x00007c00ff0a77ac */ /* 0x000e620008000a00 */
[----:B------:R-:W-:Y:S01]  /*2ac0*/  MOV R15, R9 ;  /* 0x00000009000f7202 */ /* 0x000fe20000000f00 */
[----:B------:R-:W-:Y:S01]  /*2ad0*/  FADD.FTZ R20, R33, -UR5 ;  /* 0x8000000521147e21 */ /* 0x000fe20008010000 */
[----:B0-----:R-:W-:Y:S01]  /*2ae0*/  FADD.FTZ R16, R25, -UR5 ;  /* 0x8000000519107e21 */ /* 0x001fe20008010000 */
[----:B------:R-:W0:Y:S01]  /*2af0*/  LDCU.64 UR18, c[0x0][0x380] ;  /* 0x00007000ff1277ac */ /* 0x000e220008000a00 */
[----:B------:R-:W-:Y:S02]  /*2b00*/  IMAD.MOV.U32 R14, RZ, RZ, R6 ;  /* 0x000000ffff0e7224 */ /* 0x000fe400078e0006 */
[----:B------:R-:W-:Y:S01]  /*2b10*/  FMUL.FTZ R20, R20, UR8 ;  /* 0x0000000814147c20 */ /* 0x000fe20008410000 */
[----:B------:R-:W-:-:S03]  /*2b20*/  FMUL.FTZ R16, R16, UR8 ;  /* 0x0000000810107c20 */ /* 0x000fc60008410000 */
        /* <DEDUP_REMOVED lines=10> */
.L_x_2269:
[----:B------:R-:W-:Y:S05]  /*2bd0*/  BSYNC.RECONVERGENT B1 ;  /* 0x0000000000017941 */ /* 0x000fea0003800200 */
.L_x_2268:
        /* <DEDUP_REMOVED lines=33> */
.L_x_2271:
[----:B------:R-:W-:Y:S05]  /*2df0*/  BSYNC.RECONVERGENT B1 ;  /* 0x0000000000017941 */ /* 0x000fea0003800200 */
.L_x_2270:
        /* <DEDUP_REMOVED lines=20> */
.L_x_2273:
[----:B------:R-:W-:Y:S05]  /*2f40*/  BSYNC.RECONVERGENT B1 ;  /* 0x0000000000017941 */ /* 0x000fea0003800200 */
.L_x_2272:
        /* <DEDUP_REMOVED lines=16> */
[----:B---3--:R-:W-:-:S03]  /*3050*/  LEA R16, P1, R14, UR18, 0x1 ;  /* 0x000000120e107c11 */ /* 0x008fc6000f8208ff */
[----:B------:R-:W-:-:S05]  /*3060*/  IMAD.IADD R17, R15, 0x1, R17 ;  /* 0x000000010f117824 */ /* 0x000fca00078e0211 */
[----:B------:R-:W-:-:S05]  /*3070*/  LEA.HI.X R17, R14, UR19, R17, 0x1, P1 ;  /* 0x000000130e117c11 */ /* 0x000fca00088f0c11 */
[----:B------:R2:W-:Y:S02]  /*3080*/  STG.E desc[UR16][R16.64], R3 ;  /* 0x0000000310007986 */ /* 0x0005e4000c101910 */
.L_x_2275:
[----:B------:R-:W-:Y:S05]  /*3090*/  BSYNC.RECONVERGENT B1 ;  /* 0x0000000000017941 */ /* 0x000fea0003800200 */
.L_x_2274:
        /* <DEDUP_REMOVED lines=20> */
.L_x_2277:
[----:B------:R-:W-:Y:S05]  /*31e0*/  BSYNC.RECONVERGENT B1 ;  /* 0x0000000000017941 */ /* 0x000fea0003800200 */
.L_x_2276:
        /* <DEDUP_REMOVED lines=20> */
.L_x_2279:
[----:B------:R-:W-:Y:S05]  /*3330*/  BSYNC.RECONVERGENT B1 ;  /* 0x0000000000017941 */ /* 0x000fea0003800200 */
.L_x_2278:
        /* <DEDUP_REMOVED lines=19> */
.L_x_2265:
        /* <DEDUP_REMOVED lines=32> */
[----:B------:R-:W-:Y:S01]  /*3670*/  IMAD.IADD R22, R15, 0x1, R22 ;  /* 0x000000010f167824 */ /* 0x000fe200078e0216 */
[----:B-1----:R-:W-:-:S03]  /*3680*/  LEA R16, P1, R14, UR12, 0x1 ;  /* 0x0000000c0e107c11 */ /* 0x002fc6000f8208ff */
[----:B------:R-:W-:Y:S02]  /*3690*/  F2FP.BF16.F32.PACK_AB R21, R21, R20 ;  /* 0x000000141515723e */ /* 0x000fe400000010ff */
[----:B------:R-:W-:-:S05]  /*36a0*/  LEA.HI.X R17, R14, UR13, R22, 0x1, P1 ;  /* 0x0000000d0e117c11 */ /* 0x000fca00088f0c16 */
[----:B------:R0:W-:Y:S03]  /*36b0*/  STG.E desc[UR16][R16.64], R21 ;  /* 0x0000001510007986 */ /* 0x0001e6000c101910 */
.L_x_2282:
[----:B------:R-:W-:Y:S05]  /*36c0*/  BSYNC.RECONVERGENT B1 ;  /* 0x0000000000017941 */ /* 0x000fea0003800200 */
.L_x_2281:
        /* <DEDUP_REMOVED lines=31> */
.L_x_2284:
[----:B------:R-:W-:Y:S05]  /*38c0*/  BSYNC.RECONVERGENT B1 ;  /* 0x0000000000017941 */ /* 0x000fea0003800200 */
.L_x_2283:
        /* <DEDUP_REMOVED lines=39> */
[----:B---3--:R-:W-:-:S04]  /*3b40*/  LEA R16, P5, R14, UR12, 0x1 ;  /* 0x0000000c0e107c11 */ /* 0x008fc8000f8a08ff */
[----:B------:R-:W-:Y:S02]  /*3b50*/  LEA.HI.X R17, R14, UR13, R15, 0x1, P5 ;  /* 0x0000000d0e117c11 */ /* 0x000fe4000a8f0c0f */
[----:B------:R-:W-:-:S05]  /*3b60*/  F2FP.BF16.F32.PACK_AB R21, R20, R21 ;  /* 0x000000151415723e */ /* 0x000fca00000010ff */
[----:B------:R2:W-:Y:S02]  /*3b70*/  STG.E desc[UR16][R16.64], R21 ;  /* 0x0000001510007986 */ /* 0x0005e4000c101910 */
.L_x_2286:
[----:B------:R-:W-:Y:S05]  /*3b80*/  BSYNC.RECONVERGENT B1 ;  /* 0x0000000000017941 */ /* 0x000fea0003800200 */
.L_x_2285:
        /* <DEDUP_REMOVED lines=30> */
.L_x_2288:
[----:B------:R-:W-:Y:S05]  /*3d70*/  BSYNC.RECONVERGENT B1 ;  /* 0x0000000000017941 */ /* 0x000fea0003800200 */
.L_x_2287:
[----:B------:R-:W-:Y:S04]  /*3d80*/  BSSY.RECONVERGENT B1, `(.L_x_2289) ;  /* 0x000001e000017945 */ /* 0x000fe80003800200 */
[----:B------:R-:W-:Y:S05]  /*3d90*/  @P1 BRA `(.L_x_2290) ;  /* 0x0000000000701947 */ /* 0x000fea0003800000 */
[----:B------:R-:W-:Y:S01]  /*3da0*/  FADD.FTZ R30, R30, -UR5 ;  /* 0x800000051e1e7e21 */ /* 0x000fe20008010000 */
[----:B------:R-:W-:Y:S01]  /*3db0*/  FADD.FTZ R3, R3, -UR5 ;  /* 0x8000000503037e21 */ /* 0x000fe20008010000 */
[----:B------:R-:W4:Y:S01]  /*3dc0*/  LDCU.64 UR10, c[0x0][0x3e0] ;  /* 0x00007c00ff0a77ac */ /* 0x000f220008000a00 */
[----:B------:R-:W-:Y:S02]  /*3dd0*/  IMAD.MOV.U32 R15, RZ, RZ, R9 ;  /* 0x000000ffff0f7224 */ /* 0x000fe400078e0009 */
        /* <DEDUP_REMOVED lines=24> */
.L_x_2290:
[----:B------:R-:W-:Y:S05]  /*3f60*/  BSYNC.RECONVERGENT B1 ;  /* 0x0000000000017941 */ /* 0x000fea0003800200 */
.L_x_2289:
        /* <DEDUP_REMOVED lines=11> */
[----:B------:R-:W-:-:S02]  /*4020*/  MOV R14, R6 ;  /* 0x00000006000e7202 */ /* 0x000fc40000000f00 */
        /* <DEDUP_REMOVED lines=18> */
.L_x_2292:
[----:B------:R-:W-:Y:S05]  /*4150*/  BSYNC.RECONVERGENT B1 ;  /* 0x0000000000017941 */ /* 0x000fea0003800200 */
.L_x_2291:
        /* <DEDUP_REMOVED lines=30> */
.L_x_2294:
[----:B------:R-:W-:Y:S05]  /*4340*/  BSYNC.RECONVERGENT B1 ;  /* 0x0000000000017941 */ /* 0x000fea0003800200 */
.L_x_2293:
        /* <DEDUP_REMOVED lines=29> */
.L_x_2280:
[----:B------:R-:W-:Y:S05]  /*4520*/  BSYNC.RECONVERGENT B0 ;  /* 0x0000000000007941 */ /* 0x000fea0003800200 */
.L_x_2264:
        /* <DEDUP_REMOVED lines=8> */
.L_x_2296:
        /* <DEDUP_REMOVED lines=13> */
.L_x_3453:


//--------------------- .text._Z35group_norm_nhwc_fwd_one_pass_kernelI11Bf16IOFp16WLi512ELi40ELi640EEv26Group_norm_nhwc_fwd_params --------------------------
	.section	.text._Z35group_norm_nhwc_fwd_one_pass_kernelI11Bf16IOFp16WLi512ELi40ELi640EEv26Group_norm_nhwc_fwd_params,"ax",@progbits
	.align	128
        .global         _Z35group_norm_nhwc_fwd_one_pass_kernelI11Bf16IOFp16WLi512ELi40ELi640EEv26Group_norm_nhwc_fwd_params
        .type           _Z35group_norm_nhwc_fwd_one_pass_kernelI11Bf16IOFp16WLi512ELi40ELi640EEv26Group_norm_nhwc_fwd_params,@function
        .size           _Z35group_norm_nhwc_fwd_one_pass_kernelI11Bf16IOFp16WLi512ELi40ELi640EEv26Group_norm_nhwc_fwd_params,(.L_x_3454 - _Z35group_norm_nhwc_fwd_one_pass_kernelI11Bf16IOFp16WLi512ELi40ELi640EEv26Group_norm_nhwc_fwd_params)
        .other          _Z35group_norm_nhwc_fwd_one_pass_kernelI11Bf16IOFp16WLi512ELi40ELi640EEv26Group_norm_nhwc_fwd_params,@"STO_CUDA_ENTRY STV_DEFAULT"
_Z35group_norm_nhwc_fwd_one_pass_kernelI11Bf16IOFp16WLi512ELi40ELi640EEv26Group_norm_nhwc_fwd_params:
.text._Z35group_norm_nhwc_fwd_one_pass_kernelI11Bf16IOFp16WLi512ELi40ELi640EEv26Group_norm_nhwc_fwd_params:
        /* <DEDUP_REMOVED lines=43> */
.L_x_2372:
        /* <DEDUP_REMOVED lines=445> */
.L_x_2298:
[----:B------:R-:W-:Y:S05]  /*1e80*/  BSYNC.RECONVERGENT B0 ;  /* 0x0000000000007941 */ /* 0x000fea0003800200 */
.L_x_2297:
        /* <DEDUP_REMOVED lines=54> */
.L_x_2300:
[----:B------:R-:W-:Y:S05]  /*21f0*/  BSYNC.RECONVERGENT B0 ;  /* 0x0000000000007941 */ /* 0x000fea0003800200 */
.L_x_2299:
        /* <DEDUP_REMOVED lines=27> */
.L_x_2303:
[----:B------:R-:W3:Y:S04]  /*23b0*/  LDG.E.STRONG.GPU R30, desc[UR6][R28.64] ;  /* 0x000000061c1e7981 */ /* 0x000ee8000c1ef900 */
[----:B---3--:R-:W-:Y:S01]  /*23c0*/  CCTL.IVALL ;  /* 0x00000000ff00798f */ /* 0x008fe20002000000 */
[----:B------:R-:W-:Y:S05]  /*23d0*/  YIELD ;  /* 0x0000000000007946 */ /* 0x000fea0003800000 */
[----:B------:R-:W-:-:S13]  /*23e0*/  ISETP.NE.AND P2, PT, R30, R37, PT ;  /* 0x000000251e00720c */ /* 0x000fda0003f45270 */
[----:B------:R-:W-:Y:S05]  /*23f0*/  @P2 BRA `(.L_x_2303) ;  /* 0xfffffffc00ec2947 */ /* 0x000fea000383ffff */
.L_x_2302:
        /* <DEDUP_REMOVED lines=16> */
.L_x_2305:
        /* <DEDUP_REMOVED lines=61> */
.L_x_2304:
        /* <DEDUP_REMOVED lines=38> */
.L_x_2306:
        /* <DEDUP_REMOVED lines=19> */
.L_x_2307:
        /* <DEDUP_REMOVED lines=9> */
.L_x_2308:
[----:B------:R-:W-:Y:S05]  /*2cf0*/  BSYNC.RECONVERGENT B0 ;  /* 0x0000000000007941 */ /* 0x000fea0003800200 */
.L_x_2301:
        /* <DEDUP_REMOVED lines=38> */
[----:B-1----:R-:W-:Y:S01]  /*2f60*/  SHF.R.S32.HI R75, RZ, 0x1f, R35 ;  /* 0x0000001fff4b7819 */ /* 0x002fe20000011423 */
[----:B--2---:R-:W-:Y:S01]  /*2f70*/  HADD2.F32 R39, -RZ, R69.H0_H0 ;  /* 0x20000045ff277230 */ /* 0x004fe20000004100 */
[----:B------:R-:W-:Y:S01]  /*2f80*/  IADD3 R69, PT, PT, R33, 0x100, RZ ;  /* 0x0000010021457810 */ /* 0x000fe20007ffe0ff */
[----:B---3--:R-:W-:-:S03]  /*2f90*/  HADD2.F32 R38, -RZ, R67.H0_H0 ;  /* 0x20000043ff267230 */ /* 0x008fc60000004100 */
[----:B------:R-:W-:Y:S01]  /*2fa0*/  SHF.R.S32.HI R78, RZ, 0x1f, R69 ;  /* 0x0000001fff4e7819 */ /* 0x000fe20000011445 */
[----:B-----5:R-:W-:Y:S01]  /*2fb0*/  HADD2.F32 R67, -RZ, R76.H0_H0 ;  /* 0x2000004cff437230 */ /* 0x020fe20000004100 */
[----:B------:R-:W-:Y:S01]  /*2fc0*/  SHF.R.S32.HI R76, RZ, 0x1f, R36 ;  /* 0x0000001fff4c7819 */ /* 0x000fe20000011424 */
[----:B------:R-:W-:Y:S01]  /*2fd0*/  HADD2.F32 R74, -RZ, R77.H0_H0 ;  /* 0x2000004dff4a7230 */ /* 0x000fe20000004100 */
        /* <DEDUP_REMOVED lines=26> */
.L_x_2312:
[----:B------:R-:W-:Y:S05]  /*3180*/  BSYNC.RECONVERGENT B1 ;  /* 0x0000000000017941 */ /* 0x000fea0003800200 */
.L_x_2311:
        /* <DEDUP_REMOVED lines=27> */
.L_x_2314:
[----:B------:R-:W-:Y:S05]  /*3340*/  BSYNC.RECONVERGENT B1 ;  /* 0x0000000000017941 */ /* 0x000fea0003800200 */
.L_x_2313:
        /* <DEDUP_REMOVED lines=20> */
.L_x_2316:
[----:B------:R-:W-:Y:S05]  /*3490*/  BSYNC.RECONVERGENT B1 ;  /* 0x0000000000017941 */ /* 0x000fea0003800200 */
.L_x_2315:
        /* <DEDUP_REMOVED lines=21> */
.L_x_2318:
[----:B------:R-:W-:Y:S05]  /*35f0*/  BSYNC.RECONVERGENT B1 ;  /* 0x0000000000017941 */ /* 0x000fea0003800200 */
.L_x_2317:
        /* <DEDUP_REMOVED lines=32> */
.L_x_2320:
[----:B------:R-:W-:Y:S05]  /*3800*/  BSYNC.RECONVERGENT B1 ;  /* 0x0000000000017941 */ /* 0x000fea0003800200 */
.L_x_2319:
        /* <DEDUP_REMOVED lines=22> */
.L_x_2322:
[----:B------:R-:W-:Y:S05]  /*3970*/  BSYNC.RECONVERGENT B1 ;  /* 0x0000000000017941 */ /* 0x000fea0003800200 */
.L_x_2321:
        /* <DEDUP_REMOVED lines=20> */
.L_x_2324:
[----:B------:R-:W-:Y:S05]  /*3ac0*/  BSYNC.RECONVERGENT B1 ;  /* 0x0000000000017941 */ /* 0x000fea0003800200 */
.L_x_2323:
        /* <DEDUP_REMOVED lines=20> */
.L_x_2326:
[----:B------:R-:W-:Y:S05]  /*3c10*/  BSYNC.RECONVERGENT B1 ;  /* 0x0000000000017941 */ /* 0x000fea0003800200 */
.L_x_2325:
        /* <DEDUP_REMOVED lines=20> */
.L_x_2328:
[----:B------:R-:W-:Y:S05]  /*3d60*/  BSYNC.RECONVERGENT B1 ;  /* 0x0000000000017941 */ /* 0x000fea0003800200 */
.L_x_2327:
        /* <DEDUP_REMOVED lines=20> */
.L_x_2330:
[----:B------:R-:W-:Y:S05]  /*3eb0*/  BSYNC.RECONVERGENT B1 ;  /* 0x0000000000017941 */ /* 0x000fea0003800200 */
.L_x_2329:
        /* <DEDUP_REMOVED lines=36> */
.L_x_2332:
[----:B------:R-:W-:Y:S05]  /*4100*/  BSYNC.RECONVERGENT B1 ;  /* 0x0000000000017941 */ /* 0x000fea0003800200 */
.L_x_2331:
        /* <DEDUP_REMOVED lines=20> */
.L_x_2334:
[----:B------:R-:W-:Y:S05]  /*4250*/  BSYNC.RECONVERGENT B1 ;  /* 0x0000000000017941 */ /* 0x000fea0003800200 */
.L_x_2333:
        /* <DEDUP_REMOVED lines=20> */
.L_x_2336:
[----:B------:R-:W-:Y:S05]  /*43a0*/  BSYNC.RECONVERGENT B1 ;  /* 0x0000000000017941 */ /* 0x000fea0003800200 */
.L_x_2335:
        /* <DEDUP_REMOVED lines=20> */
.L_x_2338:
[----:B------:R-:W-:Y:S05]  /*44f0*/  BSYNC.RECONVERGENT B1 ;  /* 0x0000000000017941 */ /* 0x000fea0003800200 */
.L_x_2337:
        /* <DEDUP_REMOVED lines=20> */
.L_x_2340:
[----:B------:R-:W-:Y:S05]  /*4640*/  BSYNC.RECONVERGENT B1 ;  /* 0x0000000000017941 */ /* 0x000fea0003800200 */
.L_x_2339:
        /* <DEDUP_REMOVED lines=19> */
.L_x_2310:
        /* <DEDUP_REMOVED lines=34> */
.L_x_2343:
[----:B------:R-:W-:Y:S05]  /*49a0*/  BSYNC.RECONVERGENT B1 ;  /* 0x0000000000017941 */ /* 0x000fea0003800200 */
.L_x_2342:
        /* <DEDUP_REMOVED lines=35> */
.L_x_2345:
[----:B------:R-:W-:Y:S05]  /*4be0*/  BSYNC.RECONVERGENT B1 ;  /* 0x0000000000017941 */ /* 0x000fea0003800200 */
.L_x_2344:
        /* <DEDUP_REMOVED lines=30> */
.L_x_2347:
[----:B------:R-:W-:Y:S05]  /*4dd0*/  BSYNC.RECONVERGENT B1 ;  /* 0x0000000000017941 */ /* 0x000fea0003800200 */
.L_x_2346:
        /* <DEDUP_REMOVED lines=31> */
.L_x_2349:
[----:B------:R-:W-:Y:S05]  /*4fd0*/  BSYNC.RECONVERGENT B1 ;  /* 0x0000000000017941 */ /* 0x000fea0003800200 */
.L_x_2348:
        /* <DEDUP_REMOVED lines=42> */
.L_x_2351:
[----:B------:R-:W-:Y:S05]  /*5280*/  BSYNC.RECONVERGENT B1 ;  /* 0x0000000000017941 */ /* 0x000fea0003800200 */
.L_x_2350:
        /* <DEDUP_REMOVED lines=32> */
.L_x_2353:
[----:B------:R-:W-:Y:S05]  /*5490*/  BSYNC.RECONVERGENT B1 ;  /* 0x0000000000017941 */ /* 0x000fea0003800200 */
.L_x_2352:
        /* <DEDUP_REMOVED lines=30> */
.L_x_2355:
[----:B------:R-:W-:Y:S05]  /*5680*/  BSYNC.RECONVERGENT B1 ;  /* 0x0000000000017941 */ /* 0x000fea0003800200 */
.L_x_2354:
        /* <DEDUP_REMOVED lines=30> */
.L_x_2357:
[----:B------:R-:W-:Y:S05]  /*5870*/  BSYNC.RECONVERGENT B1 ;  /* 0x0000000000017941 */ /* 0x000fea0003800200 */
.L_x_2356:
        /* <DEDUP_REMOVED lines=30> */
.L_x_2359:
[----:B------:R-:W-:Y:S05]  /*5a60*/  BSYNC.RECONVERGENT B1 ;  /* 0x0000000000017941 */ /* 0x000fea0003800200 */
.L_x_2358:
        /* <DEDUP_REMOVED lines=30> */
.L_x_2361:
[----:B------:R-:W-:Y:S05]  /*5c50*/  BSYNC.RECONVERGENT B1 ;  /* 0x0000000000017941 */ /* 0x000fea0003800200 */
.L_x_2360:
        /* <DEDUP_REMOVED lines=46> */
.L_x_2363:
[----:B------:R-:W-:Y:S05]  /*5f40*/  BSYNC.RECONVERGENT B1 ;  /* 0x0000000000017941 */ /* 0x000fea0003800200 */
.L_x_2362:
        /* <DEDUP_REMOVED lines=30> */
.L_x_2365:
[----:B------:R-:W-:Y:S05]  /*6130*/  BSYNC.RECONVERGENT B1 ;  /* 0x0000000000017941 */ /* 0x000fea0003800200 */
.L_x_2364:
        /* <DEDUP_REMOVED lines=30> */
.L_x_2367:
[----:B------:R-:W-:Y:S05]  /*6320*/  BSYNC.RECONVERGENT B1 ;  /* 0x0000000000017941 */ /* 0x000fea0003800200 */
.L_x_2366:
        /* <DEDUP_REMOVED lines=30> */
.L_x_2369:
[----:B------:R-:W-:Y:S05]  /*6510*/  BSYNC.RECONVERGENT B1 ;  /* 0x0000000000017941 */ /* 0x000fea0003800200 */
.L_x_2368:
        /* <DEDUP_REMOVED lines=30> */
.L_x_2371:
[----:B------:R-:W-:Y:S05]  /*6700*/  BSYNC.RECONVERGENT B1 ;  /* 0x0000000000017941 */ /* 0x000fea0003800200 */
.L_x_2370:
        /* <DEDUP_REMOVED lines=28> */
.L_x_2341:
[----:B------:R-:W-:Y:S05]  /*68d0*/  BSYNC.RECONVERGENT B0 ;  /* 0x0000000000007941 */ /* 0x000fea0003800200 */
.L_x_2309:
        /* <DEDUP_REMOVED lines=8> */
.L_x_2373:
        /* <DEDUP_REMOVED lines=10> */
.L_x_3454:


//--------------------- .text._Z35group_norm_nhwc_fwd_one_pass_kernelI11Fp16IOFp32WLi64ELi40ELi640EEv26Group_norm_nhwc_fwd_params --------------------------
	.section	.text._Z35group_norm_nhwc_fwd_one_pass_kernelI11Fp16IOFp32WLi64ELi40ELi640EEv26Group_norm_nhwc_fwd_params,"ax",@progbits
	.align	128
        .global         _Z35group_norm_nhwc_fwd_one_pass_kernelI11Fp16IOFp32WLi64ELi40ELi640EEv26Group_norm_nhwc_fwd_params
        .type           _Z35group_norm_nhwc_fwd_one_pass_kernelI11Fp16IOFp32WLi64ELi40ELi640EEv26Group_norm_nhwc_fwd_params,@function
        .size           _Z35group_norm_nhwc_fwd_one_pass_kernelI11Fp16IOFp32WLi64ELi40ELi640EEv26Group_norm_nhwc_fwd_params,(.L_x_3455 - _Z35group_norm_nhwc_fwd_one_pass_kernelI11Fp16IOFp32WLi64ELi40ELi640EEv26Group_norm_nhwc_fwd_params)
        .other          _Z35group_norm_nhwc_fwd_one_pass_kernelI11Fp16IOFp32WLi64ELi40ELi640EEv26Group_norm_nhwc_fwd_params,@"STO_CUDA_ENTRY STV_DEFAULT"
_Z35group_norm_nhwc_fwd_one_pass_kernelI11Fp16IOFp32WLi64ELi40ELi640EEv26Group_norm_nhwc_fwd_params:
.text._Z35group_norm_nhwc_fwd_one_pass_kernelI11Fp16IOFp32WLi64ELi40ELi640EEv26Group_norm_nhwc_fwd_params:
        /* <DEDUP_REMOVED lines=36> */
.L_x_2393:
        /* <DEDUP_REMOVED lines=9> */
[----:B0-----:R-:W-:Y:S02]  /*02d0*/  HFMA2 R2, -RZ, RZ, 0, 0 ;  /* 0x00000000ff027431 */ /* 0x001fe400000001ff */
[----:B--2---:R-:W-:-:S04]  /*02e0*/  IMAD.MOV R9, RZ, RZ, -R3 ;  /* 0x000000ffff097224 */ /* 0x004fc800078e0a03 */
[----:B------:R-:W-:-:S04]  /*02f0*/  IMAD R9, R9, R8, RZ ;  /* 0x0000000809097224 */ /* 0x000fc800078e02ff */
[----:B------:R-:W-:Y:S01]  /*0300*/  IMAD.HI.U32 R3, R3, R9, R2 ;  /* 0x0000000903037227 */ /* 0x000fe200078e0002 */
[----:B------:R-:W-:Y:S02]  /*0310*/  MOV R9, R10 ;  /* 0x0000000a00097202 */ /* 0x000fe40000000f00 */
[----:B------:R-:W-:-:S03]  /*0320*/  LOP3.LUT R2, R0, UR7, RZ, 0x3c, !PT ;  /* 0x0000000700027c12 */ /* 0x000fc6000f8e3cff */
[----:B------:R-:W-:Y:S01]  /*0330*/  IMAD.HI.U32 R3, R3, R9, RZ ;  /* 0x0000000903037227 */ /* 0x000fe200078e00ff */
[----:B------:R-:W-:-:S04]  /*0340*/  ISETP.GE.AND P4, PT, R2, RZ, PT ;  /* 0x000000ff0200720c */ /* 0x000fc80003f86270 */
[----:B------:R-:W-:-:S05]  /*0350*/  IADD3 R5, PT, PT, -R3, RZ, RZ ;  /* 0x000000ff03057210 */ /* 0x000fca0007ffe1ff */
[----:B------:R-:W-:-:S05]  /*0360*/  IMAD R5, R8, R5, R9 ;  /* 0x0000000508057224 */ /* 0x000fca00078e0209 */
[----:B------:R-:W-:-:S13]  /*0370*/  ISETP.GT.U32.AND P2, PT, R8, R5, PT ;  /* 0x000000050800720c */ /* 0x000fda0003f44070 */
[-C--:B------:R-:W-:Y:S02]  /*0380*/  @!P2 IADD3 R5, PT, PT, R5, -R8.reuse, RZ ;  /* 0x800000080505a210 */ /* 0x080fe40007ffe0ff */
[----:B------:R-:W-:Y:S02]  /*0390*/  @!P2 IADD3 R3, PT, PT, R3, 0x1, RZ ;  /* 0x000000010303a810 */ /* 0x000fe40007ffe0ff */
[----:B------:R-:W-:Y:S02]  /*03a0*/  ISETP.GE.U32.AND P1, PT, R5, R8, PT ;  /* 0x000000080500720c */ /* 0x000fe40003f26070 */
[----:B-1----:R-:W-:-:S04]  /*03b0*/  ISETP.GE.U32.AND P2, PT, R21, UR8, PT ;  /* 0x0000000815007c0c */ /* 0x002fc8000bf46070 */
[----:B------:R-:W-:-:S07]  /*03c0*/  ISETP.GE.AND.EX P2, PT, R7, UR9, PT, P2 ;  /* 0x0000000907007c0c */ /* 0x000fce000bf46320 */
[----:B------:R-:W-:Y:S01]  /*03d0*/  @P1 VIADD R3, R3, 0x1 ;  /* 0x0000000103031836 */ /* 0x000fe20000000000 */
[----:B------:R-:W-:-:S04]  /*03e0*/  ISETP.GE.U32.AND P1, PT, R22, UR8, PT ;  /* 0x0000000816007c0c */ /* 0x000fc8000bf26070 */
[----:B------:R-:W-:Y:S01]  /*03f0*/  MOV R5, R3 ;  /* 0x0000000300057202 */ /* 0x000fe20000000f00 */
[----:B------:R-:W0:Y:S01]  /*0400*/  @!P2 LDC.64 R8, c[0x0][0x3e0] ;  /* 0x0000f800ff08ab82 */ /* 0x000e220000000a00 */
[----:B------:R-:W-:Y:S01]  /*0410*/  ISETP.GE.AND.EX P1, PT, R17, UR9, PT, P1 ;  /* 0x0000000911007c0c */ /* 0x000fe2000bf26310 */
[----:B------:R-:W1:Y:S01]  /*0420*/  LDCU.64 UR8, c[0x0][0x3f0] ;  /* 0x00007e00ff0877ac */ /* 0x000e620008000a00 */
[----:B------:R-:W-:Y:S02]  /*0430*/  @!P4 IADD3 R5, PT, PT, -R5, RZ, RZ ;  /* 0x000000ff0505c210 */ /* 0x000fe40007ffe1ff */
[----:B------:R-:W-:-:S03]  /*0440*/  @!P3 LOP3.LUT R5, RZ, R0, RZ, 0x33, !PT ;  /* 0x00000000ff05b212 */ /* 0x000fc600078e33ff */
[----:B------:R-:W2:Y:S01]  /*0450*/  @!P2 LDC.64 R12, c[0x0][0x390] ;  /* 0x0000e400ff0cab82 */ /* 0x000ea20000000a00 */
[----:B------:R-:W-:-:S05]  /*0460*/  IADD3 R23, PT, PT, -R5, RZ, RZ ;  /* 0x000000ff05177210 */ /* 0x000fca0007ffe1ff */
[----:B------:R-:W-:Y:S01]  /*0470*/  IMAD R23, R0, R23, UR7 ;  /* 0x0000000700177e24 */ /* 0x000fe2000f8e0217 */
[----:B------:R-:W-:Y:S01]  /*0480*/  SHF.R.S32.HI R0, RZ, 0x1f, R5 ;  /* 0x0000001fff007819 */ /* 0x000fe20000011405 */
[----:B------:R-:W3:Y:S02]  /*0490*/  @!P1 LDC.64 R2, c[0x0][0x3e0] ;  /* 0x0000f800ff029b82 */ /* 0x000ee40000000a00 */
[----:B------:R-:W-:Y:S02]  /*04a0*/  IMAD R23, R23, 0x28, RZ ;  /* 0x0000002817177824 */ /* 0x000fe400078e02ff */
[----:B-1----:R-:W-:-:S03]  /*04b0*/  IMAD R0, R0, UR8, RZ ;  /* 0x0000000800007c24 */ /* 0x002fc6000f8e02ff */
[----:B------:R-:W-:Y:S01]  /*04c0*/  IADD3 R24, P3, PT, R23, R28, RZ ;  /* 0x0000001c17187210 */ /* 0x000fe20007f7e0ff */
[----:B------:R-:W1:Y:S01]  /*04d0*/  @!P1 LDC.64 R10, c[0x0][0x390] ;  /* 0x0000e400ff0a9b82 */ /* 0x000e620000000a00 */
[----:B------:R-:W-:Y:S02]  /*04e0*/  IMAD R27, R5, UR9, R0 ;  /* 0x00000009051b7c24 */ /* 0x000fe4000f8e0200 */
[----:B------:R-:W-:Y:S01]  /*04f0*/  LEA.HI.X.SX32 R25, R23, RZ, 0x1, P3 ;  /* 0x000000ff17197211 */ /* 0x000fe200018f0eff */
[----:B0-----:R-:W-:Y:S02]  /*0500*/  @!P2 IMAD R14, R7, R8, RZ ;  /* 0x00000008070ea224 */ /* 0x001fe400078e02ff */
[----:B------:R-:W-:-:S04]  /*0510*/  IMAD.WIDE.U32 R24, R5, UR8, R24 ;  /* 0x0000000805187c25 */ /* 0x000fc8000f8e0018 */
[----:B------:R-:W-:Y:S01]  /*0520*/  @!P2 IMAD R19, R21, R9, R14 ;  /* 0x000000091513a224 */ /* 0x000fe200078e020e */
[----:B------:R-:W-:Y:S02]  /*0530*/  IADD3 R27, PT, PT, R25, R27, RZ ;  /* 0x0000001b191b7210 */ /* 0x000fe40007ffe0ff */
[----:B------:R-:W-:Y:S01]  /*0540*/  @!P1 MOV R26, R24 ;  /* 0x00000018001a9202 */ /* 0x000fe20000000f00 */
[----:B---3--:R-:W-:Y:S01]  /*0550*/  @!P1 IMAD R0, R17, R2, RZ ;  /* 0x0000000211009224 */ /* 0x008fe200078e02ff */
[----:B------:R-:W-:Y:S01]  /*0560*/  @!P2 MOV R14, R24 ;  /* 0x00000018000ea202 */ /* 0x000fe20000000f00 */
[--C-:B------:R-:W-:Y:S02]  /*0570*/  @!P2 IMAD.MOV.U32 R15, RZ, RZ, R27.reuse ;  /* 0x000000ffff0fa224 */ /* 0x100fe400078e001b */
[C---:B------:R-:W-:Y:S02]  /*0580*/  @!P1 IMAD R5, R22.reuse, R3, R0 ;  /* 0x0000000316059224 */ /* 0x040fe400078e0200 */
[----:B------:R-:W-:-:S04]  /*0590*/  @!P1 IMAD.WIDE.U32 R2, R22, R2, R26 ;  /* 0x0000000216029225 */ /* 0x000fc800078e001a */
[----:B------:R-:W-:Y:S01]  /*05a0*/  @!P2 IMAD.WIDE.U32 R8, R21, R8, R14 ;  /* 0x000000081508a225 */ /* 0x000fe200078e000e */
[----:B------:R-:W-:Y:S02]  /*05b0*/  @!P1 IADD3 R3, PT, PT, R3, R5, RZ ;  /* 0x0000000503039210 */ /* 0x000fe40007ffe0ff */
[C---:B-1----:R-:W-:Y:S02]  /*05c0*/  @!P1 LEA R10, P3, R2.reuse, R10, 0x1 ;  /* 0x0000000a020a9211 */ /* 0x042fe400078608ff */
[----:B------:R-:W-:Y:S02]  /*05d0*/  @!P2 IADD3 R0, PT, PT, R9, R19, RZ ;  /* 0x000000130900a210 */ /* 0x000fe40007ffe0ff */
[----:B------:R-:W-:Y:S01]  /*05e0*/  @!P1 LEA.HI.X R11, R2, R11, R3, 0x1, P3 ;  /* 0x0000000b020b9211 */ /* 0x000fe200018f0c03 */
[----:B------:R-:W-:Y:S01]  /*05f0*/  HFMA2 R3, -RZ, RZ, 0, 0 ;  /* 0x00000000ff037431 */ /* 0x000fe200000001ff */
[----:B--2---:R-:W-:Y:S02]  /*0600*/  @!P2 LEA R12, P4, R8, R12, 0x1 ;  /* 0x0000000c080ca211 */ /* 0x004fe400078808ff */
[----:B------:R-:W-:-:S02]  /*0610*/  MOV R5, RZ ;  /* 0x000000ff00057202 */ /* 0x000fc40000000f00 */
[----:B------:R-:W-:Y:S01]  /*0620*/  @!P2 LEA.HI.X R13, R8, R13, R0, 0x1, P4 ;  /* 0x0000000d080da211 */ /* 0x000fe200020f0c00 */
[----:B------:R-:W2:Y:S04]  /*0630*/  @!P1 LDG.E R3, desc[UR14][R10.64] ;  /* 0x0000000e0a039981 */ /* 0x000ea8000c1e1900 */
[----:B------:R-:W3:Y:S01]  /*0640*/  @!P2 LDG.E R5, desc[UR14][R12.64] ;  /* 0x0000000e0c05a981 */ /* 0x000ee2000c1e1900 */
[C---:B------:R-:W-:Y:S01]  /*0650*/  ISETP.GT.AND P1, PT, R6.reuse, 0x1e, PT ;  /* 0x0000001e0600780c */ /* 0x040fe20003f24270 */
[----:B------:R-:W-:Y:S01]  /*0660*/  BSSY.RECONVERGENT B0, `(.L_x_2374) ;  /* 0x0000032000007945 */ /* 0x000fe20003800200 */
[----:B------:R-:W-:Y:S01]  /*0670*/  ISETP.GT.AND P2, PT, R6, 0xf, PT ;  /* 0x0000000f0600780c */ /* 0x000fe20003f44270 */
[--C-:B--2---:R-:W-:Y:S02]  /*0680*/  HADD2.F32 R0, -RZ, R3.reuse.H1_H1 ;  /* 0x30000003ff007230 */ /* 0x104fe40000004100 */
[----:B------:R-:W-:-:S02]  /*0690*/  HADD2.F32 R3, -RZ, R3.H0_H0 ;  /* 0x20000003ff037230 */ /* 0x000fc40000004100 */
[--C-:B---3--:R-:W-:Y:S02]  /*06a0*/  HADD2.F32 R2, -RZ, R5.reuse.H1_H1 ;  /* 0x30000005ff027230 */ /* 0x108fe40000004100 */
[----:B------:R-:W-:Y:S01]  /*06b0*/  FMUL.FTZ R14, R0, R0 ;  /* 0x00000000000e7220 */ /* 0x000fe20000410000 */
[----:B------:R-:W-:Y:S02]  /*06c0*/  HADD2.F32 R5, -RZ, R5.H0_H0 ;  /* 0x20000005ff057230 */ /* 0x000fe40000004100 */
[C---:B------:R-:W-:Y:S01]  /*06d0*/  FADD.FTZ R8, R3.reuse, R0 ;  /* 0x0000000003087221 */ /* 0x040fe20000010000 */
[----:B------:R-:W-:Y:S01]  /*06e0*/  FMUL.FTZ R18, R2, R2 ;  /* 0x0000000202127220 */ /* 0x000fe20000410000 */
[----:B------:R-:W-:Y:S01]  /*06f0*/  FFMA.FTZ R14, R3, R3, R14 ;  /* 0x00000003030e7223 */ /* 0x000fe2000001000e */
[C---:B------:R-:W-:Y:S01]  /*0700*/  FADD.FTZ R9, R5.reuse, R2 ;  /* 0x0000000205097221 */ /* 0x040fe20000010000 */
[----:B------:R-:W-:Y:S01]  /*0710*/  FADD.FTZ R8, RZ, R8 ;  /* 0x00000008ff087221 */ /* 0x000fe20000010000 */
[----:B------:R-:W-:Y:S01]  /*0720*/  FFMA.FTZ R11, R5, R5, R18 ;  /* 0x00000005050b7223 */ /* 0x000fe20000010012 */
[----:B------:R-:W-:-:S02]  /*0730*/  FADD.FTZ R14, RZ, R14 ;  /* 0x0000000eff0e7221 */ /* 0x000fc40000010000 */
        /* <DEDUP_REMOVED lines=36> */
.L_x_2375:
[----:B------:R-:W-:Y:S05]  /*0980*/  BSYNC.RECONVERGENT B0 ;  /* 0x0000000000007941 */ /* 0x000fea0003800200 */
.L_x_2374:
        /* <DEDUP_REMOVED lines=56> */
.L_x_2377:
[----:B------:R-:W-:Y:S05]  /*0d10*/  BSYNC.RECONVERGENT B0 ;  /* 0x0000000000007941 */ /* 0x000fea0003800200 */
.L_x_2376:
        /* <DEDUP_REMOVED lines=17> */
[----:B------:R-:W-:Y:S01]  /*0e30*/  IMAD.U32 R9, RZ, RZ, UR10 ;  /* 0x0000000aff097e24 */ /* 0x000fe2000f8e00ff */
        /* <DEDUP_REMOVED lines=13> */
.L_x_2380:
[----:B---3--:R-:W2:Y:S04]  /*0f10*/  LDG.E.STRONG.GPU R8, desc[UR14][R10.64] ;  /* 0x0000000e0a087981 */ /* 0x008ea8000c1ef900 */
[----:B--2---:R-:W-:Y:S01]  /*0f20*/  CCTL.IVALL ;  /* 0x00000000ff00798f */ /* 0x004fe20002000000 */
[----:B------:R-:W-:Y:S05]  /*0f30*/  YIELD ;  /* 0x0000000000007946 */ /* 0x000fea0003800000 */
[----:B------:R-:W-:-:S13]  /*0f40*/  ISETP.NE.AND P2, PT, R8, R13, PT ;  /* 0x0000000d0800720c */ /* 0x000fda0003f45270 */
[----:B------:R-:W-:Y:S05]  /*0f50*/  @P2 BRA `(.L_x_2380) ;  /* 0xfffffffc00ec2947 */ /* 0x000fea000383ffff */
.L_x_2379:
        /* <DEDUP_REMOVED lines=15> */
.L_x_2382:
        /* <DEDUP_REMOVED lines=91> */
.L_x_2381:
[----:B---3--:R-:W-:-:S13]  /*1600*/  LOP3.LUT P1, R8, R4, 0x7, RZ, 0xc0, !PT ;  /* 0x0000000704087812 */ /* 0x008fda000782c0ff */
[----:B------:R-:W-:Y:S05]  /*1610*/  @!P1 BRA `(.L_x_2378) ;  /* 0x0000000400889947 */ /* 0x000fea0003800000 */
[----:B------:R-:W-:-:S04]  /*1620*/  IADD3 R8, PT, PT, R8, -0x1, RZ ;  /* 0xffffffff08087810 */ /* 0x000fc80007ffe0ff */
[----:B------:R-:W-:-:S13]  /*1630*/  ISETP.GE.U32.AND P1, PT, R8, 0x3, PT ;  /* 0x000000030800780c */ /* 0x000fda0003f26070 */
[----:B------:R-:W-:Y:S05]  /*1640*/  @!P1 BRA `(.L_x_2383) ;  /* 0x0000000000c89947 */ /* 0x000fea0003800000 */
[----:B------:R-:W-:Y:S01]  /*1650*/  IMAD.U32 R8, RZ, RZ, UR5 ;  /* 0x00000005ff087e24 */ /* 0x000fe2000f8e00ff */
[----:B------:R-:W-:Y:S02]  /*1660*/  UIADD3 UR10, UPT, UPT, UR5, 0x1, URZ ;  /* 0x00000001050a7890 */ /* 0x000fe4000fffe0ff */
[----:B------:R-:W-:Y:S02]  /*1670*/  UIADD3 UR11, UPT, UPT, UR5, 0x2, URZ ;  /* 0x00000002050b7890 */ /* 0x000fe4000fffe0ff */
[----:B------:R-:W-:Y:S01]  /*1680*/  ISETP.NE.AND P1, PT, R8, UR13, PT ;  /* 0x0000000d08007c0c */ /* 0x000fe2000bf25270 */
[----:B------:R-:W-:Y:S02]  /*1690*/  UISETP.NE.AND UP0, UPT, UR10, UR13, UPT ;  /* 0x0000000d0a00728c */ /* 0x000fe4000bf05270 */
[----:B------:R-:W-:Y:S01]  /*16a0*/  UIADD3 UR12, UPT, UPT, UR5, 0x3, URZ ;  /* 0x00000003050c7890 */ /* 0x000fe2000fffe0ff */
[----:B------:R-:W-:Y:S01]  /*16b0*/  ISETP.NE.OR P1, PT, R16, RZ, !P1 ;  /* 0x000000ff1000720c */ /* 0x000fe20004f25670 */
[----:B------:R-:W-:-:S02]  /*16c0*/  UISETP.NE.AND UP1, UPT, UR11, UR13, UPT ;  /* 0x0000000d0b00728c */ /* 0x000fc4000bf25270 */
        /* <DEDUP_REMOVED lines=24> */
[----:B------:R-:W-:Y:S02]  /*1850*/  MOV R12, UR10 ;  /* 0x0000000a000c7c02 */ /* 0x000fe40008000f00 */
[----:B--2---:R-:W-:Y:S01]  /*1860*/  MOV R13, UR11 ;  /* 0x0000000b000d7c02 */ /* 0x004fe20008000f00 */
[----:B------:R-:W2:Y:S02]  /*1870*/  @!P2 LDG.E.64 R10, desc[UR14][R10.64] ;  /* 0x0000000e0a0aa981 */ /* 0x000ea4000c1e1b00 */
[----:B-1----:R-:W-:Y:S01]  /*1880*/  IMAD.U32 R14, RZ, RZ, UR8 ;  /* 0x00000008ff0e7e24 */ /* 0x002fe2000f8e00ff */
        /* <DEDUP_REMOVED lines=14> */
.L_x_2383:
        /* <DEDUP_REMOVED lines=30> */
.L_x_2384:
        /* <DEDUP_REMOVED lines=14> */
.L_x_2385:
[----:B------:R-:W-:Y:S05]  /*1c30*/  BSYNC.RECONVERGENT B0 ;  /* 0x0000000000007941 */ /* 0x000fea0003800200 */
.L_x_2378:
[----:B------:R-:W4:Y:S01]  /*1c40*/  S2UR UR8, SR_CgaCtaId ;  /* 0x00000000000879c3 */ /* 0x000f220000008800 */
[----:B------:R-:W1:Y:S01]  /*1c50*/  LDCU UR9, c[0x0][0x414] ;  /* 0x00008280ff0977ac */ /* 0x000e620008000800 */
[----:B------:R-:W-:Y:S01]  /*1c60*/  ISETP.NE.AND P1, PT, R16, RZ, PT ;  /* 0x000000ff1000720c */ /* 0x000fe20003f25270 */
[----:B------:R-:W-:Y:S01]  /*1c70*/  IMAD.U32 R15, RZ, RZ, UR7 ;  /* 0x00000007ff0f7e24 */ /* 0x000fe2000f8e00ff */
[----:B------:R-:W-:Y:S01]  /*1c80*/  LOP3.LUT R28, R20, 0xffff, RZ, 0xc0, !PT ;  /* 0x0000ffff141c7812 */ /* 0x000fe200078ec0ff */
[----:B------:R-:W-:-:S03]  /*1c90*/  UMOV UR5, 0x400 ;  /* 0x0000040000057882 */ /* 0x000fc60000000000 */
[----:B--2---:R-:W2:Y:S01]  /*1ca0*/  @P0 LDC.64 R12, c[0x0][0x388] ;  /* 0x0000e200ff0c0b82 */ /* 0x004ea20000000a00 */
[----:B------:R-:W-:-:S07]  /*1cb0*/  IADD3 R23, PT, PT, R23, R28, RZ ;  /* 0x0000001c17177210 */ /* 0x000fce0007ffe0ff */
        /* <DEDUP_REMOVED lines=23> */
[----:B------:R-:W-:-:S06]  /*1e30*/  MOV R29, 0x3f800000 ;  /* 0x3f800000001d7802 */ /* 0x000fcc0000000f00 */
        /* <DEDUP_REMOVED lines=25> */
[----:B------:R-:W-:-:S05]  /*1fd0*/  F2FP.F16.F32.PACK_AB R3, R19, R0 ;  /* 0x000000001303723e */ /* 0x000fca00000000ff */
[----:B------:R2:W-:Y:S02]  /*1fe0*/  STG.E desc[UR14][R14.64], R3 ;  /* 0x000000030e007986 */ /* 0x0005e4000c10190e */
.L_x_2389:
[----:B------:R-:W-:Y:S05]  /*1ff0*/  BSYNC.RECONVERGENT B1 ;  /* 0x0000000000017941 */ /* 0x000fea0003800200 */
.L_x_2388:
        /* <DEDUP_REMOVED lines=10> */
[----:B------:R-:W-:Y:S01]  /*20a0*/  F2FP.F16.F32.PACK_AB R5, R0, R5 ;  /* 0x000000050005723e */ /* 0x000fe200000000ff */
[----:B0-----:R-:W-:Y:S02]  /*20b0*/  IMAD R12, R7, UR8, RZ ;  /* 0x00000008070c7c24 */ /* 0x001fe4000f8e02ff */
[----:B------:R-:W-:-:S04]  /*20c0*/  IMAD.WIDE.U32 R24, R21, UR8, R24 ;  /* 0x0000000815187c25 */ /* 0x000fc8000f8e0018 */
[----:B------:R-:W-:Y:S01]  /*20d0*/  IMAD R13, R21, UR9, R12 ;  /* 0x00000009150d7c24 */ /* 0x000fe2000f8e020c */
[----:B---3--:R-:W-:-:S03]  /*20e0*/  LEA R2, P1, R24, UR10, 0x1 ;  /* 0x0000000a18027c11 */ /* 0x008fc6000f8208ff */
[----:B------:R-:W-:-:S05]  /*20f0*/  IMAD.IADD R13, R25, 0x1, R13 ;  /* 0x00000001190d7824 */ /* 0x000fca00078e020d */
[----:B------:R-:W-:-:S05]  /*2100*/  LEA.HI.X R3, R24, UR11, R13, 0x1, P1 ;  /* 0x0000000b18037c11 */ /* 0x000fca00088f0c0d */
[----:B------:R3:W-:Y:S01]  /*2110*/  STG.E desc[UR14][R2.64], R5 ;  /* 0x0000000502007986 */ /* 0x0007e2000c10190e */
[----:B------:R-:W-:Y:S05]  /*2120*/  BRA `(.L_x_2390) ;  /* 0x0000000400047947 */ /* 0x000fea0003800000 */
.L_x_2387:
        /* <DEDUP_REMOVED lines=21> */
[----:B------:R-:W-:-:S03]  /*2280*/  MOV R14, R24 ;  /* 0x00000018000e7202 */ /* 0x000fc60000000f00 */
        /* <DEDUP_REMOVED lines=10> */
[----:B------:R-:W-:Y:S02]  /*2330*/  F2FP.F16.F32.PACK_AB R3, R3, R0 ;  /* 0x000000000303723e */ /* 0x000fe400000000ff */
[----:B------:R-:W-:-:S05]  /*2340*/  LEA.HI.X R13, R14, UR17, R13, 0x1, P1 ;  /* 0x000000110e0d7c11 */ /* 0x000fca00088f0c0d */
[----:B------:R2:W-:Y:S02]  /*2350*/  STG.E desc[UR14][R12.64], R3 ;  /* 0x000000030c007986 */ /* 0x0005e4000c10190e */
.L_x_2392:
[----:B------:R-:W-:Y:S05]  /*2360*/  BSYNC.RECONVERGENT B1 ;  /* 0x0000000000017941 */ /* 0x000fea0003800200 */
.L_x_2391:
        /* <DEDUP_REMOVED lines=27> */
[----:B------:R-:W-:-:S05]  /*2520*/  F2FP.F16.F32.PACK_AB R13, R13, R0 ;  /* 0x000000000d0d723e */ /* 0x000fca00000000ff */
[----:B------:R4:W-:Y:S02]  /*2530*/  STG.E desc[UR14][R8.64], R13 ;  /* 0x0000000d08007986 */ /* 0x0009e4000c10190e */
.L_x_2390:
[----:B------:R-:W-:Y:S05]  /*2540*/  BSYNC.RECONVERGENT B0 ;  /* 0x0000000000007941 */ /* 0x000fea0003800200 */
.L_x_2386:
        /* <DEDUP_REMOVED lines=8> */
.L_x_2394:
        /* <DEDUP_REMOVED lines=11> */
.L_x_3455:


//--------------------- .text._Z35group_norm_nhwc_fwd_one_pass_kernelI11Fp16IOFp32WLi128ELi40ELi640EEv26Group_norm_nhwc_fwd_params --------------------------
	.section	.text._Z35group_norm_nhwc_fwd_one_pass_kernelI11Fp16IOFp32WLi128ELi40ELi640EEv26Group_norm_nhwc_fwd_params,"ax",@progbits
	.align	128
        .global         _Z35group_norm_nhwc_fwd_one_pass_kernelI11Fp16IOFp32WLi128ELi40ELi640EEv26Group_norm_nhwc_fwd_params
        .type           _Z35group_norm_nhwc_fwd_one_pass_kernelI11Fp16IOFp32WLi128ELi40ELi640EEv26Group_norm_nhwc_fwd_params,@function
        .size           _Z35group_norm_nhwc_fwd_one_pass_kernelI11Fp16IOFp32WLi128ELi40ELi640EEv26Group_norm_nhwc_fwd_params,(.L_x_3456 - _Z35group_norm_nhwc_fwd_one_pass_kernelI11Fp16IOFp32WLi128ELi40ELi640EEv26Group_norm_nhwc_fwd_params)
        .other          _Z35group_norm_nhwc_fwd_one_pass_kernelI11Fp16IOFp32WLi128ELi40ELi640EEv26Group_norm_nhwc_fwd_params,@"STO_CUDA_ENTRY STV_DEFAULT"
_Z35group_norm_nhwc_fwd_one_pass_kernelI11Fp16IOFp32WLi128ELi40ELi640EEv26Group_norm_nhwc_fwd_params:
.text._Z35group_norm_nhwc_fwd_one_pass_kernelI11Fp16IOFp32WLi128ELi40ELi640EEv26Group_norm_nhwc_fwd_params:
        /* <DEDUP_REMOVED lines=40> */
.L_x_2422:
[----:B0-----:R-:W0:Y:S01]  /*0280*/  LDCU UR5, c[0x0][0x3f8] ;  /* 0x00007f00ff0577ac */ /* 0x001e220008000800 */
[----:B------:R-:W-:Y:S02]  /*0290*/  IABS R6, UR9 ;  /* 0x0000000900067c13 */ /* 0x000fe40008000000 */
[C---:B------:R-:W-:Y:S01]  /*02a0*/  IADD3 R29, PT, PT, R23.reuse, 0x20, RZ ;  /* 0x00000020171d7810 */ /* 0x040fe20007ffe0ff */
[----:B-1----:R-:W1:Y:S01]  /*02b0*/  LDCU.64 UR14, c[0x0][0x3e8] ;  /* 0x00007d00ff0e77ac */ /* 0x002e620008000a00 */
[----:B------:R-:W-:Y:S02]  /*02c0*/  SHF.R.S32.HI R13, RZ, 0x1f, R23 ;  /* 0x0000001fff0d7819 */ /* 0x000fe40000011417 */
[----:B------:R-:W-:Y:S02]  /*02d0*/  LOP3.LUT R26, R22, 0xffff, RZ, 0xc0, !PT ;  /* 0x0000ffff161a7812 */ /* 0x000fe400078ec0ff */
[----:B------:R-:W-:Y:S02]  /*02e0*/  IADD3 R12, PT, PT, R23, 0x40, RZ ;  /* 0x00000040170c7810 */ /* 0x000fe40007ffe0ff */
[----:B0-----:R-:W-:-:S04]  /*02f0*/  MOV R0, UR5 ;  /* 0x0000000500007c02 */ /* 0x001fc80008000f00 */
[----:B--23--:R-:W-:Y:S02]  /*0300*/  IABS R5, R0 ;  /* 0x0000000000057213 */ /* 0x00cfe40000000000 */
[----:B-1----:R-:W-:Y:S02]  /*0310*/  ISETP.GE.U32.AND P2, PT, R29, UR14, PT ;  /* 0x0000000e1d007c0c */ /* 0x002fe4000bf46070 */
[----:B------:R-:W0:Y:S01]  /*0320*/  I2F.RP R0, R5 ;  /* 0x0000000500007306 */ /* 0x000e220000209400 */
[----:B------:R-:W-:-:S07]  /*0330*/  ISETP.GE.U32.AND P4, PT, R20, UR14, PT ;  /* 0x0000000e14007c0c */ /* 0x000fce000bf86070 */
        /* <DEDUP_REMOVED lines=21> */
[----:B------:R-:W-:Y:S02]  /*0490*/  PLOP3.LUT P1, PT, PT, PT, UP1, 0x80, 0x8 ;  /* 0x000000000008781c */ /* 0x000fe40003f2f018 */
[----:B0-----:R-:W-:Y:S02]  /*04a0*/  MOV R7, UR12 ;  /* 0x0000000c00077c02 */ /* 0x001fe40008000f00 */
        /* <DEDUP_REMOVED lines=40> */
[----:B------:R-:W-:Y:S02]  /*0730*/  @!P2 IMAD.IADD R11, R29, 0x1, R11 ;  /* 0x000000011d0ba824 */ /* 0x000fe400078e020b */
[----:B------:R-:W-:-:S05]  /*0740*/  @!P1 IMAD.WIDE.U32 R14, R23, R8, R14 ;  /* 0x00000008170e9225 */ /* 0x000fca00078e000e */
[----:B------:R-:W3:Y:S01]  /*0750*/  @!P3 LDC.64 R8, c[0x0][0x390] ;  /* 0x0000e400ff08bb82 */ /* 0x000ee20000000a00 */
[----:B------:R-:W-:Y:S02]  /*0760*/  @!P1 IADD3 R15, PT, PT, R15, R10, RZ ;  /* 0x0000000a0f0f9210 */ /* 0x000fe40007ffe0ff */
        /* <DEDUP_REMOVED lines=15> */
[----:B------:R-:W-:Y:S02]  /*0860*/  @!P4 MOV R5, R25 ;  /* 0x000000190005c202 */ /* 0x000fe40000000f00 */
[----:B------:R-:W-:Y:S01]  /*0870*/  @!P3 LEA.HI.X R9, R4, R9, R0, 0x1, P2 ;  /* 0x000000090409b211 */ /* 0x000fe200010f0c00 */
[----:B0-----:R-:W-:Y:S01]  /*0880*/  @!P4 IMAD R13, R13, R10, RZ ;  /* 0x0000000a0d0dc224 */ /* 0x001fe200078e02ff */
[----:B------:R-:W-:Y:S02]  /*0890*/  @!P4 MOV R4, R26 ;  /* 0x0000001a0004c202 */ /* 0x000fe40000000f00 */
[----:B------:R-:W-:Y:S01]  /*08a0*/  MOV R16, RZ ;  /* 0x000000ff00107202 */ /* 0x000fe20000000f00 */
[----:B------:R-:W-:-:S02]  /*08b0*/  @!P4 IMAD R13, R20, R11, R13 ;  /* 0x0000000b140dc224 */ /* 0x000fc400078e020d */
[----:B------:R-:W-:-:S03]  /*08c0*/  @!P4 IMAD.WIDE.U32 R4, R20, R10, R4 ;  /* 0x0000000a1404c225 */ /* 0x000fc600078e0004 */
[----:B------:R-:W3:Y:S01]  /*08d0*/  @!P1 LDG.E R16, desc[UR16][R28.64] ;  /* 0x000000101c109981 */ /* 0x000ee2000c1e1900 */
[----:B------:R-:W-:Y:S02]  /*08e0*/  @!P4 IMAD.IADD R0, R5, 0x1, R13 ;  /* 0x000000010500c824 */ /* 0x000fe400078e020d */
[----:B------:R-:W-:Y:S01]  /*08f0*/  HFMA2 R11, -RZ, RZ, 0, 0 ;  /* 0x00000000ff0b7431 */ /* 0x000fe200000001ff */
[----:B-1----:R-:W-:-:S04]  /*0900*/  @!P4 LEA R2, P2, R4, R2, 0x1 ;  /* 0x000000020402c211 */ /* 0x002fc800078408ff */
[----:B------:R-:W-:Y:S01]  /*0910*/  @!P4 LEA.HI.X R3, R4, R3, R0, 0x1, P2 ;  /* 0x000000030403c211 */ /* 0x000fe200010f0c00 */
[----:B------:R-:W-:Y:S01]  /*0920*/  HFMA2 R4, -RZ, RZ, 0, 0 ;  /* 0x00000000ff047431 */ /* 0x000fe200000001ff */
[----:B------:R0:W4:Y:S05]  /*0930*/  @!P3 LDG.E R11, desc[UR16][R8.64] ;  /* 0x00000010080bb981 */ /* 0x00012a000c1e1900 */
[----:B------:R1:W5:Y:S01]  /*0940*/  @!P4 LDG.E R4, desc[UR16][R2.64] ;  /* 0x000000100204c981 */ /* 0x000362000c1e1900 */
[C---:B------:R-:W-:Y:S01]  /*0950*/  ISETP.GT.AND P2, PT, R18.reuse, 0x1e, PT ;  /* 0x0000001e1200780c */ /* 0x040fe20003f44270 */
[----:B------:R-:W-:Y:S01]  /*0960*/  BSSY.RECONVERGENT B0, `(.L_x_2395) ;  /* 0x000003a000007945 */ /* 0x000fe20003800200 */
[----:B------:R-:W-:Y:S01]  /*0970*/  ISETP.GT.AND P3, PT, R18, 0xf, PT ;  /* 0x0000000f1200780c */ /* 0x000fe20003f64270 */
[----:B--2---:R-:W-:-:S02]  /*0980*/  HADD2.F32 R5, -RZ, R12.H1_H1 ;  /* 0x3000000cff057230 */ /* 0x004fc40000004100 */
[----:B------:R-:W-:-:S03]  /*0990*/  HADD2.F32 R6, -RZ, R12.H0_H0 ;  /* 0x2000000cff067230 */ /* 0x000fc60000004100 */
[----:B------:R-:W-:Y:S02]  /*09a0*/  FMUL.FTZ R15, R5, R5 ;  /* 0x00000005050f7220 */ /* 0x000fe40000410000 */
[C---:B0-----:R-:W-:Y:S02]  /*09b0*/  FADD.FTZ R9, R6.reuse, R5 ;  /* 0x0000000506097221 */ /* 0x041fe40000010000 */
[----:B------:R-:W-:Y:S01]  /*09c0*/  FFMA.FTZ R10, R6, R6, R15 ;  /* 0x00000006060a7223 */ /* 0x000fe2000001000f */
[--C-:B---3--:R-:W-:Y:S02]  /*09d0*/  HADD2.F32 R7, -RZ, R16.reuse.H1_H1 ;  /* 0x30000010ff077230 */ /* 0x108fe40000004100 */
[----:B------:R-:W-:-:S03]  /*09e0*/  HADD2.F32 R16, -RZ, R16.H0_H0 ;  /* 0x20000010ff107230 */ /* 0x000fc60000004100 */
[----:B------:R-:W-:Y:S02]  /*09f0*/  FMUL.FTZ R13, R7, R7 ;  /* 0x00000007070d7220 */ /* 0x000fe40000410000 */
[C---:B------:R-:W-:Y:S02]  /*0a00*/  FADD.FTZ R8, R16.reuse, R7 ;  /* 0x0000000710087221 */ /* 0x040fe40000010000 */
[----:B------:R-:W-:Y:S01]  /*0a10*/  FFMA.FTZ R13, R16, R16, R13 ;  /* 0x00000010100d7223 */ /* 0x000fe2000001000d */
[--C-:B----4-:R-:W-:Y:S02]  /*0a20*/  HADD2.F32 R0, -RZ, R11.reuse.H1_H1 ;  /* 0x3000000bff007230 */ /* 0x110fe40000004100 */
[----:B------:R-:W-:Y:S01]  /*0a30*/  FADD.FTZ R8, RZ, R8 ;  /* 0x00000008ff087221 */ /* 0x000fe20000010000 */
[----:B-1----:R-:W-:Y:S02]  /*0a40*/  HADD2.F32 R2, -RZ, R11.H0_H0 ;  /* 0x2000000bff027230 */ /* 0x002fe40000004100 */
[----:B------:R-:W-:Y:S01]  /*0a50*/  FADD.FTZ R13, RZ, R13 ;  /* 0x0000000dff0d7221 */ /* 0x000fe20000010000 */
[----:B-----5:R-:W-:-:S02]  /*0a60*/  HADD2.F32 R3, -RZ, R4.H1_H1 ;  /* 0x30000004ff037230 */ /* 0x020fc40000004100 */
[----:B------:R-:W-:Y:S01]  /*0a70*/  FMUL.FTZ R11, R0, R0 ;  /* 0x00000000000b7220 */ /* 0x000fe20000410000 */
[----:B------:R-:W-:Y:S01]  /*0a80*/  FADD.FTZ R8, R8, R9 ;  /* 0x0000000908087221 */ /* 0x000fe20000010000 */
[----:B------:R-:W-:Y:S02]  /*0a90*/  HADD2.F32 R4, -RZ, R4.H0_H0 ;  /* 0x20000004ff047230 */ /* 0x000fe40000004100 */
[C---:B------:R-:W-:Y:S01]  /*0aa0*/  FADD.FTZ R9, R2.reuse, R0 ;  /* 0x0000000002097221 */ /* 0x040fe20000010000 */
[----:B------:R-:W-:Y:S01]  /*0ab0*/  FADD.FTZ R10, R13, R10 ;  /* 0x0000000a0d0a7221 */ /* 0x000fe20000010000 */
[----:B------:R-:W-:Y:S01]  /*0ac0*/  FFMA.FTZ R11, R2, R2, R11 ;  /* 0x00000002020b7223 */ /* 0x000fe2000001000b */
[----:B------:R-:W-:Y:S01]  /*0ad0*/  FMUL.FTZ R13, R3, R3 ;  /* 0x00000003030d7220 */ /* 0x000fe20000410000 */
[----:B------:R-:W-:Y:S01]  /*0ae0*/  FADD.FTZ R8, R8, R9 ;  /* 0x0000000908087221 */ /* 0x000fe20000010000 */
[----:B------:R-:W-:Y:S01]  /*0af0*/  FADD.FTZ R9, R4, R3 ;  /* 0x0000000304097221 */ /* 0x000fe20000010000 */
[----:B------:R-:W-:Y:S01]  /*0b00*/  FADD.FTZ R10, R10, R11 ;  /* 0x0000000b0a0a7221 */ /* 0x000fe20000010000 */
[----:B------:R-:W-:-:S02]  /*0b10*/  FFMA.FTZ R13, R4, R4, R13 ;  /* 0x00000004040d7223 */ /* 0x000fc4000001000d */
        /* <DEDUP_REMOVED lines=30> */
.L_x_2396:
[----:B------:R-:W-:Y:S05]  /*0d00*/  BSYNC.RECONVERGENT B0 ;  /* 0x0000000000007941 */ /* 0x000fea0003800200 */
.L_x_2395:
        /* <DEDUP_REMOVED lines=56> */
.L_x_2398:
[----:B------:R-:W-:Y:S05]  /*1090*/  BSYNC.RECONVERGENT B0 ;  /* 0x0000000000007941 */ /* 0x000fea0003800200 */
.L_x_2397:
        /* <DEDUP_REMOVED lines=19> */
[----:B------:R-:W-:Y:S02]  /*11d0*/  MOV R29, UR11 ;  /* 0x0000000b001d7c02 */ /* 0x000fe40008000f00 */
        /* <DEDUP_REMOVED lines=13> */
.L_x_2401:
[----:B------:R-:W2:Y:S04]  /*12b0*/  LDG.E.STRONG.GPU R10, desc[UR16][R8.64] ;  /* 0x00000010080a7981 */ /* 0x000ea8000c1ef900 */
[----:B--2---:R-:W-:Y:S01]  /*12c0*/  CCTL.IVALL ;  /* 0x00000000ff00798f */ /* 0x004fe20002000000 */
[----:B------:R-:W-:Y:S05]  /*12d0*/  YIELD ;  /* 0x0000000000007946 */ /* 0x000fea0003800000 */
[----:B------:R-:W-:-:S13]  /*12e0*/  ISETP.NE.AND P4, PT, R10, R15, PT ;  /* 0x0000000f0a00720c */ /* 0x000fda0003f85270 */
[----:B------:R-:W-:Y:S05]  /*12f0*/  @P4 BRA `(.L_x_2401) ;  /* 0xfffffffc00ec4947 */ /* 0x000fea000383ffff */
.L_x_2400:
        /* <DEDUP_REMOVED lines=15> */
.L_x_2403:
[----:B------:R-:W-:Y:S01]  /*13f0*/  UIADD3 UR26, UPT, UPT, UR5, 0x1, URZ ;  /* 0x00000001051a7890 */ /* 0x000fe2000fffe0ff */
[----:B------:R-:W-:-:S05]  /*1400*/  ISETP.EQ.OR P2, PT, RZ, UR22, P3 ;  /* 0x00000016ff007c0c */ /* 0x000fca0009f42670 */
[----:B------:R-:W-:-:S04]  /*1410*/  MOV R8, UR26 ;  /* 0x0000001a00087c02 */ /* 0x000fc80008000f00 */
[----:B------:R-:W-:-:S04]  /*1420*/  ISETP.EQ.OR P4, PT, R8, UR20, P3 ;  /* 0x0000001408007c0c */ /* 0x000fc80009f82670 */
[----:B------:R-:W-:-:S05]  /*1430*/  VOTEU.ALL UP1, P2 ;  /* 0x0000000000ff7886 */ /* 0x000fca0001020000 */
[----:B------:R-:W-:-:S04]  /*1440*/  @!UP1 UIMAD.WIDE.U32 UR26, UR11, 0x8, UR18 ;  /* 0x000000080b1a98a5 */ /* 0x000fc8000f8e0012 */
[----:B------:R-:W-:Y:S02]  /*1450*/  VOTEU.ALL UP1, P4 ;  /* 0x0000000000ff7886 */ /* 0x000fe40002020000 */
[----:B------:R-:W-:Y:S01]  /*1460*/  MOV R8, UR26 ;  /* 0x0000001a00087c02 */ /* 0x000fe20008000f00 */
[----:B------:R-:W-:Y:S02]  /*1470*/  IMAD.U32 R9, RZ, RZ, UR27 ;  /* 0x0000001bff097e24 */ /* 0x000fe4000f8e00ff */
[----:B------:R-:W-:-:S04]  /*1480*/  @!UP1 UIMAD.WIDE.U32 UR26, UR15, 0x8, UR18 ;  /* 0x000000080f1a98a5 */ /* 0x000fc8000f8e0012 */
[----:B------:R-:W0:Y:S02]  /*1490*/  @!P2 LDG.E.64 R8, desc[UR16][R8.64] ;  /* 0x000000100808a981 */ /* 0x000e24000c1e1b00 */
[----:B------:R-:W-:Y:S01]  /*14a0*/  MOV R10, UR26 ;  /* 0x0000001a000a7c02 */ /* 0x000fe20008000f00 */
[----:B------:R-:W-:Y:S01]  /*14b0*/  UIADD3 UR26, UPT, UPT, UR5, 0x2, URZ ;  /* 0x00000002051a7890 */ /* 0x000fe2000fffe0ff */
[----:B------:R-:W-:-:S05]  /*14c0*/  MOV R11, UR27 ;  /* 0x0000001b000b7c02 */ /* 0x000fca0008000f00 */
[----:B-1----:R-:W-:Y:S01]  /*14d0*/  MOV R14, UR26 ;  /* 0x0000001a000e7c02 */ /* 0x002fe20008000f00 */
[----:B------:R-:W4:Y:S01]  /*14e0*/  @!P4 LDG.E.64 R10, desc[UR16][R10.64] ;  /* 0x000000100a0ac981 */ /* 0x000f22000c1e1b00 */
[----:B------:R-:W-:Y:S02]  /*14f0*/  UIADD3 UR26, UPT, UPT, UR5, 0x3, URZ ;  /* 0x00000003051a7890 */ /* 0x000fe4000fffe0ff */
[----:B------:R-:W-:-:S04]  /*1500*/  ISETP.EQ.OR P5, PT, R14, UR20, P3 ;  /* 0x000000140e007c0c */ /* 0x000fc80009fa2670 */
[----:B------:R-:W-:-:S04]  /*1510*/  MOV R14, UR26 ;  /* 0x0000001a000e7c02 */ /* 0x000fc80008000f00 */
[----:B------:R-:W-:-:S05]  /*1520*/  ISETP.EQ.OR P6, PT, R14, UR20, P3 ;  /* 0x000000140e007c0c */ /* 0x000fca0009fc2670 */
        /* <DEDUP_REMOVED lines=45> */
[----:B------:R-:W-:-:S05]  /*1800*/  @!UP1 UIMAD.WIDE.U32 UR26, UR12, 0x8, UR18 ;  /* 0x000000080c1a98a5 */ /* 0x000fca000f8e0012 */
[----:B------:R-:W3:Y:S01]  /*1810*/  @!P6 LDG.E.64 R8, desc[UR16][R8.64] ;  /* 0x000000100808e981 */ /* 0x000ee2000c1e1b00 */
[----:B--2---:R-:W-:Y:S01]  /*1820*/  @!P4 FADD.FTZ R12, R12, R14 ;  /* 0x0000000e0c0cc221 */ /* 0x004fe20000010000 */
[----:B------:R-:W-:Y:S01]  /*1830*/  @!P4 FADD.FTZ R13, R13, R15 ;  /* 0x0000000f0d0dc221 */ /* 0x000fe20000010000 */
[----:B------:R-:W-:Y:S01]  /*1840*/  MOV R14, UR26 ;  /* 0x0000001a000e7c02 */ /* 0x000fe20008000f00 */
[----:B------:R-:W-:-:S06]  /*1850*/  IMAD.U32 R15, RZ, RZ, UR27 ;  /* 0x0000001bff0f7e24 */ /* 0x000fcc000f8e00ff */
[----:B------:R-:W2:Y:S01]  /*1860*/  @!P5 LDG.E.64 R14, desc[UR16][R14.64] ;  /* 0x000000100e0ed981 */ /* 0x000ea2000c1e1b00 */
[----:B------:R-:W-:Y:S02]  /*1870*/  UIADD3 UR5, UPT, UPT, UR5, 0x8, URZ ;  /* 0x0000000805057890 */ /* 0x000fe4000fffe0ff */
[----:B------:R-:W-:Y:S02]  /*1880*/  UIADD3 UR22, UPT, UPT, UR22, 0x8, URZ ;  /* 0x0000000816167890 */ /* 0x000fe4000fffe0ff */
[----:B------:R-:W-:Y:S02]  /*1890*/  ULEA UR11, UR21, UR11, 0x3 ;  /* 0x0000000b150b7291 */ /* 0x000fe4000f8e18ff */
        /* <DEDUP_REMOVED lines=16> */
.L_x_2402:
        /* <DEDUP_REMOVED lines=35> */
[----:B-1----:R-:W-:Y:S01]  /*1bd0*/  MOV R14, UR12 ;  /* 0x0000000c000e7c02 */ /* 0x002fe20008000f00 */
[----:B--2---:R-:W-:Y:S02]  /*1be0*/  IMAD.U32 R15, RZ, RZ, UR13 ;  /* 0x0000000dff0f7e24 */ /* 0x004fe4000f8e00ff */
[----:B0--3--:R-:W-:Y:S01]  /*1bf0*/  @!P2 FADD.FTZ R12, R12, R10 ;  /* 0x0000000a0c0ca221 */ /* 0x009fe20000010000 */
[----:B------:R-:W-:Y:S02]  /*1c00*/  @!P2 FADD.FTZ R13, R13, R11 ;  /* 0x0000000b0d0da221 */ /* 0x000fe40000010000 */
[----:B------:R0:W2:Y:S02]  /*1c10*/  @!P5 LDG.E.64 R10, desc[UR16][R14.64] ;  /* 0x000000100e0ad981 */ /* 0x0000a4000c1e1b00 */
[----:B0-----:R-:W-:-:S02]  /*1c20*/  MOV R14, UR14 ;  /* 0x0000000e000e7c02 */ /* 0x001fc40008000f00 */
[----:B------:R-:W-:-:S06]  /*1c30*/  MOV R15, UR15 ;  /* 0x0000000f000f7c02 */ /* 0x000fcc0008000f00 */
        /* <DEDUP_REMOVED lines=10> */
.L_x_2404:
        /* <DEDUP_REMOVED lines=20> */
[----:B------:R-:W4:Y:S01]  /*1e20*/  @!P2 LDG.E.64 R10, desc[UR16][R10.64] ;  /* 0x000000100a0aa981 */ /* 0x000f22000c1e1b00 */
[----:B-1----:R-:W-:-:S05]  /*1e30*/  IMAD.U32 R14, RZ, RZ, UR5 ;  /* 0x00000005ff0e7e24 */ /* 0x002fca000f8e00ff */
[----:B------:R-:W-:-:S04]  /*1e40*/  IADD3 R14, PT, PT, R14, 0x2, RZ ;  /* 0x000000020e0e7810 */ /* 0x000fc80007ffe0ff */
[----:B------:R-:W-:Y:S01]  /*1e50*/  R2UR UR5, R14 ;  /* 0x000000000e0572ca */ /* 0x000fe200000e0000 */
[----:B0--3--:R-:W-:Y:S01]  /*1e60*/  @!P4 FADD.FTZ R12, R12, R8 ;  /* 0x000000080c0cc221 */ /* 0x009fe20000010000 */
[----:B------:R-:W-:-:S03]  /*1e70*/  @!P4 FADD.FTZ R13, R13, R9 ;  /* 0x000000090d0dc221 */ /* 0x000fc60000010000 */
[----:B----4-:R-:W-:Y:S01]  /*1e80*/  @!P2 FADD.FTZ R12, R12, R10 ;  /* 0x0000000a0c0ca221 */ /* 0x010fe20000010000 */
[----:B------:R-:W-:-:S09]  /*1e90*/  @!P2 FADD.FTZ R13, R13, R11 ;  /* 0x0000000b0d0da221 */ /* 0x000fd20000010000 */
.L_x_2405:
        /* <DEDUP_REMOVED lines=11> */
[----:B0--3--:R-:W-:Y:S01]  /*1f50*/  FADD.FTZ R12, R12, R8 ;  /* 0x000000080c0c7221 */ /* 0x009fe20000010000 */
[----:B------:R-:W-:-:S07]  /*1f60*/  FADD.FTZ R13, R13, R9 ;  /* 0x000000090d0d7221 */ /* 0x000fce0000010000 */
.L_x_2406:
[----:B------:R-:W-:Y:S05]  /*1f70*/  BSYNC.RECONVERGENT B0 ;  /* 0x0000000000007941 */ /* 0x000fea0003800200 */
.L_x_2399:
        /* <DEDUP_REMOVED lines=48> */
[----:B------:R-:W-:Y:S02]  /*2280*/  MOV R15, R25 ;  /* 0x00000019000f7202 */ /* 0x000fe40000000f00 */
[----:B-----5:R-:W-:Y:S01]  /*2290*/  FFMA.FTZ R7, R8, R7, R10 ;  /* 0x0000000708077223 */ /* 0x020fe2000001000a */
[----:B------:R-:W-:-:S05]  /*22a0*/  FFMA.FTZ R16, R9, R16, R11 ;  /* 0x0000001009107223 */ /* 0x000fca000001000b */
[----:B------:R-:W-:Y:S01]  /*22b0*/  F2FP.F16.F32.PACK_AB R7, R16, R7 ;  /* 0x000000071007723e */ /* 0x000fe200000000ff */
        /* <DEDUP_REMOVED lines=8> */
.L_x_2410:
[----:B------:R-:W-:Y:S05]  /*2340*/  BSYNC.RECONVERGENT B1 ;  /* 0x0000000000017941 */ /* 0x000fea0003800200 */
.L_x_2409:
[----:B0-----:R-:W-:Y:S01]  /*2350*/  SHF.R.S32.HI R28, RZ, 0x1f, R13 ;  /* 0x0000001fff1c7819 */ /* 0x001fe2000001140d */
[----:B------:R-:W-:Y:S01]  /*2360*/  BSSY.RECONVERGENT B1, `(.L_x_2411) ;  /* 0x0000017000017945 */ /* 0x000fe20003800200 */
[----:B------:R-:W-:Y:S01]  /*2370*/  ISETP.GE.U32.AND P1, PT, R13, UR12, PT ;  /* 0x0000000c0d007c0c */ /* 0x000fe2000bf26070 */
[----:B------:R-:W-:-:S03]  /*2380*/  VIADD R14, R23, 0x40 ;  /* 0x00000040170e7836 */ /* 0x000fc60000000000 */
        /* <DEDUP_REMOVED lines=18> */
[----:B------:R-:W-:-:S05]  /*24b0*/  F2FP.F16.F32.PACK_AB R13, R16, R13 ;  /* 0x0000000d100d723e */ /* 0x000fca00000000ff */
[----:B------:R0:W-:Y:S02]  /*24c0*/  STG.E desc[UR16][R28.64], R13 ;  /* 0x0000000d1c007986 */ /* 0x0001e4000c101910 */
.L_x_2412:
[----:B------:R-:W-:Y:S05]  /*24d0*/  BSYNC.RECONVERGENT B1 ;  /* 0x0000000000017941 */ /* 0x000fea0003800200 */
.L_x_2411:
        /* <DEDUP_REMOVED lines=11> */
[----:B------:R-:W-:Y:S01]  /*2590*/  MOV R7, R25 ;  /* 0x0000001900077202 */ /* 0x000fe20000000f00 */
[----:B------:R-:W2:Y:S01]  /*25a0*/  LDCU.64 UR14, c[0x0][0x380] ;  /* 0x00007000ff0e77ac */ /* 0x000ea20008000a00 */
[----:B------:R-:W-:Y:S01]  /*25b0*/  FADD.FTZ R0, R0, -R12 ;  /* 0x8000000c00007221 */ /* 0x000fe20000010000 */
[----:B0-----:R-:W-:-:S03]  /*25c0*/  FMUL.FTZ R13, R2, UR5 ;  /* 0x00000005020d7c20 */ /* 0x001fc60008410000 */
[----:B------:R-:W-:Y:S01]  /*25d0*/  FMUL.FTZ R0, R0, UR5 ;  /* 0x0000000500007c20 */ /* 0x000fe20008410000 */
[----:B-----5:R-:W-:-:S03]  /*25e0*/  FFMA.FTZ R13, R8, R13, R10 ;  /* 0x0000000d080d7223 */ /* 0x020fc6000001000a */
[----:B------:R-:W-:Y:S01]  /*25f0*/  FFMA.FTZ R0, R9, R0, R11 ;  /* 0x0000000009007223 */ /* 0x000fe2000001000b */
        /* <DEDUP_REMOVED lines=8> */
.L_x_2414:
[----:B------:R-:W-:Y:S05]  /*2680*/  BSYNC.RECONVERGENT B1 ;  /* 0x0000000000017941 */ /* 0x000fea0003800200 */
.L_x_2413:
        /* <DEDUP_REMOVED lines=15> */
[----:B------:R-:W-:Y:S02]  /*2780*/  F2FP.F16.F32.PACK_AB R5, R12, R5 ;  /* 0x000000050c05723e */ /* 0x000fe400000000ff */
[----:B------:R-:W-:-:S05]  /*2790*/  LEA.HI.X R3, R24, UR13, R7, 0x1, P1 ;  /* 0x0000000d18037c11 */ /* 0x000fca00088f0c07 */
[----:B------:R2:W-:Y:S01]  /*27a0*/  STG.E desc[UR16][R2.64], R5 ;  /* 0x0000000502007986 */ /* 0x0005e2000c101910 */
[----:B------:R-:W-:Y:S05]  /*27b0*/  BRA `(.L_x_2415) ;  /* 0x0000000800187947 */ /* 0x000fea0003800000 */
.L_x_2408:
        /* <DEDUP_REMOVED lines=23> */
[----:B------:R-:W-:Y:S01]  /*2930*/  F2FP.F16.F32.PACK_AB R7, R14, R29 ;  /* 0x0000001d0e07723e */ /* 0x000fe200000000ff */
[----:B-1----:R-:W-:Y:S01]  /*2940*/  IMAD R14, R15, UR10, RZ ;  /* 0x0000000a0f0e7c24 */ /* 0x002fe2000f8e02ff */
[----:B------:R-:W-:-:S03]  /*2950*/  MOV R29, R25 ;  /* 0x00000019001d7202 */ /* 0x000fc60000000f00 */
[C---:B------:R-:W-:Y:S02]  /*2960*/  IMAD R14, R23.reuse, UR11, R14 ;  /* 0x0000000b170e7c24 */ /* 0x040fe4000f8e020e */
[----:B------:R-:W-:-:S04]  /*2970*/  IMAD.WIDE.U32 R28, R23, UR10, R28 ;  /* 0x0000000a171c7c25 */ /* 0x000fc8000f8e001c */
[----:B------:R-:W-:Y:S01]  /*2980*/  IMAD.IADD R15, R29, 0x1, R14 ;  /* 0x000000011d0f7824 */ /* 0x000fe200078e020e */
[----:B--2---:R-:W-:-:S04]  /*2990*/  LEA R14, P1, R28, UR12, 0x1 ;  /* 0x0000000c1c0e7c11 */ /* 0x004fc8000f8208ff */
[----:B------:R-:W-:-:S05]  /*29a0*/  LEA.HI.X R15, R28, UR13, R15, 0x1, P1 ;  /* 0x0000000d1c0f7c11 */ /* 0x000fca00088f0c0f */
[----:B------:R1:W-:Y:S04]  /*29b0*/  STG.E desc[UR16][R14.64], R7 ;  /* 0x000000070e007986 */ /* 0x0003e8000c101910 */
.L_x_2417:
[----:B0-----:R-:W-:Y:S05]  /*29c0*/  BSYNC.RECONVERGENT B1 ;  /* 0x0000000000017941 */ /* 0x001fea0003800200 */
.L_x_2416:
        /* <DEDUP_REMOVED lines=31> */
[----:B------:R-:W-:Y:S02]  /*2bc0*/  F2FP.F16.F32.PACK_AB R5, R16, R5 ;  /* 0x000000051005723e */ /* 0x000fe400000000ff */
[----:B------:R-:W-:-:S05]  /*2bd0*/  LEA.HI.X R29, R6, UR13, R15, 0x1, P1 ;  /* 0x0000000d061d7c11 */ /* 0x000fca00088f0c0f */
[----:B------:R0:W-:Y:S04]  /*2be0*/  STG.E desc[UR16][R28.64], R5 ;  /* 0x000000051c007986 */ /* 0x0001e8000c101910 */
.L_x_2419:
[----:B------:R-:W-:Y:S05]  /*2bf0*/  BSYNC.RECONVERGENT B1 ;  /* 0x0000000000017941 */ /* 0x000fea0003800200 */
.L_x_2418:
        /* <DEDUP_REMOVED lines=19> */
[----:B0-----:R-:W-:Y:S01]  /*2d30*/  IMAD R29, R6, UR10, RZ ;  /* 0x0000000a061d7c24 */ /* 0x001fe2000f8e02ff */
[----:B------:R-:W-:Y:S02]  /*2d40*/  MOV R6, R26 ;  /* 0x0000001a00067202 */ /* 0x000fe40000000f00 */
[----:B------:R-:W0:Y:S01]  /*2d50*/  MUFU.EX2 R16, R16 ;  /* 0x0000001000107308 */ /* 0x000e220000000800 */
        /* <DEDUP_REMOVED lines=12> */
[----:B------:R-:W-:-:S05]  /*2e20*/  F2FP.F16.F32.PACK_AB R13, R13, R2 ;  /* 0x000000020d0d723e */ /* 0x000fca00000000ff */
[----:B------:R0:W-:Y:S02]  /*2e30*/  STG.E desc[UR16][R14.64], R13 ;  /* 0x0000000d0e007986 */ /* 0x0001e4000c101910 */
.L_x_2421:
[----:B------:R-:W-:Y:S05]  /*2e40*/  BSYNC.RECONVERGENT B1 ;  /* 0x0000000000017941 */ /* 0x000fea0003800200 */
.L_x_2420:
        /* <DEDUP_REMOVED lines=27> */
[----:B------:R-:W-:-:S05]  /*3000*/  F2FP.F16.F32.PACK_AB R7, R0, R7 ;  /* 0x000000070007723e */ /* 0x000fca00000000ff */
[----:B------:R3:W-:Y:S02]  /*3010*/  STG.E desc[UR16][R4.64], R7 ;  /* 0x0000000704007986 */ /* 0x0007e4000c101910 */
.L_x_2415:
[----:B------:R-:W-:Y:S05]  /*3020*/  BSYNC.RECONVERGENT B0 ;  /* 0x0000000000007941 */ /* 0x000fea0003800200 */
.L_x_2407:
[----:B------:R-:W-:Y:S02]  /*3030*/  UIADD3 UR9, UPT, UPT, UR21, UR9, URZ ;  /* 0x0000000915097290 */ /* 0x000fe4000fffe0ff */
[----:B------:R-:W-:Y:S02]  /*3040*/  UIADD3 UR4, UPT, UPT, UR4, 0x1, URZ ;  /* 0x0000000104047890 */ /* 0x000fe4000fffe0ff */
[----:B------:R-:W-:-:S09]  /*3050*/  UISETP.GE.AND UP1, UPT, UR9, UR7, UPT ;  /* 0x000000070900728c */ /* 0x000fd2000bf26270 */
[----:B------:R-:W-:Y:S05]  /*3060*/  BRA.U !UP1, `(.L_x_2422) ;  /* 0xffffffd109847547 */ /* 0x000fea000b83ffff */
[----:B------:R-:W-:Y:S05]  /*3070*/  EXIT ;  /* 0x000000000000794d */ /* 0x000fea0003800000 */
.L_x_2423:
        /* <DEDUP_REMOVED lines=16> */
.L_x_3456:


//--------------------- .text._Z35group_norm_nhwc_fwd_one_pass_kernelI11Fp16IOFp32WLi256ELi40ELi640EEv26Group_norm_nhwc_fwd_params --------------------------
	.section	.text._Z35group_norm_nhwc_fwd_one_pass_kernelI11Fp16IOFp32WLi256ELi40ELi640EEv26Group_norm_nhwc_fwd_params,"ax",@progbits
	.align	128
        .global         _Z35group_norm_nhwc_fwd_one_pass_kernelI11Fp16IOFp32WLi256ELi40ELi640EEv26Group_norm_nhwc_fwd_params
        .type           _Z35group_norm_nhwc_fwd_one_pass_kernelI11Fp16IOFp32WLi256ELi40ELi640EEv26Group_norm_nhwc_fwd_params,@function
        .size           _Z35group_norm_nhwc_fwd_one_pass_kernelI11Fp16IOFp32WLi256ELi40ELi640EEv26Group_norm_nhwc_fwd_params,(.L_x_3457 - _Z35group_norm_nhwc_fwd_one_pass_kernelI11Fp16IOFp32WLi256ELi40ELi640EEv26Group_norm_nhwc_fwd_params)
        .other          _Z35group_norm_nhwc_fwd_one_pass_kernelI11Fp16IOFp32WLi256ELi40ELi640EEv26Group_norm_nhwc_fwd_params,@"STO_CUDA_ENTRY STV_DEFAULT"
_Z35group_norm_nhwc_fwd_one_pass_kernelI11Fp16IOFp32WLi256ELi40ELi640EEv26Group_norm_nhwc_fwd_params:
.text._Z35group_norm_nhwc_fwd_one_pass_kernelI11Fp16IOFp32WLi256ELi40ELi640EEv26Group_norm_nhwc_fwd_params:
        /* <DEDUP_REMOVED lines=35> */
[C---:B------:R-:W-:Y:S02]  /*0230*/  IADD3 R35, PT, PT, R0.reuse, 0xc0, RZ ;  /* 0x000000c000237810 */ /* 0x040fe40007ffe0ff */
[----:B------:R-:W-:Y:S02]  /*0240*/  IADD3 R40, PT, PT, R0, 0xe0, RZ ;  /* 0x000000e000287810 */ /* 0x000fe40007ffe0ff */
[----:B------:R-:W-:-:S02]  /*0250*/  IADD3 R41, PT, PT, R41, R4, RZ ;  /* 0x0000000429297210 */ /* 0x000fc40007ffe0ff */
[----:B------:R-:W-:Y:S02]  /*0260*/  SHF.R.S32.HI R5, RZ, 0x1f, R0 ;  /* 0x0000001fff057819 */ /* 0x000fe40000011400 */
[----:B------:R-:W-:Y:S02]  /*0270*/  SHF.R.S32.HI R5, RZ, 0x1f, R42 ;  /* 0x0000001fff057819 */ /* 0x000fe4000001142a */
[----:B------:R-:W-:Y:S02]  /*0280*/  SHF.R.S32.HI R6, RZ, 0x1f, R39 ;  /* 0x0000001fff067819 */ /* 0x000fe40000011427 */
[----:B------:R-:W-:Y:S02]  /*0290*/  SHF.R.S32.HI R5, RZ, 0x1f, R38 ;  /* 0x0000001fff057819 */ /* 0x000fe40000011426 */
[----:B------:R-:W-:Y:S02]  /*02a0*/  SHF.R.S32.HI R3, RZ, 0x1f, R37 ;  /* 0x0000001fff037819 */ /* 0x000fe40000011425 */
[----:B------:R-:W-:-:S02]  /*02b0*/  SHF.R.S32.HI R45, RZ, 0x1f, R36 ;  /* 0x0000001fff2d7819 */ /* 0x000fc40000011424 */
[----:B------:R-:W-:Y:S02]  /*02c0*/  SHF.R.S32.HI R44, RZ, 0x1f, R35 ;  /* 0x0000001fff2c7819 */ /* 0x000fe40000011423 */
[----:B------:R-:W-:Y:S02]  /*02d0*/  SHF.R.S32.HI R43, RZ, 0x1f, R40 ;  /* 0x0000001fff2b7819 */ /* 0x000fe40000011428 */
[----:B----4-:R-:W-:-:S07]  /*02e0*/  SHF.L.U32 R41, R41, 0x1, RZ ;  /* 0x0000000129297819 */ /* 0x010fce00000006ff */
.L_x_2467:
[----:B------:R-:W1:Y:S01]  /*02f0*/  LDCU UR5, c[0x0][0x3f8] ;  /* 0x00007f00ff0577ac */ /* 0x000e620008000800 */
[----:B------:R-:W-:Y:S01]  /*0300*/  IABS R8, UR7 ;  /* 0x0000000700087c13 */ /* 0x000fe20008000000 */
[----:B------:R-:W-:Y:S01]  /*0310*/  HFMA2 R25, -RZ, RZ, 0, 0 ;  /* 0x00000000ff197431 */ /* 0x000fe200000001ff */
[----:B------:R-:W-:Y:S01]  /*0320*/  SHF.R.S32.HI R9, RZ, 0x1f, R42 ;  /* 0x0000001fff097819 */ /* 0x000fe2000001142a */
[----:B--2---:R-:W2:Y:S01]  /*0330*/  LDCU.64 UR12, c[0x0][0x3f0] ;  /* 0x00007e00ff0c77ac */ /* 0x004ea20008000a00 */
[----:B------:R-:W-:Y:S02]  /*0340*/  R2UR UR10, R8 ;  /* 0x00000000080a72ca */ /* 0x000fe400000e0000 */
[----:B------:R-:W-:Y:S02]  /*0350*/  SHF.R.S32.HI R20, RZ, 0x1f, R39 ;  /* 0x0000001fff147819 */ /* 0x000fe40000011427 */
[----:B------:R-:W-:Y:S02]  /*0360*/  SHF.R.S32.HI R23, RZ, 0x1f, R38 ;  /* 0x0000001fff177819 */ /* 0x000fe40000011426 */
[----:B------:R-:W-:-:S02]  /*0370*/  SHF.R.S32.HI R24, RZ, 0x1f, R0 ;  /* 0x0000001fff187819 */ /* 0x000fc40000011400 */
        /* <DEDUP_REMOVED lines=34> */
[----:B-----5:R-:W3:Y:S02]  /*05a0*/  @!P4 LDC.64 R14, c[0x0][0x390] ;  /* 0x0000e400ff0ecb82 */ /* 0x020ee40000000a00 */
[----:B------:R-:W-:-:S05]  /*05b0*/  VOTEU.ANY UP0, P1 ;  /* 0x0000000000ff7886 */ /* 0x000fca0000800100 */
[----:B------:R-:W-:Y:S01]  /*05c0*/  @UP0 UIADD3 UR9, UPT, UPT, UR9, 0x1, URZ ;  /* 0x0000000109090890 */ /* 0x000fe2000fffe0ff */
[----:B------:R-:W4:Y:S01]  /*05d0*/  @!P5 LDC.64 R18, c[0x0][0x3e0] ;  /* 0x0000f800ff12db82 */ /* 0x000f220000000a00 */
[----:B------:R-:W-:Y:S02]  /*05e0*/  UISETP.NE.AND UP0, UPT, UR5, URZ, UPT ;  /* 0x000000ff0500728c */ /* 0x000fe4000bf05270 */
        /* <DEDUP_REMOVED lines=8> */
[----:B----4-:R-:W-:Y:S01]  /*0670*/  @!P5 IMAD R20, R20, R18, RZ ;  /* 0x000000121414d224 */ /* 0x010fe200078e02ff */
[----:B--2---:R-:W-:-:S04]  /*0680*/  UIMAD UR5, UR5, UR12, URZ ;  /* 0x0000000c050572a4 */ /* 0x004fc8000f8e02ff */
[----:B------:R-:W-:Y:S01]  /*0690*/  IADD3 R6, P1, PT, R6, UR8, RZ ;  /* 0x0000000806067c10 */ /* 0x000fe2000ff3e0ff */
[----:B------:R-:W-:Y:S01]  /*06a0*/  UIMAD UR5, UR9, UR13, UR5 ;  /* 0x0000000d090572a4 */ /* 0x000fe2000f8e0205 */
[----:B------:R-:W-:Y:S01]  /*06b0*/  MOV R3, UR8 ;  /* 0x0000000800037c02 */ /* 0x000fe20008000f00 */
[----:B-----5:R-:W-:-:S03]  /*06c0*/  @!P2 IMAD R23, R23, R12, RZ ;  /* 0x0000000c1717a224 */ /* 0x020fc600078e02ff */
[----:B------:R-:W-:Y:S02]  /*06d0*/  LEA.HI.X.SX32 R7, R3, RZ, 0x1, P1 ;  /* 0x000000ff03077211 */ /* 0x000fe400008f0eff */
[----:B------:R-:W-:Y:S02]  /*06e0*/  MOV R3, UR12 ;  /* 0x0000000c00037c02 */ /* 0x000fe40008000f00 */
[----:B------:R-:W-:-:S03]  /*06f0*/  ISETP.GE.U32.AND P1, PT, R0, UR10, PT ;  /* 0x0000000a00007c0c */ /* 0x000fc6000bf26070 */
[----:B------:R-:W-:Y:S01]  /*0700*/  IMAD.WIDE.U32 R6, R3, UR9, R6 ;  /* 0x0000000903067c25 */ /* 0x000fe2000f8e0006 */
[----:B------:R-:W-:-:S03]  /*0710*/  ISETP.GE.AND.EX P1, PT, R24, UR11, PT, P1 ;  /* 0x0000000b18007c0c */ /* 0x000fc6000bf26310 */
[----:B-1----:R-:W-:Y:S01]  /*0720*/  @!P4 IMAD R3, R9, R16, RZ ;  /* 0x000000100903c224 */ /* 0x002fe200078e02ff */
[----:B------:R-:W-:Y:S02]  /*0730*/  IADD3 R9, PT, PT, R7, UR5, RZ ;  /* 0x0000000507097c10 */ /* 0x000fe4000fffe0ff */
[----:B------:R-:W-:Y:S01]  /*0740*/  @!P4 MOV R8, R6 ;  /* 0x000000060008c202 */ /* 0x000fe20000000f00 */
[----:B------:R-:W-:-:S04]  /*0750*/  @!P4 IMAD R3, R42, R17, R3 ;  /* 0x000000112a03c224 */ /* 0x000fc800078e0203 */
[----:B------:R-:W-:Y:S02]  /*0760*/  @!P4 IMAD.WIDE.U32 R16, R42, R16, R8 ;  /* 0x000000102a10c225 */ /* 0x000fe400078e0008 */
[----:B------:R-:W1:Y:S03]  /*0770*/  @!P1 LDC.64 R10, c[0x0][0x3e0] ;  /* 0x0000f800ff0a9b82 */ /* 0x000e660000000a00 */
[----:B------:R-:W-:Y:S02]  /*0780*/  @!P4 IADD3 R3, PT, PT, R17, R3, RZ ;  /* 0x000000031103c210 */ /* 0x000fe40007ffe0ff */
[C---:B---3--:R-:W-:Y:S02]  /*0790*/  @!P4 LEA R14, P3, R16.reuse, R14, 0x1 ;  /* 0x0000000e100ec211 */ /* 0x048fe400078608ff */
[----:B------:R-:W-:Y:S02]  /*07a0*/  @!P5 MOV R17, R9 ;  /* 0x000000090011d202 */ /* 0x000fe40000000f00 */
[----:B------:R-:W-:Y:S01]  /*07b0*/  @!P4 LEA.HI.X R15, R16, R15, R3, 0x1, P3 ;  /* 0x0000000f100fc211 */ /* 0x000fe200018f0c03 */
[----:B------:R-:W-:Y:S01]  /*07c0*/  @!P5 IMAD R3, R39, R19, R20 ;  /* 0x000000132703d224 */ /* 0x000fe200078e0214 */
[----:B------:R-:W-:Y:S01]  /*07d0*/  @!P5 MOV R16, R6 ;  /* 0x000000060010d202 */ /* 0x000fe20000000f00 */
[----:B------:R-:W2:Y:S01]  /*07e0*/  @!P2 LDC.64 R20, c[0x0][0x390] ;  /* 0x0000e400ff14ab82 */ /* 0x000ea20000000a00 */
[----:B------:R-:W-:Y:S01]  /*07f0*/  ISETP.GE.U32.AND P3, PT, R37, UR10, PT ;  /* 0x0000000a25007c0c */ /* 0x000fe2000bf66070 */
[----:B------:R3:W4:Y:S02]  /*0800*/  @!P4 LDG.E R25, desc[UR16][R14.64] ;  /* 0x000000100e19c981 */ /* 0x000724000c1e1900 */
[----:B------:R-:W-:Y:S01]  /*0810*/  @!P5 IMAD.WIDE.U32 R18, R39, R18, R16 ;  /* 0x000000122712d225 */ /* 0x000fe200078e0010 */
[----:B------:R-:W-:-:S03]  /*0820*/  ISETP.GE.AND.EX P3, PT, R22, UR11, PT, P3 ;  /* 0x0000000b16007c0c */ /* 0x000fc6000bf66330 */
[----:B------:R-:W5:Y:S01]  /*0830*/  @!P1 LDC.64 R16, c[0x0][0x390] ;  /* 0x0000e400ff109b82 */ /* 0x000f620000000a00 */
[----:B------:R-:W-:Y:S02]  /*0840*/  @!P5 IADD3 R3, PT, PT, R19, R3, RZ ;  /* 0x000000031303d210 */ /* 0x000fe40007ffe0ff */
[----:B0-----:R-:W-:Y:S02]  /*0850*/  @!P5 LEA R4, P6, R18, R4, 0x1 ;  /* 0x000000041204d211 */ /* 0x001fe400078c08ff */
[----:B---3--:R-:W-:Y:S02]  /*0860*/  @!P2 MOV R14, R6 ;  /* 0x00000006000ea202 */ /* 0x008fe40000000f00 */
[----:B------:R-:W-:Y:S02]  /*0870*/  @!P2 MOV R15, R9 ;  /* 0x00000009000fa202 */ /* 0x000fe40000000f00 */
[----:B------:R-:W-:Y:S01]  /*0880*/  ISETP.GE.U32.AND P4, PT, R36, UR10, PT ;  /* 0x0000000a24007c0c */ /* 0x000fe2000bf86070 */
[----:B------:R-:W-:Y:S01]  /*0890*/  @!P2 IMAD R23, R38, R13, R23 ;  /* 0x0000000d2617a224 */ /* 0x000fe200078e0217 */
[----:B------:R-:W-:Y:S01]  /*08a0*/  @!P5 LEA.HI.X R5, R18, R5, R3, 0x1, P6 ;  /* 0x000000051205d211 */ /* 0x000fe200030f0c03 */
[----:B------:R-:W-:Y:S01]  /*08b0*/  @!P2 IMAD.WIDE.U32 R12, R38, R12, R14 ;  /* 0x0000000c260ca225 */ /* 0x000fe200078e000e */
[----:B------:R-:W-:-:S03]  /*08c0*/  ISETP.GE.AND.EX P4, PT, R45, UR11, PT, P4 ;  /* 0x0000000b2d007c0c */ /* 0x000fc6000bf86340 */
[----:B------:R-:W-:Y:S01]  /*08d0*/  HFMA2 R32, -RZ, RZ, 0, 0 ;  /* 0x00000000ff207431 */ /* 0x000fe200000001ff */
[----:B------:R-:W-:Y:S01]  /*08e0*/  @!P1 MOV R14, R6 ;  /* 0x00000006000e9202 */ /* 0x000fe20000000f00 */
[----:B-1----:R-:W-:Y:S01]  /*08f0*/  @!P1 IMAD R3, R24, R10, RZ ;  /* 0x0000000a18039224 */ /* 0x002fe200078e02ff */
[----:B------:R-:W-:Y:S01]  /*0900*/  @!P1 MOV R15, R9 ;  /* 0x00000009000f9202 */ /* 0x000fe20000000f00 */
[----:B------:R-:W0:Y:S01]  /*0910*/  @!P3 LDC.64 R18, c[0x0][0x3e0] ;  /* 0x0000f800ff12bb82 */ /* 0x000e220000000a00 */
[----:B------:R-:W-:Y:S01]  /*0920*/  @!P2 IADD3 R23, PT, PT, R13, R23, RZ ;  /* 0x000000170d17a210 */ /* 0x000fe20007ffe0ff */
[----:B------:R-:W-:Y:S01]  /*0930*/  @!P1 IMAD R3, R0, R11, R3 ;  /* 0x0000000b00039224 */ /* 0x000fe200078e0203 */
[----:B--2---:R-:W-:Y:S01]  /*0940*/  @!P2 LEA R20, P6, R12, R20, 0x1 ;  /* 0x000000140c14a211 */ /* 0x004fe200078c08ff */
[----:B------:R-:W-:Y:S01]  /*0950*/  @!P1 IMAD.WIDE.U32 R10, R0, R10, R14 ;  /* 0x0000000a000a9225 */ /* 0x000fe200078e000e */
[----:B------:R1:W2:Y:S01]  /*0960*/  @!P5 LDG.E R32, desc[UR16][R4.64] ;  /* 0x000000100420d981 */ /* 0x0002a2000c1e1900 */
[----:B------:R-:W-:-:S02]  /*0970*/  ISETP.GE.U32.AND P5, PT, R35, UR10, PT ;  /* 0x0000000a23007c0c */ /* 0x000fc4000bfa6070 */
[----:B------:R-:W-:Y:S02]  /*0980*/  @!P2 LEA.HI.X R21, R12, R21, R23, 0x1, P6 ;  /* 0x000000150c15a211 */ /* 0x000fe400030f0c17 */
[----:B------:R-:W-:Y:S01]  /*0990*/  @!P1 IADD3 R3, PT, PT, R11, R3, RZ ;  /* 0x000000030b039210 */ /* 0x000fe20007ffe0ff */
[----:B------:R-:W3:Y:S01]  /*09a0*/  @!P4 LDC.64 R12, c[0x0][0x390] ;  /* 0x0000e400ff0ccb82 */ /* 0x000ee20000000a00 */
[----:B-----5:R-:W-:Y:S02]  /*09b0*/  @!P1 LEA R16, P6, R10, R16, 0x1 ;  /* 0x000000100a109211 */ /* 0x020fe400078c08ff */
[----:B------:R-:W-:Y:S02]  /*09c0*/  ISETP.GE.AND.EX P5, PT, R44, UR11, PT, P5 ;  /* 0x0000000b2c007c0c */ /* 0x000fe4000bfa6350 */
[----:B------:R-:W-:-:S03]  /*09d0*/  @!P1 LEA.HI.X R17, R10, R17, R3, 0x1, P6 ;  /* 0x000000110a119211 */ /* 0x000fc600030f0c03 */
[----:B-1----:R-:W1:Y:S01]  /*09e0*/  @!P4 LDC.64 R4, c[0x0][0x3e0] ;  /* 0x0000f800ff04cb82 */ /* 0x002e620000000a00 */
[----:B------:R-:W-:-:S04]  /*09f0*/  ISETP.GE.U32.AND P6, PT, R40, UR10, PT ;  /* 0x0000000a28007c0c */ /* 0x000fc8000bfc6070 */
[----:B------:R-:W-:-:S03]  /*0a00*/  ISETP.GE.AND.EX P6, PT, R43, UR11, PT, P6 ;  /* 0x0000000b2b007c0c */ /* 0x000fc6000bfc6360 */
[----:B------:R-:W5:Y:S01]  /*0a10*/  @!P3 LDC.64 R10, c[0x0][0x390] ;  /* 0x0000e400ff0abb82 */ /* 0x000f620000000a00 */
[----:B------:R-:W-:Y:S01]  /*0a20*/  CS2R R26, SRZ ;  /* 0x00000000001a7805 */ /* 0x000fe2000001ff00 */
[----:B0-----:R-:W-:Y:S01]  /*0a30*/  @!P3 IMAD R24, R22, R18, RZ ;  /* 0x000000121618b224 */ /* 0x001fe200078e02ff */
[----:B------:R-:W-:Y:S02]  /*0a40*/  CS2R R30, SRZ ;  /* 0x00000000001e7805 */ /* 0x000fe4000001ff00 */
[----:B------:R-:W-:Y:S02]  /*0a50*/  @!P3 MOV R22, R6 ;  /* 0x000000060016b202 */ /* 0x000fe40000000f00 */
[----:B------:R-:W-:Y:S01]  /*0a60*/  @!P3 MOV R23, R9 ;  /* 0x000000090017b202 */ /* 0x000fe20000000f00 */
[----:B------:R0:W2:Y:S01]  /*0a70*/  @!P1 LDG.E R26, desc[UR16][R16.64] ;  /* 0x00000010101a9981 */ /* 0x0000a2000c1e1900 */
[----:B------:R-:W3:Y:S01]  /*0a80*/  @!P5 LDC.64 R14, c[0x0][0x3e0] ;  /* 0x0000f800ff0edb82 */ /* 0x000ee20000000a00 */
[----:B------:R-:W-:-:S02]  /*0a90*/  @!P3 IMAD R24, R37, R19, R24 ;  /* 0x000000132518b224 */ /* 0x000fc400078e0218 */
[----:B------:R-:W-:Y:S01]  /*0aa0*/  @!P3 IMAD.WIDE.U32 R18, R37, R18, R22 ;  /* 0x000000122512b225 */ /* 0x000fe200078e0016 */
[----:B------:R1:W2:Y:S01]  /*0ab0*/  @!P2 LDG.E R31, desc[UR16][R20.64] ;  /* 0x00000010141fa981 */ /* 0x0002a2000c1e1900 */
[----:B------:R-:W-:-:S03]  /*0ac0*/  @!P4 MOV R22, R6 ;  /* 0x000000060016c202 */ /* 0x000fc60000000f00 */
[----:B0-----:R-:W0:Y:S01]  /*0ad0*/  @!P6 LDC.64 R16, c[0x0][0x3e0] ;  /* 0x0000f800ff10eb82 */ /* 0x001e220000000a00 */
[----:B------:R-:W-:Y:S01]  /*0ae0*/  @!P4 MOV R23, R9 ;  /* 0x000000090017c202 */ /* 0x000fe20000000f00 */
[----:B-1----:R-:W-:Y:S01]  /*0af0*/  @!P4 IMAD R3, R45, R4, RZ ;  /* 0x000000042d03c224 */ /* 0x002fe200078e02ff */
[----:B------:R-:W-:-:S05]  /*0b00*/  @!P3 IADD3 R24, PT, PT, R19, R24, RZ ;  /* 0x000000181318b210 */ /* 0x000fca0007ffe0ff */
[----:B------:R-:W1:Y:S01]  /*0b10*/  @!P5 LDC.64 R20, c[0x0][0x390] ;  /* 0x0000e400ff14db82 */ /* 0x000e620000000a00 */
[----:B------:R-:W-:Y:S01]  /*0b20*/  @!P4 IMAD R3, R36, R5, R3 ;  /* 0x000000052403c224 */ /* 0x000fe200078e0203 */
[----:B-----5:R-:W-:Y:S01]  /*0b30*/  @!P3 LEA R10, P2, R18, R10, 0x1 ;  /* 0x0000000a120ab211 */ /* 0x020fe200078408ff */
[----:B------:R-:W-:-:S05]  /*0b40*/  @!P4 IMAD.WIDE.U32 R22, R36, R4, R22 ;  /* 0x000000042416c225 */ /* 0x000fca00078e0016 */
[----:B------:R-:W5:Y:S01]  /*0b50*/  @!P6 LDC.64 R4, c[0x0][0x390] ;  /* 0x0000e400ff04eb82 */ /* 0x000f620000000a00 */
[----:B------:R-:W-:Y:S02]  /*0b60*/  @!P3 LEA.HI.X R11, R18, R11, R24, 0x1, P2 ;  /* 0x0000000b120bb211 */ /* 0x000fe400010f0c18 */
[----:B------:R-:W-:Y:S02]  /*0b70*/  @!P4 IADD3 R3, PT, PT, R23, R3, RZ ;  /* 0x000000031703c210 */ /* 0x000fe40007ffe0ff */
[C---:B---3--:R-:W-:Y:S02]  /*0b80*/  @!P4 LEA R12, P2, R22.reuse, R12, 0x1 ;  /* 0x0000000c160cc211 */ /* 0x048fe400078408ff */
[----:B------:R-:W-:Y:S01]  /*0b90*/  CS2R R28, SRZ ;  /* 0x00000000001c7805 */ /* 0x000fe2000001ff00 */
[----:B------:R3:W2:Y:S01]  /*0ba0*/  @!P3 LDG.E R30, desc[UR16][R10.64] ;  /* 0x000000100a1eb981 */ /* 0x0006a2000c1e1900 */
[----:B------:R-:W-:Y:S01]  /*0bb0*/  @!P4 LEA.HI.X R13, R22, R13, R3, 0x1, P2 ;  /* 0x0000000d160dc211 */ /* 0x000fe200010f0c03 */
[----:B------:R-:W-:Y:S01]  /*0bc0*/  @!P5 IMAD R18, R44, R14, RZ ;  /* 0x0000000e2c12d224 */ /* 0x000fe200078e02ff */
[----:B---3--:R-:W-:-:S03]  /*0bd0*/  @!P5 MOV R10, R6 ;  /* 0x00000006000ad202 */ /* 0x008fc60000000f00 */
[----:B------:R3:W2:Y:S01]  /*0be0*/  @!P4 LDG.E R29, desc[UR16][R12.64] ;  /* 0x000000100c1dc981 */ /* 0x0006a2000c1e1900 */
[----:B------:R-:W-:Y:S01]  /*0bf0*/  @!P5 MOV R11, R9 ;  /* 0x00000009000bd202 */ /* 0x000fe20000000f00 */
[----:B------:R-:W-:Y:S02]  /*0c00*/  @!P5 IMAD R15, R35, R15, R18 ;  /* 0x0000000f230fd224 */ /* 0x000fe400078e0212 */
[----:B0-----:R-:W-:Y:S02]  /*0c10*/  @!P6 IMAD R3, R43, R16, RZ ;  /* 0x000000102b03e224 */ /* 0x001fe400078e02ff */
[----:B------:R-:W-:Y:S01]  /*0c20*/  @!P5 IMAD.WIDE.U32 R10, R35, R14, R10 ;  /* 0x0000000e230ad225 */ /* 0x000fe200078e000a */
[----:B---3--:R-:W-:Y:S02]  /*0c30*/  @!P6 MOV R12, R6 ;  /* 0x00000006000ce202 */ /* 0x008fe40000000f00 */
[----:B------:R-:W-:Y:S01]  /*0c40*/  @!P6 MOV R13, R9 ;  /* 0x00000009000de202 */ /* 0x000fe20000000f00 */
[----:B------:R-:W-:Y:S01]  /*0c50*/  @!P6 IMAD R17, R40, R17, R3 ;  /* 0x000000112811e224 */ /* 0x000fe200078e0203 */
[----:B------:R-:W-:-:S02]  /*0c60*/  @!P5 IADD3 R15, PT, PT, R11, R15, RZ ;  /* 0x0000000f0b0fd210 */ /* 0x000fc40007ffe0ff */
[----:B-1----:R-:W-:Y:S01]  /*0c70*/  @!P5 LEA R20, P2, R10, R20, 0x1 ;  /* 0x000000140a14d211 */ /* 0x002fe200078408ff */
[----:B------:R-:W-:-:S03]  /*0c80*/  @!P6 IMAD.WIDE.U32 R12, R40, R16, R12 ;  /* 0x00000010280ce225 */ /* 0x000fc600078e000c */
[----:B------:R-:W-:Y:S02]  /*0c90*/  @!P5 LEA.HI.X R21, R10, R21, R15, 0x1, P2 ;  /* 0x000000150a15d211 */ /* 0x000fe400010f0c0f */
[----:B------:R-:W-:Y:S02]  /*0ca0*/  @!P6 IADD3 R17, PT, PT, R13, R17, RZ ;  /* 0x000000110d11e210 */ /* 0x000fe40007ffe0ff */
[C---:B-----5:R-:W-:Y:S01]  /*0cb0*/  @!P6 LEA R4, P2, R12.reuse, R4, 0x1 ;  /* 0x000000040c04e211 */ /* 0x060fe200078408ff */
[----:B------:R-:W3:Y:S03]  /*0cc0*/  @!P5 LDG.E R28, desc[UR16][R20.64] ;  /* 0x00000010141cd981 */ /* 0x000ee6000c1e1900 */
[----:B------:R-:W-:-:S05]  /*0cd0*/  @!P6 LEA.HI.X R5, R12, R5, R17, 0x1, P2 ;  /* 0x000000050c05e211 */ /* 0x000fca00010f0c11 */
[----:B------:R0:W5:Y:S01]  /*0ce0*/  @!P6 LDG.E R27, desc[UR16][R4.64] ;  /* 0x00000010041be981 */ /* 0x000162000c1e1900 */
[----:B------:R-:W1:Y:S02]  /*0cf0*/  S2R R22, SR_LANEID ;  /* 0x0000000000167919 */ /* 0x000e640000000000 */
[----:B-1----:R-:W-:Y:S01]  /*0d00*/  ISETP.GT.AND P2, PT, R22, 0x1e, PT ;  /* 0x0000001e1600780c */ /* 0x002fe20003f44270 */
[--C-:B----4-:R-:W-:Y:S02]  /*0d10*/  HADD2.F32 R33, -RZ, R25.reuse.H0_H0 ;  /* 0x20000019ff217230 */ /* 0x110fe40000004100 */
[----:B------:R-:W-:-:S05]  /*0d20*/  HADD2.F32 R25, -RZ, R25.H1_H1 ;  /* 0x30000019ff197230 */ /* 0x000fca0000004100 */
[----:B------:R-:W-:Y:S01]  /*0d30*/  FMUL.FTZ R12, R25, R25 ;  /* 0x00000019190c7220 */ /* 0x000fe20000410000 */
[----:B------:R-:W-:-:S03]  /*0d40*/  FADD.FTZ R10, R33, R25 ;  /* 0x00000019210a7221 */ /* 0x000fc60000010000 */
[----:B0-----:R-:W-:Y:S01]  /*0d50*/  FFMA.FTZ R5, R33, R33, R12 ;  /* 0x0000002121057223 */ /* 0x001fe2000001000c */
[--C-:B--2---:R-:W-:Y:S02]  /*0d60*/  HADD2.F32 R24, -RZ, R32.reuse.H1_H1 ;  /* 0x30000020ff187230 */ /* 0x104fe40000004100 */
[----:B------:R-:W-:-:S03]  /*0d70*/  HADD2.F32 R32, -RZ, R32.H0_H0 ;  /* 0x20000020ff207230 */ /* 0x000fc60000004100 */
[----:B------:R-:W-:-:S04]  /*0d80*/  FMUL.FTZ R13, R24, R24 ;  /* 0x00000018180d7220 */ /* 0x000fc80000410000 */
[----:B------:R-:W-:Y:S01]  /*0d90*/  FFMA.FTZ R13, R32, R32, R13 ;  /* 0x00000020200d7223 */ /* 0x000fe2000001000d */
[--C-:B------:R-:W-:Y:S02]  /*0da0*/  HADD2.F32 R34, -RZ, R26.reuse.H0_H0 ;  /* 0x2000001aff227230 */ /* 0x100fe40000004100 */
[----:B------:R-:W-:-:S05]  /*0db0*/  HADD2.F32 R26, -RZ, R26.H1_H1 ;  /* 0x3000001aff1a7230 */ /* 0x000fca0000004100 */
[----:B------:R-:W-:Y:S01]  /*0dc0*/  FMUL.FTZ R11, R26, R26 ;  /* 0x0000001a1a0b7220 */ /* 0x000fe20000410000 */
[----:B------:R-:W-:-:S03]  /*0dd0*/  FADD.FTZ R3, R34, R26 ;  /* 0x0000001a22037221 */ /* 0x000fc60000010000 */
[----:B------:R-:W-:Y:S01]  /*0de0*/  FFMA.FTZ R11, R34, R34, R11 ;  /* 0x00000022220b7223 */ /* 0x000fe2000001000b */
[----:B------:R-:W-:-:S03]  /*0df0*/  FADD.FTZ R3, RZ, R3 ;  /* 0x00000003ff037221 */ /* 0x000fc60000010000 */
[----:B------:R-:W-:Y:S01]  /*0e00*/  FADD.FTZ R4, RZ, R11 ;  /* 0x0000000bff047221 */ /* 0x000fe20000010000 */
[--C-:B------:R-:W-:Y:S02]  /*0e10*/  HADD2.F32 R11, -RZ, R31.reuse.H1_H1 ;  /* 0x3000001fff0b7230 */ /* 0x100fe40000004100 */
[----:B------:R-:W-:Y:S01]  /*0e20*/  FADD.FTZ R3, R3, R10 ;  /* 0x0000000a03037221 */ /* 0x000fe20000010000 */
[----:B------:R-:W-:Y:S01]  /*0e30*/  FADD.FTZ R10, R32, R24 ;  /* 0x00000018200a7221 */ /* 0x000fe20000010000 */
[----:B------:R-:W-:Y:S02]  /*0e40*/  HADD2.F32 R31, -RZ, R31.H0_H0 ;  /* 0x2000001fff1f7230 */ /* 0x000fe40000004100 */
[----:B------:R-:W-:Y:S01]  /*0e50*/  FADD.FTZ R4, R4, R5 ;  /* 0x0000000504047221 */ /* 0x000fe20000010000 */
[----:B------:R-:W-:Y:S01]  /*0e60*/  FMUL.FTZ R12, R11, R11 ;  /* 0x0000000b0b0c7220 */ /* 0x000fe20000410000 */
[----:B------:R-:W-:Y:S02]  /*0e70*/  FADD.FTZ R5, R3, R10 ;  /* 0x0000000a03057221 */ /* 0x000fe40000010000 */
[----:B------:R-:W-:Y:S01]  /*0e80*/  FADD.FTZ R4, R4, R13 ;  /* 0x0000000d04047221 */ /* 0x000fe20000010000 */
[C---:B------:R-:W-:Y:S01]  /*0e90*/  FADD.FTZ R10, R31.reuse, R11 ;  /* 0x0000000b1f0a7221 */ /* 0x040fe20000010000 */
[----:B------:R-:W-:-:S03]  /*0ea0*/  FFMA.FTZ R13, R31, R31, R12 ;  /* 0x0000001f1f0d7223 */ /* 0x000fc6000001000c */
[----:B------:R-:W-:Y:S01]  /*0eb0*/  FADD.FTZ R5, R5, R10 ;  /* 0x0000000a05057221 */ /* 0x000fe20000010000 */
[--C-:B------:R-:W-:Y:S02]  /*0ec0*/  HADD2.F32 R3, -RZ, R30.reuse.H1_H1 ;  /* 0x3000001eff037230 */ /* 0x100fe40000004100 */
[----:B------:R-:W-:Y:S01]  /*0ed0*/  FADD.FTZ R10, R4, R13 ;  /* 0x0000000d040a7221 */ /* 0x000fe20000010000 */
[----:B------:R-:W-:Y:S02]  /*0ee0*/  HADD2.F32 R30, -RZ, R30.H0_H0 ;  /* 0x2000001eff1e7230 */ /* 0x000fe40000004100 */
[----:B------:R-:W-:-:S03]  /*0ef0*/  FMUL.FTZ R13, R3, R3 ;  /* 0x00000003030d7220 */ /* 0x000fc60000410000 */
[C---:B------:R-:W-:Y:S01]  /*0f00*/  FADD.FTZ R12, R30.reuse, R3 ;  /* 0x000000031e0c7221 */ /* 0x040fe20000010000 */
[--C-:B------:R-:W-:Y:S02]  /*0f10*/  HADD2.F32 R4, -RZ, R29.reuse.H1_H1 ;  /* 0x3000001dff047230 */ /* 0x100fe40000004100 */
[----:B------:R-:W-:Y:S01]  /*0f20*/  FFMA.FTZ R13, R30, R30, R13 ;  /* 0x0000001e1e0d7223 */ /* 0x000fe2000001000d */
[----:B------:R-:W-:Y:S02]  /*0f30*/  HADD2.F32 R29, -RZ, R29.H0_H0 ;  /* 0x2000001dff1d7230 */ /* 0x000fe40000004100 */
[----:B------:R-:W-:Y:S01]  /*0f40*/  FMUL.FTZ R14, R4, R4 ;  /* 0x00000004040e7220 */ /* 0x000fe20000410000 */
[----:B------:R-:W-:Y:S01]  /*0f50*/  FADD.FTZ R10, R10, R13 ;  /* 0x0000000d0a0a7221 */ /* 0x000fe20000010000 */
[----:B------:R-:W-:Y:S01]  /*0f60*/  FADD.FTZ R12, R5, R12 ;  /* 0x0000000c050c7221 */ /* 0x000fe20000010000 */
[C---:B------:R-:W-:Y:S01]  /*0f70*/  FADD.FTZ R13, R29.reuse, R4 ;  /* 0x000000041d0d7221 */ /* 0x040fe20000010000 */
[----:B------:R-:W-:-:S03]  /*0f80*/  FFMA.FTZ R15, R29, R29, R14 ;  /* 0x0000001d1d0f7223 */ /* 0x000fc6000001000e */
[----:B------:R-:W-:Y:S01]  /*0f90*/  FADD.FTZ R12, R12, R13 ;  /* 0x0000000d0c0c7221 */ /* 0x000fe20000010000 */
[----:B------:R-:W-:Y:S01]  /*0fa0*/  FADD.FTZ R13, R10, R15 ;  /* 0x0000000f0a0d7221 */ /* 0x000fe20000010000 */
[--C-:B---3--:R-:W-:Y:S02]  /*0fb0*/  HADD2.F32 R5, -RZ, R28.reuse.H1_H1 ;  /* 0x3000001cff057230 */ /* 0x108fe40000004100 */
[----:B------:R-:W-:-:S03]  /*0fc0*/  HADD2.F32 R28, -RZ, R28.H0_H0 ;  /* 0x2000001cff1c7230 */ /* 0x000fc60000004100 */
[----:B------:R-:W-:Y:S01]  /*0fd0*/  FMUL.FTZ R17, R5, R5 ;  /* 0x0000000505117220 */ /* 0x000fe20000410000 */
[--C-:B-----5:R-:W-:Y:S02]  /*0fe0*/  HADD2.F32 R10, -RZ, R27.reuse.H1_H1 ;  /* 0x3000001bff0a7230 */ /* 0x120fe40000004100 */
[C---:B------:R-:W-:Y:S01]  /*0ff0*/  FADD.FTZ R15, R28.reuse, R5 ;  /* 0x000000051c0f7221 */ /* 0x040fe20000010000 */
[----:B------:R-:W-:Y:S02]  /*1000*/  HADD2.F32 R27, -RZ, R27.H0_H0 ;  /* 0x2000001bff1b7230 */ /* 0x000fe40000004100 */
[----:B------:R-:W-:Y:S01]  /*1010*/  FFMA.FTZ R16, R28, R28, R17 ;  /* 0x0000001c1c107223 */ /* 0x000fe20000010011 */
[----:B------:R-:W-:Y:S01]  /*1020*/  FMUL.FTZ R14, R10, R10 ;  /* 0x0000000a0a0e7220 */ /* 0x000fe20000410000 */
[----:B------:R-:W-:Y:S02]  /*1030*/  FADD.FTZ R12, R12, R15 ;  /* 0x0000000f0c0c7221 */ /* 0x000fe40000010000 */
        /* <DEDUP_REMOVED lines=42> */
.L_x_2425:
[----:B------:R-:W-:Y:S05]  /*12e0*/  BSYNC.RECONVERGENT B0 ;  /* 0x0000000000007941 */ /* 0x000fea0003800200 */
.L_x_2424:
        /* <DEDUP_REMOVED lines=56> */
.L_x_2427:
[----:B------:R-:W-:Y:S05]  /*1670*/  BSYNC.RECONVERGENT B0 ;  /* 0x0000000000007941 */ /* 0x000fea0003800200 */
.L_x_2426:
        /* <DEDUP_REMOVED lines=33> */
.L_x_2430:
[----:B------:R-:W2:Y:S04]  /*1890*/  LDG.E.STRONG.GPU R15, desc[UR16][R12.64] ;  /* 0x000000100c0f7981 */ /* 0x000ea8000c1ef900 */
[----:B--2---:R-:W-:Y:S01]  /*18a0*/  CCTL.IVALL ;  /* 0x00000000ff00798f */ /* 0x004fe20002000000 */
[----:B------:R-:W-:Y:S05]  /*18b0*/  YIELD ;  /* 0x0000000000007946 */ /* 0x000fea0003800000 */
[----:B------:R-:W-:-:S13]  /*18c0*/  ISETP.NE.AND P4, PT, R15, R14, PT ;  /* 0x0000000e0f00720c */ /* 0x000fda0003f85270 */
[----:B------:R-:W-:Y:S05]  /*18d0*/  @P4 BRA `(.L_x_2430) ;  /* 0xfffffffc00ec4947 */ /* 0x000fea000383ffff */
.L_x_2429:
        /* <DEDUP_REMOVED lines=15> */
.L_x_2432:
        /* <DEDUP_REMOVED lines=41> */
[----:B------:R-:W-:Y:S02]  /*1c60*/  ISETP.EQ.OR P5, PT, R14, UR15, P3 ;  /* 0x0000000f0e007c0c */ /* 0x000fe40009fa2670 */
[----:B------:R-:W-:Y:S01]  /*1c70*/  MOV R14, UR24 ;  /* 0x00000018000e7c02 */ /* 0x000fe20008000f00 */
        /* <DEDUP_REMOVED lines=23> */
[----:B------:R-:W-:-:S02]  /*1df0*/  MOV R20, UR26 ;  /* 0x0000001a00147c02 */ /* 0x000fc40008000f00 */
[----:B------:R-:W-:Y:S01]  /*1e00*/  MOV R21, UR27 ;  /* 0x0000001b00157c02 */ /* 0x000fe20008000f00 */
[----:B------:R-:W4:Y:S05]  /*1e10*/  @!P6 LDG.E.64 R12, desc[UR16][R12.64] ;  /* 0x000000100c0ce981 */ /* 0x000f2a000c1e1b00 */
[----:B------:R-:W5:Y:S01]  /*1e20*/  @!P2 LDG.E.64 R20, desc[UR16][R20.64] ;  /* 0x000000101414a981 */ /* 0x000f62000c1e1b00 */
[----:B------:R-:W-:Y:S02]  /*1e30*/  UIADD3 UR5, UPT, UPT, UR5, 0x8, URZ ;  /* 0x0000000805057890 */ /* 0x000fe4000fffe0ff */
[----:B------:R-:W-:Y:S02]  /*1e40*/  UIADD3 UR23, UPT, UPT, UR23, 0x8, URZ ;  /* 0x0000000817177890 */ /* 0x000fe4000fffe0ff */
[----:B------:R-:W-:-:S02]  /*1e50*/  ULEA UR9, UR20, UR9, 0x3 ;  /* 0x0000000914097291 */ /* 0x000fc4000f8e18ff */
[----:B------:R-:W-:Y:S02]  /*1e60*/  ULEA UR22, UR20, UR22, 0x3 ;  /* 0x0000001614167291 */ /* 0x000fe4000f8e18ff */
[----:B------:R-:W-:Y:S02]  /*1e70*/  ULEA UR10, UR20, UR10, 0x3 ;  /* 0x0000000a140a7291 */ /* 0x000fe4000f8e18ff */
[----:B------:R-:W-:Y:S02]  /*1e80*/  ULEA UR14, UR20, UR14, 0x3 ;  /* 0x0000000e140e7291 */ /* 0x000fe4000f8e18ff */
[----:B------:R-:W-:Y:S02]  /*1e90*/  ULEA UR11, UR20, UR11, 0x3 ;  /* 0x0000000b140b7291 */ /* 0x000fe4000f8e18ff */
[----:B------:R-:W-:Y:S02]  /*1ea0*/  ULEA UR13, UR20, UR13, 0x3 ;  /* 0x0000000d140d7291 */ /* 0x000fe4000f8e18ff */
[----:B------:R-:W-:-:S02]  /*1eb0*/  ULEA UR12, UR20, UR12, 0x3 ;  /* 0x0000000c140c7291 */ /* 0x000fc4000f8e18ff */
        /* <DEDUP_REMOVED lines=12> */
.L_x_2431:
        /* <DEDUP_REMOVED lines=34> */
[----:B------:R-:W-:Y:S02]  /*21a0*/  MOV R12, UR12 ;  /* 0x0000000c000c7c02 */ /* 0x000fe40008000f00 */
[----:B------:R-:W-:-:S02]  /*21b0*/  MOV R13, UR13 ;  /* 0x0000000d000d7c02 */ /* 0x000fc40008000f00 */
        /* <DEDUP_REMOVED lines=16> */
.L_x_2433:
        /* <DEDUP_REMOVED lines=28> */
.L_x_2434:
        /* <DEDUP_REMOVED lines=13> */
.L_x_2435:
[----:B------:R-:W-:Y:S05]  /*2550*/  BSYNC.RECONVERGENT B0 ;  /* 0x0000000000007941 */ /* 0x000fea0003800200 */
.L_x_2428:
        /* <DEDUP_REMOVED lines=61> */
[----:B------:R-:W-:Y:S01]  /*2930*/  F2FP.F16.F32.PACK_AB R21, R21, R20 ;  /* 0x000000141515723e */ /* 0x000fe200000000ff */
[----:B------:R-:W-:-:S04]  /*2940*/  IMAD.WIDE.U32 R12, R0, UR18, R12 ;  /* 0x00000012000c7c25 */ /* 0x000fc8000f8e000c */
[----:B------:R-:W-:-:S05]  /*2950*/  IMAD R16, R0, UR19, R16 ;  /* 0x0000001300107c24 */ /* 0x000fca000f8e0210 */
[----:B------:R-:W-:Y:S02]  /*2960*/  IADD3 R13, PT, PT, R13, R16, RZ ;  /* 0x000000100d0d7210 */ /* 0x000fe40007ffe0ff */
[----:B-1----:R-:W-:-:S04]  /*2970*/  LEA R16, P2, R12, UR10, 0x1 ;  /* 0x0000000a0c107c11 */ /* 0x002fc8000f8408ff */
[----:B------:R-:W-:-:S05]  /*2980*/  LEA.HI.X R17, R12, UR11, R13, 0x1, P2 ;  /* 0x0000000b0c117c11 */ /* 0x000fca00090f0c0d */
[----:B------:R1:W-:Y:S04]  /*2990*/  STG.E desc[UR16][R16.64], R21 ;  /* 0x0000001510007986 */ /* 0x0003e8000c101910 */
.L_x_2439:
[----:B------:R-:W-:Y:S05]  /*29a0*/  BSYNC.RECONVERGENT B1 ;  /* 0x0000000000017941 */ /* 0x000fea0003800200 */
.L_x_2438:
        /* <DEDUP_REMOVED lines=13> */
[----:B------:R-:W-:Y:S01]  /*2a80*/  F2FP.F16.F32.PACK_AB R21, R21, R20 ;  /* 0x000000141515723e */ /* 0x000fe200000000ff */
[----:B------:R-:W-:-:S04]  /*2a90*/  IMAD.WIDE.U32 R12, R42, UR10, R12 ;  /* 0x0000000a2a0c7c25 */ /* 0x000fc8000f8e000c */
[----:B------:R-:W-:Y:S01]  /*2aa0*/  IMAD R17, R42, UR11, R17 ;  /* 0x0000000b2a117c24 */ /* 0x000fe2000f8e0211 */
[----:B---3--:R-:W-:-:S04]  /*2ab0*/  LEA R16, P2, R12, UR18, 0x1 ;  /* 0x000000120c107c11 */ /* 0x008fc8000f8408ff */
[----:B------:R-:W-:-:S04]  /*2ac0*/  IADD3 R17, PT, PT, R13, R17, RZ ;  /* 0x000000110d117210 */ /* 0x000fc80007ffe0ff */
[----:B------:R-:W-:-:S05]  /*2ad0*/  LEA.HI.X R17, R12, UR19, R17, 0x1, P2 ;  /* 0x000000130c117c11 */ /* 0x000fca00090f0c11 */
[----:B------:R2:W-:Y:S02]  /*2ae0*/  STG.E desc[UR16][R16.64], R21 ;  /* 0x0000001510007986 */ /* 0x0005e4000c101910 */
.L_x_2441:
[----:B------:R-:W-:Y:S05]  /*2af0*/  BSYNC.RECONVERGENT B1 ;  /* 0x0000000000017941 */ /* 0x000fea0003800200 */
.L_x_2440:
        /* <DEDUP_REMOVED lines=23> */
[----:B-----5:R-:W-:Y:S01]  /*2c70*/  FFMA.FTZ R21, R14, R21, R18 ;  /* 0x000000150e157223 */ /* 0x020fe20000010012 */
[----:B0-----:R-:W-:Y:S02]  /*2c80*/  IMAD R20, R17, UR10, RZ ;  /* 0x0000000a11147c24 */ /* 0x001fe4000f8e02ff */
[----:B------:R-:W-:-:S04]  /*2c90*/  IMAD.WIDE.U32 R12, R39, UR10, R12 ;  /* 0x0000000a270c7c25 */ /* 0x000fc8000f8e000c */
[----:B------:R-:W-:Y:S02]  /*2ca0*/  IMAD R17, R39, UR11, R20 ;  /* 0x0000000b27117c24 */ /* 0x000fe4000f8e0214 */
[----:B------:R-:W-:Y:S01]  /*2cb0*/  FFMA.FTZ R20, R15, R16, R19 ;  /* 0x000000100f147223 */ /* 0x000fe20000010013 */
[----:B-1----:R-:W-:Y:S02]  /*2cc0*/  LEA R16, P5, R12, UR18, 0x1 ;  /* 0x000000120c107c11 */ /* 0x002fe4000f8a08ff */
[----:B------:R-:W-:Y:S02]  /*2cd0*/  IADD3 R17, PT, PT, R13, R17, RZ ;  /* 0x000000110d117210 */ /* 0x000fe40007ffe0ff */
[----:B------:R-:W-:Y:S02]  /*2ce0*/  F2FP.F16.F32.PACK_AB R21, R20, R21 ;  /* 0x000000151415723e */ /* 0x000fe400000000ff */
[----:B------:R-:W-:-:S05]  /*2cf0*/  LEA.HI.X R17, R12, UR19, R17, 0x1, P5 ;  /* 0x000000130c117c11 */ /* 0x000fca000a8f0c11 */
[----:B------:R0:W-:Y:S02]  /*2d00*/  STG.E desc[UR16][R16.64], R21 ;  /* 0x0000001510007986 */ /* 0x0001e4000c101910 */
.L_x_2443:
[----:B------:R-:W-:Y:S05]  /*2d10*/  BSYNC.RECONVERGENT B1 ;  /* 0x0000000000017941 */ /* 0x000fea0003800200 */
.L_x_2442:
        /* <DEDUP_REMOVED lines=10> */
[----:B-----5:R-:W-:-:S03]  /*2dc0*/  FFMA.FTZ R11, R14, R31, R18 ;  /* 0x0000001f0e0b7223 */ /* 0x020fc60000010012 */
[----:B------:R-:W-:Y:S01]  /*2dd0*/  FFMA.FTZ R20, R15, R16, R19 ;  /* 0x000000100f147223 */ /* 0x000fe20000010013 */
[----:B-1----:R-:W-:-:S04]  /*2de0*/  IMAD R17, R23, UR10, RZ ;  /* 0x0000000a17117c24 */ /* 0x002fc8000f8e02ff */
[----:B------:R-:W-:Y:S01]  /*2df0*/  F2FP.F16.F32.PACK_AB R11, R20, R11 ;  /* 0x0000000b140b723e */ /* 0x000fe200000000ff */
[----:B------:R-:W-:-:S04]  /*2e00*/  IMAD.WIDE.U32 R12, R38, UR10, R12 ;  /* 0x0000000a260c7c25 */ /* 0x000fc8000f8e000c */
[----:B------:R-:W-:Y:S01]  /*2e10*/  IMAD R17, R38, UR11, R17 ;  /* 0x0000000b26117c24 */ /* 0x000fe2000f8e0211 */
[----:B--2---:R-:W-:-:S04]  /*2e20*/  LEA R16, P1, R12, UR18, 0x1 ;  /* 0x000000120c107c11 */ /* 0x004fc8000f8208ff */
[----:B------:R-:W-:-:S04]  /*2e30*/  IADD3 R17, PT, PT, R13, R17, RZ ;  /* 0x000000110d117210 */ /* 0x000fc80007ffe0ff */
[----:B------:R-:W-:-:S05]  /*2e40*/  LEA.HI.X R17, R12, UR19, R17, 0x1, P1 ;  /* 0x000000130c117c11 */ /* 0x000fca00088f0c11 */
[----:B------:R1:W-:Y:S02]  /*2e50*/  STG.E desc[UR16][R16.64], R11 ;  /* 0x0000000b10007986 */ /* 0x0003e4000c101910 */
.L_x_2445:
[----:B------:R-:W-:Y:S05]  /*2e60*/  BSYNC.RECONVERGENT B1 ;  /* 0x0000000000017941 */ /* 0x000fea0003800200 */
.L_x_2444:
[----:B------:R-:W-:Y:S04]  /*2e70*/  BSSY.RECONVERGENT B1, `(.L_x_2446) ;  /* 0x0000014000017945 */ /* 0x000fe80003800200 */
[----:B------:R-:W-:Y:S05]  /*2e80*/  @P6 BRA `(.L_x_2447) ;  /* 0x0000000000486947 */ /* 0x000fea0003800000 */
[----:B------:R-:W2:Y:S01]  /*2e90*/  LDCU.64 UR10, c[0x0][0x3e0] ;  /* 0x00007c00ff0a77ac */ /* 0x000ea20008000a00 */
[----:B-1----:R-:W-:Y:S01]  /*2ea0*/  FADD.FTZ R11, R3, -UR5 ;  /* 0x80000005030b7e21 */ /* 0x002fe20008010000 */
[----:B------:R-:W-:Y:S01]  /*2eb0*/  MOV R12, R6 ;  /* 0x00000006000c7202 */ /* 0x000fe20000000f00 */
[----:B------:R-:W-:Y:S01]  /*2ec0*/  FADD.FTZ R30, R30, -UR5 ;  /* 0x800000051e1e7e21 */ /* 0x000fe20008010000 */
[----:B------:R-:W1:Y:S01]  /*2ed0*/  LDCU.64 UR18, c[0x0][0x380] ;  /* 0x00007000ff1277ac */ /* 0x000e620008000a00 */
[----:B------:R-:W-:Y:S01]  /*2ee0*/  MOV R13, R9 ;  /* 0x00000009000d7202 */ /* 0x000fe20000000f00 */
[----:B0-----:R-:W-:Y:S01]  /*2ef0*/  FMUL.FTZ R16, R11, UR8 ;  /* 0x000000080b107c20 */ /* 0x001fe20008410000 */
[----:B------:R-:W-:-:S04]  /*2f00*/  FMUL.FTZ R3, R30, UR8 ;  /* 0x000000081e037c20 */ /* 0x000fc80008410000 */
[----:B-----5:R-:W-:Y:S01]  /*2f10*/  FFMA.FTZ R3, R14, R3, R18 ;  /* 0x000000030e037223 */ /* 0x020fe20000010012 */
[----:B--2---:R-:W-:Y:S02]  /*2f20*/  IMAD R20, R22, UR10, RZ ;  /* 0x0000000a16147c24 */ /* 0x004fe4000f8e02ff */
        /* <DEDUP_REMOVED lines=8> */
.L_x_2447:
[----:B------:R-:W-:Y:S05]  /*2fb0*/  BSYNC.RECONVERGENT B1 ;  /* 0x0000000000017941 */ /* 0x000fea0003800200 */
.L_x_2446:
[----:B------:R-:W-:Y:S04]  /*2fc0*/  BSSY.RECONVERGENT B1, `(.L_x_2448) ;  /* 0x0000014000017945 */ /* 0x000fe80003800200 */
[----:B------:R-:W-:Y:S05]  /*2fd0*/  @P2 BRA `(.L_x_2449) ;  /* 0x0000000000482947 */ /* 0x000fea0003800000 */
[----:B------:R-:W2:Y:S01]  /*2fe0*/  LDCU.64 UR10, c[0x0][0x3e0] ;  /* 0x00007c00ff0a77ac */ /* 0x000ea20008000a00 */
[----:B------:R-:W-:Y:S01]  /*2ff0*/  MOV R12, R6 ;  /* 0x00000006000c7202 */ /* 0x000fe20000000f00 */
[----:B------:R-:W-:Y:S01]  /*3000*/  FADD.FTZ R29, R29, -UR5 ;  /* 0x800000051d1d7e21 */ /* 0x000fe20008010000 */
[----:B------:R-:W-:Y:S01]  /*3010*/  MOV R13, R9 ;  /* 0x00000009000d7202 */ /* 0x000fe20000000f00 */
[----:B------:R-:W0:Y:S01]  /*3020*/  LDCU.64 UR18, c[0x0][0x380] ;  /* 0x00007000ff1277ac */ /* 0x000e220008000a00 */
[----:B------:R-:W-:Y:S01]  /*3030*/  FADD.FTZ R4, R4, -UR5 ;  /* 0x8000000504047e21 */ /* 0x000fe20008010000 */
[----:B------:R-:W-:-:S03]  /*3040*/  FMUL.FTZ R29, R29, UR8 ;  /* 0x000000081d1d7c20 */ /* 0x000fc60008410000 */
[----:B------:R-:W-:-:S04]  /*3050*/  FMUL.FTZ R4, R4, UR8 ;  /* 0x0000000804047c20 */ /* 0x000fc80008410000 */
[----:B-----5:R-:W-:Y:S01]  /*3060*/  FFMA.FTZ R4, R15, R4, R19 ;  /* 0x000000040f047223 */ /* 0x020fe20000010013 */
[----:B--2---:R-:W-:Y:S02]  /*3070*/  IMAD R3, R45, UR10, RZ ;  /* 0x0000000a2d037c24 */ /* 0x004fe4000f8e02ff */
[----:B------:R-:W-:-:S04]  /*3080*/  IMAD.WIDE.U32 R12, R36, UR10, R12 ;  /* 0x0000000a240c7c25 */ /* 0x000fc8000f8e000c */
[----:B-1----:R-:W-:Y:S02]  /*3090*/  IMAD R11, R36, UR11, R3 ;  /* 0x0000000b240b7c24 */ /* 0x002fe4000f8e0203 */
[----:B------:R-:W-:Y:S01]  /*30a0*/  FFMA.FTZ R3, R14, R29, R18 ;  /* 0x0000001d0e037223 */ /* 0x000fe20000010012 */
[----:B0-----:R-:W-:Y:S02]  /*30b0*/  LEA R16, P1, R12, UR18, 0x1 ;  /* 0x000000120c107c11 */ /* 0x001fe4000f8208ff */
[----:B------:R-:W-:Y:S02]  /*30c0*/  IADD3 R11, PT, PT, R13, R11, RZ ;  /* 0x0000000b0d0b7210 */ /* 0x000fe40007ffe0ff */
[----:B------:R-:W-:Y:S02]  /*30d0*/  F2FP.F16.F32.PACK_AB R3, R4, R3 ;  /* 0x000000030403723e */ /* 0x000fe400000000ff */
[----:B------:R-:W-:-:S05]  /*30e0*/  LEA.HI.X R17, R12, UR19, R11, 0x1, P1 ;  /* 0x000000130c117c11 */ /* 0x000fca00088f0c0b */
[----:B------:R3:W-:Y:S02]  /*30f0*/  STG.E desc[UR16][R16.64], R3 ;  /* 0x0000000310007986 */ /* 0x0007e4000c101910 */
.L_x_2449:
[----:B------:R-:W-:Y:S05]  /*3100*/  BSYNC.RECONVERGENT B1 ;  /* 0x0000000000017941 */ /* 0x000fea0003800200 */
.L_x_2448:
[----:B------:R-:W-:Y:S04]  /*3110*/  BSSY.RECONVERGENT B1, `(.L_x_2450) ;  /* 0x0000014000017945 */ /* 0x000fe80003800200 */
[----:B------:R-:W-:Y:S05]  /*3120*/  @P3 BRA `(.L_x_2451) ;  /* 0x0000000000483947 */ /* 0x000fea0003800000 */
[----:B------:R-:W0:Y:S01]  /*3130*/  LDCU.64 UR10, c[0x0][0x3e0] ;  /* 0x00007c00ff0a77ac */ /* 0x000e220008000a00 */
[----:B-1----:R-:W-:Y:S01]  /*3140*/  FADD.FTZ R11, R5, -UR5 ;  /* 0x80000005050b7e21 */ /* 0x002fe20008010000 */
[----:B------:R-:W-:Y:S01]  /*3150*/  MOV R4, R6 ;  /* 0x0000000600047202 */ /* 0x000fe20000000f00 */
[----:B------:R-:W-:Y:S01]  /*3160*/  FADD.FTZ R28, R28, -UR5 ;  /* 0x800000051c1c7e21 */ /* 0x000fe20008010000 */
[----:B------:R-:W1:Y:S01]  /*3170*/  LDCU.64 UR18, c[0x0][0x380] ;  /* 0x00007000ff1277ac */ /* 0x000e620008000a00 */
[----:B------:R-:W-:Y:S01]  /*3180*/  MOV R5, R9 ;  /* 0x0000000900057202 */ /* 0x000fe20000000f00 */
[----:B------:R-:W-:Y:S01]  /*3190*/  FMUL.FTZ R12, R11, UR8 ;  /* 0x000000080b0c7c20 */ /* 0x000fe20008410000 */
[----:B--23--:R-:W-:-:S04]  /*31a0*/  FMUL.FTZ R3, R28, UR8 ;  /* 0x000000081c037c20 */ /* 0x00cfc80008410000 */
        /* <DEDUP_REMOVED lines=10> */
.L_x_2451:
[----:B------:R-:W-:Y:S05]  /*3250*/  BSYNC.RECONVERGENT B1 ;  /* 0x0000000000017941 */ /* 0x000fea0003800200 */
.L_x_2450:
[----:B------:R-:W-:Y:S05]  /*3260*/  @P4 BRA `(.L_x_2452) ;  /* 0x0000001000744947 */ /* 0x000fea0003800000 */
[----:B------:R-:W2:Y:S01]  /*3270*/  LDCU.64 UR10, c[0x0][0x3e0] ;  /* 0x00007c00ff0a77ac */ /* 0x000ea20008000a00 */
[----:B------:R-:W-:Y:S01]  /*3280*/  MOV R7, R9 ;  /* 0x0000000900077202 */ /* 0x000fe20000000f00 */
[----:B------:R-:W-:Y:S01]  /*3290*/  FADD.FTZ R27, R27, -UR5 ;  /* 0x800000051b1b7e21 */ /* 0x000fe20008010000 */
[----:B------:R-:W-:Y:S01]  /*32a0*/  FADD.FTZ R10, R10, -UR5 ;  /* 0x800000050a0a7e21 */ /* 0x000fe20008010000 */
[----:B------:R-:W0:Y:S02]  /*32b0*/  LDCU.64 UR12, c[0x0][0x380] ;  /* 0x00007000ff0c77ac */ /* 0x000e240008000a00 */
[----:B------:R-:W-:Y:S01]  /*32c0*/  FMUL.FTZ R27, R27, UR8 ;  /* 0x000000081b1b7c20 */ /* 0x000fe20008410000 */
[----:B------:R-:W-:-:S04]  /*32d0*/  FMUL.FTZ R10, R10, UR8 ;  /* 0x000000080a0a7c20 */ /* 0x000fc80008410000 */
[----:B-----5:R-:W-:Y:S01]  /*32e0*/  FFMA.FTZ R10, R15, R10, R19 ;  /* 0x0000000a0f0a7223 */ /* 0x020fe20000010013 */
[----:B--234-:R-:W-:Y:S02]  /*32f0*/  IMAD R3, R43, UR10, RZ ;  /* 0x0000000a2b037c24 */ /* 0x01cfe4000f8e02ff */
[----:B------:R-:W-:-:S04]  /*3300*/  IMAD.WIDE.U32 R6, R40, UR10, R6 ;  /* 0x0000000a28067c25 */ /* 0x000fc8000f8e0006 */
[----:B------:R-:W-:Y:S02]  /*3310*/  IMAD R5, R40, UR11, R3 ;  /* 0x0000000b28057c24 */ /* 0x000fe4000f8e0203 */
[----:B------:R-:W-:Y:S01]  /*3320*/  FFMA.FTZ R3, R14, R27, R18 ;  /* 0x0000001b0e037223 */ /* 0x000fe20000010012 */
[----:B0-----:R-:W-:Y:S02]  /*3330*/  LEA R4, P1, R6, UR12, 0x1 ;  /* 0x0000000c06047c11 */ /* 0x001fe4000f8208ff */
[----:B------:R-:W-:Y:S02]  /*3340*/  IADD3 R5, PT, PT, R7, R5, RZ ;  /* 0x0000000507057210 */ /* 0x000fe40007ffe0ff */
[----:B------:R-:W-:Y:S02]  /*3350*/  F2FP.F16.F32.PACK_AB R3, R10, R3 ;  /* 0x000000030a03723e */ /* 0x000fe400000000ff */
[----:B------:R-:W-:-:S05]  /*3360*/  LEA.HI.X R5, R6, UR13, R5, 0x1, P1 ;  /* 0x0000000d06057c11 */ /* 0x000fca00088f0c05 */
[----:B------:R0:W-:Y:S01]  /*3370*/  STG.E desc[UR16][R4.64], R3 ;  /* 0x0000000304007986 */ /* 0x0001e2000c101910 */
[----:B------:R-:W-:Y:S05]  /*3380*/  BRA `(.L_x_2452) ;  /* 0x00000010002c7947 */ /* 0x000fea0003800000 */
.L_x_2437:
        /* <DEDUP_REMOVED lines=34> */
[----:B------:R-:W-:Y:S02]  /*35b0*/  F2FP.F16.F32.PACK_AB R21, R21, R20 ;  /* 0x000000141515723e */ /* 0x000fe400000000ff */
[----:B------:R-:W-:-:S05]  /*35c0*/  LEA.HI.X R17, R12, UR13, R22, 0x1, P1 ;  /* 0x0000000d0c117c11 */ /* 0x000fca00088f0c16 */
[----:B------:R1:W-:Y:S04]  /*35d0*/  STG.E desc[UR16][R16.64], R21 ;  /* 0x0000001510007986 */ /* 0x0003e8000c101910 */
.L_x_2454:
[----:B------:R-:W-:Y:S05]  /*35e0*/  BSYNC.RECONVERGENT B1 ;  /* 0x0000000000017941 */ /* 0x000fea0003800200 */
.L_x_2453:
        /* <DEDUP_REMOVED lines=27> */
[----:B---3--:R-:W-:-:S04]  /*37a0*/  LEA R16, P1, R12, UR12, 0x1 ;  /* 0x0000000c0c107c11 */ /* 0x008fc8000f8208ff */
[----:B------:R-:W-:Y:S02]  /*37b0*/  LEA.HI.X R17, R12, UR13, R22, 0x1, P1 ;  /* 0x0000000d0c117c11 */ /* 0x000fe400088f0c16 */
[----:B------:R-:W-:-:S05]  /*37c0*/  F2FP.F16.F32.PACK_AB R21, R20, R21 ;  /* 0x000000151415723e */ /* 0x000fca00000000ff */
[----:B------:R2:W-:Y:S02]  /*37d0*/  STG.E desc[UR16][R16.64], R21 ;  /* 0x0000001510007986 */ /* 0x0005e4000c101910 */
.L_x_2456:
[----:B------:R-:W-:Y:S05]  /*37e0*/  BSYNC.RECONVERGENT B1 ;  /* 0x0000000000017941 */ /* 0x000fea0003800200 */
.L_x_2455:
        /* <DEDUP_REMOVED lines=29> */
[C---:B------:R-:W-:Y:S02]  /*39c0*/  IMAD R22, R39.reuse, UR11, R22 ;  /* 0x0000000b27167c24 */ /* 0x040fe4000f8e0216 */
        /* <DEDUP_REMOVED lines=11> */
[----:B------:R-:W-:-:S05]  /*3a80*/  F2FP.F16.F32.PACK_AB R21, R20, R21 ;  /* 0x000000151415723e */ /* 0x000fca00000000ff */
[----:B------:R3:W-:Y:S02]  /*3a90*/  STG.E desc[UR16][R16.64], R21 ;  /* 0x0000001510007986 */ /* 0x0007e4000c101910 */
.L_x_2458:
[----:B------:R-:W-:Y:S05]  /*3aa0*/  BSYNC.RECONVERGENT B1 ;  /* 0x0000000000017941 */ /* 0x000fea0003800200 */
.L_x_2457:
        /* <DEDUP_REMOVED lines=28> */
[----:B------:R-:W-:-:S05]  /*3c70*/  F2FP.F16.F32.PACK_AB R21, R20, R21 ;  /* 0x000000151415723e */ /* 0x000fca00000000ff */
[----:B------:R4:W-:Y:S02]  /*3c80*/  STG.E desc[UR16][R16.64], R21 ;  /* 0x0000001510007986 */ /* 0x0009e4000c101910 */
.L_x_2460:
[----:B------:R-:W-:Y:S05]  /*3c90*/  BSYNC.RECONVERGENT B1 ;  /* 0x0000000000017941 */ /* 0x000fea0003800200 */
.L_x_2459:
        /* <DEDUP_REMOVED lines=28> */
[----:B------:R-:W-:-:S05]  /*3e60*/  F2FP.F16.F32.PACK_AB R11, R22, R11 ;  /* 0x0000000b160b723e */ /* 0x000fca00000000ff */
[----:B------:R0:W-:Y:S02]  /*3e70*/  STG.E desc[UR16][R16.64], R11 ;  /* 0x0000000b10007986 */ /* 0x0001e4000c101910 */
.L_x_2462:
[----:B------:R-:W-:Y:S05]  /*3e80*/  BSYNC.RECONVERGENT B1 ;  /* 0x0000000000017941 */ /* 0x000fea0003800200 */
.L_x_2461:
        /* <DEDUP_REMOVED lines=18> */
[----:B------:R-:W-:Y:S02]  /*3fb0*/  IMAD R23, R36, UR11, R23 ;  /* 0x0000000b24177c24 */ /* 0x000fe4000f8e0217 */
[----:B--234-:R-:W-:-:S03]  /*3fc0*/  FADD.FTZ R16, R11, 1 ;  /* 0x3f8000000b107421 */ /* 0x01cfc60000010000 */
[----:B------:R-:W-:Y:S01]  /*3fd0*/  IADD3 R23, PT, PT, R13, R23, RZ ;  /* 0x000000170d177210 */ /* 0x000fe20007ffe0ff */
[----:B0-----:R-:W-:Y:S01]  /*3fe0*/  FADD.FTZ R21, R20, 1 ;  /* 0x3f80000014157421 */ /* 0x001fe20000010000 */
[----:B------:R0:W1:Y:S08]  /*3ff0*/  MUFU.RCP R17, R16 ;  /* 0x0000001000117308 */ /* 0x0000700000001000 */
[----:B------:R-:W2:Y:S01]  /*4000*/  MUFU.RCP R22, R21 ;  /* 0x0000001500167308 */ /* 0x000ea20000001000 */
[----:B0-----:R-:W-:Y:S01]  /*4010*/  LEA R16, P1, R12, UR12, 0x1 ;  /* 0x0000000c0c107c11 */ /* 0x001fe2000f8208ff */
[----:B-1----:R-:W-:-:S03]  /*4020*/  FMUL.FTZ R4, R4, R17 ;  /* 0x0000001104047220 */ /* 0x002fc60000410000 */
[----:B------:R-:W-:Y:S01]  /*4030*/  LEA.HI.X R17, R12, UR13, R23, 0x1, P1 ;  /* 0x0000000d0c117c11 */ /* 0x000fe200088f0c17 */
[----:B--2---:R-:W-:-:S05]  /*4040*/  FMUL.FTZ R3, R3, R22 ;  /* 0x0000001603037220 */ /* 0x004fca0000410000 */
[----:B------:R-:W-:-:S05]  /*4050*/  F2FP.F16.F32.PACK_AB R3, R3, R4 ;  /* 0x000000040303723e */ /* 0x000fca00000000ff */
[----:B------:R0:W-:Y:S02]  /*4060*/  STG.E desc[UR16][R16.64], R3 ;  /* 0x0000000310007986 */ /* 0x0001e4000c101910 */
.L_x_2464:
[----:B------:R-:W-:Y:S05]  /*4070*/  BSYNC.RECONVERGENT B1 ;  /* 0x0000000000017941 */ /* 0x000fea0003800200 */
.L_x_2463:
        /* <DEDUP_REMOVED lines=14> */
[----:B-1----:R-:W-:-:S03]  /*4160*/  IMAD R20, R44, UR10, RZ ;  /* 0x0000000a2c147c24 */ /* 0x002fc6000f8e02ff */
[----:B------:R-:W1:Y:S01]  /*4170*/  MUFU.EX2 R13, R13 ;  /* 0x0000000d000d7308 */ /* 0x000e620000000800 */
[----:B--234-:R-:W-:Y:S02]  /*4180*/  IMAD R17, R35, UR11, R20 ;  /* 0x0000000b23117c24 */ /* 0x01cfe4000f8e0214 */
        /* <DEDUP_REMOVED lines=11> */
[----:B------:R-:W-:-:S05]  /*4240*/  F2FP.F16.F32.PACK_AB R3, R20, R3 ;  /* 0x000000031403723e */ /* 0x000fca00000000ff */
[----:B------:R0:W-:Y:S02]  /*4250*/  STG.E desc[UR16][R12.64], R3 ;  /* 0x000000030c007986 */ /* 0x0001e4000c101910 */
.L_x_2466:
[----:B------:R-:W-:Y:S05]  /*4260*/  BSYNC.RECONVERGENT B1 ;  /* 0x0000000000017941 */ /* 0x000fea0003800200 */
.L_x_2465:
        /* <DEDUP_REMOVED lines=27> */
[----:B------:R-:W-:-:S05]  /*4420*/  F2FP.F16.F32.PACK_AB R3, R8, R3 ;  /* 0x000000030803723e */ /* 0x000fca00000000ff */
[----:B------:R0:W-:Y:S02]  /*4430*/  STG.E desc[UR16][R6.64], R3 ;  /* 0x0000000306007986 */ /* 0x0001e4000c101910 */
.L_x_2452:
[----:B------:R-:W-:Y:S05]  /*4440*/  BSYNC.RECONVERGENT B0 ;  /* 0x0000000000007941 */ /* 0x000fea0003800200 */
.L_x_2436:
        /* <DEDUP_REMOVED lines=8> */
.L_x_2468:
        /* <DEDUP_REMOVED lines=11> */
.L_x_3457:


//--------------------- .text._Z35group_norm_nhwc_fwd_one_pass_kernelI11Fp16IOFp32WLi512ELi40ELi640EEv26Group_norm_nhwc_fwd_params --------------------------
	.section	.text._Z35group_norm_nhwc_fwd_one_pass_kernelI11Fp16IOFp32WLi512ELi40ELi640EEv26Group_norm_nhwc_fwd_params,"ax",@progbits
	.align	128
        .global         _Z35group_norm_nhwc_fwd_one_pass_kernelI11Fp16IOFp32WLi512ELi40ELi640EEv26Group_norm_nhwc_fwd_params
        .type           _Z35group_norm_nhwc_fwd_one_pass_kernelI11Fp16IOFp32WLi512ELi40ELi640EEv26Group_norm_nhwc_fwd_params,@function
        .size           _Z35group_norm_nhwc_fwd_one_pass_kernelI11Fp16IOFp32WLi512ELi40ELi640EEv26Group_norm_nhwc_fwd_params,(.L_x_3458 - _Z35group_norm_nhwc_fwd_one_pass_kernelI11Fp16IOFp32WLi512ELi40ELi640EEv26Group_norm_nhwc_fwd_params)
        .other          _Z35group_norm_nhwc_fwd_one_pass_kernelI11Fp16IOFp32WLi512ELi40ELi640EEv26Group_norm_nhwc_fwd_params,@"STO_CUDA_ENTRY STV_DEFAULT"
_Z35group_norm_nhwc_fwd_one_pass_kernelI11Fp16IOFp32WLi512ELi40ELi640EEv26Group_norm_nhwc_fwd_params:
.text._Z35group_norm_nhwc_fwd_one_pass_kernelI11Fp16IOFp32WLi512ELi40ELi640EEv26Group_norm_nhwc_fwd_params:
        /* <DEDUP_REMOVED lines=43> */
.L_x_2544:
[----:B0-----:R-:W0:Y:S01]  /*02b0*/  LDC R10, c[0x0][0x3f8] ;  /* 0x0000fe00ff0a7b82 */ /* 0x001e220000000800 */
[----:B------:R-:W1:Y:S01]  /*02c0*/  LDCU UR8, c[0x0][0x404] ;  /* 0x00008080ff0877ac */ /* 0x000e620008000800 */
[----:B------:R-:W-:Y:S01]  /*02d0*/  LOP3.LUT R70, R52, 0xffff, RZ, 0xc0, !PT ;  /* 0x0000ffff34467812 */ /* 0x000fe200078ec0ff */
[----:B--2---:R-:W2:Y:S01]  /*02e0*/  LDCU.64 UR4, c[0x0][0x3e8] ;  /* 0x00007d00ff0477ac */ /* 0x004ea20008000a00 */
[----:B-1---5:R-:W-:Y:S01]  /*02f0*/  IMAD R29, R3, UR8, R68 ;  /* 0x00000008031d7c24 */ /* 0x022fe2000f8e0244 */
[----:B------:R-:W1:Y:S01]  /*0300*/  LDCU.64 UR8, c[0x0][0x3f0] ;  /* 0x00007e00ff0877ac */ /* 0x000e620008000a00 */
[----:B0---4-:R-:W-:-:S03]  /*0310*/  IABS R21, R10 ;  /* 0x0000000a00157213 */ /* 0x011fc60000000000 */
[C---:B--2---:R-:W-:Y:S01]  /*0320*/  ISETP.GE.U32.AND P5, PT, R29.reuse, UR4, PT ;  /* 0x000000041d007c0c */ /* 0x044fe2000bfa6070 */
[----:B------:R-:W0:Y:S01]  /*0330*/  I2F.RP R6, R21 ;  /* 0x0000001500067306 */ /* 0x000e220000209400 */
[C---:B---3--:R-:W-:Y:S02]  /*0340*/  IADD3 R33, PT, PT, R29.reuse, 0x20, RZ ;  /* 0x000000201d217810 */ /* 0x048fe40007ffe0ff */
[C---:B------:R-:W-:Y:S02]  /*0350*/  IADD3 R37, PT, PT, R29.reuse, 0x40, RZ ;  /* 0x000000401d257810 */ /* 0x040fe40007ffe0ff */
[----:B------:R-:W-:Y:S02]  /*0360*/  SHF.R.S32.HI R25, RZ, 0x1f, R33 ;  /* 0x0000001fff197819 */ /* 0x000fe40000011421 */
[----:B------:R-:W-:Y:S02]  /*0370*/  SHF.R.S32.HI R35, RZ, 0x1f, R37 ;  /* 0x0000001fff237819 */ /* 0x000fe40000011425 */
[----:B------:R-:W-:-:S02]  /*0380*/  IADD3 R39, PT, PT, R29, 0x80, RZ ;  /* 0x000000801d277810 */ /* 0x000fc40007ffe0ff */
[----:B------:R-:W-:Y:S02]  /*0390*/  IADD3 R14, PT, PT, R29, 0xa0, RZ ;  /* 0x000000a01d0e7810 */ /* 0x000fe40007ffe0ff */
[----:B------:R-:W-:Y:S01]  /*03a0*/  ISETP.GE.U32.AND P4, PT, R39, UR4, PT ;  /* 0x0000000427007c0c */ /* 0x000fe2000bf86070 */
[----:B0-----:R-:W0:Y:S01]  /*03b0*/  MUFU.RCP R6, R6 ;  /* 0x0000000600067308 */ /* 0x001e220000001000 */
[----:B------:R-:W-:-:S04]  /*03c0*/  SHF.R.S32.HI R41, RZ, 0x1f, R39 ;  /* 0x0000001fff297819 */ /* 0x000fc80000011427 */
[----:B------:R-:W-:Y:S02]  /*03d0*/  ISETP.GE.AND.EX P4, PT, R41, UR5, PT, P4 ;  /* 0x0000000529007c0c */ /* 0x000fe4000bf86340 */
[----:B0-----:R-:W-:-:S04]  /*03e0*/  IADD3 R18, PT, PT, R6, 0xffffffe, RZ ;  /* 0x0ffffffe06127810 */ /* 0x001fc80007ffe0ff */
[----:B------:R0:W2:Y:S02]  /*03f0*/  F2I.FTZ.U32.TRUNC.NTZ R19, R18 ;  /* 0x0000001200137305 */ /* 0x0000a4000021f000 */
[----:B0-----:R-:W-:Y:S02]  /*0400*/  MOV R18, RZ ;  /* 0x000000ff00127202 */ /* 0x001fe40000000f00 */
[----:B--2---:R-:W-:-:S05]  /*0410*/  IADD3 R8, PT, PT, RZ, -R19, RZ ;  /* 0x80000013ff087210 */ /* 0x004fca0007ffe0ff */
[----:B------:R-:W-:Y:S01]  /*0420*/  IMAD R23, R8, R21, RZ ;  /* 0x0000001508177224 */ /* 0x000fe200078e02ff */
[----:B------:R-:W-:-:S03]  /*0430*/  IABS R8, R65 ;  /* 0x0000004100087213 */ /* 0x000fc60000000000 */
[----:B------:R-:W-:Y:S01]  /*0440*/  IMAD.HI.U32 R19, R19, R23, R18 ;  /* 0x0000001713137227 */ /* 0x000fe200078e0012 */
[----:B------:R-:W-:-:S04]  /*0450*/  SHF.R.S32.HI R23, RZ, 0x1f, R29 ;  /* 0x0000001fff177819 */ /* 0x000fc8000001141d */
[----:B------:R-:W-:Y:S01]  /*0460*/  ISETP.GE.AND.EX P5, PT, R23, UR5, PT, P5 ;  /* 0x0000000517007c0c */ /* 0x000fe2000bfa6350 */
[----:B------:R-:W-:-:S05]  /*0470*/  IMAD.HI.U32 R19, R19, R8, RZ ;  /* 0x0000000813137227 */ /* 0x000fca00078e00ff */
[----:B------:R-:W-:-:S05]  /*0480*/  IADD3 R6, PT, PT, -R19, RZ, RZ ;  /* 0x000000ff13067210 */ /* 0x000fca0007ffe1ff */
[C---:B------:R-:W-:Y:S02]  /*0490*/  IMAD R6, R21.reuse, R6, R8 ;  /* 0x0000000615067224 */ /* 0x040fe400078e0208 */
[----:B------:R-:W0:Y:S03]  /*04a0*/  @!P5 LDC.64 R42, c[0x0][0x3e0] ;  /* 0x0000f800ff2adb82 */ /* 0x000e260000000a00 */
[----:B------:R-:W-:-:S05]  /*04b0*/  ISETP.GT.U32.AND P2, PT, R21, R6, PT ;  /* 0x000000061500720c */ /* 0x000fca0003f44070 */
[----:B------:R-:W2:Y:S08]  /*04c0*/  @!P5 LDC.64 R30, c[0x0][0x390] ;  /* 0x0000e400ff1edb82 */ /* 0x000eb00000000a00 */
[----:B------:R-:W-:Y:S02]  /*04d0*/  @!P2 IADD3 R6, PT, PT, R6, -R21, RZ ;  /* 0x800000150606a210 */ /* 0x000fe40007ffe0ff */
[----:B------:R-:W-:-:S02]  /*04e0*/  @!P2 IADD3 R19, PT, PT, R19, 0x1, RZ ;  /* 0x000000011313a810 */ /* 0x000fc40007ffe0ff */
[----:B------:R-:W-:Y:S02]  /*04f0*/  ISETP.GE.U32.AND P1, PT, R6, R21, PT ;  /* 0x000000150600720c */ /* 0x000fe40003f26070 */
[----:B------:R-:W-:Y:S02]  /*0500*/  LOP3.LUT R6, R65, R10, RZ, 0x3c, !PT ;  /* 0x0000000a41067212 */ /* 0x000fe400078e3cff */
[----:B------:R-:W-:Y:S02]  /*0510*/  ISETP.NE.AND P2, PT, R10, RZ, PT ;  /* 0x000000ff0a00720c */ /* 0x000fe40003f45270 */
[----:B------:R-:W-:-:S07]  /*0520*/  ISETP.GE.AND P3, PT, R6, RZ, PT ;  /* 0x000000ff0600720c */ /* 0x000fce0003f66270 */
[----:B------:R-:W-:-:S04]  /*0530*/  @P1 IADD3 R19, PT, PT, R19, 0x1, RZ ;  /* 0x0000000113131810 */ /* 0x000fc80007ffe0ff */
[----:B------:R-:W-:-:S04]  /*0540*/  MOV R21, R19 ;  /* 0x0000001300157202 */ /* 0x000fc80000000f00 */
[----:B------:R-:W-:Y:S02]  /*0550*/  @!P3 IADD3 R21, PT, PT, -R21, RZ, RZ ;  /* 0x000000ff1515b210 */ /* 0x000fe40007ffe1ff */
[----:B------:R-:W-:Y:S02]  /*0560*/  @!P2 LOP3.LUT R21, RZ, R10, RZ, 0x33, !PT ;  /* 0x0000000aff15a212 */ /* 0x000fe400078e33ff */
[----:B------:R-:W-:Y:S02]  /*0570*/  ISETP.GE.U32.AND P2, PT, R33, UR4, PT ;  /* 0x0000000421007c0c */ /* 0x000fe4000bf46070 */
[----:B------:R-:W-:Y:S02]  /*0580*/  IADD3 R6, PT, PT, -R21, RZ, RZ ;  /* 0x000000ff15067210 */ /* 0x000fe40007ffe1ff */
[----:B------:R-:W-:Y:S02]  /*0590*/  ISETP.GE.AND.EX P2, PT, R25, UR5, PT, P2 ;  /* 0x0000000519007c0c */ /* 0x000fe4000bf46320 */
[----:B------:R-:W-:Y:S01]  /*05a0*/  ISETP.GE.U32.AND P3, PT, R37, UR4, PT ;  /* 0x0000000425007c0c */ /* 0x000fe2000bf66070 */
[----:B------:R-:W-:Y:S01]  /*05b0*/  IMAD R67, R10, R6, R65 ;  /* 0x000000060a437224 */ /* 0x000fe200078e0241 */
[----:B------:R-:W-:-:S02]  /*05c0*/  SHF.R.S32.HI R6, RZ, 0x1f, R21 ;  /* 0x0000001fff067819 */ /* 0x000fc40000011415 */
[----:B------:R-:W-:Y:S01]  /*05d0*/  ISETP.GE.AND.EX P3, PT, R35, UR5, PT, P3 ;  /* 0x0000000523007c0c */ /* 0x000fe2000bf66330 */
[----:B------:R-:W-:Y:S02]  /*05e0*/  IMAD R67, R67, 0x28, RZ ;  /* 0x0000002843437824 */ /* 0x000fe400078e02ff */
[----:B-1----:R-:W-:-:S03]  /*05f0*/  IMAD R6, R6, UR8, RZ ;  /* 0x0000000806067c24 */ /* 0x002fc6000f8e02ff */
[----:B------:R-:W-:Y:S01]  /*0600*/  IADD3 R70, P1, PT, R67, R70, RZ ;  /* 0x0000004643467210 */ /* 0x000fe20007f3e0ff */
[----:B------:R-:W1:Y:S01]  /*0610*/  @!P2 LDC.64 R18, c[0x0][0x3e0] ;  /* 0x0000f800ff12ab82 */ /* 0x000e620000000a00 */
[----:B------:R-:W-:Y:S02]  /*0620*/  IMAD R73, R21, UR9, R6 ;  /* 0x0000000915497c24 */ /* 0x000fe4000f8e0206 */
[----:B------:R-:W-:Y:S01]  /*0630*/  LEA.HI.X.SX32 R71, R67, RZ, 0x1, P1 ;  /* 0x000000ff43477211 */ /* 0x000fe200008f0eff */
[----:B0-----:R-:W-:Y:S02]  /*0640*/  @!P5 IMAD R6, R23, R42, RZ ;  /* 0x0000002a1706d224 */ /* 0x001fe400078e02ff */
[----:B------:R-:W-:Y:S02]  /*0650*/  IMAD.WIDE.U32 R70, R21, UR8, R70 ;  /* 0x0000000815467c25 */ /* 0x000fe4000f8e0046 */
[----:B------:R-:W0:Y:S02]  /*0660*/  @!P3 LDC.64 R22, c[0x0][0x3e0] ;  /* 0x0000f800ff16bb82 */ /* 0x000e240000000a00 */
[----:B------:R-:W-:Y:S01]  /*0670*/  @!P5 IMAD R43, R29, R43, R6 ;  /* 0x0000002b1d2bd224 */ /* 0x000fe200078e0206 */
[----:B------:R-:W-:-:S02]  /*0680*/  IADD3 R73, PT, PT, R71, R73, RZ ;  /* 0x0000004947497210 */ /* 0x000fc40007ffe0ff */
[----:B------:R-:W-:-:S03]  /*0690*/  @!P5 MOV R72, R70 ;  /* 0x000000460048d202 */ /* 0x000fc60000000f00 */
[----:B------:R-:W3:Y:S01]  /*06a0*/  @!P2 LDC.64 R26, c[0x0][0x390] ;  /* 0x0000e400ff1aab82 */ /* 0x000ee20000000a00 */
[----:B------:R-:W-:Y:S01]  /*06b0*/  @!P2 MOV R24, R70 ;  /* 0x000000460018a202 */ /* 0x000fe20000000f00 */
[----:B------:R-:W-:-:S04]  /*06c0*/  @!P5 IMAD.WIDE.U32 R20, R29, R42, R72 ;  /* 0x0000002a1d14d225 */ /* 0x000fc800078e0048 */
[----:B-1----:R-:W-:Y:S01]  /*06d0*/  @!P2 IMAD R8, R25, R18, RZ ;  /* 0x000000121908a224 */ /* 0x002fe200078e02ff */
[----:B------:R-:W-:Y:S02]  /*06e0*/  @!P5 IADD3 R6, PT, PT, R21, R43, RZ ;  /* 0x0000002b1506d210 */ /* 0x000fe40007ffe0ff */
[C---:B--2---:R-:W-:Y:S01]  /*06f0*/  @!P5 LEA R30, P1, R20.reuse, R30, 0x1 ;  /* 0x0000001e141ed211 */ /* 0x044fe200078208ff */
[C---:B------:R-:W-:Y:S01]  /*0700*/  @!P2 IMAD R45, R33.reuse, R19, R8 ;  /* 0x00000013212da224 */ /* 0x040fe200078e0208 */
[----:B------:R-:W-:Y:S02]  /*0710*/  @!P2 MOV R25, R73 ;  /* 0x000000490019a202 */ /* 0x000fe40000000f00 */
[----:B------:R-:W-:Y:S02]  /*0720*/  @!P5 LEA.HI.X R31, R20, R31, R6, 0x1, P1 ;  /* 0x0000001f141fd211 */ /* 0x000fe400008f0c06 */
[----:B------:R-:W1:Y:S01]  /*0730*/  @!P3 LDC.64 R20, c[0x0][0x390] ;  /* 0x0000e400ff14bb82 */ /* 0x000e620000000a00 */
[----:B------:R-:W-:Y:S01]  /*0740*/  ISETP.GE.U32.AND P1, PT, R14, UR4, PT ;  /* 0x000000040e007c0c */ /* 0x000fe2000bf26070 */
[----:B------:R-:W-:Y:S01]  /*0750*/  @!P2 IMAD.WIDE.U32 R24, R33, R18, R24 ;  /* 0x000000122118a225 */ /* 0x000fe200078e0018 */
[----:B------:R-:W-:-:S02]  /*0760*/  SHF.R.S32.HI R43, RZ, 0x1f, R14 ;  /* 0x0000001fff2b7819 */ /* 0x000fc4000001140e */
[----:B------:R-:W-:Y:S01]  /*0770*/  @!P3 MOV R34, R70 ;  /* 0x000000460022b202 */ /* 0x000fe20000000f00 */
[----:B0-----:R-:W-:Y:S01]  /*0780*/  @!P3 IMAD R10, R35, R22, RZ ;  /* 0x00000016230ab224 */ /* 0x001fe200078e02ff */
[----:B------:R-:W-:Y:S01]  /*0790*/  ISETP.GE.AND.EX P1, PT, R43, UR5, PT, P1 ;  /* 0x000000052b007c0c */ /* 0x000fe2000bf26310 */
[----:B------:R-:W0:Y:S01]  /*07a0*/  @!P4 LDC.64 R18, c[0x0][0x3e0] ;  /* 0x0000f800ff12cb82 */ /* 0x000e220000000a00 */
[----:B------:R-:W-:Y:S02]  /*07b0*/  @!P3 MOV R35, R73 ;  /* 0x000000490023b202 */ /* 0x000fe40000000f00 */
[----:B------:R-:W-:Y:S02]  /*07c0*/  @!P2 IADD3 R6, PT, PT, R25, R45, RZ ;  /* 0x0000002d1906a210 */ /* 0x000fe40007ffe0ff */
[C---:B---3--:R-:W-:Y:S02]  /*07d0*/  @!P2 LEA R26, P6, R24.reuse, R26, 0x1 ;  /* 0x0000001a181aa211 */ /* 0x048fe400078c08ff */
[----:B------:R-:W-:Y:S01]  /*07e0*/  MOV R8, RZ ;  /* 0x000000ff00087202 */ /* 0x000fe20000000f00 */
[C---:B------:R-:W-:Y:S01]  /*07f0*/  @!P3 IMAD R33, R37.reuse, R23, R10 ;  /* 0x000000172521b224 */ /* 0x040fe200078e020a */
[----:B------:R-:W-:Y:S01]  /*0800*/  @!P2 LEA.HI.X R27, R24, R27, R6, 0x1, P6 ;  /* 0x0000001b181ba211 */ /* 0x000fe200030f0c06 */
[----:B------:R-:W-:Y:S01]  /*0810*/  @!P3 IMAD.WIDE.U32 R34, R37, R22, R34 ;  /* 0x000000162522b225 */ /* 0x000fe200078e0022 */
[C---:B------:R-:W-:Y:S01]  /*0820*/  IADD3 R37, PT, PT, R29.reuse, 0xc0, RZ ;  /* 0x000000c01d257810 */ /* 0x040fe20007ffe0ff */
[----:B------:R-:W2:Y:S01]  /*0830*/  @!P4 LDC.64 R24, c[0x0][0x390] ;  /* 0x0000e400ff18cb82 */ /* 0x000ea20000000a00 */
[----:B------:R-:W-:Y:S01]  /*0840*/  IADD3 R6, PT, PT, R29, 0x140, RZ ;  /* 0x000001401d067810 */ /* 0x000fe20007ffe0ff */
[----:B------:R3:W4:Y:S01]  /*0850*/  @!P5 LDG.E R8, desc[UR6][R30.64] ;  /* 0x000000061e08d981 */ /* 0x000722000c1e1900 */
[----:B------:R-:W-:-:S02]  /*0860*/  MOV R10, RZ ;  /* 0x000000ff000a7202 */ /* 0x000fc40000000f00 */
[----:B------:R-:W-:Y:S02]  /*0870*/  ISETP.GE.U32.AND P5, PT, R37, UR4, PT ;  /* 0x0000000425007c0c */ /* 0x000fe4000bfa6070 */
[----:B------:R-:W-:Y:S01]  /*0880*/  ISETP.GE.U32.AND P6, PT, R6, UR4, PT ;  /* 0x0000000406007c0c */ /* 0x000fe2000bfc6070 */
[----:B------:R-:W5:Y:S01]  /*0890*/  @!P1 LDC.64 R22, c[0x0][0x3e0] ;  /* 0x0000f800ff169b82 */ /* 0x000f620000000a00 */
[----:B------:R-:W-:Y:S01]  /*08a0*/  SHF.R.S32.HI R45, RZ, 0x1f, R37 ;  /* 0x0000001fff2d7819 */ /* 0x000fe20000011425 */
[----:B------:R5:W4:Y:S01]  /*08b0*/  @!P2 LDG.E R10, desc[UR6][R26.64] ;  /* 0x000000061a0aa981 */ /* 0x000b22000c1e1900 */
[----:B------:R-:W-:Y:S02]  /*08c0*/  SHF.R.S32.HI R47, RZ, 0x1f, R6 ;  /* 0x0000001fff2f7819 */ /* 0x000fe40000011406 */
[----:B------:R-:W-:Y:S02]  /*08d0*/  ISETP.GE.AND.EX P5, PT, R45, UR5, PT, P5 ;  /* 0x000000052d007c0c */ /* 0x000fe4000bfa6350 */
[----:B------:R-:W-:Y:S01]  /*08e0*/  ISETP.GE.AND.EX P2, PT, R47, UR5, PT, P6 ;  /* 0x000000052f007c0c */ /* 0x000fe2000bf46360 */
[----:B0-----:R-:W-:Y:S01]  /*08f0*/  @!P4 IMAD R16, R41, R18, RZ ;  /* 0x000000122910c224 */ /* 0x001fe200078e02ff */
[----:B------:R-:W-:Y:S01]  /*0900*/  @!P3 IADD3 R12, PT, PT, R35, R33, RZ ;  /* 0x00000021230cb210 */ /* 0x000fe20007ffe0ff */
[----:B---3--:R-:W0:Y:S01]  /*0910*/  @!P1 LDC.64 R30, c[0x0][0x390] ;  /* 0x0000e400ff1e9b82 */ /* 0x008e220000000a00 */
[----:B-1----:R-:W-:-:S02]  /*0920*/  @!P3 LEA R32, P6, R34, R20, 0x1 ;  /* 0x000000142220b211 */ /* 0x002fc400078c08ff */
[----:B------:R-:W-:Y:S02]  /*0930*/  @!P4 MOV R35, R73 ;  /* 0x000000490023c202 */ /* 0x000fe40000000f00 */
[----:B------:R-:W-:Y:S02]  /*0940*/  @!P3 LEA.HI.X R33, R34, R21, R12, 0x1, P6 ;  /* 0x000000152221b211 */ /* 0x000fe400030f0c0c */
[----:B------:R-:W-:Y:S01]  /*0950*/  @!P4 MOV R34, R70 ;  /* 0x000000460022c202 */ /* 0x000fe20000000f00 */
[C---:B------:R-:W-:Y:S01]  /*0960*/  @!P4 IMAD R41, R39.reuse, R19, R16 ;  /* 0x000000132729c224 */ /* 0x040fe200078e0210 */
[----:B------:R-:W1:Y:S03]  /*0970*/  @!P5 LDC.64 R20, c[0x0][0x3e0] ;  /* 0x0000f800ff14db82 */ /* 0x000e660000000a00 */
[----:B------:R-:W-:Y:S01]  /*0980*/  @!P4 IMAD.WIDE.U32 R34, R39, R18, R34 ;  /* 0x000000122722c225 */ /* 0x000fe200078e0022 */
[----:B------:R-:W-:-:S04]  /*0990*/  MOV R12, RZ ;  /* 0x000000ff000c7202 */ /* 0x000fc80000000f00 */
[----:B------:R-:W-:Y:S01]  /*09a0*/  @!P4 IADD3 R16, PT, PT, R35, R41, RZ ;  /* 0x000000292310c210 */ /* 0x000fe20007ffe0ff */
[----:B------:R-:W3:Y:S01]  /*09b0*/  @!P2 LDC.64 R18, c[0x0][0x3e0] ;  /* 0x0000f800ff12ab82 */ /* 0x000ee20000000a00 */
[C---:B--2---:R-:W-:Y:S01]  /*09c0*/  @!P4 LEA R24, P6, R34.reuse, R24, 0x1 ;  /* 0x000000182218c211 */ /* 0x044fe200078c08ff */
[----:B-----5:R-:W-:Y:S01]  /*09d0*/  @!P1 IMAD R43, R43, R22, RZ ;  /* 0x000000162b2b9224 */ /* 0x020fe200078e02ff */
[----:B------:R-:W-:Y:S01]  /*09e0*/  @!P1 MOV R35, R73 ;  /* 0x0000004900239202 */ /* 0x000fe20000000f00 */
[----:B------:R1:W2:Y:S01]  /*09f0*/  @!P3 LDG.E R12, desc[UR6][R32.64] ;  /* 0x00000006200cb981 */ /* 0x0002a2000c1e1900 */
[----:B------:R-:W-:Y:S02]  /*0a00*/  @!P4 LEA.HI.X R25, R34, R25, R16, 0x1, P6 ;  /* 0x000000192219c211 */ /* 0x000fe400030f0c10 */
[----:B------:R-:W-:Y:S01]  /*0a10*/  @!P1 MOV R34, R70 ;  /* 0x0000004600229202 */ /* 0x000fe20000000f00 */
[----:B------:R-:W5:Y:S01]  /*0a20*/  @!P5 LDC.64 R26, c[0x0][0x390] ;  /* 0x0000e400ff1adb82 */ /* 0x000f620000000a00 */
[----:B------:R-:W-:-:S02]  /*0a30*/  IADD3 R28, PT, PT, R29, 0x1a0, RZ ;  /* 0x000001a01d1c7810 */ /* 0x000fc40007ffe0ff */
[----:B------:R-:W-:Y:S01]  /*0a40*/  MOV R16, RZ ;  /* 0x000000ff00107202 */ /* 0x000fe20000000f00 */
[----:B------:R-:W-:Y:S01]  /*0a50*/  @!P1 IMAD R43, R14, R23, R43 ;  /* 0x000000170e2b9224 */ /* 0x000fe200078e022b */
[----:B------:R-:W-:Y:S01]  /*0a60*/  ISETP.GE.U32.AND P3, PT, R28, UR4, PT ;  /* 0x000000041c007c0c */ /* 0x000fe2000bf66070 */
[----:B------:R-:W-:Y:S01]  /*0a70*/  @!P1 IMAD.WIDE.U32 R34, R14, R22, R34 ;  /* 0x000000160e229225 */ /* 0x000fe200078e0022 */
[----:B------:R-:W-:Y:S01]  /*0a80*/  SHF.R.S32.HI R39, RZ, 0x1f, R28 ;  /* 0x0000001fff277819 */ /* 0x000fe2000001141c */
[----:B------:R-:W5:Y:S01]  /*0a90*/  @!P2 LDC.64 R22, c[0x0][0x390] ;  /* 0x0000e400ff16ab82 */ /* 0x000f620000000a00 */
[----:B------:R-:W-:Y:S01]  /*0aa0*/  ISETP.GE.U32.AND P6, PT, R64, UR4, PT ;  /* 0x0000000440007c0c */ /* 0x000fe2000bfc6070 */
[----:B------:R3:W2:Y:S01]  /*0ab0*/  @!P4 LDG.E R16, desc[UR6][R24.64] ;  /* 0x000000061810c981 */ /* 0x0006a2000c1e1900 */
[----:B------:R-:W-:Y:S02]  /*0ac0*/  ISETP.GE.AND.EX P3, PT, R39, UR5, PT, P3 ;  /* 0x0000000527007c0c */ /* 0x000fe4000bf66330 */
[----:B------:R-:W-:-:S02]  /*0ad0*/  ISETP.GE.AND.EX P4, PT, R7, UR5, PT, P6 ;  /* 0x0000000507007c0c */ /* 0x000fc4000bf86360 */
[----:B------:R-:W-:Y:S02]  /*0ae0*/  @!P1 IADD3 R14, PT, PT, R35, R43, RZ ;  /* 0x0000002b230e9210 */ /* 0x000fe40007ffe0ff */
[C---:B0-----:R-:W-:Y:S01]  /*0af0*/  @!P1 LEA R30, P6, R34.reuse, R30, 0x1 ;  /* 0x0000001e221e9211 */ /* 0x041fe200078c08ff */
[----:B-1----:R-:W-:Y:S01]  /*0b00*/  @!P5 IMAD R32, R45, R20, RZ ;  /* 0x000000142d20d224 */ /* 0x002fe200078e02ff */
[----:B------:R-:W-:Y:S02]  /*0b10*/  @!P5 MOV R35, R73 ;  /* 0x000000490023d202 */ /* 0x000fe40000000f00 */
[----:B------:R-:W-:Y:S02]  /*0b20*/  @!P1 LEA.HI.X R31, R34, R31, R14, 0x1, P6 ;  /* 0x0000001f221f9211 */ /* 0x000fe400030f0c0e */
[-C--:B------:R-:W-:Y:S01]  /*0b30*/  @!P5 MOV R34, R70.reuse ;  /* 0x000000460022d202 */ /* 0x080fe20000000f00 */
[----:B------:R-:W-:Y:S01]  /*0b40*/  @!P5 IMAD R43, R37, R21, R32 ;  /* 0x00000015252bd224 */ /* 0x000fe200078e0220 */
[----:B------:R-:W-:Y:S01]  /*0b50*/  @!P2 MOV R32, R70 ;  /* 0x000000460020a202 */ /* 0x000fe20000000f00 */
[----:B---3--:R-:W-:Y:S01]  /*0b60*/  @!P2 IMAD R47, R47, R18, RZ ;  /* 0x000000122f2fa224 */ /* 0x008fe200078e02ff */
[----:B------:R-:W-:Y:S01]  /*0b70*/  @!P2 MOV R33, R73 ;  /* 0x000000490021a202 */ /* 0x000fe20000000f00 */
[----:B------:R-:W-:Y:S01]  /*0b80*/  @!P5 IMAD.WIDE.U32 R34, R37, R20, R34 ;  /* 0x000000142522d225 */ /* 0x000fe200078e0022 */
[----:B------:R-:W0:Y:S01]  /*0b90*/  @!P3 LDC.64 R24, c[0x0][0x3e0] ;  /* 0x0000f800ff18bb82 */ /* 0x000e220000000a00 */
[----:B------:R-:W-:-:S02]  /*0ba0*/  MOV R41, RZ ;  /* 0x000000ff00297202 */ /* 0x000fc40000000f00 */
[C---:B------:R-:W-:Y:S01]  /*0bb0*/  @!P2 IMAD R47, R6.reuse, R19, R47 ;  /* 0x00000013062fa224 */ /* 0x040fe200078e022f */
[----:B------:R-:W-:Y:S01]  /*0bc0*/  @!P5 IADD3 R14, PT, PT, R35, R43, RZ ;  /* 0x0000002b230ed210 */ /* 0x000fe20007ffe0ff */
[----:B------:R-:W-:Y:S01]  /*0bd0*/  @!P2 IMAD.WIDE.U32 R32, R6, R18, R32 ;  /* 0x000000120620a225 */ /* 0x000fe200078e0020 */
[C---:B-----5:R-:W-:Y:S01]  /*0be0*/  @!P5 LEA R26, P6, R34.reuse, R26, 0x1 ;  /* 0x0000001a221ad211 */ /* 0x060fe200078c08ff */
[----:B------:R-:W3:Y:S01]  /*0bf0*/  @!P1 LDG.E R41, desc[UR6][R30.64] ;  /* 0x000000061e299981 */ /* 0x000ee2000c1e1900 */
[----:B------:R-:W1:Y:S01]  /*0c00*/  @!P4 LDC.64 R20, c[0x0][0x3e0] ;  /* 0x0000f800ff14cb82 */ /* 0x000e620000000a00 */
[----:B------:R-:W-:Y:S02]  /*0c10*/  MOV R43, RZ ;  /* 0x000000ff002b7202 */ /* 0x000fe40000000f00 */
[----:B------:R-:W-:Y:S02]  /*0c20*/  @!P5 LEA.HI.X R27, R34, R27, R14, 0x1, P6 ;  /* 0x0000001b221bd211 */ /* 0x000fe400030f0c0e */
[----:B------:R-:W-:-:S02]  /*0c30*/  @!P2 IADD3 R6, PT, PT, R33, R47, RZ ;  /* 0x0000002f2106a210 */ /* 0x000fc40007ffe0ff */
[----:B------:R-:W-:Y:S01]  /*0c40*/  @!P2 LEA R34, P1, R32, R22, 0x1 ;  /* 0x000000162022a211 */ /* 0x000fe200078208ff */
[----:B------:R-:W5:Y:S01]  /*0c50*/  @!P3 LDC.64 R18, c[0x0][0x390] ;  /* 0x0000e400ff12bb82 */ /* 0x000f620000000a00 */
[----:B------:R0:W3:Y:S01]  /*0c60*/  @!P5 LDG.E R43, desc[UR6][R26.64] ;  /* 0x000000061a2bd981 */ /* 0x0000e2000c1e1900 */
[----:B------:R-:W-:Y:S02]  /*0c70*/  ISETP.GE.U32.AND P5, PT, R62, UR4, PT ;  /* 0x000000043e007c0c */ /* 0x000fe4000bfa6070 */
[----:B------:R-:W-:Y:S02]  /*0c80*/  @!P2 LEA.HI.X R35, R32, R23, R6, 0x1, P1 ;  /* 0x000000172023a211 */ /* 0x000fe400008f0c06 */
[----:B------:R-:W-:Y:S02]  /*0c90*/  ISETP.GE.U32.AND P1, PT, R66, UR4, PT ;  /* 0x0000000442007c0c */ /* 0x000fe4000bf26070 */
[----:B------:R-:W5:Y:S01]  /*0ca0*/  @!P4 LDC.64 R22, c[0x0][0x390] ;  /* 0x0000e400ff16cb82 */ /* 0x000f620000000a00 */
[----:B------:R-:W-:-:S02]  /*0cb0*/  ISETP.GE.AND.EX P5, PT, R9, UR5, PT, P5 ;  /* 0x0000000509007c0c */ /* 0x000fc4000bfa6350 */
[----:B------:R-:W-:Y:S01]  /*0cc0*/  ISETP.GE.AND.EX P1, PT, R5, UR5, PT, P1 ;  /* 0x0000000505007c0c */ /* 0x000fe2000bf26310 */
[----:B0-----:R-:W-:Y:S01]  /*0cd0*/  @!P3 IMAD R39, R39, R24, RZ ;  /* 0x000000182727b224 */ /* 0x001fe200078e02ff */
[----:B------:R-:W-:Y:S02]  /*0ce0*/  @!P3 MOV R26, R70 ;  /* 0x00000046001ab202 */ /* 0x000fe40000000f00 */
[----:B------:R-:W-:Y:S01]  /*0cf0*/  @!P3 MOV R27, R73 ;  /* 0x00000049001bb202 */ /* 0x000fe20000000f00 */
[C---:B------:R-:W-:Y:S01]  /*0d00*/  @!P3 IMAD R39, R28.reuse, R25, R39 ;  /* 0x000000191c27b224 */ /* 0x040fe200078e0227 */
[----:B------:R-:W-:Y:S01]  /*0d10*/  MOV R51, RZ ;  /* 0x000000ff00337202 */ /* 0x000fe20000000f00 */
[----:B-1----:R-:W-:Y:S01]  /*0d20*/  @!P4 IMAD R6, R7, R20, RZ ;  /* 0x000000140706c224 */ /* 0x002fe200078e02ff */
[----:B------:R-:W-:Y:S01]  /*0d30*/  @!P4 MOV R30, R70 ;  /* 0x00000046001ec202 */ /* 0x000fe20000000f00 */
[----:B------:R-:W-:Y:S01]  /*0d40*/  @!P3 IMAD.WIDE.U32 R24, R28, R24, R26 ;  /* 0x000000181c18b225 */ /* 0x000fe200078e001a */
[----:B------:R-:W-:Y:S01]  /*0d50*/  @!P4 MOV R31, R73 ;  /* 0x00000049001fc202 */ /* 0x000fe20000000f00 */
[----:B------:R-:W0:Y:S01]  /*0d60*/  @!P5 LDC.64 R32, c[0x0][0x3e0] ;  /* 0x0000f800ff20db82 */ /* 0x000e220000000a00 */
[----:B------:R1:W3:Y:S01]  /*0d70*/  @!P2 LDG.E R51, desc[UR6][R34.64] ;  /* 0x000000062233a981 */ /* 0x0002e2000c1e1900 */
[----:B------:R-:W-:Y:S01]  /*0d80*/  ISETP.GE.U32.AND P6, PT, R60, UR4, PT ;  /* 0x000000043c007c0c */ /* 0x000fe2000bfc6070 */
[C---:B------:R-:W-:Y:S01]  /*0d90*/  @!P4 IMAD R37, R64.reuse, R21, R6 ;  /* 0x000000154025c224 */ /* 0x040fe200078e0206 */
[----:B------:R-:W-:Y:S01]  /*0da0*/  @!P3 IADD3 R6, PT, PT, R25, R39, RZ ;  /* 0x000000271906b210 */ /* 0x000fe20007ffe0ff */
[----:B------:R-:W-:-:S03]  /*0db0*/  @!P4 IMAD.WIDE.U32 R20, R64, R20, R30 ;  /* 0x000000144014c225 */ /* 0x000fc600078e001e */
[----:B------:R-:W1:Y:S01]  /*0dc0*/  @!P1 LDC.64 R26, c[0x0][0x3e0] ;  /* 0x0000f800ff1a9b82 */ /* 0x000e620000000a00 */
[C---:B-----5:R-:W-:Y:S02]  /*0dd0*/  @!P3 LEA R18, P2, R24.reuse, R18, 0x1 ;  /* 0x000000121812b211 */ /* 0x060fe400078408ff */
[----:B------:R-:W-:Y:S02]  /*0de0*/  ISETP.GE.AND.EX P6, PT, R11, UR5, PT, P6 ;  /* 0x000000050b007c0c */ /* 0x000fe4000bfc6360 */
[----:B------:R-:W-:Y:S02]  /*0df0*/  @!P3 LEA.HI.X R19, R24, R19, R6, 0x1, P2 ;  /* 0x000000131813b211 */ /* 0x000fe400010f0c06 */
[----:B------:R-:W-:Y:S01]  /*0e00*/  @!P4 IADD3 R6, PT, PT, R21, R37, RZ ;  /* 0x000000251506c210 */ /* 0x000fe20007ffe0ff */
[----:B------:R-:W5:Y:S01]  /*0e10*/  @!P5 LDC.64 R30, c[0x0][0x390] ;  /* 0x0000e400ff1edb82 */ /* 0x000f620000000a00 */
[----:B------:R-:W-:-:S04]  /*0e20*/  @!P4 LEA R36, P2, R20, R22, 0x1 ;  /* 0x000000161424c211 */ /* 0x000fc800078408ff */
[----:B------:R-:W-:Y:S02]  /*0e30*/  @!P4 LEA.HI.X R37, R20, R23, R6, 0x1, P2 ;  /* 0x000000171425c211 */ /* 0x000fe400010f0c06 */
[----:B------:R-:W-:Y:S01]  /*0e40*/  ISETP.GE.U32.AND P2, PT, R58, UR4, PT ;  /* 0x000000043a007c0c */ /* 0x000fe2000bf46070 */
[----:B------:R-:W5:Y:S03]  /*0e50*/  @!P1 LDC.64 R22, c[0x0][0x390] ;  /* 0x0000e400ff169b82 */ /* 0x000f660000000a00 */
[----:B------:R-:W-:Y:S01]  /*0e60*/  ISETP.GE.AND.EX P2, PT, R13, UR5, PT, P2 ;  /* 0x000000050d007c0c */ /* 0x000fe2000bf46320 */
[----:B0-----:R-:W-:-:S04]  /*0e70*/  @!P5 IMAD R14, R9, R32, RZ ;  /* 0x00000020090ed224 */ /* 0x001fc800078e02ff */
[----:B------:R-:W0:Y:S01]  /*0e80*/  @!P6 LDC.64 R24, c[0x0][0x3e0] ;  /* 0x0000f800ff18eb82 */ /* 0x000e220000000a00 */
[----:B------:R-:W-:Y:S01]  /*0e90*/  @!P5 MOV R20, R70 ;  /* 0x000000460014d202 */ /* 0x000fe20000000f00 */
[----:B-1----:R-:W-:Y:S01]  /*0ea0*/  @!P1 IMAD R6, R5, R26, RZ ;  /* 0x0000001a05069224 */ /* 0x002fe200078e02ff */
[-C--:B------:R-:W-:Y:S02]  /*0eb0*/  @!P5 MOV R21, R73.reuse ;  /* 0x000000490015d202 */ /* 0x080fe40000000f00 */
[----:B------:R-:W-:Y:S02]  /*0ec0*/  @!P1 MOV R34, R70 ;  /* 0x0000004600229202 */ /* 0x000fe40000000f00 */
[----:B------:R-:W-:Y:S01]  /*0ed0*/  @!P1 MOV R35, R73 ;  /* 0x0000004900239202 */ /* 0x000fe20000000f00 */
[C---:B------:R-:W-:Y:S01]  /*0ee0*/  @!P5 IMAD R47, R62.reuse, R33, R14 ;  /* 0x000000213e2fd224 */ /* 0x040fe200078e020e */
[----:B------:R-:W-:Y:S01]  /*0ef0*/  MOV R45, RZ ;  /* 0x000000ff002d7202 */ /* 0x000fe20000000f00 */
[----:B------:R-:W-:-:S02]  /*0f00*/  @!P5 IMAD.WIDE.U32 R32, R62, R32, R20 ;  /* 0x000000203e20d225 */ /* 0x000fc400078e0014 */
[----:B------:R-:W1:Y:S02]  /*0f10*/  @!P2 LDC.64 R20, c[0x0][0x3e0] ;  /* 0x0000f800ff14ab82 */ /* 0x000e640000000a00 */
[C---:B------:R-:W-:Y:S01]  /*0f20*/  @!P1 IMAD R39, R66.reuse, R27, R6 ;  /* 0x0000001b42279224 */ /* 0x040fe200078e0206 */
[----:B------:R0:W3:Y:S01]  /*0f30*/  @!P4 LDG.E R45, desc[UR6][R36.64] ;  /* 0x00000006242dc981 */ /* 0x0000e2000c1e1900 */
[----:B------:R-:W-:-:S04]  /*0f40*/  @!P1 IMAD.WIDE.U32 R34, R66, R26, R34 ;  /* 0x0000001a42229225 */ /* 0x000fc800078e0022 */
[----:B------:R-:W1:Y:S01]  /*0f50*/  @!P6 LDC.64 R26, c[0x0][0x390] ;  /* 0x0000e400ff1aeb82 */ /* 0x000e620000000a00 */
[----:B------:R-:W-:Y:S02]  /*0f60*/  @!P5 IADD3 R6, PT, PT, R33, R47, RZ ;  /* 0x0000002f2106d210 */ /* 0x000fe40007ffe0ff */
[----:B-----5:R-:W-:-:S04]  /*0f70*/  @!P5 LEA R30, P4, R32, R30, 0x1 ;  /* 0x0000001e201ed211 */ /* 0x020fc800078808ff */
[----:B------:R-:W-:Y:S02]  /*0f80*/  @!P5 LEA.HI.X R31, R32, R31, R6, 0x1, P4 ;  /* 0x0000001f201fd211 */ /* 0x000fe400020f0c06 */
[----:B------:R-:W-:Y:S02]  /*0f90*/  @!P1 IADD3 R6, PT, PT, R35, R39, RZ ;  /* 0x0000002723069210 */ /* 0x000fe40007ffe0ff */
[C---:B------:R-:W-:Y:S01]  /*0fa0*/  @!P1 LEA R32, P4, R34.reuse, R22, 0x1 ;  /* 0x0000001622209211 */ /* 0x040fe200078808ff */
[----:B0-----:R-:W-:Y:S01]  /*0fb0*/  @!P6 IMAD R14, R11, R24, RZ ;  /* 0x000000180b0ee224 */ /* 0x001fe200078e02ff */
[----:B------:R-:W-:Y:S02]  /*0fc0*/  @!P6 MOV R35, R73 ;  /* 0x000000490023e202 */ /* 0x000fe40000000f00 */
[----:B------:R-:W-:Y:S02]  /*0fd0*/  @!P1 LEA.HI.X R33, R34, R23, R6, 0x1, P4 ;  /* 0x0000001722219211 */ /* 0x000fe400020f0c06 */
[----:B------:R-:W-:Y:S01]  /*0fe0*/  @!P6 MOV R34, R70 ;  /* 0x000000460022e202 */ /* 0x000fe20000000f00 */
[----:B------:R-:W-:Y:S01]  /*0ff0*/  @!P6 IMAD R37, R60, R25, R14 ;  /* 0x000000193c25e224 */ /* 0x000fe200078e020e */
[----:B------:R-:W-:Y:S01]  /*1000*/  MOV R47, RZ ;  /* 0x000000ff002f7202 */ /* 0x000fe20000000f00 */
[----:B------:R-:W0:Y:S01]  /*1010*/  @!P2 LDC.64 R22, c[0x0][0x390] ;  /* 0x0000e400ff16ab82 */ /* 0x000e220000000a00 */
[----:B------:R-:W-:Y:S01]  /*1020*/  ISETP.GE.U32.AND P4, PT, R56, UR4, PT ;  /* 0x0000000438007c0c */ /* 0x000fe2000bf86070 */
[----:B------:R-:W-:-:S03]  /*1030*/  @!P6 IMAD.WIDE.U32 R24, R60, R24, R34 ;  /* 0x000000183c18e225 */ /* 0x000fc600078e0022 */
[----:B------:R-:W-:Y:S01]  /*1040*/  ISETP.GE.AND.EX P4, PT, R15, UR5, PT, P4 ;  /* 0x000000050f007c0c */ /* 0x000fe2000bf86340 */
[----:B------:R-:W5:Y:S01]  /*1050*/  @!P5 LDG.E R47, desc[UR6][R30.64] ;  /* 0x000000061e2fd981 */ /* 0x000f62000c1e1900 */
[----:B------:R-:W-:Y:S01]  /*1060*/  @!P6 IADD3 R6, PT, PT, R25, R37, RZ ;  /* 0x000000251906e210 */ /* 0x000fe20007ffe0ff */
[----:B-1----:R-:W-:Y:S01]  /*1070*/  @!P2 IMAD R25, R13, R20, RZ ;  /* 0x000000140d19a224 */ /* 0x002fe200078e02ff */
[----:B------:R-:W-:-:S04]  /*1080*/  @!P6 LEA R34, P5, R24, R26, 0x1 ;  /* 0x0000001a1822e211 */ /* 0x000fc800078a08ff */
[----:B------:R-:W-:Y:S01]  /*1090*/  @!P6 LEA.HI.X R35, R24, R27, R6, 0x1, P5 ;  /* 0x0000001b1823e211 */ /* 0x000fe200028f0c06 */
[C---:B------:R-:W-:Y:S01]  /*10a0*/  @!P2 IMAD R27, R58.reuse, R21, R25 ;  /* 0x000000153a1ba224 */ /* 0x040fe200078e0219 */
[----:B------:R-:W-:Y:S02]  /*10b0*/  @!P2 MOV R24, R70 ;  /* 0x000000460018a202 */ /* 0x000fe40000000f00 */
[----:B------:R-:W-:Y:S02]  /*10c0*/  @!P2 MOV R25, R73 ;  /* 0x000000490019a202 */ /* 0x000fe40000000f00 */
[----:B------:R-:W-:Y:S01]  /*10d0*/  MOV R49, RZ ;  /* 0x000000ff00317202 */ /* 0x000fe20000000f00 */
[----:B------:R-:W-:-:S03]  /*10e0*/  @!P2 IMAD.WIDE.U32 R20, R58, R20, R24 ;  /* 0x000000143a14a225 */ /* 0x000fc600078e0018 */
[----:B------:R-:W1:Y:S01]  /*10f0*/  @!P4 LDC.64 R24, c[0x0][0x3e0] ;  /* 0x0000f800ff18cb82 */ /* 0x000e620000000a00 */
[----:B------:R-:W-:Y:S01]  /*1100*/  MOV R14, RZ ;  /* 0x000000ff000e7202 */ /* 0x000fe20000000f00 */
[----:B------:R-:W5:Y:S01]  /*1110*/  @!P6 LDG.E R49, desc[UR6][R34.64] ;  /* 0x000000062231e981 */ /* 0x000f62000c1e1900 */
[----:B------:R-:W-:Y:S02]  /*1120*/  @!P2 IADD3 R6, PT, PT, R21, R27, RZ ;  /* 0x0000001b1506a210 */ /* 0x000fe40007ffe0ff */
[----:B0-----:R-:W-:Y:S02]  /*1130*/  @!P2 LEA R28, P6, R20, R22, 0x1 ;  /* 0x00000016141ca211 */ /* 0x001fe400078c08ff */
[----:B------:R-:W-:Y:S01]  /*1140*/  ISETP.GE.U32.AND P5, PT, R54, UR4, PT ;  /* 0x0000000436007c0c */ /* 0x000fe2000bfa6070 */
[----:B------:R0:W3:Y:S01]  /*1150*/  @!P1 LDG.E R14, desc[UR6][R32.64] ;  /* 0x00000006200e9981 */ /* 0x0000e2000c1e1900 */
[----:B------:R-:W-:Y:S01]  /*1160*/  IADD3 R37, PT, PT, R29, 0x1e0, RZ ;  /* 0x000001e01d257810 */ /* 0x000fe20007ffe0ff */
[----:B------:R-:W4:Y:S01]  /*1170*/  @!P4 LDC.64 R26, c[0x0][0x390] ;  /* 0x0000e400ff1acb82 */ /* 0x000f220000000a00 */
[----:B------:R-:W-:-:S02]  /*1180*/  @!P2 LEA.HI.X R29, R20, R23, R6, 0x1, P6 ;  /* 0x00000017141da211 */ /* 0x000fc400030f0c06 */
[----:B------:R-:W-:Y:S02]  /*1190*/  ISETP.GE.AND.EX P5, PT, R17, UR5, PT, P5 ;  /* 0x0000000511007c0c */ /* 0x000fe4000bfa6350 */
[----:B------:R-:W-:Y:S02]  /*11a0*/  ISETP.GE.U32.AND P6, PT, R37, UR4, PT ;  /* 0x0000000425007c0c */ /* 0x000fe4000bfc6070 */
[----:B------:R-:W-:-:S04]  /*11b0*/  SHF.R.S32.HI R39, RZ, 0x1f, R37 ;  /* 0x0000001fff277819 */ /* 0x000fc80000011425 */
[----:B------:R-:W-:Y:S02]  /*11c0*/  ISETP.GE.AND.EX P6, PT, R39, UR5, PT, P6 ;  /* 0x0000000527007c0c */ /* 0x000fe4000bfc6360 */
[----:B0-----:R-:W-:Y:S01]  /*11d0*/  @!P4 MOV R32, R70 ;  /* 0x000000460020c202 */ /* 0x001fe20000000f00 */
[-C--:B-1----:R-:W-:Y:S01]  /*11e0*/  @!P4 IMAD R6, R15, R24.reuse, RZ ;  /* 0x000000180f06c224 */ /* 0x082fe200078e02ff */
[----:B------:R-:W-:Y:S01]  /*11f0*/  @!P4 MOV R33, R73 ;  /* 0x000000490021c202 */ /* 0x000fe20000000f00 */
[----:B------:R-:W0:Y:S01]  /*1200*/  @!P5 LDC.64 R22, c[0x0][0x3e0] ;  /* 0x0000f800ff16db82 */ /* 0x000e220000000a00 */
[----:B------:R-:W-:Y:S01]  /*1210*/  MOV R53, RZ ;  /* 0x000000ff00357202 */ /* 0x000fe20000000f00 */
[C---:B------:R-:W-:Y:S02]  /*1220*/  @!P4 IMAD R31, R56.reuse, R25, R6 ;  /* 0x00000019381fc224 */ /* 0x040fe400078e0206 */
[----:B------:R-:W-:-:S03]  /*1230*/  @!P4 IMAD.WIDE.U32 R32, R56, R24, R32 ;  /* 0x000000183820c225 */ /* 0x000fc600078e0020 */
[----:B------:R1:W5:Y:S01]  /*1240*/  @!P2 LDG.E R53, desc[UR6][R28.64] ;  /* 0x000000061c35a981 */ /* 0x000362000c1e1900 */
[----:B------:R-:W2:Y:S01]  /*1250*/  @!P6 LDC.64 R20, c[0x0][0x3e0] ;  /* 0x0000f800ff14eb82 */ /* 0x000ea20000000a00 */
[----:B------:R-:W-:Y:S02]  /*1260*/  @!P4 IADD3 R6, PT, PT, R33, R31, RZ ;  /* 0x0000001f2106c210 */ /* 0x000fe40007ffe0ff */
[----:B----4-:R-:W-:-:S05]  /*1270*/  @!P4 LEA R30, P2, R32, R26, 0x1 ;  /* 0x0000001a201ec211 */ /* 0x010fca00078408ff */
[----:B------:R-:W4:Y:S01]  /*1280*/  @!P5 LDC.64 R24, c[0x0][0x390] ;  /* 0x0000e400ff18db82 */ /* 0x000f220000000a00 */
[----:B------:R-:W-:-:S07]  /*1290*/  @!P4 LEA.HI.X R31, R32, R27, R6, 0x1, P2 ;  /* 0x0000001b201fc211 */ /* 0x000fce00010f0c06 */
[----:B------:R-:W4:Y:S01]  /*12a0*/  @!P6 LDC.64 R26, c[0x0][0x390] ;  /* 0x0000e400ff1aeb82 */ /* 0x000f220000000a00 */
[----:B------:R-:W-:Y:S01]  /*12b0*/  MOV R57, RZ ;  /* 0x000000ff00397202 */ /* 0x000fe20000000f00 */
[----:B0-----:R-:W-:Y:S01]  /*12c0*/  @!P5 IMAD R6, R17, R22, RZ ;  /* 0x000000161106d224 */ /* 0x001fe200078e02ff */
[----:B-1----:R-:W-:Y:S02]  /*12d0*/  @!P5 MOV R28, R70 ;  /* 0x00000046001cd202 */ /* 0x002fe40000000f00 */
[----:B------:R-:W-:Y:S01]  /*12e0*/  @!P5 MOV R29, R73 ;  /* 0x00000049001dd202 */ /* 0x000fe20000000f00 */
[C---:B------:R-:W-:Y:S01]  /*12f0*/  @!P5 IMAD R33, R54.reuse, R23, R6 ;  /* 0x000000173621d224 */ /* 0x040fe200078e0206 */
[----:B------:R-:W-:Y:S01]  /*1300*/  MOV R55, RZ ;  /* 0x000000ff00377202 */ /* 0x000fe20000000f00 */
[----:B------:R0:W5:Y:S01]  /*1310*/  @!P3 LDG.E R57, desc[UR6][R18.64] ;  /* 0x000000061239b981 */ /* 0x000162000c1e1900 */
[----:B--2---:R-:W-:Y:S02]  /*1320*/  @!P6 IMAD R6, R39, R20, RZ ;  /* 0x000000142706e224 */ /* 0x004fe400078e02ff */
[----:B------:R-:W-:-:S02]  /*1330*/  @!P5 IMAD.WIDE.U32 R22, R54, R22, R28 ;  /* 0x000000163616d225 */ /* 0x000fc400078e001c */
[----:B------:R-:W2:Y:S01]  /*1340*/  @!P4 LDG.E R55, desc[UR6][R30.64] ;  /* 0x000000061e37c981 */ /* 0x000ea2000c1e1900 */
[----:B0-----:R-:W-:Y:S02]  /*1350*/  @!P6 MOV R18, R70 ;  /* 0x000000460012e202 */ /* 0x001fe40000000f00 */
[----:B------:R-:W-:Y:S01]  /*1360*/  @!P6 MOV R19, R73 ;  /* 0x000000490013e202 */ /* 0x000fe20000000f00 */
[----:B------:R-:W-:Y:S01]  /*1370*/  @!P6 IMAD R29, R37, R21, R6 ;  /* 0x00000015251de224 */ /* 0x000fe200078e0206 */
[----:B------:R-:W-:Y:S02]  /*1380*/  @!P5 IADD3 R6, PT, PT, R23, R33, RZ ;  /* 0x000000211706d210 */ /* 0x000fe40007ffe0ff */
[C---:B----4-:R-:W-:Y:S01]  /*1390*/  @!P5 LEA R24, P2, R22.reuse, R24, 0x1 ;  /* 0x000000181618d211 */ /* 0x050fe200078408ff */
[----:B------:R-:W-:Y:S01]  /*13a0*/  @!P6 IMAD.WIDE.U32 R20, R37, R20, R18 ;  /* 0x000000142514e225 */ /* 0x000fe200078e0012 */
[----:B------:R-:W-:Y:S02]  /*13b0*/  MOV R59, RZ ;  /* 0x000000ff003b7202 */ /* 0x000fe40000000f00 */
[----:B------:R-:W-:-:S02]  /*13c0*/  @!P5 LEA.HI.X R25, R22, R25, R6, 0x1, P2 ;  /* 0x000000191619d211 */ /* 0x000fc400010f0c06 */
[----:B------:R-:W-:Y:S02]  /*13d0*/  @!P6 IADD3 R6, PT, PT, R21, R29, RZ ;  /* 0x0000001d1506e210 */ /* 0x000fe40007ffe0ff */
[C---:B------:R-:W-:Y:S01]  /*13e0*/  @!P6 LEA R26, P2, R20.reuse, R26, 0x1 ;  /* 0x0000001a141ae211 */ /* 0x040fe200078408ff */
[----:B------:R0:W4:Y:S01]  /*13f0*/  @!P5 LDG.E R59, desc[UR6][R24.64] ;  /* 0x00000006183bd981 */ /* 0x000122000c1e1900 */
[----:B------:R-:W-:Y:S02]  /*1400*/  MOV R61, RZ ;  /* 0x000000ff003d7202 */ /* 0x000fe40000000f00 */
[----:B------:R-:W-:-:S05]  /*1410*/  @!P6 LEA.HI.X R27, R20, R27, R6, 0x1, P2 ;  /* 0x0000001b141be211 */ /* 0x000fca00010f0c06 */
[----:B------:R1:W4:Y:S01]  /*1420*/  @!P6 LDG.E R61, desc[UR6][R26.64] ;  /* 0x000000061a3de981 */ /* 0x000322000c1e1900 */
[--C-:B------:R-:W-:Y:S02]  /*1430*/  HADD2.F32 R6, -RZ, R8.reuse.H0_H0 ;  /* 0x20000008ff067230 */ /* 0x100fe40000004100 */
[----:B------:R-:W-:-:S05]  /*1440*/  HADD2.F32 R19, -RZ, R8.H1_H1 ;  /* 0x30000008ff137230 */ /* 0x000fca0000004100 */
[----:B------:R-:W-:Y:S01]  /*1450*/  FADD.FTZ R18, R6, R19 ;  /* 0x0000001306127221 */ /* 0x000fe20000010000 */
[--C-:B------:R-:W-:Y:S02]  /*1460*/  HADD2.F32 R8, -RZ, R10.reuse.H0_H0 ;  /* 0x2000000aff087230 */ /* 0x100fe40000004100 */
[----:B------:R-:W-:Y:S02]  /*1470*/  HADD2.F32 R21, -RZ, R10.H1_H1 ;  /* 0x3000000aff157230 */ /* 0x000fe40000004100 */
[----:B------:R-:W-:Y:S01]  /*1480*/  FMUL.FTZ R29, R19, R19 ;  /* 0x00000013131d7220 */ /* 0x000fe20000410000 */
[----:B------:R-:W-:Y:S02]  /*1490*/  FADD.FTZ R18, RZ, R18 ;  /* 0x00000012ff127221 */ /* 0x000fe40000010000 */
[----:B0-----:R-:W-:Y:S01]  /*14a0*/  FADD.FTZ R25, R8, R21 ;  /* 0x0000001508197221 */ /* 0x001fe20000010000 */
[----:B-1----:R-:W-:Y:S01]  /*14b0*/  FMUL.FTZ R27, R21, R21 ;  /* 0x00000015151b7220 */ /* 0x002fe20000410000 */
[----:B------:R-:W-:-:S02]  /*14c0*/  FFMA.FTZ R29, R6, R6, R29 ;  /* 0x00000006061d7223 */ /* 0x000fc4000001001d */
[----:B------:R-:W-:Y:S01]  /*14d0*/  FADD.FTZ R18, R18, R25 ;  /* 0x0000001912127221 */ /* 0x000fe20000010000 */
[----:B------:R-:W-:Y:S01]  /*14e0*/  FFMA.FTZ R20, R8, R8, R27 ;  /* 0x0000000808147223 */ /* 0x000fe2000001001b */
[----:B------:R-:W-:-:S04]  /*14f0*/  FADD.FTZ R29, RZ, R29 ;  /* 0x0000001dff1d7221 */ /* 0x000fc80000010000 */
[----:B------:R-:W-:Y:S01]  /*1500*/  FADD.FTZ R20, R29, R20 ;  /* 0x000000141d147221 */ /* 0x000fe20000010000 */
[--C-:B------:R-:W-:Y:S02]  /*1510*/  HADD2.F32 R10, -RZ, R12.reuse.H0_H0 ;  /* 0x2000000cff0a7230 */ /* 0x100fe40000004100 */
[----:B------:R-:W-:-:S05]  /*1520*/  HADD2.F32 R23, -RZ, R12.H1_H1 ;  /* 0x3000000cff177230 */ /* 0x000fca0000004100 */
[----:B------:R-:W-:Y:S01]  /*1530*/  FADD.FTZ R27, R10, R23 ;  /* 0x000000170a1b7221 */ /* 0x000fe20000010000 */
[----:B------:R-:W-:-:S03]  /*1540*/  FMUL.FTZ R31, R23, R23 ;  /* 0x00000017171f7220 */ /* 0x000fc60000410000 */
[----:B------:R-:W-:Y:S01]  /*1550*/  FADD.FTZ R18, R18, R27 ;  /* 0x0000001b12127221 */ /* 0x000fe20000010000 */
[----:B------:R-:W-:Y:S01]  /*1560*/  FFMA.FTZ R31, R10, R10, R31 ;  /* 0x0000000a0a1f7223 */ /* 0x000fe2000001001f */
[----:B------:R-:W-:-:S03]  /*1570*/  HADD2.F32 R27, -RZ, R16.H1_H1 ;  /* 0x30000010ff1b7230 */ /* 0x000fc60000004100 */
[----:B------:R-:W-:Y:S02]  /*1580*/  FADD.FTZ R20, R20, R31 ;  /* 0x0000001f14147221 */ /* 0x000fe40000010000 */
[----:B------:R-:W-:Y:S01]  /*1590*/  FMUL.FTZ R31, R27, R27 ;  /* 0x0000001b1b1f7220 */ /* 0x000fe20000410000 */
[----:B------:R-:W-:Y:S01]  /*15a0*/  ISETP.GT.AND P2, PT, R2, 0x1e, PT ;  /* 0x0000001e0200780c */ /* 0x000fe20003f44270 */
[--C-:B---3--:R-:W-:Y:S02]  /*15b0*/  HADD2.F32 R12, -RZ, R14.reuse.H0_H0 ;  /* 0x2000000eff0c7230 */ /* 0x108fe40000004100 */
[----:B------:R-:W-:Y:S02]  /*15c0*/  HADD2.F32 R25, -RZ, R14.H1_H1 ;  /* 0x3000000eff197230 */ /* 0x000fe40000004100 */
[----:B------:R-:W-:-:S03]  /*15d0*/  HADD2.F32 R14, -RZ, R16.H0_H0 ;  /* 0x20000010ff0e7230 */ /* 0x000fc60000004100 */
[----:B------:R-:W-:Y:S01]  /*15e0*/  FADD.FTZ R29, R12, R25 ;  /* 0x000000190c1d7221 */ /* 0x000fe20000010000 */
[----:B------:R-:W-:Y:S01]  /*15f0*/  FMUL.FTZ R33, R25, R25 ;  /* 0x0000001919217220 */ /* 0x000fe20000410000 */
[--C-:B------:R-:W-:Y:S02]  /*1600*/  HADD2.F32 R16, -RZ, R41.reuse.H0_H0 ;  /* 0x20000029ff107230 */ /* 0x100fe40000004100 */
[----:B------:R-:W-:Y:S01]  /*1610*/  FADD.FTZ R18, R18, R29 ;  /* 0x0000001d12127221 */ /* 0x000fe20000010000 */
[----:B------:R-:W-:Y:S01]  /*1620*/  FADD.FTZ R29, R14, R27 ;  /* 0x0000001b0e1d7221 */ /* 0x000fe20000010000 */
[----:B------:R-:W-:Y:S02]  /*1630*/  HADD2.F32 R41, -RZ, R41.H1_H1 ;  /* 0x30000029ff297230 */ /* 0x000fe40000004100 */
[----:B------:R-:W-:Y:S01]  /*1640*/  FFMA.FTZ R33, R12, R12, R33 ;  /* 0x0000000c0c217223 */ /* 0x000fe20000010021 */
[----:B------:R-:W-:Y:S01]  /*1650*/  FADD.FTZ R29, R18, R29 ;  /* 0x0000001d121d7221 */ /* 0x000fe20000010000 */
[----:B------:R-:W-:-:S02]  /*1660*/  HADD2.F32 R18, -RZ, R43.H0_H0 ;  /* 0x2000002bff127230 */ /* 0x000fc40000004100 */
[----:B------:R-:W-:Y:S01]  /*1670*/  FADD.FTZ R20, R20, R33 ;  /* 0x0000002114147221 */ /* 0x000fe20000010000 */
[----:B------:R-:W-:Y:S01]  /*1680*/  FFMA.FTZ R31, R14, R14, R31 ;  /* 0x0000000e0e1f7223 */ /* 0x000fe2000001001f */
[----:B------:R-:W-:Y:S01]  /*1690*/  FADD.FTZ R22, R16, R41 ;  /* 0x0000002910167221 */ /* 0x000fe20000010000 */
[----:B------:R-:W-:Y:S02]  /*16a0*/  HADD2.F32 R43, -RZ, R43.H1_H1 ;  /* 0x3000002bff2b7230 */ /* 0x000fe40000004100 */
[----:B------:R-:W-:Y:S01]  /*16b0*/  FMUL.FTZ R33, R41, R41 ;  /* 0x0000002929217220 */ /* 0x000fe20000410000 */
[----:B------:R-:W-:Y:S01]  /*16c0*/  FADD.FTZ R31, R20, R31 ;  /* 0x0000001f141f7221 */ /* 0x000fe20000010000 */
[----:B------:R-:W-:Y:S01]  /*16d0*/  FADD.FTZ R22, R29, R22 ;  /* 0x000000161d167221 */ /* 0x000fe20000010000 */
[--C-:B------:R-:W-:Y:S02]  /*16e0*/  HADD2.F32 R20, -RZ, R45.reuse.H0_H0 ;  /* 0x2000002dff147230 */ /* 0x100fe40000004100 */
[----:B------:R-:W-:Y:S01]  /*16f0*/  FADD.FTZ R29, R18, R43 ;  /* 0x0000002b121d7221 */ /* 0x000fe20000010000 */
[----:B------:R-:W-:Y:S01]  /*1700*/  FFMA.FTZ R24, R16, R16, R33 ;  /* 0x0000001010187223 */ /* 0x000fe20000010021 */
[----:B------:R-:W-:-:S02]  /*1710*/  HADD2.F32 R45, -RZ, R45.H1_H1 ;  /* 0x3000002dff2d7230 */ /* 0x000fc40000004100 */
[----:B------:R-:W-:Y:S01]  /*1720*/  FMUL.FTZ R33, R43, R43 ;  /* 0x0000002b2b217220 */ /* 0x000fe20000410000 */
[----:B------:R-:W-:Y:S01]  /*1730*/  FADD.FTZ R29, R22, R29 ;  /* 0x0000001d161d7221 */ /* 0x000fe20000010000 */
[--C-:B-----5:R-:W-:Y:S02]  /*1740*/  HADD2.F32 R22, -RZ, R47.reuse.H0_H0 ;  /* 0x2000002fff167230 */ /* 0x120fe40000004100 */
[----:B------:R-:W-:Y:S01]  /*1750*/  FADD.FTZ R24, R31, R24 ;  /* 0x000000181f187221 */ /* 0x000fe20000010000 */
[----:B------:R-:W-:Y:S01]  /*1760*/  FFMA.FTZ R33, R18, R18, R33 ;  /* 0x0000001212217223 */ /* 0x000fe20000010021 */
[----:B------:R-:W-:Y:S01]  /*1770*/  FADD.FTZ R26, R20, R45 ;  /* 0x0000002d141a7221 */ /* 0x000fe20000010000 */
[----:B------:R-:W-:Y:S02]  /*1780*/  HADD2.F32 R47, -RZ, R47.H1_H1 ;  /* 0x3000002fff2f7230 */ /* 0x000fe40000004100 */
[----:B------:R-:W-:Y:S01]  /*1790*/  FMUL.FTZ R31, R45, R45 ;  /* 0x0000002d2d1f7220 */ /* 0x000fe20000410000 */
[----:B------:R-:W-:Y:S01]  /*17a0*/  FADD.FTZ R33, R24, R33 ;  /* 0x0000002118217221 */ /* 0x000fe20000010000 */
[----:B------:R-:W-:Y:S01]  /*17b0*/  FADD.FTZ R26, R29, R26 ;  /* 0x0000001a1d1a7221 */ /* 0x000fe20000010000 */
[----:B------:R-:W-:-:S02]  /*17c0*/  HADD2.F32 R24, -RZ, R49.H0_H0 ;  /* 0x20000031ff187230 */ /* 0x000fc40000004100 */
[----:B------:R-:W-:Y:S01]  /*17d0*/  FADD.FTZ R29, R22, R47 ;  /* 0x0000002f161d7221 */ /* 0x000fe20000010000 */
[----:B------:R-:W-:Y:S01]  /*17e0*/  FFMA.FTZ R28, R20, R20, R31 ;  /* 0x00000014141c7223 */ /* 0x000fe2000001001f */
[----:B------:R-:W-:Y:S02]  /*17f0*/  HADD2.F32 R49, -RZ, R49.H1_H1 ;  /* 0x30000031ff317230 */ /* 0x000fe40000004100 */
[----:B------:R-:W-:Y:S01]  /*1800*/  FMUL.FTZ R31, R47, R47 ;  /* 0x0000002f2f1f7220 */ /* 0x000fe20000410000 */
[----:B------:R-:W-:Y:S01]  /*1810*/  FADD.FTZ R29, R26, R29 ;  /* 0x0000001d1a1d7221 */ /* 0x000fe20000010000 */
[----:B------:R-:W-:Y:S01]  /*1820*/  FADD.FTZ R28, R33, R28 ;  /* 0x0000001c211c7221 */ /* 0x000fe20000010000 */
[--C-:B------:R-:W-:Y:S02]  /*1830*/  HADD2.F32 R26, -RZ, R51.reuse.H1_H1 ;  /* 0x30000033ff1a7230 */ /* 0x100fe40000004100 */
[----:B------:R-:W-:Y:S01]  /*1840*/  FFMA.FTZ R31, R22, R22, R31 ;  /* 0x00000016161f7223 */ /* 0x000fe2000001001f */
[----:B------:R-:W-:Y:S01]  /*1850*/  FMUL.FTZ R33, R49, R49 ;  /* 0x0000003131217220 */ /* 0x000fe20000410000 */
[----:B------:R-:W-:Y:S01]  /*1860*/  FADD.FTZ R30, R24, R49 ;  /* 0x00000031181e7221 */ /* 0x000fe20000010000 */
[----:B------:R-:W-:-:S02]  /*1870*/  HADD2.F32 R51, -RZ, R51.H0_H0 ;  /* 0x20000033ff337230 */ /* 0x000fc40000004100 */
[----:B------:R-:W-:Y:S01]  /*1880*/  FADD.FTZ R28, R28, R31 ;  /* 0x0000001f1c1c7221 */ /* 0x000fe20000010000 */
[----:B------:R-:W-:Y:S01]  /*1890*/  FFMA.FTZ R33, R24, R24, R33 ;  /* 0x0000001818217223 */ /* 0x000fe20000010021 */
[----:B------:R-:W-:Y:S01]  /*18a0*/  FMUL.FTZ R32, R26, R26 ;  /* 0x0000001a1a207220 */ /* 0x000fe20000410000 */
[--C-:B------:R-:W-:Y:S02]  /*18b0*/  HADD2.F32 R40, -RZ, R53.reuse.H1_H1 ;  /* 0x30000035ff287230 */ /* 0x100fe40000004100 */
[----:B------:R-:W-:Y:S01]  /*18c0*/  FADD.FTZ R29, R29, R30 ;  /* 0x0000001e1d1d7221 */ /* 0x000fe20000010000 */
[C---:B------:R-:W-:Y:S01]  /*18d0*/  FADD.FTZ R30, R51.reuse, R26 ;  /* 0x0000001a331e7221 */ /* 0x040fe20000010000 */
[----:B------:R-:W-:Y:S01]  /*18e0*/  FADD.FTZ R28, R28, R33 ;  /* 0x000000211c1c7221 */ /* 0x000fe20000010000 */
[----:B------:R-:W-:Y:S01]  /*18f0*/  FFMA.FTZ R31, R51, R51, R32 ;  /* 0x00000033331f7223 */ /* 0x000fe20000010020 */
[----:B------:R-:W-:Y:S02]  /*1900*/  HADD2.F32 R53, -RZ, R53.H0_H0 ;  /* 0x20000035ff357230 */ /* 0x000fe40000004100 */
[----:B------:R-:W-:Y:S01]  /*1910*/  FMUL.FTZ R32, R40, R40 ;  /* 0x0000002828207220 */ /* 0x000fe20000410000 */
[----:B--2---:R-:W-:-:S02]  /*1920*/  HADD2.F32 R42, -RZ, R55.H1_H1 ;  /* 0x30000037ff2a7230 */ /* 0x004fc40000004100 */
[----:B------:R-:W-:Y:S01]  /*1930*/  FADD.FTZ R29, R29, R30 ;  /* 0x0000001e1d1d7221 */ /* 0x000fe20000010000 */
[----:B------:R-:W-:Y:S01]  /*1940*/  FADD.FTZ R28, R28, R31 ;  /* 0x0000001f1c1c7221 */ /* 0x000fe20000010000 */
[C---:B------:R-:W-:Y:S01]  /*1950*/  FADD.FTZ R30, R53.reuse, R40 ;  /* 0x00000028351e7221 */ /* 0x040fe20000010000 */
[----:B------:R-:W-:Y:S01]  /*1960*/  FFMA.FTZ R31, R53, R53, R32 ;  /* 0x00000035351f7223 */ /* 0x000fe20000010020 */
[----:B------:R-:W-:Y:S02]  /*1970*/  HADD2.F32 R55, -RZ, R55.H0_H0 ;  /* 0x20000037ff377230 */ /* 0x000fe40000004100 */
[----:B------:R-:W-:Y:S01]  /*1980*/  FMUL.FTZ R32, R42, R42 ;  /* 0x0000002a2a207220 */ /* 0x000fe20000410000 */
[--C-:B------:R-:W-:Y:S02]  /*1990*/  HADD2.F32 R44, -RZ, R57.reuse.H1_H1 ;  /* 0x30000039ff2c7230 */ /* 0x100fe40000004100 */
[----:B------:R-:W-:Y:S01]  /*19a0*/  FADD.FTZ R29, R29, R30 ;  /* 0x0000001e1d1d7221 */ /* 0x000fe20000010000 */
[----:B------:R-:W-:Y:S01]  /*19b0*/  FADD.FTZ R28, R28, R31 ;  /* 0x0000001f1c1c7221 */ /* 0x000fe20000010000 */
[----:B------:R-:W-:Y:S01]  /*19c0*/  FADD.FTZ R30, R55, R42 ;  /* 0x0000002a371e7221 */ /* 0x000fe20000010000 */
[----:B------:R-:W-:-:S02]  /*19d0*/  HADD2.F32 R57, -RZ, R57.H0_H0 ;  /* 0x20000039ff397230 */ /* 0x000fc40000004100 */
[----:B------:R-:W-:Y:S01]  /*19e0*/  FFMA.FTZ R31, R55, R55, R32 ;  /* 0x00000037371f7223 */ /* 0x000fe20000010020 */
[----:B------:R-:W-:Y:S01]  /*19f0*/  FMUL.FTZ R32, R44, R44 ;  /* 0x0000002c2c207220 */ /* 0x000fe20000410000 */
[--C-:B----4-:R-:W-:Y:S02]  /*1a00*/  HADD2.F32 R46, -RZ, R59.reuse.H1_H1 ;  /* 0x3000003bff2e7230 */ /* 0x110fe40000004100 */
[----:B------:R-:W-:Y:S01]  /*1a10*/  FADD.FTZ R29, R29, R30 ;  /* 0x0000001e1d1d7221 */ /* 0x000fe20000010000 */
[----:B------:R-:W-:Y:S01]  /*1a20*/  FADD.FTZ R28, R28, R31 ;  /* 0x0000001f1c1c7221 */ /* 0x000fe20000010000 */
[C---:B------:R-:W-:Y:S01]  /*1a30*/  FADD.FTZ R30, R57.reuse, R44 ;  /* 0x0000002c391e7221 */ /* 0x040fe20000010000 */
[----:B------:R-:W-:Y:S01]  /*1a40*/  FFMA.FTZ R31, R57, R57, R32 ;  /* 0x00000039391f7223 */ /* 0x000fe20000010020 */
[----:B------:R-:W-:Y:S02]  /*1a50*/  HADD2.F32 R59, -RZ, R59.H0_H0 ;  /* 0x2000003bff3b7230 */ /* 0x000fe40000004100 */
[----:B------:R-:W-:Y:S01]  /*1a60*/  FMUL.FTZ R32, R46, R46 ;  /* 0x0000002e2e207220 */ /* 0x000fe20000410000 */
[----:B------:R-:W-:-:S02]  /*1a70*/  HADD2.F32 R48, -RZ, R61.H1_H1 ;  /* 0x3000003dff307230 */ /* 0x000fc40000004100 */
[----:B------:R-:W-:Y:S01]  /*1a80*/  FADD.FTZ R29, R29, R30 ;  /* 0x0000001e1d1d7221 */ /* 0x000fe20000010000 */
[----:B------:R-:W-:Y:S01]  /*1a90*/  FADD.FTZ R28, R28, R31 ;  /* 0x0000001f1c1c7221 */ /* 0x000fe20000010000 */
[----:B------:R-:W-:Y:S02]  /*1aa0*/  HADD2.F32 R61, -RZ, R61.H0_H0 ;  /* 0x2000003dff3d7230 */ /* 0x000fe40000004100 */
        /* <DEDUP_REMOVED lines=46> */
.L_x_2470:
[----:B------:R-:W-:Y:S05]  /*1d90*/  BSYNC.RECONVERGENT B0 ;  /* 0x0000000000007941 */ /* 0x000fea0003800200 */
.L_x_2469:
        /* <DEDUP_REMOVED lines=54> */
.L_x_2472:
[----:B------:R-:W-:Y:S05]  /*2100*/  BSYNC.RECONVERGENT B0 ;  /* 0x0000000000007941 */ /* 0x000fea0003800200 */
.L_x_2471:
        /* <DEDUP_REMOVED lines=27> */
.L_x_2475:
[----:B------:R-:W3:Y:S04]  /*22c0*/  LDG.E.STRONG.GPU R30, desc[UR6][R28.64] ;  /* 0x000000061c1e7981 */ /* 0x000ee8000c1ef900 */
[----:B---3--:R-:W-:Y:S01]  /*22d0*/  CCTL.IVALL ;  /* 0x00000000ff00798f */ /* 0x008fe20002000000 */
[----:B------:R-:W-:Y:S05]  /*22e0*/  YIELD ;  /* 0x0000000000007946 */ /* 0x000fea0003800000 */
[----:B------:R-:W-:-:S13]  /*22f0*/  ISETP.NE.AND P2, PT, R30, R37, PT ;  /* 0x000000251e00720c */ /* 0x000fda0003f45270 */
[----:B------:R-:W-:Y:S05]  /*2300*/  @P2 BRA `(.L_x_2475) ;  /* 0xfffffffc00ec2947 */ /* 0x000fea000383ffff */
.L_x_2474:
        /* <DEDUP_REMOVED lines=16> */
.L_x_2477:
        /* <DEDUP_REMOVED lines=61> */
.L_x_2476:
        /* <DEDUP_REMOVED lines=38> */
.L_x_2478:
        /* <DEDUP_REMOVED lines=19> */
.L_x_2479:
        /* <DEDUP_REMOVED lines=9> */
.L_x_2480:
[----:B------:R-:W-:Y:S05]  /*2c00*/  BSYNC.RECONVERGENT B0 ;  /* 0x0000000000007941 */ /* 0x000fea0003800200 */
.L_x_2473:
        /* <DEDUP_REMOVED lines=66> */
.L_x_2484:
[----:B------:R-:W-:Y:S05]  /*3030*/  BSYNC.RECONVERGENT B1 ;  /* 0x0000000000017941 */ /* 0x000fea0003800200 */
.L_x_2483:
        /* <DEDUP_REMOVED lines=24> */
.L_x_2486:
[----:B------:R-:W-:Y:S05]  /*31c0*/  BSYNC.RECONVERGENT B1 ;  /* 0x0000000000017941 */ /* 0x000fea0003800200 */
.L_x_2485:
        /* <DEDUP_REMOVED lines=24> */
[----:B------:R-:W-:-:S05]  /*3350*/  F2FP.F16.F32.PACK_AB R19, R6, R19 ;  /* 0x000000130613723e */ /* 0x000fca00000000ff */
[----:B------:R3:W-:Y:S02]  /*3360*/  STG.E desc[UR6][R34.64], R19 ;  /* 0x0000001322007986 */ /* 0x0007e4000c101906 */
.L_x_2488:
[----:B------:R-:W-:Y:S05]  /*3370*/  BSYNC.RECONVERGENT B1 ;  /* 0x0000000000017941 */ /* 0x000fea0003800200 */
.L_x_2487:
[----:B------:R-:W-:Y:S04]  /*3380*/  BSSY.RECONVERGENT B1, `(.L_x_2489) ;  /* 0x0000014000017945 */ /* 0x000fe80003800200 */
[----:B------:R-:W-:Y:S05]  /*3390*/  @P3 BRA `(.L_x_2490) ;  /* 0x0000000000483947 */ /* 0x000fea0003800000 */
[----:B------:R-:W4:Y:S01]  /*33a0*/  LDCU.64 UR4, c[0x0][0x3e0] ;  /* 0x00007c00ff0477ac */ /* 0x000f220008000a00 */
[----:B------:R-:W-:Y:S01]  /*33b0*/  MOV R32, R70 ;  /* 0x0000004600207202 */ /* 0x000fe20000000f00 */
[--C-:B0--3--:R-:W-:Y:S01]  /*33c0*/  FADD.FTZ R19, R12, -R38.reuse ;  /* 0x800000260c137221 */ /* 0x109fe20000010000 */
[----:B------:R-:W-:Y:S01]  /*33d0*/  MOV R33, R73 ;  /* 0x0000004900217202 */ /* 0x000fe20000000f00 */
[----:B------:R-:W1:Y:S01]  /*33e0*/  LDCU.64 UR10, c[0x0][0x380] ;  /* 0x00007000ff0a77ac */ /* 0x000e620008000a00 */
[----:B------:R-:W-:Y:S01]  /*33f0*/  FADD.FTZ R25, R25, -R38 ;  /* 0x8000002619197221 */ /* 0x000fe20000010000 */
[----:B--2---:R-:W-:-:S03]  /*3400*/  FMUL.FTZ R19, R19, R36 ;  /* 0x0000002413137220 */ /* 0x004fc60000410000 */
[----:B------:R-:W-:Y:S01]  /*3410*/  FMUL.FTZ R6, R25, R36 ;  /* 0x0000002419067220 */ /* 0x000fe20000410000 */
[----:B-----5:R-:W-:-:S03]  /*3420*/  FFMA.FTZ R19, R28, R19, R30 ;  /* 0x000000131c137223 */ /* 0x020fc6000001001e */
[----:B------:R-:W-:Y:S01]  /*3430*/  FFMA.FTZ R6, R29, R6, R31 ;  /* 0x000000061d067223 */ /* 0x000fe2000001001f */
[----:B----4-:R-:W-:-:S04]  /*3440*/  IMAD R21, R5, UR4, RZ ;  /* 0x0000000405157c24 */ /* 0x010fc8000f8e02ff */
[----:B------:R-:W-:Y:S01]  /*3450*/  F2FP.F16.F32.PACK_AB R19, R6, R19 ;  /* 0x000000130613723e */ /* 0x000fe200000000ff */
[----:B------:R-:W-:-:S04]  /*3460*/  IMAD.WIDE.U32 R32, R66, UR4, R32 ;  /* 0x0000000442207c25 */ /* 0x000fc8000f8e0020 */
[----:B------:R-:W-:Y:S01]  /*3470*/  IMAD R21, R66, UR5, R21 ;  /* 0x0000000542157c24 */ /* 0x000fe2000f8e0215 */
[----:B-1----:R-:W-:-:S04]  /*3480*/  LEA R34, P2, R32, UR10, 0x1 ;  /* 0x0000000a20227c11 */ /* 0x002fc8000f8408ff */
[----:B------:R-:W-:-:S04]  /*3490*/  IADD3 R21, PT, PT, R33, R21, RZ ;  /* 0x0000001521157210 */ /* 0x000fc80007ffe0ff */
[----:B------:R-:W-:-:S05]  /*34a0*/  LEA.HI.X R35, R32, UR11, R21, 0x1, P2 ;  /* 0x0000000b20237c11 */ /* 0x000fca00090f0c15 */
[----:B------:R4:W-:Y:S02]  /*34b0*/  STG.E desc[UR6][R34.64], R19 ;  /* 0x0000001322007986 */ /* 0x0009e4000c101906 */
.L_x_2490:
[----:B------:R-:W-:Y:S05]  /*34c0*/  BSYNC.RECONVERGENT B1 ;  /* 0x0000000000017941 */ /* 0x000fea0003800200 */
.L_x_2489:
        /* <DEDUP_REMOVED lines=25> */
[----:B------:R-:W-:Y:S01]  /*3660*/  F2FP.F16.F32.PACK_AB R19, R10, R19 ;  /* 0x000000130a13723e */ /* 0x000fe200000000ff */
[----:B------:R-:W-:-:S04]  /*3670*/  IMAD.WIDE.U32 R32, R74, UR4, R32 ;  /* 0x000000044a207c25 */ /* 0x000fc8000f8e0020 */
[----:B------:R-:W-:Y:S01]  /*3680*/  IMAD R21, R74, UR5, R21 ;  /* 0x000000054a157c24 */ /* 0x000fe2000f8e0215 */
[----:B0-----:R-:W-:-:S04]  /*3690*/  LEA R34, P5, R32, UR10, 0x1 ;  /* 0x0000000a20227c11 */ /* 0x001fc8000f8a08ff */
[----:B------:R-:W-:-:S04]  /*36a0*/  IADD3 R21, PT, PT, R33, R21, RZ ;  /* 0x0000001521157210 */ /* 0x000fc80007ffe0ff */
[----:B------:R-:W-:-:S05]  /*36b0*/  LEA.HI.X R35, R32, UR11, R21, 0x1, P5 ;  /* 0x0000000b20237c11 */ /* 0x000fca000a8f0c15 */
[----:B------:R0:W-:Y:S02]  /*36c0*/  STG.E desc[UR6][R34.64], R19 ;  /* 0x0000001322007986 */ /* 0x0001e4000c101906 */
.L_x_2492:
[----:B------:R-:W-:Y:S05]  /*36d0*/  BSYNC.RECONVERGENT B1 ;  /* 0x0000000000017941 */ /* 0x000fea0003800200 */
.L_x_2491:
        /* <DEDUP_REMOVED lines=20> */
.L_x_2494:
[----:B------:R-:W-:Y:S05]  /*3820*/  BSYNC.RECONVERGENT B1 ;  /* 0x0000000000017941 */ /* 0x000fea0003800200 */
.L_x_2493:
        /* <DEDUP_REMOVED lines=17> */
[----:B------:R-:W-:Y:S02]  /*3940*/  F2FP.F16.F32.PACK_AB R19, R10, R21 ;  /* 0x000000150a13723e */ /* 0x000fe400000000ff */
[----:B------:R-:W-:-:S05]  /*3950*/  LEA.HI.X R33, R18, UR11, R39, 0x1, P1 ;  /* 0x0000000b12217c11 */ /* 0x000fca00088f0c27 */
[----:B------:R0:W-:Y:S02]  /*3960*/  STG.E desc[UR6][R32.64], R19 ;  /* 0x0000001320007986 */ /* 0x0001e4000c101906 */
.L_x_2496:
[----:B------:R-:W-:Y:S05]  /*3970*/  BSYNC.RECONVERGENT B1 ;  /* 0x0000000000017941 */ /* 0x000fea0003800200 */
.L_x_2495:
        /* <DEDUP_REMOVED lines=17> */
[----:B------:R-:W-:Y:S02]  /*3a90*/  F2FP.F16.F32.PACK_AB R19, R23, R12 ;  /* 0x0000000c1713723e */ /* 0x000fe400000000ff */
[----:B------:R-:W-:-:S05]  /*3aa0*/  LEA.HI.X R21, R18, UR11, R25, 0x1, P1 ;  /* 0x0000000b12157c11 */ /* 0x000fca00088f0c19 */
[----:B------:R0:W-:Y:S02]  /*3ab0*/  STG.E desc[UR6][R20.64], R19 ;  /* 0x0000001314007986 */ /* 0x0001e4000c101906 */
.L_x_2498:
[----:B------:R-:W-:Y:S05]  /*3ac0*/  BSYNC.RECONVERGENT B1 ;  /* 0x0000000000017941 */ /* 0x000fea0003800200 */
.L_x_2497:
        /* <DEDUP_REMOVED lines=20> */
.L_x_2500:
[----:B------:R-:W-:Y:S05]  /*3c10*/  BSYNC.RECONVERGENT B1 ;  /* 0x0000000000017941 */ /* 0x000fea0003800200 */
.L_x_2499:
        /* <DEDUP_REMOVED lines=20> */
.L_x_2502:
[----:B------:R-:W-:Y:S05]  /*3d60*/  BSYNC.RECONVERGENT B1 ;  /* 0x0000000000017941 */ /* 0x000fea0003800200 */
.L_x_2501:
        /* <DEDUP_REMOVED lines=33> */
[----:B------:R-:W-:Y:S02]  /*3f80*/  F2FP.F16.F32.PACK_AB R19, R14, R51 ;  /* 0x000000330e13723e */ /* 0x000fe400000000ff */
[----:B------:R-:W-:-:S05]  /*3f90*/  LEA.HI.X R21, R18, UR11, R23, 0x1, P5 ;  /* 0x0000000b12157c11 */ /* 0x000fca000a8f0c17 */
[----:B------:R0:W-:Y:S02]  /*3fa0*/  STG.E desc[UR6][R20.64], R19 ;  /* 0x0000001314007986 */ /* 0x0001e4000c101906 */
.L_x_2504:
[----:B------:R-:W-:Y:S05]  /*3fb0*/  BSYNC.RECONVERGENT B1 ;  /* 0x0000000000017941 */ /* 0x000fea0003800200 */
.L_x_2503:
        /* <DEDUP_REMOVED lines=20> */
.L_x_2506:
[----:B------:R-:W-:Y:S05]  /*4100*/  BSYNC.RECONVERGENT B1 ;  /* 0x0000000000017941 */ /* 0x000fea0003800200 */
.L_x_2505:
        /* <DEDUP_REMOVED lines=20> */
.L_x_2508:
[----:B------:R-:W-:Y:S05]  /*4250*/  BSYNC.RECONVERGENT B1 ;  /* 0x0000000000017941 */ /* 0x000fea0003800200 */
.L_x_2507:
        /* <DEDUP_REMOVED lines=20> */
.L_x_2510:
[----:B------:R-:W-:Y:S05]  /*43a0*/  BSYNC.RECONVERGENT B1 ;  /* 0x0000000000017941 */ /* 0x000fea0003800200 */
.L_x_2509:
        /* <DEDUP_REMOVED lines=20> */
.L_x_2512:
[----:B------:R-:W-:Y:S05]  /*44f0*/  BSYNC.RECONVERGENT B1 ;  /* 0x0000000000017941 */ /* 0x000fea0003800200 */
.L_x_2511:
        /* <DEDUP_REMOVED lines=10> */
[----:B------:R-:W-:Y:S01]  /*45a0*/  F2FP.F16.F32.PACK_AB R21, R36, R21 ;  /* 0x000000152415723e */ /* 0x000fe200000000ff */
        /* <DEDUP_REMOVED lines=8> */
.L_x_2482:
        /* <DEDUP_REMOVED lines=34> */
.L_x_2515:
[----:B------:R-:W-:Y:S05]  /*4850*/  BSYNC.RECONVERGENT B1 ;  /* 0x0000000000017941 */ /* 0x000fea0003800200 */
.L_x_2514:
        /* <DEDUP_REMOVED lines=28> */
[----:B------:R-:W-:Y:S01]  /*4a20*/  F2FP.F16.F32.PACK_AB R21, R6, R21 ;  /* 0x000000150615723e */ /* 0x000fe200000000ff */
[----:B------:R-:W-:-:S05]  /*4a30*/  IMAD.WIDE.U32 R34, R19, UR8, R34 ;  /* 0x0000000813227c25 */ /* 0x000fca000f8e0022 */
[----:B------:R-:W-:Y:S02]  /*4a40*/  IADD3 R33, PT, PT, R35, R33, RZ ;  /* 0x0000002123217210 */ /* 0x000fe40007ffe0ff */
[----:B-1----:R-:W-:-:S04]  /*4a50*/  LEA R32, P2, R34, UR10, 0x1 ;  /* 0x0000000a22207c11 */ /* 0x002fc8000f8408ff */
[----:B------:R-:W-:-:S05]  /*4a60*/  LEA.HI.X R33, R34, UR11, R33, 0x1, P2 ;  /* 0x0000000b22217c11 */ /* 0x000fca00090f0c21 */
[----:B------:R0:W-:Y:S04]  /*4a70*/  STG.E desc[UR6][R32.64], R21 ;  /* 0x0000001520007986 */ /* 0x0001e8000c101906 */
.L_x_2517:
[----:B------:R-:W-:Y:S05]  /*4a80*/  BSYNC.RECONVERGENT B1 ;  /* 0x0000000000017941 */ /* 0x000fea0003800200 */
.L_x_2516:
        /* <DEDUP_REMOVED lines=32> */
[----:B------:R-:W-:-:S05]  /*4c90*/  F2FP.F16.F32.PACK_AB R21, R21, R6 ;  /* 0x000000061515723e */ /* 0x000fca00000000ff */
[----:B------:R1:W-:Y:S02]  /*4ca0*/  STG.E desc[UR6][R32.64], R21 ;  /* 0x0000001520007986 */ /* 0x0003e4000c101906 */
.L_x_2519:
[----:B------:R-:W-:Y:S05]  /*4cb0*/  BSYNC.RECONVERGENT B1 ;  /* 0x0000000000017941 */ /* 0x000fea0003800200 */
.L_x_2518:
[----:B------:R-:W-:Y:S04]  /*4cc0*/  BSSY.RECONVERGENT B1, `(.L_x_2520) ;  /* 0x000001e000017945 */ /* 0x000fe80003800200 */
[----:B------:R-:W-:Y:S05]  /*4cd0*/  @P1 BRA `(.L_x_2521) ;  /* 0x0000000000701947 */ /* 0x000fea0003800000 */
[--C-:B------:R-:W-:Y:S01]  /*4ce0*/  FADD.FTZ R19, R12, -R38.reuse ;  /* 0x800000260c137221 */ /* 0x100fe20000010000 */
[----:B------:R-:W-:Y:S01]  /*4cf0*/  FADD.FTZ R25, R25, -R38 ;  /* 0x8000002619197221 */ /* 0x000fe20000010000 */
[----:B------:R-:W3:Y:S01]  /*4d00*/  LDCU.64 UR8, c[0x0][0x3e0] ;  /* 0x00007c00ff0877ac */ /* 0x000ee20008000a00 */
[----:B------:R-:W-:Y:S01]  /*4d10*/  MOV R34, R70 ;  /* 0x0000004600227202 */ /* 0x000fe20000000f00 */
[-C--:B--2---:R-:W-:Y:S01]  /*4d20*/  FMUL.FTZ R19, R19, R36.reuse ;  /* 0x0000002413137220 */ /* 0x084fe20000410000 */
[----:B------:R-:W-:Y:S01]  /*4d30*/  FMUL.FTZ R8, R25, R36 ;  /* 0x0000002419087220 */ /* 0x000fe20000410000 */
[----:B------:R-:W2:Y:S01]  /*4d40*/  LDCU.64 UR10, c[0x0][0x380] ;  /* 0x00007000ff0a77ac */ /* 0x000ea20008000a00 */
[----:B------:R-:W-:Y:S01]  /*4d50*/  MOV R35, R73 ;  /* 0x0000004900237202 */ /* 0x000fe20000000f00 */
[----:B-----5:R-:W-:Y:S01]  /*4d60*/  FFMA.FTZ R19, R28, R19, R30 ;  /* 0x000000131c137223 */ /* 0x020fe2000001001e */
[----:B01----:R-:W-:-:S03]  /*4d70*/  FFMA.FTZ R21, R29, R8, R31 ;  /* 0x000000081d157223 */ /* 0x003fc6000001001f */
        /* <DEDUP_REMOVED lines=16> */
[----:B------:R-:W-:-:S05]  /*4e80*/  F2FP.F16.F32.PACK_AB R19, R19, R6 ;  /* 0x000000061313723e */ /* 0x000fca00000000ff */
[----:B------:R3:W-:Y:S02]  /*4e90*/  STG.E desc[UR6][R32.64], R19 ;  /* 0x0000001320007986 */ /* 0x0007e4000c101906 */
.L_x_2521:
[----:B------:R-:W-:Y:S05]  /*4ea0*/  BSYNC.RECONVERGENT B1 ;  /* 0x0000000000017941 */ /* 0x000fea0003800200 */
.L_x_2520:
        /* <DEDUP_REMOVED lines=40> */
[----:B------:R-:W-:-:S05]  /*5130*/  F2FP.F16.F32.PACK_AB R21, R21, R10 ;  /* 0x0000000a1515723e */ /* 0x000fca00000000ff */
[----:B------:R4:W-:Y:S02]  /*5140*/  STG.E desc[UR6][R34.64], R21 ;  /* 0x0000001522007986 */ /* 0x0009e4000c101906 */
.L_x_2523:
[----:B------:R-:W-:Y:S05]  /*5150*/  BSYNC.RECONVERGENT B1 ;  /* 0x0000000000017941 */ /* 0x000fea0003800200 */
.L_x_2522:
        /* <DEDUP_REMOVED lines=28> */
[----:B------:R-:W-:-:S05]  /*5320*/  F2FP.F16.F32.PACK_AB R19, R19, R10 ;  /* 0x0000000a1313723e */ /* 0x000fca00000000ff */
[----:B------:R0:W-:Y:S02]  /*5330*/  STG.E desc[UR6][R34.64], R19 ;  /* 0x0000001322007986 */ /* 0x0001e4000c101906 */
.L_x_2525:
[----:B------:R-:W-:Y:S05]  /*5340*/  BSYNC.RECONVERGENT B1 ;  /* 0x0000000000017941 */ /* 0x000fea0003800200 */
.L_x_2524:
        /* <DEDUP_REMOVED lines=28> */
[----:B------:R-:W-:-:S05]  /*5510*/  F2FP.F16.F32.PACK_AB R21, R21, R10 ;  /* 0x0000000a1515723e */ /* 0x000fca00000000ff */
[----:B------:R0:W-:Y:S02]  /*5520*/  STG.E desc[UR6][R32.64], R21 ;  /* 0x0000001520007986 */ /* 0x0001e4000c101906 */
.L_x_2527:
[----:B------:R-:W-:Y:S05]  /*5530*/  BSYNC.RECONVERGENT B1 ;  /* 0x0000000000017941 */ /* 0x000fea0003800200 */
.L_x_2526:
        /* <DEDUP_REMOVED lines=28> */
[----:B------:R-:W-:-:S05]  /*5700*/  F2FP.F16.F32.PACK_AB R23, R23, R10 ;  /* 0x0000000a1717723e */ /* 0x000fca00000000ff */
[----:B------:R0:W-:Y:S02]  /*5710*/  STG.E desc[UR6][R18.64], R23 ;  /* 0x0000001712007986 */ /* 0x0001e4000c101906 */
.L_x_2529:
[----:B------:R-:W-:Y:S05]  /*5720*/  BSYNC.RECONVERGENT B1 ;  /* 0x0000000000017941 */ /* 0x000fea0003800200 */
.L_x_2528:
        /* <DEDUP_REMOVED lines=30> */
.L_x_2531:
[----:B------:R-:W-:Y:S05]  /*5910*/  BSYNC.RECONVERGENT B1 ;  /* 0x0000000000017941 */ /* 0x000fea0003800200 */
.L_x_2530:
        /* <DEDUP_REMOVED lines=30> */
.L_x_2533:
[----:B------:R-:W-:Y:S05]  /*5b00*/  BSYNC.RECONVERGENT B1 ;  /* 0x0000000000017941 */ /* 0x000fea0003800200 */
.L_x_2532:
        /* <DEDUP_REMOVED lines=44> */
[----:B------:R-:W-:-:S05]  /*5dd0*/  F2FP.F16.F32.PACK_AB R23, R23, R6 ;  /* 0x000000061717723e */ /* 0x000fca00000000ff */
[----:B------:R0:W-:Y:S02]  /*5de0*/  STG.E desc[UR6][R20.64], R23 ;  /* 0x0000001714007986 */ /* 0x0001e4000c101906 */
.L_x_2535:
[----:B------:R-:W-:Y:S05]  /*5df0*/  BSYNC.RECONVERGENT B1 ;  /* 0x0000000000017941 */ /* 0x000fea0003800200 */
.L_x_2534:
        /* <DEDUP_REMOVED lines=30> */
.L_x_2537:
[----:B------:R-:W-:Y:S05]  /*5fe0*/  BSYNC.RECONVERGENT B1 ;  /* 0x0000000000017941 */ /* 0x000fea0003800200 */
.L_x_2536:
        /* <DEDUP_REMOVED lines=30> */
.L_x_2539:
[----:B------:R-:W-:Y:S05]  /*61d0*/  BSYNC.RECONVERGENT B1 ;  /* 0x0000000000017941 */ /* 0x000fea0003800200 */
.L_x_2538:
        /* <DEDUP_REMOVED lines=30> */
.L_x_2541:
[----:B------:R-:W-:Y:S05]  /*63c0*/  BSYNC.RECONVERGENT B1 ;  /* 0x0000000000017941 */ /* 0x000fea0003800200 */
.L_x_2540:
        /* <DEDUP_REMOVED lines=30> */
.L_x_2543:
[----:B------:R-:W-:Y:S05]  /*65b0*/  BSYNC.RECONVERGENT B1 ;  /* 0x0000000000017941 */ /* 0x000fea0003800200 */
.L_x_2542:
        /* <DEDUP_REMOVED lines=28> */
.L_x_2513:
[----:B------:R-:W-:Y:S05]  /*6780*/  BSYNC.RECONVERGENT B0 ;  /* 0x0000000000007941 */ /* 0x000fea0003800200 */
.L_x_2481:
        /* <DEDUP_REMOVED lines=8> */
.L_x_2545:
        /* <DEDUP_REMOVED lines=15> */
.L_x_3458:


//--------------------- .text._Z35group_norm_nhwc_fwd_one_pass_kernelI11Fp16IOBf16WLi64ELi40ELi640EEv26Group_norm_nhwc_fwd_params --------------------------
	.section	.text._Z35group_norm_nhwc_fwd_one_pass_kernelI11Fp16IOBf16WLi64ELi40ELi640EEv26Group_norm_nhwc_fwd_params,"ax",@progbits
	.align	128
        .global         _Z35group_norm_nhwc_fwd_one_pass_kernelI11Fp16IOBf16WLi64ELi40ELi640EEv26Group_norm_nhwc_fwd_params
        .type           _Z35group_norm_nhwc_fwd_one_pass_kernelI11Fp16IOBf16WLi64ELi40ELi640EEv26Group_norm_nhwc_fwd_params,@function
        .size           _Z35group_norm_nhwc_fwd_one_pass_kernelI11Fp16IOBf16WLi64ELi40ELi640EEv26Group_norm_nhwc_fwd_params,(.L_x_3459 - _Z35group_norm_nhwc_fwd_one_pass_kernelI11Fp16IOBf16WLi64ELi40ELi640EEv26Group_norm_nhwc_fwd_params)
        .other          _Z35group_norm_nhwc_fwd_one_pass_kernelI11Fp16IOBf16WLi64ELi40ELi640EEv26Group_norm_nhwc_fwd_params,@"STO_CUDA_ENTRY STV_DEFAULT"
_Z35group_norm_nhwc_fwd_one_pass_kernelI11Fp16IOBf16WLi64ELi40ELi640EEv26Group_norm_nhwc_fwd_params:
.text._Z35group_norm_nhwc_fwd_one_pass_kernelI11Fp16IOBf16WLi64ELi40ELi640EEv26Group_norm_nhwc_fwd_params:
        /* <DEDUP_REMOVED lines=36> */
.L_x_2565:
        /* <DEDUP_REMOVED lines=42> */
[----:B------:R-:W-:-:S07]  /*04e0*/  IMAD.WIDE.U32 R24, R5, UR8, R24 ;  /* 0x0000000805187c25 */ /* 0x000fce000f8e0018 */
[----:B------:R-:W3:Y:S01]  /*04f0*/  @!P2 LDC.64 R12, c[0x0][0x390] ;  /* 0x0000e400ff0cab82 */ /* 0x000ee20000000a00 */
[----:B-1----:R-:W-:Y:S01]  /*0500*/  @!P1 IMAD R0, R17, R2, RZ ;  /* 0x0000000211009224 */ /* 0x002fe200078e02ff */
[----:B------:R-:W-:Y:S02]  /*0510*/  IADD3 R27, PT, PT, R25, R27, RZ ;  /* 0x0000001b191b7210 */ /* 0x000fe40007ffe0ff */
[----:B------:R-:W-:Y:S01]  /*0520*/  @!P1 MOV R26, R24 ;  /* 0x00000018001a9202 */ /* 0x000fe20000000f00 */
[----:B------:R-:W-:Y:S01]  /*0530*/  @!P1 IMAD R5, R23, R3, R0 ;  /* 0x0000000317059224 */ /* 0x000fe200078e0200 */
[----:B------:R-:W-:Y:S01]  /*0540*/  @!P2 MOV R15, R27 ;  /* 0x0000001b000fa202 */ /* 0x000fe20000000f00 */
[----:B0-----:R-:W-:Y:S02]  /*0550*/  @!P2 IMAD R14, R7, R8, RZ ;  /* 0x00000008070ea224 */ /* 0x001fe400078e02ff */
[----:B------:R-:W-:-:S04]  /*0560*/  @!P1 IMAD.WIDE.U32 R2, R23, R2, R26 ;  /* 0x0000000217029225 */ /* 0x000fc800078e001a */
[----:B------:R-:W-:Y:S01]  /*0570*/  @!P2 IMAD R19, R22, R9, R14 ;  /* 0x000000091613a224 */ /* 0x000fe200078e020e */
[----:B------:R-:W-:Y:S01]  /*0580*/  @!P1 IADD3 R3, PT, PT, R3, R5, RZ ;  /* 0x0000000503039210 */ /* 0x000fe20007ffe0ff */
[----:B------:R-:W-:Y:S01]  /*0590*/  @!P2 IMAD.MOV.U32 R14, RZ, RZ, R24 ;  /* 0x000000ffff0ea224 */ /* 0x000fe200078e0018 */
[----:B--2---:R-:W-:Y:S02]  /*05a0*/  @!P1 LEA R10, P3, R2, R10, 0x1 ;  /* 0x0000000a020a9211 */ /* 0x004fe400078608ff */
[----:B------:R-:W-:Y:S01]  /*05b0*/  MOV R5, RZ ;  /* 0x000000ff00057202 */ /* 0x000fe20000000f00 */
[----:B------:R-:W-:Y:S01]  /*05c0*/  @!P2 IMAD.WIDE.U32 R8, R22, R8, R14 ;  /* 0x000000081608a225 */ /* 0x000fe200078e000e */
[----:B------:R-:W-:-:S03]  /*05d0*/  @!P1 LEA.HI.X R11, R2, R11, R3, 0x1, P3 ;  /* 0x0000000b020b9211 */ /* 0x000fc600018f0c03 */
[----:B------:R-:W-:Y:S01]  /*05e0*/  HFMA2 R3, -RZ, RZ, 0, 0 ;  /* 0x00000000ff037431 */ /* 0x000fe200000001ff */
        /* <DEDUP_REMOVED lines=8> */
[--C-:B--2---:R-:W-:Y:S02]  /*0670*/  HADD2.F32 R0, -RZ, R3.reuse.H1_H1 ;  /* 0x30000003ff007230 */ /* 0x104fe40000004100 */
[----:B------:R-:W-:-:S03]  /*0680*/  HADD2.F32 R3, -RZ, R3.H0_H0 ;  /* 0x20000003ff037230 */ /* 0x000fc60000004100 */
[----:B------:R-:W-:Y:S01]  /*0690*/  FMUL.FTZ R14, R0, R0 ;  /* 0x00000000000e7220 */ /* 0x000fe20000410000 */
[--C-:B---3--:R-:W-:Y:S02]  /*06a0*/  HADD2.F32 R2, -RZ, R5.reuse.H1_H1 ;  /* 0x30000005ff027230 */ /* 0x108fe40000004100 */
[C---:B------:R-:W-:Y:S01]  /*06b0*/  FADD.FTZ R8, R3.reuse, R0 ;  /* 0x0000000003087221 */ /* 0x040fe20000010000 */
[----:B------:R-:W-:Y:S02]  /*06c0*/  HADD2.F32 R5, -RZ, R5.H0_H0 ;  /* 0x20000005ff057230 */ /* 0x000fe40000004100 */
[----:B------:R-:W-:Y:S01]  /*06d0*/  FFMA.FTZ R14, R3, R3, R14 ;  /* 0x00000003030e7223 */ /* 0x000fe2000001000e */
[----:B------:R-:W-:Y:S01]  /*06e0*/  FMUL.FTZ R18, R2, R2 ;  /* 0x0000000202127220 */ /* 0x000fe20000410000 */
[----:B------:R-:W-:Y:S01]  /*06f0*/  FADD.FTZ R8, RZ, R8 ;  /* 0x00000008ff087221 */ /* 0x000fe20000010000 */
[C---:B------:R-:W-:Y:S01]  /*0700*/  FADD.FTZ R9, R5.reuse, R2 ;  /* 0x0000000205097221 */ /* 0x040fe20000010000 */
        /* <DEDUP_REMOVED lines=35> */
[----:B0-----:R-:W-:-:S05]  /*0940*/  @!P1 LEA R9, R12, R9, 0x18 ;  /* 0x000000090c099211 */ /* 0x001fca00078ec0ff */
[----:B------:R-:W-:-:S05]  /*0950*/  @!P1 IMAD.IADD R8, R8, 0x1, R9 ;  /* 0x0000000108089824 */ /* 0x000fca00078e0209 */
[----:B------:R3:W-:Y:S02]  /*0960*/  @!P1 STS.64 [R8+0x18], R18 ;  /* 0x0000181208009388 */ /* 0x0007e40000000a00 */
.L_x_2547:
[----:B------:R-:W-:Y:S05]  /*0970*/  BSYNC.RECONVERGENT B0 ;  /* 0x0000000000007941 */ /* 0x000fea0003800200 */
.L_x_2546:
        /* <DEDUP_REMOVED lines=56> */
.L_x_2549:
[----:B------:R-:W-:Y:S05]  /*0d00*/  BSYNC.RECONVERGENT B0 ;  /* 0x0000000000007941 */ /* 0x000fea0003800200 */
.L_x_2548:
        /* <DEDUP_REMOVED lines=31> */
.L_x_2552:
[----:B---3--:R-:W2:Y:S04]  /*0f00*/  LDG.E.STRONG.GPU R8, desc[UR14][R10.64] ;  /* 0x0000000e0a087981 */ /* 0x008ea8000c1ef900 */
[----:B--2---:R-:W-:Y:S01]  /*0f10*/  CCTL.IVALL ;  /* 0x00000000ff00798f */ /* 0x004fe20002000000 */
[----:B------:R-:W-:Y:S05]  /*0f20*/  YIELD ;  /* 0x0000000000007946 */ /* 0x000fea0003800000 */
[----:B------:R-:W-:-:S13]  /*0f30*/  ISETP.NE.AND P2, PT, R8, R13, PT ;  /* 0x0000000d0800720c */ /* 0x000fda0003f45270 */
[----:B------:R-:W-:Y:S05]  /*0f40*/  @P2 BRA `(.L_x_2552) ;  /* 0xfffffffc00ec2947 */ /* 0x000fea000383ffff */
.L_x_2551:
        /* <DEDUP_REMOVED lines=15> */
.L_x_2554:
[----:B------:R-:W-:Y:S01]  /*1040*/  UIADD3 UR23, UPT, UPT, UR5, 0x1, URZ ;  /* 0x0000000105177890 */ /* 0x000fe2000fffe0ff */
[----:B------:R-:W-:-:S05]  /*1050*/  ISETP.EQ.OR P2, PT, RZ, UR22, P1 ;  /* 0x00000016ff007c0c */ /* 0x000fca0008f42670 */
[----:B---3--:R-:W-:-:S05]  /*1060*/  IMAD.U32 R8, RZ, RZ, UR23 ;  /* 0x00000017ff087e24 */ /* 0x008fca000f8e00ff */
[----:B------:R-:W-:-:S03]  /*1070*/  ISETP.EQ.OR P3, PT, R8, UR13, P1 ;  /* 0x0000000d08007c0c */ /* 0x000fc60008f62670 */
[----:B------:R-:W-:Y:S01]  /*1080*/  VOTEU.ALL UP0, P2 ;  /* 0x0000000000ff7886 */ /* 0x000fe20001000000 */
[----:B------:R-:W-:-:S04]  /*1090*/  UIADD3 UR23, UPT, UPT, UR5, 0x2, URZ ;  /* 0x0000000205177890 */ /* 0x000fc8000fffe0ff */
[----:B------:R-:W-:Y:S02]  /*10a0*/  @!UP0 UIMAD.WIDE.U32 UR24, UR8, 0x8, UR16 ;  /* 0x00000008081888a5 */ /* 0x000fe4000f8e0010 */
[----:B------:R-:W-:-:S03]  /*10b0*/  MOV R10, UR23 ;  /* 0x00000017000a7c02 */ /* 0x000fc60008000f00 */
        /* <DEDUP_REMOVED lines=8> */
[----:B--2---:R-:W-:Y:S01]  /*1140*/  MOV R13, UR25 ;  /* 0x00000019000d7c02 */ /* 0x004fe20008000f00 */
[----:B------:R-:W-:-:S05]  /*1150*/  IMAD.U32 R10, RZ, RZ, UR23 ;  /* 0x00000017ff0a7e24 */ /* 0x000fca000f8e00ff */
        /* <DEDUP_REMOVED lines=34> */
[----:B------:R-:W-:Y:S01]  /*1380*/  IMAD.U32 R8, RZ, RZ, UR26 ;  /* 0x0000001aff087e24 */ /* 0x000fe2000f8e00ff */
[----:B------:R-:W-:Y:S01]  /*1390*/  MOV R9, UR27 ;  /* 0x0000001b00097c02 */ /* 0x000fe20008000f00 */
        /* <DEDUP_REMOVED lines=37> */
.L_x_2553:
        /* <DEDUP_REMOVED lines=37> */
[----:B------:R-:W-:Y:S01]  /*1840*/  MOV R12, UR10 ;  /* 0x0000000a000c7c02 */ /* 0x000fe20008000f00 */
[----:B--2---:R-:W-:Y:S01]  /*1850*/  IMAD.U32 R13, RZ, RZ, UR11 ;  /* 0x0000000bff0d7e24 */ /* 0x004fe2000f8e00ff */
        /* <DEDUP_REMOVED lines=16> */
.L_x_2555:
        /* <DEDUP_REMOVED lines=30> */
.L_x_2556:
[----:B------:R-:W-:Y:S01]  /*1b40*/  IMAD.U32 R8, RZ, RZ, UR5 ;  /* 0x00000005ff087e24 */ /* 0x000fe2000f8e00ff */
[----:B------:R-:W-:Y:S04]  /*1b50*/  BSSY.RECONVERGENT B0, `(.L_x_2550) ;  /* 0x000000d000007945 */ /* 0x000fe80003800200 */
        /* <DEDUP_REMOVED lines=12> */
.L_x_2557:
[----:B------:R-:W-:Y:S05]  /*1c20*/  BSYNC.RECONVERGENT B0 ;  /* 0x0000000000007941 */ /* 0x000fea0003800200 */
.L_x_2550:
        /* <DEDUP_REMOVED lines=30> */
[----:B------:R-:W-:Y:S01]  /*1e10*/  MOV R12, 0x3f800000 ;  /* 0x3f800000000c7802 */ /* 0x000fe20000000f00 */
[----:B-1----:R-:W-:Y:S01]  /*1e20*/  UISETP.NE.AND UP0, UPT, UR5, URZ, UPT ;  /* 0x000000ff0500728c */ /* 0x002fe2000bf05270 */
[----:B------:R-:W-:Y:S01]  /*1e30*/  BSSY.RECONVERGENT B0, `(.L_x_2558) ;  /* 0x0000076000007945 */ /* 0x000fe20003800200 */
[----:B0-----:R-:W-:-:S04]  /*1e40*/  @P1 FADD.FTZ R10, R10, R11 ;  /* 0x0000000b0a0a1221 */ /* 0x001fc80000010000 */
[----:B------:R0:W1:Y:S01]  /*1e50*/  @P1 MUFU.RSQ R12, R10 ;  /* 0x0000000a000c1308 */ /* 0x0000620000001400 */
[----:B--2---:R-:W-:Y:S02]  /*1e60*/  SHF.L.U32 R14, R8, 0x10, RZ ;  /* 0x00000010080e7819 */ /* 0x004fe400000006ff */
[----:B---3--:R-:W-:Y:S02]  /*1e70*/  SHF.L.U32 R19, R9, 0x10, RZ ;  /* 0x0000001009137819 */ /* 0x008fe400000006ff */
[----:B----4-:R-:W-:Y:S01]  /*1e80*/  SHF.L.U32 R18, R28, 0x10, RZ ;  /* 0x000000101c127819 */ /* 0x010fe200000006ff */
[----:B-----5:R-:W-:Y:S01]  /*1e90*/  IMAD.U32 R15, R15, 0x10000, RZ ;  /* 0x000100000f0f7824 */ /* 0x020fe200078e00ff */
        /* <DEDUP_REMOVED lines=26> */
.L_x_2561:
[----:B------:R-:W-:Y:S05]  /*2040*/  BSYNC.RECONVERGENT B1 ;  /* 0x0000000000017941 */ /* 0x000fea0003800200 */
.L_x_2560:
        /* <DEDUP_REMOVED lines=10> */
[----:B------:R-:W-:Y:S01]  /*20f0*/  F2FP.F16.F32.PACK_AB R5, R18, R5 ;  /* 0x000000051205723e */ /* 0x000fe200000000ff */
[----:B-1----:R-:W-:Y:S02]  /*2100*/  IMAD R9, R7, UR8, RZ ;  /* 0x0000000807097c24 */ /* 0x002fe4000f8e02ff */
[----:B------:R-:W-:-:S04]  /*2110*/  IMAD.WIDE.U32 R24, R22, UR8, R24 ;  /* 0x0000000816187c25 */ /* 0x000fc8000f8e0018 */
[----:B------:R-:W-:Y:S01]  /*2120*/  IMAD R9, R22, UR9, R9 ;  /* 0x0000000916097c24 */ /* 0x000fe2000f8e0209 */
[----:B0-----:R-:W-:-:S03]  /*2130*/  LEA R2, P1, R24, UR10, 0x1 ;  /* 0x0000000a18027c11 */ /* 0x001fc6000f8208ff */
[----:B------:R-:W-:-:S05]  /*2140*/  IMAD.IADD R9, R25, 0x1, R9 ;  /* 0x0000000119097824 */ /* 0x000fca00078e0209 */
[----:B------:R-:W-:-:S05]  /*2150*/  LEA.HI.X R3, R24, UR11, R9, 0x1, P1 ;  /* 0x0000000b18037c11 */ /* 0x000fca00088f0c09 */
[----:B------:R1:W-:Y:S01]  /*2160*/  STG.E desc[UR14][R2.64], R5 ;  /* 0x0000000502007986 */ /* 0x0003e2000c10190e */
[----:B------:R-:W-:Y:S05]  /*2170*/  BRA `(.L_x_2562) ;  /* 0x0000000400047947 */ /* 0x000fea0003800000 */
.L_x_2559:
        /* <DEDUP_REMOVED lines=32> */
[----:B------:R-:W-:Y:S02]  /*2380*/  F2FP.F16.F32.PACK_AB R3, R3, R0 ;  /* 0x000000000303723e */ /* 0x000fe400000000ff */
[----:B------:R-:W-:-:S05]  /*2390*/  LEA.HI.X R9, R10, UR17, R9, 0x1, P1 ;  /* 0x000000110a097c11 */ /* 0x000fca00088f0c09 */
[----:B------:R0:W-:Y:S04]  /*23a0*/  STG.E desc[UR14][R8.64], R3 ;  /* 0x0000000308007986 */ /* 0x0001e8000c10190e */
.L_x_2564:
[----:B------:R-:W-:Y:S05]  /*23b0*/  BSYNC.RECONVERGENT B1 ;  /* 0x0000000000017941 */ /* 0x000fea0003800200 */
.L_x_2563:
        /* <DEDUP_REMOVED lines=27> */
[----:B------:R-:W-:-:S05]  /*2570*/  F2FP.F16.F32.PACK_AB R15, R15, R14 ;  /* 0x0000000e0f0f723e */ /* 0x000fca00000000ff */
[----:B------:R2:W-:Y:S02]  /*2580*/  STG.E desc[UR14][R4.64], R15 ;  /* 0x0000000f04007986 */ /* 0x0005e4000c10190e */
.L_x_2562:
[----:B------:R-:W-:Y:S05]  /*2590*/  BSYNC.RECONVERGENT B0 ;  /* 0x0000000000007941 */ /* 0x000fea0003800200 */
.L_x_2558:
        /* <DEDUP_REMOVED lines=8> */
.L_x_2566:
        /* <DEDUP_REMOVED lines=14> */
.L_x_3459:


//--------------------- .text._Z35group_norm_nhwc_fwd_one_pass_kernelI11Fp16IOBf16WLi128ELi40ELi640EEv26Group_norm_nhwc_fwd_params --------------------------
	.section	.text._Z35group_norm_nhwc_fwd_one_pass_kernelI11Fp16IOBf16WLi128ELi40ELi640EEv26Group_norm_nhwc_fwd_params,"ax",@progbits
	.align	128
        .global         _Z35group_norm_nhwc_fwd_one_pass_kernelI11Fp16IOBf16WLi128ELi40ELi640EEv26Group_norm_nhwc_fwd_params
        .type           _Z35group_norm_nhwc_fwd_one_pass_kernelI11Fp16IOBf16WLi128ELi40ELi640EEv26Group_norm_nhwc_fwd_params,@function
        .size           _Z35group_norm_nhwc_fwd_one_pass_kernelI11Fp16IOBf16WLi128ELi40ELi640EEv26Group_norm_nhwc_fwd_params,(.L_x_3460 - _Z35group_norm_nhwc_fwd_one_pass_kernelI11Fp16IOBf16WLi128ELi40ELi640EEv26Group_norm_nhwc_fwd_params)
        .other          _Z35group_norm_nhwc_fwd_one_pass_kernelI11Fp16IOBf16WLi128ELi40ELi640EEv26Group_norm_nhwc_fwd_params,@"STO_CUDA_ENTRY STV_DEFAULT"
_Z35group_norm_nhwc_fwd_one_pass_kernelI11Fp16IOBf16WLi128ELi40ELi640EEv26Group_norm_nhwc_fwd_params:
.text._Z35group_norm_nhwc_fwd_one_pass_kernelI11Fp16IOBf16WLi128ELi40ELi640EEv26Group_norm_nhwc_fwd_params:
        /* <DEDUP_REMOVED lines=40> */
.L_x_2594:
        /* <DEDUP_REMOVED lines=90> */
[----:B------:R-:W4:Y:S03]  /*0820*/  @!P4 LDC.64 R12, c[0x0][0x390] ;  /* 0x0000e400ff0ccb82 */ /* 0x000f260000000a00 */
[----:B------:R-:W-:Y:S02]  /*0830*/  @!P3 IADD3 R8, PT, PT, R15, R8, RZ ;  /* 0x000000080f08b210 */ /* 0x000fe40007ffe0ff */
[----:B-1----:R-:W-:Y:S01]  /*0840*/  @!P3 LEA R18, P2, R14, R18, 0x1 ;  /* 0x000000120e12b211 */ /* 0x002fe200078408ff */
[----:B------:R-:W-:-:S03]  /*0850*/  HFMA2 R3, -RZ, RZ, 0, 0 ;  /* 0x00000000ff037431 */ /* 0x000fc600000001ff */
[----:B------:R-:W-:Y:S02]  /*0860*/  @!P3 LEA.HI.X R19, R14, R19, R8, 0x1, P2 ;  /* 0x000000130e13b211 */ /* 0x000fe400010f0c08 */
[----:B------:R-:W-:Y:S01]  /*0870*/  @!P4 MOV R8, R4 ;  /* 0x000000040008c202 */ /* 0x000fe20000000f00 */
[----:B------:R1:W5:Y:S01]  /*0880*/  @!P1 LDG.E R3, desc[UR16][R10.64] ;  /* 0x000000100a039981 */ /* 0x000362000c1e1900 */
[----:B--2---:R-:W-:Y:S01]  /*0890*/  @!P4 IMAD R24, R9, R20, RZ ;  /* 0x000000140918c224 */ /* 0x004fe200078e02ff */
[----:B------:R-:W-:-:S03]  /*08a0*/  @!P4 MOV R9, R7 ;  /* 0x000000070009c202 */ /* 0x000fc60000000f00 */
[C---:B------:R-:W-:Y:S02]  /*08b0*/  @!P4 IMAD R21, R25.reuse, R21, R24 ;  /* 0x000000151915c224 */ /* 0x040fe400078e0218 */
[----:B------:R-:W-:Y:S01]  /*08c0*/  @!P4 IMAD.WIDE.U32 R8, R25, R20, R8 ;  /* 0x000000141908c225 */ /* 0x000fe200078e0008 */
[----:B------:R-:W-:-:S04]  /*08d0*/  MOV R24, RZ ;  /* 0x000000ff00187202 */ /* 0x000fc80000000f00 */
[----:B------:R-:W-:Y:S02]  /*08e0*/  @!P4 IADD3 R9, PT, PT, R9, R21, RZ ;  /* 0x000000150909c210 */ /* 0x000fe40007ffe0ff */
[C---:B----4-:R-:W-:Y:S01]  /*08f0*/  @!P4 LEA R12, P2, R8.reuse, R12, 0x1 ;  /* 0x0000000c080cc211 */ /* 0x050fe200078408ff */
[----:B------:R2:W4:Y:S03]  /*0900*/  @!P3 LDG.E R24, desc[UR16][R18.64] ;  /* 0x000000101218b981 */ /* 0x000526000c1e1900 */
[----:B------:R-:W-:-:S05]  /*0910*/  @!P4 LEA.HI.X R13, R8, R13, R9, 0x1, P2 ;  /* 0x0000000d080dc211 */ /* 0x000fca00010f0c09 */
[----:B------:R0:W4:Y:S01]  /*0920*/  @!P4 LDG.E R23, desc[UR16][R12.64] ;  /* 0x000000100c17c981 */ /* 0x000122000c1e1900 */
[C---:B------:R-:W-:Y:S02]  /*0930*/  ISETP.GT.AND P2, PT, R27.reuse, 0x1e, PT ;  /* 0x0000001e1b00780c */ /* 0x040fe40003f44270 */
[----:B------:R-:W-:Y:S01]  /*0940*/  ISETP.GT.AND P3, PT, R27, 0xf, PT ;  /* 0x0000000f1b00780c */ /* 0x000fe20003f64270 */
[----:B------:R-:W-:Y:S01]  /*0950*/  BSSY.RECONVERGENT B0, `(.L_x_2567) ;  /* 0x0000039000007945 */ /* 0x000fe20003800200 */
[--C-:B---3--:R-:W-:Y:S02]  /*0960*/  HADD2.F32 R21, -RZ, R22.reuse.H1_H1 ;  /* 0x30000016ff157230 */ /* 0x108fe40000004100 */
[----:B------:R-:W-:-:S03]  /*0970*/  HADD2.F32 R22, -RZ, R22.H0_H0 ;  /* 0x20000016ff167230 */ /* 0x000fc60000004100 */
[----:B-1----:R-:W-:Y:S02]  /*0980*/  FMUL.FTZ R11, R21, R21 ;  /* 0x00000015150b7220 */ /* 0x002fe40000410000 */
[----:B------:R-:W-:Y:S01]  /*0990*/  FADD.FTZ R8, R22, R21 ;  /* 0x0000001516087221 */ /* 0x000fe20000010000 */
[--C-:B-----5:R-:W-:Y:S02]  /*09a0*/  HADD2.F32 R17, -RZ, R3.reuse.H1_H1 ;  /* 0x30000003ff117230 */ /* 0x120fe40000004100 */
[----:B--2---:R-:W-:-:S03]  /*09b0*/  HADD2.F32 R18, -RZ, R3.H0_H0 ;  /* 0x20000003ff127230 */ /* 0x004fc60000004100 */
[----:B------:R-:W-:Y:S02]  /*09c0*/  FMUL.FTZ R9, R17, R17 ;  /* 0x0000001111097220 */ /* 0x000fe40000410000 */
[C---:B------:R-:W-:Y:S02]  /*09d0*/  FADD.FTZ R3, R18.reuse, R17 ;  /* 0x0000001112037221 */ /* 0x040fe40000010000 */
[----:B------:R-:W-:Y:S02]  /*09e0*/  FFMA.FTZ R9, R18, R18, R9 ;  /* 0x0000001212097223 */ /* 0x000fe40000010009 */
[----:B------:R-:W-:Y:S01]  /*09f0*/  FADD.FTZ R3, RZ, R3 ;  /* 0x00000003ff037221 */ /* 0x000fe20000010000 */
[----:B----4-:R-:W-:-:S03]  /*0a00*/  HADD2.F32 R16, -RZ, R24.H1_H1 ;  /* 0x30000018ff107230 */ /* 0x010fc60000004100 */
[----:B------:R-:W-:Y:S01]  /*0a10*/  FADD.FTZ R8, R3, R8 ;  /* 0x0000000803087221 */ /* 0x000fe20000010000 */
[----:B------:R-:W-:Y:S02]  /*0a20*/  HADD2.F32 R24, -RZ, R24.H0_H0 ;  /* 0x20000018ff187230 */ /* 0x000fe40000004100 */
[----:B------:R-:W-:Y:S01]  /*0a30*/  FFMA.FTZ R10, R22, R22, R11 ;  /* 0x00000016160a7223 */ /* 0x000fe2000001000b */
[----:B------:R-:W-:Y:S01]  /*0a40*/  FADD.FTZ R9, RZ, R9 ;  /* 0x00000009ff097221 */ /* 0x000fe20000010000 */
[----:B0-----:R-:W-:Y:S01]  /*0a50*/  FMUL.FTZ R13, R16, R16 ;  /* 0x00000010100d7220 */ /* 0x001fe20000410000 */
[--C-:B------:R-:W-:Y:S02]  /*0a60*/  HADD2.F32 R3, -RZ, R23.reuse.H1_H1 ;  /* 0x30000017ff037230 */ /* 0x100fe40000004100 */
[----:B------:R-:W-:Y:S01]  /*0a70*/  FADD.FTZ R9, R9, R10 ;  /* 0x0000000a09097221 */ /* 0x000fe20000010000 */
[----:B------:R-:W-:Y:S02]  /*0a80*/  HADD2.F32 R23, -RZ, R23.H0_H0 ;  /* 0x20000017ff177230 */ /* 0x000fe40000004100 */
        /* <DEDUP_REMOVED lines=37> */
.L_x_2568:
[----:B------:R-:W-:Y:S05]  /*0ce0*/  BSYNC.RECONVERGENT B0 ;  /* 0x0000000000007941 */ /* 0x000fea0003800200 */
.L_x_2567:
        /* <DEDUP_REMOVED lines=56> */
.L_x_2570:
[----:B------:R-:W-:Y:S05]  /*1070*/  BSYNC.RECONVERGENT B0 ;  /* 0x0000000000007941 */ /* 0x000fea0003800200 */
.L_x_2569:
        /* <DEDUP_REMOVED lines=15> */
[----:B------:R-:W-:Y:S01]  /*1170*/  IMAD.U32 R11, RZ, RZ, UR14 ;  /* 0x0000000eff0b7e24 */ /* 0x000fe2000f8e00ff */
[----:B-1----:R-:W-:Y:S01]  /*1180*/  MOV R14, UR14 ;  /* 0x0000000e000e7c02 */ /* 0x002fe20008000f00 */
[----:B------:R-:W-:Y:S02]  /*1190*/  UIMAD.WIDE.U32 UR12, UR12, 0x8, UR18 ;  /* 0x000000080c0c78a5 */ /* 0x000fe4000f8e0012 */
[----:B------:R-:W-:-:S04]  /*11a0*/  UIADD3 UR11, UPT, UPT, -UR11, 0x1, URZ ;  /* 0x000000010b0b7890 */ /* 0x000fc8000fffe1ff */
        /* <DEDUP_REMOVED lines=14> */
.L_x_2573:
[----:B------:R-:W2:Y:S04]  /*1290*/  LDG.E.STRONG.GPU R10, desc[UR16][R8.64] ;  /* 0x00000010080a7981 */ /* 0x000ea8000c1ef900 */
[----:B--2---:R-:W-:Y:S01]  /*12a0*/  CCTL.IVALL ;  /* 0x00000000ff00798f */ /* 0x004fe20002000000 */
[----:B------:R-:W-:Y:S05]  /*12b0*/  YIELD ;  /* 0x0000000000007946 */ /* 0x000fea0003800000 */
[----:B------:R-:W-:-:S13]  /*12c0*/  ISETP.NE.AND P4, PT, R10, R15, PT ;  /* 0x0000000f0a00720c */ /* 0x000fda0003f85270 */
[----:B------:R-:W-:Y:S05]  /*12d0*/  @P4 BRA `(.L_x_2573) ;  /* 0xfffffffc00ec4947 */ /* 0x000fea000383ffff */
.L_x_2572:
        /* <DEDUP_REMOVED lines=15> */
.L_x_2575:
        /* <DEDUP_REMOVED lines=11> */
[----:B------:R-:W-:Y:S02]  /*1480*/  MOV R10, UR26 ;  /* 0x0000001a000a7c02 */ /* 0x000fe40008000f00 */
[----:B------:R-:W-:-:S06]  /*1490*/  MOV R11, UR27 ;  /* 0x0000001b000b7c02 */ /* 0x000fcc0008000f00 */
[----:B------:R-:W4:Y:S01]  /*14a0*/  @!P4 LDG.E.64 R10, desc[UR16][R10.64] ;  /* 0x000000100a0ac981 */ /* 0x000f22000c1e1b00 */
[----:B------:R-:W-:-:S06]  /*14b0*/  UIADD3 UR26, UPT, UPT, UR5, 0x2, URZ ;  /* 0x00000002051a7890 */ /* 0x000fcc000fffe0ff */
[----:B-1----:R-:W-:Y:S01]  /*14c0*/  IMAD.U32 R14, RZ, RZ, UR26 ;  /* 0x0000001aff0e7e24 */ /* 0x002fe2000f8e00ff */
        /* <DEDUP_REMOVED lines=8> */
[----:B--2---:R-:W-:Y:S01]  /*1550*/  MOV R15, UR27 ;  /* 0x0000001b000f7c02 */ /* 0x004fe20008000f00 */
[----:B------:R-:W-:-:S05]  /*1560*/  @!UP1 UIMAD.WIDE.U32 UR26, UR23, 0x8, UR18 ;  /* 0x00000008171a98a5 */ /* 0x000fca000f8e0012 */
[----:B------:R-:W2:Y:S01]  /*1570*/  @!P5 LDG.E.64 R14, desc[UR16][R14.64] ;  /* 0x000000100e0ed981 */ /* 0x000ea2000c1e1b00 */
[----:B0--3--:R-:W-:Y:S01]  /*1580*/  @!P2 FADD.FTZ R12, R12, R8 ;  /* 0x000000080c0ca221 */ /* 0x009fe20000010000 */
[----:B------:R-:W-:Y:S01]  /*1590*/  @!P2 FADD.FTZ R13, R13, R9 ;  /* 0x000000090d0da221 */ /* 0x000fe20000010000 */
        /* <DEDUP_REMOVED lines=39> */
[----:B------:R-:W-:Y:S01]  /*1810*/  MOV R10, UR26 ;  /* 0x0000001a000a7c02 */ /* 0x000fe20008000f00 */
[----:B------:R-:W3:Y:S01]  /*1820*/  @!P6 LDG.E.64 R8, desc[UR16][R8.64] ;  /* 0x000000100808e981 */ /* 0x000ee2000c1e1b00 */
        /* <DEDUP_REMOVED lines=21> */
.L_x_2574:
        /* <DEDUP_REMOVED lines=33> */
[----:B------:R-:W4:Y:S01]  /*1b90*/  @!P4 LDG.E.64 R8, desc[UR16][R8.64] ;  /* 0x000000100808c981 */ /* 0x000f22000c1e1b00 */
[----:B------:R-:W-:Y:S01]  /*1ba0*/  @!UP2 UIMAD.WIDE.U32 UR14, UR14, 0x8, UR18 ;  /* 0x000000080e0ea8a5 */ /* 0x000fe2000f8e0012 */
[----:B-1----:R-:W-:Y:S02]  /*1bb0*/  MOV R14, UR12 ;  /* 0x0000000c000e7c02 */ /* 0x002fe40008000f00 */
[----:B--2---:R-:W-:-:S06]  /*1bc0*/  MOV R15, UR13 ;  /* 0x0000000d000f7c02 */ /* 0x004fcc0008000f00 */
[----:B------:R-:W2:Y:S01]  /*1bd0*/  @!P5 LDG.E.64 R14, desc[UR16][R14.64] ;  /* 0x000000100e0ed981 */ /* 0x000ea2000c1e1b00 */
[----:B0--3--:R-:W-:Y:S01]  /*1be0*/  @!P2 FADD.FTZ R12, R12, R10 ;  /* 0x0000000a0c0ca221 */ /* 0x009fe20000010000 */
[----:B------:R-:W-:Y:S01]  /*1bf0*/  @!P2 FADD.FTZ R13, R13, R11 ;  /* 0x0000000b0d0da221 */ /* 0x000fe20000010000 */
[----:B------:R-:W-:Y:S02]  /*1c00*/  MOV R10, UR14 ;  /* 0x0000000e000a7c02 */ /* 0x000fe40008000f00 */
[----:B------:R-:W-:-:S06]  /*1c10*/  MOV R11, UR15 ;  /* 0x0000000f000b7c02 */ /* 0x000fcc0008000f00 */
[----:B------:R-:W3:Y:S01]  /*1c20*/  @!P6 LDG.E.64 R10, desc[UR16][R10.64] ;  /* 0x000000100a0ae981 */ /* 0x000ee2000c1e1b00 */
[----:B------:R-:W-:Y:S01]  /*1c30*/  MOV R19, UR5 ;  /* 0x0000000500137c02 */ /* 0x000fe20008000f00 */
[----:B----4-:R-:W-:-:S04]  /*1c40*/  @!P4 FADD.FTZ R12, R12, R8 ;  /* 0x000000080c0cc221 */ /* 0x010fc80000010000 */
[----:B------:R-:W-:Y:S02]  /*1c50*/  VIADD R8, R19, 0x4 ;  /* 0x0000000413087836 */ /* 0x000fe40000000000 */
[----:B------:R-:W-:-:S03]  /*1c60*/  @!P4 FADD.FTZ R13, R13, R9 ;  /* 0x000000090d0dc221 */ /* 0x000fc60000010000 */
[----:B------:R-:W-:Y:S01]  /*1c70*/  R2UR UR5, R8 ;  /* 0x00000000080572ca */ /* 0x000fe200000e0000 */
[----:B--2---:R-:W-:Y:S01]  /*1c80*/  @!P5 FADD.FTZ R12, R12, R14 ;  /* 0x0000000e0c0cd221 */ /* 0x004fe20000010000 */
[----:B------:R-:W-:-:S03]  /*1c90*/  @!P5 FADD.FTZ R13, R13, R15 ;  /* 0x0000000f0d0dd221 */ /* 0x000fc60000010000 */
[----:B---3--:R-:W-:Y:S01]  /*1ca0*/  @!P6 FADD.FTZ R12, R12, R10 ;  /* 0x0000000a0c0ce221 */ /* 0x008fe20000010000 */
[----:B------:R-:W-:-:S09]  /*1cb0*/  @!P6 FADD.FTZ R13, R13, R11 ;  /* 0x0000000b0d0de221 */ /* 0x000fd20000010000 */
.L_x_2576:
        /* <DEDUP_REMOVED lines=28> */
.L_x_2577:
        /* <DEDUP_REMOVED lines=8> */
[----:B------:R-:W-:-:S04]  /*1f00*/  IMAD.U32 R8, RZ, RZ, UR11 ;  /* 0x0000000bff087e24 */ /* 0x000fc8000f8e00ff */
[----:B------:R-:W-:-:S06]  /*1f10*/  IMAD.WIDE.U32 R8, R8, R9, UR18 ;  /* 0x0000001208087e25 */ /* 0x000fcc000f8e0009 */
[----:B------:R-:W0:Y:S02]  /*1f20*/  LDG.E.64 R8, desc[UR16][R8.64] ;  /* 0x0000001008087981 */ /* 0x000e24000c1e1b00 */
[----:B0--3--:R-:W-:Y:S01]  /*1f30*/  FADD.FTZ R12, R12, R8 ;  /* 0x000000080c0c7221 */ /* 0x009fe20000010000 */
[----:B------:R-:W-:-:S07]  /*1f40*/  FADD.FTZ R13, R13, R9 ;  /* 0x000000090d0d7221 */ /* 0x000fce0000010000 */
.L_x_2578:
[----:B------:R-:W-:Y:S05]  /*1f50*/  BSYNC.RECONVERGENT B0 ;  /* 0x0000000000007941 */ /* 0x000fea0003800200 */
.L_x_2571:
[----:B------:R-:W4:Y:S01]  /*1f60*/  @P0 LDC.64 R8, c[0x0][0x388] ;  /* 0x0000e200ff080b82 */ /* 0x000f220000000a00 */
[----:B------:R-:W5:Y:S01]  /*1f70*/  LDCU UR12, c[0x0][0x414] ;  /* 0x00008280ff0c77ac */ /* 0x000f620008000800 */
[----:B------:R-:W-:Y:S02]  /*1f80*/  MOV R11, UR9 ;  /* 0x00000009000b7c02 */ /* 0x000fe40008000f00 */
[----:B--2---:R-:W-:Y:S01]  /*1f90*/  LOP3.LUT R15, R26, 0xffff, RZ, 0xc0, !PT ;  /* 0x0000ffff1a0f7812 */ /* 0x004fe200078ec0ff */
[----:B------:R-:W-:-:S03]  /*1fa0*/  UMOV UR5, 0x400 ;  /* 0x0000040000057882 */ /* 0x000fc60000000000 */
[----:B------:R-:W2:Y:S01]  /*1fb0*/  S2UR UR11, SR_CgaCtaId ;  /* 0x00000000000b79c3 */ /* 0x000ea20000008800 */
[----:B------:R-:W-:Y:S01]  /*1fc0*/  IADD3 R15, PT, PT, R15, UR10, RZ ;  /* 0x0000000a0f0f7c10 */ /* 0x000fe2000fffe0ff */
[----:B-----5:R-:W-:Y:S01]  /*1fd0*/  @P0 FMUL.FTZ R10, R12, UR12 ;  /* 0x0000000c0c0a0c20 */ /* 0x020fe20008410000 */
[----:B----4-:R-:W-:-:S04]  /*1fe0*/  @P0 IMAD.WIDE R8, R11, 0x8, R8 ;  /* 0x000000080b080825 */ /* 0x010fc800078e0208 */
[----:B------:R-:W-:-:S05]  /*1ff0*/  @P0 FMUL.FTZ R11, R13, UR12 ;  /* 0x0000000c0d0b0c20 */ /* 0x000fca0008410000 */
[----:B------:R4:W-:Y:S01]  /*2000*/  @P0 STG.E.64 desc[UR16][R8.64], R10 ;  /* 0x0000000a08000986 */ /* 0x0009e2000c101b10 */
[----:B--2---:R-:W-:-:S09]  /*2010*/  ULEA UR5, UR11, UR5, 0x18 ;  /* 0x000000050b057291 */ /* 0x004fd2000f8ec0ff */
[----:B------:R0:W-:Y:S01]  /*2020*/  @!P3 STS.64 [UR5+0xc0], R12 ;  /* 0x0000c00cff00b988 */ /* 0x0001e20008000a05 */
[----:B----4-:R-:W2:Y:S08]  /*2030*/  LDC.64 R8, c[0x0][0x398] ;  /* 0x0000e600ff087b82 */ /* 0x010eb00000000a00 */
[----:B------:R-:W4:Y:S01]  /*2040*/  LDC.64 R10, c[0x0][0x3a0] ;  /* 0x0000e800ff0a7b82 */ /* 0x000f220000000a00 */
[----:B--2---:R-:W-:-:S07]  /*2050*/  IMAD.WIDE R8, R15, 0x2, R8 ;  /* 0x000000020f087825 */ /* 0x004fce00078e0208 */
[----:B------:R-:W-:Y:S01]  /*2060*/  BAR.SYNC.DEFER_BLOCKING 0x0 ;  /* 0x0000000000007b1d */ /* 0x000fe20000010000 */
[----:B----4-:R-:W-:-:S05]  /*2070*/  IMAD.WIDE R10, R15, 0x2, R10 ;  /* 0x000000020f0a7825 */ /* 0x010fca00078e020a */
[----:B0--3--:R-:W2:Y:S04]  /*2080*/  LDG.E.U16 R13, desc[UR16][R8.64] ;  /* 0x00000010080d7981 */ /* 0x009ea8000c1e1500 */
[----:B------:R0:W3:Y:S04]  /*2090*/  LDG.E.U16 R12, desc[UR16][R8.64+0x2] ;  /* 0x00000210080c7981 */ /* 0x0000e8000c1e1500 */
[----:B-1----:R-:W4:Y:S04]  /*20a0*/  LDG.E.U16 R14, desc[UR16][R10.64] ;  /* 0x000000100a0e7981 */ /* 0x002f28000c1e1500 */
[----:B------:R2:W5:Y:S01]  /*20b0*/  LDG.E.U16 R15, desc[UR16][R10.64+0x2] ;  /* 0x000002100a0f7981 */ /* 0x000562000c1e1500 */
[----:B------:R-:W-:Y:S03]  /*20c0*/  BSSY.RECONVERGENT B0, `(.L_x_2579) ;  /* 0x00000f5000007945 */ /* 0x000fe60003800200 */
[----:B0-----:R-:W0:Y:S02]  /*20d0*/  LDS.64 R8, [UR5+0xc0] ;  /* 0x0000c005ff087984 */ /* 0x001e240008000a00 */
[----:B0-----:R-:W-:-:S04]  /*20e0*/  FMUL.FTZ R8, R8, UR12 ;  /* 0x0000000c08087c20 */ /* 0x001fc80008410000 */
[----:B------:R-:W-:-:S04]  /*20f0*/  FMUL.FTZ R20, R8, R8 ;  /* 0x0000000808147220 */ /* 0x000fc80000410000 */
[----:B------:R-:W-:Y:S01]  /*2100*/  FFMA.FTZ R20, R9, UR12, -R20 ;  /* 0x0000000c09147c23 */ /* 0x000fe20008010814 */
[----:B------:R-:W-:-:S04]  /*2110*/  MOV R9, 0x3f800000 ;  /* 0x3f80000000097802 */ /* 0x000fc80000000f00 */
[----:B------:R-:W-:-:S13]  /*2120*/  FSETP.GTU.FTZ.AND P2, PT, R20, RZ, PT ;  /* 0x000000ff1400720b */ /* 0x000fda0003f5c000 */
[----:B------:R-:W0:Y:S02]  /*2130*/  @P2 LDC R19, c[0x0][0x3a8] ;  /* 0x0000ea00ff132b82 */ /* 0x000e240000000800 */
[----:B0-----:R-:W-:Y:S01]  /*2140*/  @P2 FADD.FTZ R19, R20, R19 ;  /* 0x0000001314132221 */ /* 0x001fe20000010000 */
[----:B------:R-:W-:-:S03]  /*2150*/  IADD3 R20, PT, PT, R2, 0x20, RZ ;  /* 0x0000002002147810 */ /* 0x000fc60007ffe0ff */
[----:B------:R0:W1:Y:S01]  /*2160*/  @P2 MUFU.RSQ R9, R19 ;  /* 0x0000001300092308 */ /* 0x0000620000001400 */
[----:B--2---:R-:W-:Y:S02]  /*2170*/  SHF.L.U32 R10, R13, 0x10, RZ ;  /* 0x000000100d0a7819 */ /* 0x004fe400000006ff */
[----:B---3--:R-:W-:Y:S02]  /*2180*/  SHF.L.U32 R11, R12, 0x10, RZ ;  /* 0x000000100c0b7819 */ /* 0x008fe400000006ff */
[----:B----4-:R-:W-:Y:S02]  /*2190*/  SHF.L.U32 R12, R14, 0x10, RZ ;  /* 0x000000100e0c7819 */ /* 0x010fe400000006ff */
        /* <DEDUP_REMOVED lines=16> */
[----:B------:R-:W-:Y:S02]  /*22a0*/  F2FP.F16.F32.PACK_AB R17, R18, R15 ;  /* 0x0000000f1211723e */ /* 0x000fe400000000ff */
[----:B------:R-:W-:Y:S01]  /*22b0*/  MOV R15, R7 ;  /* 0x00000007000f7202 */ /* 0x000fe20000000f00 */
[----:B0-----:R-:W-:Y:S01]  /*22c0*/  IMAD R18, R14, UR14, RZ ;  /* 0x0000000e0e127c24 */ /* 0x001fe2000f8e02ff */
[----:B------:R-:W-:-:S03]  /*22d0*/  MOV R14, R4 ;  /* 0x00000004000e7202 */ /* 0x000fc60000000f00 */
[C---:B------:R-:W-:Y:S02]  /*22e0*/  IMAD R19, R2.reuse, UR15, R18 ;  /* 0x0000000f02137c24 */ /* 0x040fe4000f8e0212 */
[----:B------:R-:W-:-:S04]  /*22f0*/  IMAD.WIDE.U32 R14, R2, UR14, R14 ;  /* 0x0000000e020e7c25 */ /* 0x000fc8000f8e000e */
[----:B------:R-:W-:Y:S01]  /*2300*/  IMAD.IADD R15, R15, 0x1, R19 ;  /* 0x000000010f0f7824 */ /* 0x000fe200078e0213 */
[----:B-1----:R-:W-:-:S04]  /*2310*/  LEA R18, P1, R14, UR10, 0x1 ;  /* 0x0000000a0e127c11 */ /* 0x002fc8000f8208ff */
[----:B------:R-:W-:-:S05]  /*2320*/  LEA.HI.X R19, R14, UR11, R15, 0x1, P1 ;  /* 0x0000000b0e137c11 */ /* 0x000fca00088f0c0f */
[----:B------:R0:W-:Y:S04]  /*2330*/  STG.E desc[UR16][R18.64], R17 ;  /* 0x0000001112007986 */ /* 0x0001e8000c101910 */
.L_x_2582:
[----:B------:R-:W-:Y:S05]  /*2340*/  BSYNC.RECONVERGENT B1 ;  /* 0x0000000000017941 */ /* 0x000fea0003800200 */
.L_x_2581:
        /* <DEDUP_REMOVED lines=22> */
[----:B------:R-:W-:-:S05]  /*24b0*/  F2FP.F16.F32.PACK_AB R15, R14, R15 ;  /* 0x0000000f0e0f723e */ /* 0x000fca00000000ff */
[----:B------:R0:W-:Y:S02]  /*24c0*/  STG.E desc[UR16][R18.64], R15 ;  /* 0x0000000f12007986 */ /* 0x0001e4000c101910 */
.L_x_2584:
[----:B------:R-:W-:Y:S05]  /*24d0*/  BSYNC.RECONVERGENT B1 ;  /* 0x0000000000017941 */ /* 0x000fea0003800200 */
.L_x_2583:
        /* <DEDUP_REMOVED lines=23> */
[----:B------:R-:W-:Y:S02]  /*2650*/  F2FP.F16.F32.PACK_AB R15, R21, R20 ;  /* 0x00000014150f723e */ /* 0x000fe400000000ff */
[----:B------:R-:W-:-:S05]  /*2660*/  LEA.HI.X R17, R14, UR15, R19, 0x1, P1 ;  /* 0x0000000f0e117c11 */ /* 0x000fca00088f0c13 */
[----:B------:R0:W-:Y:S04]  /*2670*/  STG.E desc[UR16][R16.64], R15 ;  /* 0x0000000f10007986 */ /* 0x0001e8000c101910 */
.L_x_2586:
[----:B------:R-:W-:Y:S05]  /*2680*/  BSYNC.RECONVERGENT B1 ;  /* 0x0000000000017941 */ /* 0x000fea0003800200 */
.L_x_2585:
        /* <DEDUP_REMOVED lines=10> */
[----:B------:R-:W-:Y:S01]  /*2730*/  F2FP.F16.F32.PACK_AB R3, R8, R3 ;  /* 0x000000030803723e */ /* 0x000fe200000000ff */
        /* <DEDUP_REMOVED lines=8> */
.L_x_2580:
        /* <DEDUP_REMOVED lines=23> */
[----:B------:R-:W-:Y:S01]  /*2930*/  F2FP.F16.F32.PACK_AB R17, R18, R17 ;  /* 0x000000111211723e */ /* 0x000fe200000000ff */
[----:B-1----:R-:W-:Y:S02]  /*2940*/  IMAD R18, R15, UR10, RZ ;  /* 0x0000000a0f127c24 */ /* 0x002fe4000f8e02ff */
[----:B------:R-:W-:-:S02]  /*2950*/  IMAD.MOV.U32 R15, RZ, RZ, R7 ;  /* 0x000000ffff0f7224 */ /* 0x000fc400078e0007 */
[C---:B------:R-:W-:Y:S02]  /*2960*/  IMAD R18, R2.reuse, UR11, R18 ;  /* 0x0000000b02127c24 */ /* 0x040fe4000f8e0212 */
[----:B------:R-:W-:-:S05]  /*2970*/  IMAD.WIDE.U32 R14, R2, UR10, R14 ;  /* 0x0000000a020e7c25 */ /* 0x000fca000f8e000e */
[----:B------:R-:W-:Y:S02]  /*2980*/  IADD3 R15, PT, PT, R15, R18, RZ ;  /* 0x000000120f0f7210 */ /* 0x000fe40007ffe0ff */
[----:B--2---:R-:W-:-:S04]  /*2990*/  LEA R18, P1, R14, UR12, 0x1 ;  /* 0x0000000c0e127c11 */ /* 0x004fc8000f8208ff */
[----:B------:R-:W-:-:S05]  /*29a0*/  LEA.HI.X R19, R14, UR13, R15, 0x1, P1 ;  /* 0x0000000d0e137c11 */ /* 0x000fca00088f0c0f */
[----:B------:R1:W-:Y:S04]  /*29b0*/  STG.E desc[UR16][R18.64], R17 ;  /* 0x0000001112007986 */ /* 0x0003e8000c101910 */
.L_x_2589:
[----:B0-----:R-:W-:Y:S05]  /*29c0*/  BSYNC.RECONVERGENT B1 ;  /* 0x0000000000017941 */ /* 0x001fea0003800200 */
.L_x_2588:
        /* <DEDUP_REMOVED lines=31> */
[----:B------:R-:W-:Y:S02]  /*2bc0*/  F2FP.F16.F32.PACK_AB R21, R22, R21 ;  /* 0x000000151615723e */ /* 0x000fe400000000ff */
[----:B------:R-:W-:-:S05]  /*2bd0*/  LEA.HI.X R19, R14, UR13, R19, 0x1, P1 ;  /* 0x0000000d0e137c11 */ /* 0x000fca00088f0c13 */
[----:B------:R0:W-:Y:S04]  /*2be0*/  STG.E desc[UR16][R18.64], R21 ;  /* 0x0000001512007986 */ /* 0x0001e8000c101910 */
.L_x_2591:
[----:B------:R-:W-:Y:S05]  /*2bf0*/  BSYNC.RECONVERGENT B1 ;  /* 0x0000000000017941 */ /* 0x000fea0003800200 */
.L_x_2590:
        /* <DEDUP_REMOVED lines=34> */
[----:B------:R-:W-:-:S05]  /*2e20*/  F2FP.F16.F32.PACK_AB R19, R19, R20 ;  /* 0x000000141313723e */ /* 0x000fca00000000ff */
[----:B------:R0:W-:Y:S02]  /*2e30*/  STG.E desc[UR16][R16.64], R19 ;  /* 0x0000001310007986 */ /* 0x0001e4000c101910 */
.L_x_2593:
[----:B------:R-:W-:Y:S05]  /*2e40*/  BSYNC.RECONVERGENT B1 ;  /* 0x0000000000017941 */ /* 0x000fea0003800200 */
.L_x_2592:
        /* <DEDUP_REMOVED lines=26> */
[----:B------:R-:W-:-:S05]  /*2ff0*/  F2FP.F16.F32.PACK_AB R9, R8, R9 ;  /* 0x000000090809723e */ /* 0x000fca00000000ff */
[----:B------:R2:W-:Y:S02]  /*3000*/  STG.E desc[UR16][R6.64], R9 ;  /* 0x0000000906007986 */ /* 0x0005e4000c101910 */
.L_x_2587:
[----:B------:R-:W-:Y:S05]  /*3010*/  BSYNC.RECONVERGENT B0 ;  /* 0x0000000000007941 */ /* 0x000fea0003800200 */
.L_x_2579:
[----:B------:R-:W-:Y:S02]  /*3020*/  UIADD3 UR9, UPT, UPT, UR21, UR9, URZ ;  /* 0x0000000915097290 */ /* 0x000fe4000fffe0ff */
[----:B------:R-:W-:Y:S02]  /*3030*/  UIADD3 UR4, UPT, UPT, UR4, 0x1, URZ ;  /* 0x0000000104047890 */ /* 0x000fe4000fffe0ff */
[----:B------:R-:W-:-:S09]  /*3040*/  UISETP.GE.AND UP1, UPT, UR9, UR7, UPT ;  /* 0x000000070900728c */ /* 0x000fd2000bf26270 */
[----:B------:R-:W-:Y:S05]  /*3050*/  BRA.U !UP1, `(.L_x_2594) ;  /* 0xffffffd109887547 */ /* 0x000fea000b83ffff */
[----:B------:R-:W-:Y:S05]  /*3060*/  EXIT ;  /* 0x000000000000794d */ /* 0x000fea0003800000 */
.L_x_2595:
        /* <DEDUP_REMOVED lines=9> */
.L_x_3460:


//--------------------- .text._Z35group_norm_nhwc_fwd_one_pass_kernelI11Fp16IOBf16WLi256ELi40ELi640EEv26Group_norm_nhwc_fwd_params --------------------------
	.section	.text._Z35group_norm_nhwc_fwd_one_pass_kernelI11Fp16IOBf16WLi256ELi40ELi640EEv26Group_norm_nhwc_fwd_params,"ax",@progbits
	.align	128
        .global         _Z35group_norm_nhwc_fwd_one_pass_kernelI11Fp16IOBf16WLi256ELi40ELi640EEv26Group_norm_nhwc_fwd_params
        .type           _Z35group_norm_nhwc_fwd_one_pass_kernelI11Fp16IOBf16WLi256ELi40ELi640EEv26Group_norm_nhwc_fwd_params,@function
        .size           _Z35group_norm_nhwc_fwd_one_pass_kernelI11Fp16IOBf16WLi256ELi40ELi640EEv26Group_norm_nhwc_fwd_params,(.L_x_3461 - _Z35group_norm_nhwc_fwd_one_pass_kernelI11Fp16IOBf16WLi256ELi40ELi640EEv26Group_norm_nhwc_fwd_params)
        .other          _Z35group_norm_nhwc_fwd_one_pass_kernelI11Fp16IOBf16WLi256ELi40ELi640EEv26Group_norm_nhwc_fwd_params,@"STO_CUDA_ENTRY STV_DEFAULT"
_Z35group_norm_nhwc_fwd_one_pass_kernelI11Fp16IOBf16WLi256ELi40ELi640EEv26Group_norm_nhwc_fwd_params:
.text._Z35group_norm_nhwc_fwd_one_pass_kernelI11Fp16IOBf16WLi256ELi40ELi640EEv26Group_norm_nhwc_fwd_params:
        /* <DEDUP_REMOVED lines=47> */
.L_x_2639:
[----:B-1----:R-:W1:Y:S01]  /*02f0*/  LDCU UR5, c[0x0][0x3f8] ;  /* 0x00007f00ff0577ac */ /* 0x002e620008000800 */
        /* <DEDUP_REMOVED lines=254> */
.L_x_2597:
[----:B------:R-:W-:Y:S05]  /*12e0*/  BSYNC.RECONVERGENT B0 ;  /* 0x0000000000007941 */ /* 0x000fea0003800200 */
.L_x_2596:
        /* <DEDUP_REMOVED lines=56> */
.L_x_2599:
[----:B------:R-:W-:Y:S05]  /*1670*/  BSYNC.RECONVERGENT B0 ;  /* 0x0000000000007941 */ /* 0x000fea0003800200 */
.L_x_2598:
        /* <DEDUP_REMOVED lines=33> */
.L_x_2602:
[----:B------:R-:W2:Y:S04]  /*1890*/  LDG.E.STRONG.GPU R15, desc[UR16][R12.64] ;  /* 0x000000100c0f7981 */ /* 0x000ea8000c1ef900 */
[----:B--2---:R-:W-:Y:S01]  /*18a0*/  CCTL.IVALL ;  /* 0x00000000ff00798f */ /* 0x004fe20002000000 */
[----:B------:R-:W-:Y:S05]  /*18b0*/  YIELD ;  /* 0x0000000000007946 */ /* 0x000fea0003800000 */
[----:B------:R-:W-:-:S13]  /*18c0*/  ISETP.NE.AND P4, PT, R15, R14, PT ;  /* 0x0000000e0f00720c */ /* 0x000fda0003f85270 */
[----:B------:R-:W-:Y:S05]  /*18d0*/  @P4 BRA `(.L_x_2602) ;  /* 0xfffffffc00ec4947 */ /* 0x000fea000383ffff */
.L_x_2601:
        /* <DEDUP_REMOVED lines=15> */
.L_x_2604:
        /* <DEDUP_REMOVED lines=91> */
.L_x_2603:
        /* <DEDUP_REMOVED lines=52> */
.L_x_2605:
        /* <DEDUP_REMOVED lines=28> */
.L_x_2606:
        /* <DEDUP_REMOVED lines=13> */
.L_x_2607:
[----:B------:R-:W-:Y:S05]  /*2550*/  BSYNC.RECONVERGENT B0 ;  /* 0x0000000000007941 */ /* 0x000fea0003800200 */
.L_x_2600:
        /* <DEDUP_REMOVED lines=74> */
.L_x_2611:
[----:B------:R-:W-:Y:S05]  /*2a00*/  BSYNC.RECONVERGENT B1 ;  /* 0x0000000000017941 */ /* 0x000fea0003800200 */
.L_x_2610:
        /* <DEDUP_REMOVED lines=20> */
.L_x_2613:
[----:B------:R-:W-:Y:S05]  /*2b50*/  BSYNC.RECONVERGENT B1 ;  /* 0x0000000000017941 */ /* 0x000fea0003800200 */
.L_x_2612:
        /* <DEDUP_REMOVED lines=23> */
[----:B------:R-:W-:Y:S01]  /*2cd0*/  FFMA.FTZ R21, R12, R21, R18 ;  /* 0x000000150c157223 */ /* 0x000fe20000010012 */
        /* <DEDUP_REMOVED lines=9> */
.L_x_2615:
[----:B------:R-:W-:Y:S05]  /*2d70*/  BSYNC.RECONVERGENT B1 ;  /* 0x0000000000017941 */ /* 0x000fea0003800200 */
.L_x_2614:
        /* <DEDUP_REMOVED lines=20> */
.L_x_2617:
[----:B------:R-:W-:Y:S05]  /*2ec0*/  BSYNC.RECONVERGENT B1 ;  /* 0x0000000000017941 */ /* 0x000fea0003800200 */
.L_x_2616:
        /* <DEDUP_REMOVED lines=10> */
[----:B------:R-:W-:Y:S01]  /*2f70*/  FFMA.FTZ R3, R12, R3, R18 ;  /* 0x000000030c037223 */ /* 0x000fe20000010012 */
        /* <DEDUP_REMOVED lines=9> */
.L_x_2619:
[----:B------:R-:W-:Y:S05]  /*3010*/  BSYNC.RECONVERGENT B1 ;  /* 0x0000000000017941 */ /* 0x000fea0003800200 */
.L_x_2618:
        /* <DEDUP_REMOVED lines=10> */
[----:B------:R-:W-:Y:S01]  /*30c0*/  FFMA.FTZ R4, R13, R4, R19 ;  /* 0x000000040d047223 */ /* 0x000fe20000010013 */
        /* <DEDUP_REMOVED lines=9> */
.L_x_2621:
[----:B------:R-:W-:Y:S05]  /*3160*/  BSYNC.RECONVERGENT B1 ;  /* 0x0000000000017941 */ /* 0x000fea0003800200 */
.L_x_2620:
        /* <DEDUP_REMOVED lines=20> */
.L_x_2623:
[----:B------:R-:W-:Y:S05]  /*32b0*/  BSYNC.RECONVERGENT B1 ;  /* 0x0000000000017941 */ /* 0x000fea0003800200 */
.L_x_2622:
[----:B------:R-:W-:Y:S05]  /*32c0*/  @P4 BRA `(.L_x_2624) ;  /* 0x0000001000744947 */ /* 0x000fea0003800000 */
[----:B------:R-:W2:Y:S01]  /*32d0*/  LDCU.64 UR10, c[0x0][0x3e0] ;  /* 0x00007c00ff0a77ac */ /* 0x000ea20008000a00 */
[----:B------:R-:W-:Y:S01]  /*32e0*/  MOV R7, R9 ;  /* 0x0000000900077202 */ /* 0x000fe20000000f00 */
[----:B------:R-:W-:Y:S01]  /*32f0*/  FADD.FTZ R27, R27, -UR5 ;  /* 0x800000051b1b7e21 */ /* 0x000fe20008010000 */
[----:B------:R-:W-:Y:S01]  /*3300*/  FADD.FTZ R10, R10, -UR5 ;  /* 0x800000050a0a7e21 */ /* 0x000fe20008010000 */
[----:B------:R-:W5:Y:S02]  /*3310*/  LDCU.64 UR12, c[0x0][0x380] ;  /* 0x00007000ff0c77ac */ /* 0x000f640008000a00 */
[----:B------:R-:W-:Y:S01]  /*3320*/  FMUL.FTZ R27, R27, UR8 ;  /* 0x000000081b1b7c20 */ /* 0x000fe20008410000 */
[----:B------:R-:W-:-:S04]  /*3330*/  FMUL.FTZ R10, R10, UR8 ;  /* 0x000000080a0a7c20 */ /* 0x000fc80008410000 */
[----:B------:R-:W-:Y:S01]  /*3340*/  FFMA.FTZ R10, R13, R10, R19 ;  /* 0x0000000a0d0a7223 */ /* 0x000fe20000010013 */
[----:B--234-:R-:W-:Y:S02]  /*3350*/  IMAD R3, R43, UR10, RZ ;  /* 0x0000000a2b037c24 */ /* 0x01cfe4000f8e02ff */
[----:B------:R-:W-:-:S04]  /*3360*/  IMAD.WIDE.U32 R6, R40, UR10, R6 ;  /* 0x0000000a28067c25 */ /* 0x000fc8000f8e0006 */
[----:B------:R-:W-:Y:S02]  /*3370*/  IMAD R5, R40, UR11, R3 ;  /* 0x0000000b28057c24 */ /* 0x000fe4000f8e0203 */
[----:B------:R-:W-:Y:S01]  /*3380*/  FFMA.FTZ R3, R12, R27, R18 ;  /* 0x0000001b0c037223 */ /* 0x000fe20000010012 */
[----:B-----5:R-:W-:Y:S02]  /*3390*/  LEA R4, P1, R6, UR12, 0x1 ;  /* 0x0000000c06047c11 */ /* 0x020fe4000f8208ff */
[----:B------:R-:W-:Y:S02]  /*33a0*/  IADD3 R5, PT, PT, R7, R5, RZ ;  /* 0x0000000507057210 */ /* 0x000fe40007ffe0ff */
[----:B------:R-:W-:Y:S02]  /*33b0*/  F2FP.F16.F32.PACK_AB R3, R10, R3 ;  /* 0x000000030a03723e */ /* 0x000fe400000000ff */
[----:B------:R-:W-:-:S05]  /*33c0*/  LEA.HI.X R5, R6, UR13, R5, 0x1, P1 ;  /* 0x0000000d06057c11 */ /* 0x000fca00088f0c05 */
[----:B------:R2:W-:Y:S01]  /*33d0*/  STG.E desc[UR16][R4.64], R3 ;  /* 0x0000000304007986 */ /* 0x0005e2000c101910 */
[----:B------:R-:W-:Y:S05]  /*33e0*/  BRA `(.L_x_2624) ;  /* 0x00000010002c7947 */ /* 0x000fea0003800000 */
.L_x_2609:
        /* <DEDUP_REMOVED lines=34> */
[----:B------:R-:W-:Y:S02]  /*3610*/  F2FP.F16.F32.PACK_AB R21, R21, R20 ;  /* 0x000000141515723e */ /* 0x000fe400000000ff */
[----:B------:R-:W-:-:S05]  /*3620*/  LEA.HI.X R17, R14, UR13, R22, 0x1, P1 ;  /* 0x0000000d0e117c11 */ /* 0x000fca00088f0c16 */
[----:B------:R0:W-:Y:S04]  /*3630*/  STG.E desc[UR16][R16.64], R21 ;  /* 0x0000001510007986 */ /* 0x0001e8000c101910 */
.L_x_2626:
[----:B------:R-:W-:Y:S05]  /*3640*/  BSYNC.RECONVERGENT B1 ;  /* 0x0000000000017941 */ /* 0x000fea0003800200 */
.L_x_2625:
        /* <DEDUP_REMOVED lines=29> */
[----:B------:R-:W-:-:S05]  /*3820*/  F2FP.F16.F32.PACK_AB R21, R20, R21 ;  /* 0x000000151415723e */ /* 0x000fca00000000ff */
[----:B------:R1:W-:Y:S02]  /*3830*/  STG.E desc[UR16][R16.64], R21 ;  /* 0x0000001510007986 */ /* 0x0003e4000c101910 */
.L_x_2628:
[----:B------:R-:W-:Y:S05]  /*3840*/  BSYNC.RECONVERGENT B1 ;  /* 0x0000000000017941 */ /* 0x000fea0003800200 */
.L_x_2627:
        /* <DEDUP_REMOVED lines=41> */
[----:B------:R-:W-:-:S05]  /*3ae0*/  F2FP.F16.F32.PACK_AB R21, R20, R21 ;  /* 0x000000151415723e */ /* 0x000fca00000000ff */
[----:B------:R2:W-:Y:S02]  /*3af0*/  STG.E desc[UR16][R16.64], R21 ;  /* 0x0000001510007986 */ /* 0x0005e4000c101910 */
.L_x_2630:
[----:B------:R-:W-:Y:S05]  /*3b00*/  BSYNC.RECONVERGENT B1 ;  /* 0x0000000000017941 */ /* 0x000fea0003800200 */
.L_x_2629:
        /* <DEDUP_REMOVED lines=30> */
.L_x_2632:
[----:B------:R-:W-:Y:S05]  /*3cf0*/  BSYNC.RECONVERGENT B1 ;  /* 0x0000000000017941 */ /* 0x000fea0003800200 */
.L_x_2631:
        /* <DEDUP_REMOVED lines=30> */
.L_x_2634:
[----:B------:R-:W-:Y:S05]  /*3ee0*/  BSYNC.RECONVERGENT B1 ;  /* 0x0000000000017941 */ /* 0x000fea0003800200 */
.L_x_2633:
        /* <DEDUP_REMOVED lines=18> */
[----:B------:R-:W-:Y:S02]  /*4010*/  IMAD R23, R36, UR11, R23 ;  /* 0x0000000b24177c24 */ /* 0x000fe4000f8e0217 */
[----:B0123--:R-:W-:-:S03]  /*4020*/  FADD.FTZ R16, R11, 1 ;  /* 0x3f8000000b107421 */ /* 0x00ffc60000010000 */
[----:B------:R-:W-:Y:S01]  /*4030*/  IADD3 R23, PT, PT, R15, R23, RZ ;  /* 0x000000170f177210 */ /* 0x000fe20007ffe0ff */
[----:B----4-:R-:W-:Y:S01]  /*4040*/  FADD.FTZ R21, R20, 1 ;  /* 0x3f80000014157421 */ /* 0x010fe20000010000 */
        /* <DEDUP_REMOVED lines=8> */
.L_x_2636:
[----:B------:R-:W-:Y:S05]  /*40d0*/  BSYNC.RECONVERGENT B1 ;  /* 0x0000000000017941 */ /* 0x000fea0003800200 */
.L_x_2635:
[----:B------:R-:W-:Y:S04]  /*40e0*/  BSSY.RECONVERGENT B1, `(.L_x_2637) ;  /* 0x000001e000017945 */ /* 0x000fe80003800200 */
[----:B------:R-:W-:Y:S05]  /*40f0*/  @P3 BRA `(.L_x_2638) ;  /* 0x0000000000703947 */ /* 0x000fea0003800000 */
[----:B------:R-:W-:Y:S01]  /*4100*/  FADD.FTZ R28, R28, -UR5 ;  /* 0x800000051c1c7e21 */ /* 0x000fe20008010000 */
[----:B------:R-:W-:Y:S01]  /*4110*/  FADD.FTZ R5, R5, -UR5 ;  /* 0x8000000505057e21 */ /* 0x000fe20008010000 */
[----:B------:R-:W5:Y:S02]  /*4120*/  LDCU.64 UR10, c[0x0][0x3e0] ;  /* 0x00007c00ff0a77ac */ /* 0x000f640008000a00 */
        /* <DEDUP_REMOVED lines=9> */
[----:B-----5:R-:W-:-:S03]  /*41c0*/  IMAD R20, R44, UR10, RZ ;  /* 0x0000000a2c147c24 */ /* 0x020fc6000f8e02ff */
[----:B------:R-:W5:Y:S01]  /*41d0*/  MUFU.EX2 R15, R15 ;  /* 0x0000000f000f7308 */ /* 0x000f620000000800 */
[----:B-123--:R-:W-:Y:S02]  /*41e0*/  IMAD R17, R35, UR11, R20 ;  /* 0x0000000b23117c24 */ /* 0x00efe4000f8e0214 */
[----:B----4-:R-:W-:Y:S01]  /*41f0*/  FADD.FTZ R14, R4, 1 ;  /* 0x3f800000040e7421 */ /* 0x010fe20000010000 */
[----:B------:R-:W-:Y:S01]  /*4200*/  MOV R4, R6 ;  /* 0x0000000600047202 */ /* 0x000fe20000000f00 */
[----:B-----5:R-:W-:-:S04]  /*4210*/  FADD.FTZ R16, R15, 1 ;  /* 0x3f8000000f107421 */ /* 0x020fc80000010000 */
        /* <DEDUP_REMOVED lines=10> */
.L_x_2638:
[----:B------:R-:W-:Y:S05]  /*42c0*/  BSYNC.RECONVERGENT B1 ;  /* 0x0000000000017941 */ /* 0x000fea0003800200 */
.L_x_2637:
[----:B------:R-:W-:Y:S05]  /*42d0*/  @P4 BRA `(.L_x_2624) ;  /* 0x0000000000704947 */ /* 0x000fea0003800000 */
[----:B------:R-:W-:Y:S01]  /*42e0*/  FADD.FTZ R27, R27, -UR5 ;  /* 0x800000051b1b7e21 */ /* 0x000fe20008010000 */
[----:B------:R-:W-:Y:S01]  /*42f0*/  FADD.FTZ R10, R10, -UR5 ;  /* 0x800000050a0a7e21 */ /* 0x000fe20008010000 */
[----:B------:R-:W4:Y:S01]  /*4300*/  LDCU.64 UR10, c[0x0][0x3e0] ;  /* 0x00007c00ff0a77ac */ /* 0x000f220008000a00 */
[----:B------:R-:W-:Y:S01]  /*4310*/  MOV R4, R6 ;  /* 0x0000000600047202 */ /* 0x000fe20000000f00 */
[----:B------:R-:W-:Y:S01]  /*4320*/  FMUL.FTZ R27, R27, UR8 ;  /* 0x000000081b1b7c20 */ /* 0x000fe20008410000 */
[----:B------:R-:W-:Y:S01]  /*4330*/  FMUL.FTZ R10, R10, UR8 ;  /* 0x000000080a0a7c20 */ /* 0x000fe20008410000 */
[----:B------:R-:W5:Y:S01]  /*4340*/  LDCU.64 UR12, c[0x0][0x380] ;  /* 0x00007000ff0c77ac */ /* 0x000f620008000a00 */
[----:B------:R-:W-:Y:S01]  /*4350*/  MOV R5, R9 ;  /* 0x0000000900057202 */ /* 0x000fe20000000f00 */
[----:B------:R-:W-:Y:S01]  /*4360*/  FFMA.FTZ R12, R12, R27, R18 ;  /* 0x0000001b0c0c7223 */ /* 0x000fe20000010012 */
[----:B------:R-:W-:-:S03]  /*4370*/  FFMA.FTZ R13, R13, R10, R19 ;  /* 0x0000000a0d0d7223 */ /* 0x000fc60000010013 */
[----:B0-----:R-:W-:Y:S01]  /*4380*/  FMUL.FTZ R3, R12, -1.4426950216293334961 ;  /* 0xbfb8aa3b0c037820 */ /* 0x001fe20000410000 */
[----:B------:R-:W-:-:S05]  /*4390*/  FMUL.FTZ R8, R13, -1.4426950216293334961 ;  /* 0xbfb8aa3b0d087820 */ /* 0x000fca0000410000 */
[----:B------:R-:W0:Y:S01]  /*43a0*/  MUFU.EX2 R3, R3 ;  /* 0x0000000300037308 */ /* 0x000e220000000800 */
[----:B----4-:R-:W-:-:S03]  /*43b0*/  IMAD R11, R43, UR10, RZ ;  /* 0x0000000a2b0b7c24 */ /* 0x010fc6000f8e02ff */
[----:B------:R-:W4:Y:S01]  /*43c0*/  MUFU.EX2 R8, R8 ;  /* 0x0000000800087308 */ /* 0x000f220000000800 */
[----:B------:R-:W-:-:S04]  /*43d0*/  IMAD.WIDE.U32 R4, R40, UR10, R4 ;  /* 0x0000000a28047c25 */ /* 0x000fc8000f8e0004 */
[----:B------:R-:W-:Y:S01]  /*43e0*/  IMAD R11, R40, UR11, R11 ;  /* 0x0000000b280b7c24 */ /* 0x000fe2000f8e020b */
[----:B-----5:R-:W-:Y:S01]  /*43f0*/  LEA R6, P1, R4, UR12, 0x1 ;  /* 0x0000000c04067c11 */ /* 0x020fe2000f8208ff */
[----:B0-----:R-:W-:-:S03]  /*4400*/  FADD.FTZ R7, R3, 1 ;  /* 0x3f80000003077421 */ /* 0x001fc60000010000 */
[----:B------:R-:W-:Y:S01]  /*4410*/  IADD3 R11, PT, PT, R5, R11, RZ ;  /* 0x0000000b050b7210 */ /* 0x000fe20007ffe0ff */
[----:B----4-:R-:W-:Y:S02]  /*4420*/  FADD.FTZ R10, R8, 1 ;  /* 0x3f800000080a7421 */ /* 0x010fe40000010000 */
[----:B------:R-:W0:Y:S08]  /*4430*/  MUFU.RCP R7, R7 ;  /* 0x0000000700077308 */ /* 0x000e300000001000 */
[----:B------:R-:W4:Y:S01]  /*4440*/  MUFU.RCP R10, R10 ;  /* 0x0000000a000a7308 */ /* 0x000f220000001000 */
[----:B0-----:R-:W-:Y:S01]  /*4450*/  FMUL.FTZ R3, R12, R7 ;  /* 0x000000070c037220 */ /* 0x001fe20000410000 */
[----:B------:R-:W-:Y:S01]  /*4460*/  LEA.HI.X R7, R4, UR13, R11, 0x1, P1 ;  /* 0x0000000d04077c11 */ /* 0x000fe200088f0c0b */
[----:B----4-:R-:W-:-:S05]  /*4470*/  FMUL.FTZ R8, R13, R10 ;  /* 0x0000000a0d087220 */ /* 0x010fca0000410000 */
[----:B------:R-:W-:-:S05]  /*4480*/  F2FP.F16.F32.PACK_AB R3, R8, R3 ;  /* 0x000000030803723e */ /* 0x000fca00000000ff */
[----:B------:R0:W-:Y:S02]  /*4490*/  STG.E desc[UR16][R6.64], R3 ;  /* 0x0000000306007986 */ /* 0x0001e4000c101910 */
.L_x_2624:
[----:B------:R-:W-:Y:S05]  /*44a0*/  BSYNC.RECONVERGENT B0 ;  /* 0x0000000000007941 */ /* 0x000fea0003800200 */
.L_x_2608:
        /* <DEDUP_REMOVED lines=8> */
.L_x_2640:
        /* <DEDUP_REMOVED lines=13> */
.L_x_3461:


//--------------------- .text._Z35group_norm_nhwc_fwd_one_pass_kernelI11Fp16IOBf16WLi512ELi40ELi640EEv26Group_norm_nhwc_fwd_params --------------------------
	.section	.text._Z35group_norm_nhwc_fwd_one_pass_kernelI11Fp16IOBf16WLi512ELi40ELi640EEv26Group_norm_nhwc_fwd_params,"ax",@progbits
	.align	128
        .global         _Z35group_norm_nhwc_fwd_one_pass_kernelI11Fp16IOBf16WLi512ELi40ELi640EEv26Group_norm_nhwc_fwd_params
        .type           _Z35group_norm_nhwc_fwd_one_pass_kernelI11Fp16IOBf16WLi512ELi40ELi640EEv26Group_norm_nhwc_fwd_params,@function
        .size           _Z35group_norm_nhwc_fwd_one_pass_kernelI11Fp16IOBf16WLi512ELi40ELi640EEv26Group_norm_nhwc_fwd_params,(.L_x_3462 - _Z35group_norm_nhwc_fwd_one_pass_kernelI11Fp16IOBf16WLi512ELi40ELi640EEv26Group_norm_nhwc_fwd_params)
        .other          _Z35group_norm_nhwc_fwd_one_pass_kernelI11Fp16IOBf16WLi512ELi40ELi640EEv26Group_norm_nhwc_fwd_params,@"STO_CUDA_ENTRY STV_DEFAULT"
_Z35group_norm_nhwc_fwd_one_pass_kernelI11Fp16IOBf16WLi512ELi40ELi640EEv26Group_norm_nhwc_fwd_params:
.text._Z35group_norm_nhwc_fwd_one_pass_kernelI11Fp16IOBf16WLi512ELi40ELi640EEv26Group_norm_nhwc_fwd_params:
        /* <DEDUP_REMOVED lines=43> */
.L_x_2716:
[----:B0-----:R-:W0:Y:S01]  /*02b0*/  LDC R10, c[0x0][0x3f8] ;  /* 0x0000fe00ff0a7b82 */ /* 0x001e220000000800 */
[----:B-1----:R-:W1:Y:S01]  /*02c0*/  LDCU UR8, c[0x0][0x404] ;  /* 0x00008080ff0877ac */ /* 0x002e620008000800 */
[----:B------:R-:W-:Y:S01]  /*02d0*/  LOP3.LUT R70, R52, 0xffff, RZ, 0xc0, !PT ;  /* 0x0000ffff34467812 */ /* 0x000fe200078ec0ff */
[----:B--2---:R-:W2:Y:S01]  /*02e0*/  LDCU.64 UR4, c[0x0][0x3e8] ;  /* 0x00007d00ff0477ac */ /* 0x004ea20008000a00 */
[----:B-1----:R-:W-:Y:S01]  /*02f0*/  IMAD R25, R3, UR8, R68 ;  /* 0x0000000803197c24 */ /* 0x002fe2000f8e0244 */
[----:B------:R-:W1:Y:S01]  /*0300*/  LDCU.64 UR8, c[0x0][0x3f0] ;  /* 0x00007e00ff0877ac */ /* 0x000e620008000a00 */
[----:B0--34-:R-:W-:-:S03]  /*0310*/  IABS R21, R10 ;  /* 0x0000000a00157213 */ /* 0x019fc60000000000 */
[----:B------:R-:W-:Y:S01]  /*0320*/  SHF.R.S32.HI R29, RZ, 0x1f, R25 ;  /* 0x0000001fff1d7819 */ /* 0x000fe20000011419 */
[----:B------:R-:W0:Y:S01]  /*0330*/  I2F.RP R6, R21 ;  /* 0x0000001500067306 */ /* 0x000e220000209400 */
[C---:B------:R-:W-:Y:S02]  /*0340*/  IADD3 R27, PT, PT, R25.reuse, 0x80, RZ ;  /* 0x00000080191b7810 */ /* 0x040fe40007ffe0ff */
[----:B------:R-:W-:Y:S02]  /*0350*/  IADD3 R37, PT, PT, R25, 0xc0, RZ ;  /* 0x000000c019257810 */ /* 0x000fe40007ffe0ff */
[----:B------:R-:W-:Y:S02]  /*0360*/  SHF.R.S32.HI R33, RZ, 0x1f, R27 ;  /* 0x0000001fff217819 */ /* 0x000fe4000001141b */
[----:B--2---:R-:W-:Y:S02]  /*0370*/  ISETP.GE.U32.AND P4, PT, R37, UR4, PT ;  /* 0x0000000425007c0c */ /* 0x004fe4000bf86070 */
[----:B------:R-:W-:-:S02]  /*0380*/  SHF.R.S32.HI R35, RZ, 0x1f, R37 ;  /* 0x0000001fff237819 */ /* 0x000fc40000011425 */
[----:B------:R-:W-:Y:S02]  /*0390*/  IADD3 R39, PT, PT, R25, 0x100, RZ ;  /* 0x0000010019277810 */ /* 0x000fe40007ffe0ff */
[----:B------:R-:W-:Y:S01]  /*03a0*/  ISETP.GE.AND.EX P4, PT, R35, UR5, PT, P4 ;  /* 0x0000000523007c0c */ /* 0x000fe2000bf86340 */
[----:B0-----:R-:W0:Y:S01]  /*03b0*/  MUFU.RCP R6, R6 ;  /* 0x0000000600067308 */ /* 0x001e220000001000 */
[----:B------:R-:W-:Y:S02]  /*03c0*/  SHF.R.S32.HI R41, RZ, 0x1f, R39 ;  /* 0x0000001fff297819 */ /* 0x000fe40000011427 */
[----:B------:R-:W-:-:S04]  /*03d0*/  IADD3 R12, PT, PT, R25, 0x120, RZ ;  /* 0x00000120190c7810 */ /* 0x000fc80007ffe0ff */
[----:B------:R-:W-:Y:S02]  /*03e0*/  ISETP.GE.U32.AND P6, PT, R12, UR4, PT ;  /* 0x000000040c007c0c */ /* 0x000fe4000bfc6070 */
[----:B------:R-:W-:Y:S02]  /*03f0*/  SHF.R.S32.HI R45, RZ, 0x1f, R12 ;  /* 0x0000001fff2d7819 */ /* 0x000fe4000001140c */
        /* <DEDUP_REMOVED lines=15> */
[----:B------:R-:W-:Y:S02]  /*04f0*/  ISETP.NE.AND P2, PT, R10, RZ, PT ;  /* 0x000000ff0a00720c */ /* 0x000fe40003f45270 */
[----:B------:R-:W-:-:S07]  /*0500*/  ISETP.GE.AND P3, PT, R6, RZ, PT ;  /* 0x000000ff0600720c */ /* 0x000fce0003f66270 */
[----:B------:R-:W-:Y:S02]  /*0510*/  @P1 IADD3 R19, PT, PT, R19, 0x1, RZ ;  /* 0x0000000113131810 */ /* 0x000fe40007ffe0ff */
[----:B------:R-:W-:Y:S02]  /*0520*/  ISETP.GE.U32.AND P1, PT, R25, UR4, PT ;  /* 0x0000000419007c0c */ /* 0x000fe4000bf26070 */
[----:B------:R-:W-:Y:S02]  /*0530*/  MOV R23, R19 ;  /* 0x0000001300177202 */ /* 0x000fe40000000f00 */
[----:B------:R-:W-:Y:S02]  /*0540*/  ISETP.GE.AND.EX P1, PT, R29, UR5, PT, P1 ;  /* 0x000000051d007c0c */ /* 0x000fe4000bf26310 */
[----:B------:R-:W-:Y:S02]  /*0550*/  @!P3 IADD3 R23, PT, PT, -R23, RZ, RZ ;  /* 0x000000ff1717b210 */ /* 0x000fe40007ffe1ff */
[----:B------:R-:W-:-:S02]  /*0560*/  @!P2 LOP3.LUT R23, RZ, R10, RZ, 0x33, !PT ;  /* 0x0000000aff17a212 */ /* 0x000fc400078e33ff */
[----:B------:R-:W-:Y:S02]  /*0570*/  ISETP.GE.U32.AND P3, PT, R27, UR4, PT ;  /* 0x000000041b007c0c */ /* 0x000fe4000bf66070 */
[----:B------:R-:W-:Y:S02]  /*0580*/  IADD3 R6, PT, PT, -R23, RZ, RZ ;  /* 0x000000ff17067210 */ /* 0x000fe40007ffe1ff */
[----:B------:R-:W-:-:S03]  /*0590*/  ISETP.GE.AND.EX P3, PT, R33, UR5, PT, P3 ;  /* 0x0000000521007c0c */ /* 0x000fc6000bf66330 */
[----:B------:R-:W0:Y:S01]  /*05a0*/  @!P1 LDC.64 R18, c[0x0][0x3e0] ;  /* 0x0000f800ff129b82 */ /* 0x000e220000000a00 */
[----:B------:R-:W-:Y:S01]  /*05b0*/  IMAD R67, R10, R6, R65 ;  /* 0x000000060a437224 */ /* 0x000fe200078e0241 */
[----:B------:R-:W-:-:S03]  /*05c0*/  SHF.R.S32.HI R6, RZ, 0x1f, R23 ;  /* 0x0000001fff067819 */ /* 0x000fc60000011417 */
[----:B------:R-:W-:Y:S02]  /*05d0*/  IMAD R67, R67, 0x28, RZ ;  /* 0x0000002843437824 */ /* 0x000fe400078e02ff */
[----:B-1----:R-:W-:Y:S01]  /*05e0*/  IMAD R6, R6, UR8, RZ ;  /* 0x0000000806067c24 */ /* 0x002fe2000f8e02ff */
[----:B------:R-:W1:Y:S02]  /*05f0*/  @!P1 LDC.64 R30, c[0x0][0x390] ;  /* 0x0000e400ff1e9b82 */ /* 0x000e640000000a00 */
[----:B------:R-:W-:Y:S01]  /*0600*/  IADD3 R70, P2, PT, R67, R70, RZ ;  /* 0x0000004643467210 */ /* 0x000fe20007f5e0ff */
[----:B------:R-:W-:-:S03]  /*0610*/  IMAD R73, R23, UR9, R6 ;  /* 0x0000000917497c24 */ /* 0x000fc6000f8e0206 */
[----:B------:R-:W-:Y:S02]  /*0620*/  LEA.HI.X.SX32 R71, R67, RZ, 0x1, P2 ;  /* 0x000000ff43477211 */ /* 0x000fe400010f0eff */
[----:B------:R-:W2:Y:S01]  /*0630*/  @!P3 LDC.64 R20, c[0x0][0x3e0] ;  /* 0x0000f800ff14bb82 */ /* 0x000ea20000000a00 */
[----:B------:R-:W-:Y:S01]  /*0640*/  ISETP.GE.U32.AND P2, PT, R39, UR4, PT ;  /* 0x0000000427007c0c */ /* 0x000fe2000bf46070 */
[----:B------:R-:W-:-:S03]  /*0650*/  IMAD.WIDE.U32 R70, R23, UR8, R70 ;  /* 0x0000000817467c25 */ /* 0x000fc6000f8e0046 */
[----:B------:R-:W-:Y:S02]  /*0660*/  ISETP.GE.AND.EX P2, PT, R41, UR5, PT, P2 ;  /* 0x0000000529007c0c */ /* 0x000fe4000bf46320 */
[----:B------:R-:W-:Y:S01]  /*0670*/  IADD3 R73, PT, PT, R71, R73, RZ ;  /* 0x0000004947497210 */ /* 0x000fe20007ffe0ff */
[----:B0-----:R-:W-:Y:S01]  /*0680*/  @!P1 IMAD R6, R29, R18, RZ ;  /* 0x000000121d069224 */ /* 0x001fe200078e02ff */
[-C--:B------:R-:W-:Y:S01]  /*0690*/  @!P1 MOV R72, R70.reuse ;  /* 0x0000004600489202 */ /* 0x080fe20000000f00 */
[----:B------:R-:W0:Y:S01]  /*06a0*/  @!P3 LDC.64 R28, c[0x0][0x390] ;  /* 0x0000e400ff1cbb82 */ /* 0x000e220000000a00 */
[----:B------:R-:W-:Y:S01]  /*06b0*/  @!P3 MOV R32, R70 ;  /* 0x000000460020b202 */ /* 0x000fe20000000f00 */
[C---:B------:R-:W-:Y:S02]  /*06c0*/  @!P1 IMAD R43, R25.reuse, R19, R6 ;  /* 0x00000013192b9224 */ /* 0x040fe400078e0206 */
[----:B------:R-:W-:-:S04]  /*06d0*/  @!P1 IMAD.WIDE.U32 R22, R25, R18, R72 ;  /* 0x0000001219169225 */ /* 0x000fc800078e0048 */
[----:B------:R-:W3:Y:S01]  /*06e0*/  @!P4 LDC.64 R18, c[0x0][0x3e0] ;  /* 0x0000f800ff12cb82 */ /* 0x000ee20000000a00 */
[----:B------:R-:W-:Y:S02]  /*06f0*/  @!P1 IADD3 R6, PT, PT, R23, R43, RZ ;  /* 0x0000002b17069210 */ /* 0x000fe40007ffe0ff */
[C---:B-1----:R-:W-:Y:S01]  /*0700*/  @!P1 LEA R30, P5, R22.reuse, R30, 0x1 ;  /* 0x0000001e161e9211 */ /* 0x042fe200078a08ff */
[-C--:B--2---:R-:W-:Y:S01]  /*0710*/  @!P3 IMAD R8, R33, R20.reuse, RZ ;  /* 0x000000142108b224 */ /* 0x084fe200078e02ff */
[----:B------:R-:W-:Y:S02]  /*0720*/  @!P3 MOV R33, R73 ;  /* 0x000000490021b202 */ /* 0x000fe40000000f00 */
[----:B------:R-:W-:Y:S01]  /*0730*/  @!P1 LEA.HI.X R31, R22, R31, R6, 0x1, P5 ;  /* 0x0000001f161f9211 */ /* 0x000fe200028f0c06 */
[C---:B------:R-:W-:Y:S01]  /*0740*/  @!P3 IMAD R21, R27.reuse, R21, R8 ;  /* 0x000000151b15b224 */ /* 0x040fe200078e0208 */
[----:B------:R-:W1:Y:S01]  /*0750*/  @!P2 LDC.64 R22, c[0x0][0x3e0] ;  /* 0x0000f800ff16ab82 */ /* 0x000e620000000a00 */
[----:B------:R-:W-:Y:S01]  /*0760*/  @!P3 IMAD.WIDE.U32 R32, R27, R20, R32 ;  /* 0x000000141b20b225 */ /* 0x000fe200078e0020 */
[----:B------:R-:W-:-:S02]  /*0770*/  MOV R8, RZ ;  /* 0x000000ff00087202 */ /* 0x000fc40000000f00 */
[----:B------:R-:W-:-:S04]  /*0780*/  IADD3 R6, PT, PT, R25, 0x140, RZ ;  /* 0x0000014019067810 */ /* 0x000fc80007ffe0ff */
[----:B------:R-:W2:Y:S01]  /*0790*/  @!P4 LDC.64 R26, c[0x0][0x390] ;  /* 0x0000e400ff1acb82 */ /* 0x000ea20000000a00 */
[----:B------:R4:W5:Y:S01]  /*07a0*/  @!P1 LDG.E R8, desc[UR6][R30.64] ;  /* 0x000000061e089981 */ /* 0x000962000c1e1900 */
[----:B------:R-:W-:Y:S02]  /*07b0*/  @!P3 IADD3 R10, PT, PT, R33, R21, RZ ;  /* 0x00000015210ab210 */ /* 0x000fe40007ffe0ff */
[----:B------:R-:W-:Y:S02]  /*07c0*/  ISETP.GE.U32.AND P5, PT, R6, UR4, PT ;  /* 0x0000000406007c0c */ /* 0x000fe4000bfa6070 */
[----:B------:R-:W-:Y:S01]  /*07d0*/  SHF.R.S32.HI R49, RZ, 0x1f, R6 ;  /* 0x0000001fff317819 */ /* 0x000fe20000011406 */
[----:B---3--:R-:W-:Y:S01]  /*07e0*/  @!P4 IMAD R14, R35, R18, RZ ;  /* 0x00000012230ec224 */ /* 0x008fe200078e02ff */
[----:B------:R-:W-:Y:S01]  /*07f0*/  ISETP.GE.AND.EX P1, PT, R45, UR5, PT, P6 ;  /* 0x000000052d007c0c */ /* 0x000fe2000bf26360 */
[----:B------:R-:W3:Y:S01]  /*0800*/  @!P2 LDC.64 R20, c[0x0][0x390] ;  /* 0x0000e400ff14ab82 */ /* 0x000ee20000000a00 */
[----:B0-----:R-:W-:Y:S01]  /*0810*/  @!P3 LEA R34, P6, R32, R28, 0x1 ;  /* 0x0000001c2022b211 */ /* 0x001fe200078c08ff */
[----:B------:R-:W-:Y:S01]  /*0820*/  @!P4 IMAD R19, R37, R19, R14 ;  /* 0x000000132513c224 */ /* 0x000fe200078e020e */
[----:B------:R-:W-:-:S02]  /*0830*/  ISETP.GE.AND.EX P5, PT, R49, UR5, PT, P5 ;  /* 0x0000000531007c0c */ /* 0x000fc4000bfa6350 */
[----:B------:R-:W-:Y:S02]  /*0840*/  @!P3 LEA.HI.X R35, R32, R29, R10, 0x1, P6 ;  /* 0x0000001d2023b211 */ /* 0x000fe400030f0c0a */
[----:B------:R-:W-:Y:S01]  /*0850*/  @!P4 MOV R28, R70 ;  /* 0x00000046001cc202 */ /* 0x000fe20000000f00 */
[----:B-1----:R-:W-:Y:S01]  /*0860*/  @!P2 IMAD R10, R41, R22, RZ ;  /* 0x00000016290aa224 */ /* 0x002fe200078e02ff */
[-C--:B------:R-:W-:Y:S02]  /*0870*/  @!P4 MOV R29, R73.reuse ;  /* 0x00000049001dc202 */ /* 0x080fe40000000f00 */
[----:B------:R-:W-:Y:S01]  /*0880*/  MOV R16, RZ ;  /* 0x000000ff00107202 */ /* 0x000fe20000000f00 */
[----:B----4-:R-:W0:Y:S01]  /*0890*/  @!P1 LDC.64 R30, c[0x0][0x3e0] ;  /* 0x0000f800ff1e9b82 */ /* 0x010e220000000a00 */
[----:B------:R-:W-:Y:S01]  /*08a0*/  @!P4 IMAD.WIDE.U32 R28, R37, R18, R28 ;  /* 0x00000012251cc225 */ /* 0x000fe200078e001c */
[----:B------:R-:W-:Y:S02]  /*08b0*/  @!P2 MOV R32, R70 ;  /* 0x000000460020a202 */ /* 0x000fe40000000f00 */
[----:B------:R-:W-:Y:S01]  /*08c0*/  @!P2 MOV R33, R73 ;  /* 0x000000490021a202 */ /* 0x000fe20000000f00 */
[----:B------:R3:W4:Y:S01]  /*08d0*/  @!P3 LDG.E R16, desc[UR6][R34.64] ;  /* 0x000000062210b981 */ /* 0x000722000c1e1900 */
[----:B------:R-:W-:Y:S01]  /*08e0*/  @!P4 IADD3 R14, PT, PT, R29, R19, RZ ;  /* 0x000000131d0ec210 */ /* 0x000fe20007ffe0ff */
[C---:B------:R-:W-:Y:S01]  /*08f0*/  @!P2 IMAD R23, R39.reuse, R23, R10 ;  /* 0x000000172717a224 */ /* 0x040fe200078e020a */
[----:B------:R-:W1:Y:S01]  /*0900*/  @!P5 LDC.64 R18, c[0x0][0x3e0] ;  /* 0x0000f800ff12db82 */ /* 0x000e620000000a00 */
[----:B--2---:R-:W-:Y:S01]  /*0910*/  @!P4 LEA R26, P3, R28, R26, 0x1 ;  /* 0x0000001a1c1ac211 */ /* 0x004fe200078608ff */
[----:B------:R-:W-:Y:S01]  /*0920*/  @!P2 IMAD.WIDE.U32 R32, R39, R22, R32 ;  /* 0x000000162720a225 */ /* 0x000fe200078e0020 */
[----:B------:R-:W-:-:S02]  /*0930*/  IADD3 R10, PT, PT, R25, 0x1a0, RZ ;  /* 0x000001a0190a7810 */ /* 0x000fc40007ffe0ff */
[----:B------:R-:W-:Y:S02]  /*0940*/  MOV R43, RZ ;  /* 0x000000ff002b7202 */ /* 0x000fe40000000f00 */
[----:B------:R-:W-:Y:S02]  /*0950*/  @!P4 LEA.HI.X R27, R28, R27, R14, 0x1, P3 ;  /* 0x0000001b1c1bc211 */ /* 0x000fe400018f0c0e */
[----:B------:R-:W-:Y:S01]  /*0960*/  ISETP.GE.U32.AND P3, PT, R10, UR4, PT ;  /* 0x000000040a007c0c */ /* 0x000fe2000bf66070 */
[----:B------:R-:W2:Y:S01]  /*0970*/  @!P5 LDC.64 R28, c[0x0][0x390] ;  /* 0x0000e400ff1cdb82 */ /* 0x000ea20000000a00 */
[----:B------:R-:W-:Y:S01]  /*0980*/  SHF.R.S32.HI R39, RZ, 0x1f, R10 ;  /* 0x0000001fff277819 */ /* 0x000fe2000001140a */
[----:B------:R1:W4:Y:S01]  /*0990*/  @!P4 LDG.E R43, desc[UR6][R26.64] ;  /* 0x000000061a2bc981 */ /* 0x000322000c1e1900 */
[----:B------:R-:W-:Y:S02]  /*09a0*/  @!P2 IADD3 R14, PT, PT, R33, R23, RZ ;  /* 0x00000017210ea210 */ /* 0x000fe40007ffe0ff */
[----:B---3--:R-:W-:-:S02]  /*09b0*/  @!P2 LEA R34, P6, R32, R20, 0x1 ;  /* 0x000000142022a211 */ /* 0x008fc400078c08ff */
[----:B------:R-:W-:Y:S01]  /*09c0*/  ISETP.GE.AND.EX P4, PT, R39, UR5, PT, P3 ;  /* 0x0000000527007c0c */ /* 0x000fe2000bf86330 */
[----:B------:R-:W3:Y:S01]  /*09d0*/  @!P1 LDC.64 R22, c[0x0][0x390] ;  /* 0x0000e400ff169b82 */ /* 0x000ee20000000a00 */
[----:B------:R-:W-:Y:S02]  /*09e0*/  @!P2 LEA.HI.X R35, R32, R21, R14, 0x1, P6 ;  /* 0x000000152023a211 */ /* 0x000fe400030f0c0e */
[----:B------:R-:W-:-:S04]  /*09f0*/  ISETP.GE.U32.AND P6, PT, R64, UR4, PT ;  /* 0x0000000440007c0c */ /* 0x000fc8000bfc6070 */
[----:B------:R-:W-:Y:S02]  /*0a00*/  ISETP.GE.AND.EX P3, PT, R7, UR5, PT, P6 ;  /* 0x0000000507007c0c */ /* 0x000fe4000bf66360 */
[----:B------:R-:W-:Y:S01]  /*0a10*/  MOV R47, RZ ;  /* 0x000000ff002f7202 */ /* 0x000fe20000000f00 */
[----:B0-----:R-:W-:Y:S01]  /*0a20*/  @!P1 IMAD R45, R45, R30, RZ ;  /* 0x0000001e2d2d9224 */ /* 0x001fe200078e02ff */
[----:B------:R-:W-:Y:S01]  /*0a30*/  @!P1 MOV R20, R70 ;  /* 0x0000004600149202 */ /* 0x000fe20000000f00 */
[----:B-1----:R-:W-:Y:S01]  /*0a40*/  @!P5 IMAD R49, R49, R18, RZ ;  /* 0x000000123131d224 */ /* 0x002fe200078e02ff */
[-C--:B------:R-:W-:Y:S01]  /*0a50*/  @!P1 MOV R21, R73.reuse ;  /* 0x0000004900159202 */ /* 0x080fe20000000f00 */
[----:B------:R-:W0:Y:S01]  /*0a60*/  @!P4 LDC.64 R26, c[0x0][0x3e0] ;  /* 0x0000f800ff1acb82 */ /* 0x000e220000000a00 */
[----:B------:R-:W-:Y:S01]  /*0a70*/  @!P5 MOV R32, R70 ;  /* 0x000000460020d202 */ /* 0x000fe20000000f00 */
[----:B------:R-:W4:Y:S01]  /*0a80*/  @!P2 LDG.E R47, desc[UR6][R34.64] ;  /* 0x00000006222fa981 */ /* 0x000f22000c1e1900 */
[----:B------:R-:W-:Y:S01]  /*0a90*/  @!P5 MOV R33, R73 ;  /* 0x000000490021d202 */ /* 0x000fe20000000f00 */
[----:B------:R-:W-:Y:S01]  /*0aa0*/  @!P1 IMAD R45, R12, R31, R45 ;  /* 0x0000001f0c2d9224 */ /* 0x000fe200078e022d */
[----:B------:R-:W-:Y:S01]  /*0ab0*/  ISETP.GE.U32.AND P2, PT, R62, UR4, PT ;  /* 0x000000043e007c0c */ /* 0x000fe2000bf46070 */
[----:B------:R-:W-:-:S02]  /*0ac0*/  @!P1 IMAD.WIDE.U32 R30, R12, R30, R20 ;  /* 0x0000001e0c1e9225 */ /* 0x000fc400078e0014 */
[----:B------:R-:W1:Y:S02]  /*0ad0*/  @!P3 LDC.64 R20, c[0x0][0x3e0] ;  /* 0x0000f800ff14bb82 */ /* 0x000e640000000a00 */
[C---:B------:R-:W-:Y:S02]  /*0ae0*/  @!P5 IMAD R19, R6.reuse, R19, R49 ;  /* 0x000000130613d224 */ /* 0x040fe400078e0231 */
[----:B------:R-:W-:Y:S01]  /*0af0*/  @!P5 IMAD.WIDE.U32 R32, R6, R18, R32 ;  /* 0x000000120620d225 */ /* 0x000fe200078e0020 */
[----:B------:R-:W-:Y:S02]  /*0b00*/  ISETP.GE.AND.EX P2, PT, R9, UR5, PT, P2 ;  /* 0x0000000509007c0c */ /* 0x000fe4000bf46320 */
[----:B------:R-:W-:Y:S02]  /*0b10*/  @!P1 IADD3 R12, PT, PT, R31, R45, RZ ;  /* 0x0000002d1f0c9210 */ /* 0x000fe40007ffe0ff */
[----:B------:R-:W-:Y:S02]  /*0b20*/  @!P5 IADD3 R6, PT, PT, R33, R19, RZ ;  /* 0x000000132106d210 */ /* 0x000fe40007ffe0ff */
[----:B---3--:R-:W-:Y:S01]  /*0b30*/  @!P1 LEA R22, P6, R30, R22, 0x1 ;  /* 0x000000161e169211 */ /* 0x008fe200078c08ff */
[----:B------:R-:W3:Y:S01]  /*0b40*/  @!P4 LDC.64 R18, c[0x0][0x390] ;  /* 0x0000e400ff12cb82 */ /* 0x000ee20000000a00 */
[----:B------:R-:W-:-:S02]  /*0b50*/  MOV R49, RZ ;  /* 0x000000ff00317202 */ /* 0x000fc40000000f00 */
[----:B------:R-:W-:Y:S02]  /*0b60*/  @!P1 LEA.HI.X R23, R30, R23, R12, 0x1, P6 ;  /* 0x000000171e179211 */ /* 0x000fe400030f0c0c */
[----:B--2---:R-:W-:-:S03]  /*0b70*/  @!P5 LEA R36, P6, R32, R28, 0x1 ;  /* 0x0000001c2024d211 */ /* 0x004fc600078c08ff */
[----:B------:R-:W2:Y:S01]  /*0b80*/  @!P3 LDC.64 R30, c[0x0][0x390] ;  /* 0x0000e400ff1ebb82 */ /* 0x000ea20000000a00 */
[----:B------:R-:W-:Y:S01]  /*0b90*/  @!P5 LEA.HI.X R37, R32, R29, R6, 0x1, P6 ;  /* 0x0000001d2025d211 */ /* 0x000fe200030f0c06 */
[----:B------:R0:W4:Y:S01]  /*0ba0*/  @!P1 LDG.E R49, desc[UR6][R22.64] ;  /* 0x0000000616319981 */ /* 0x000122000c1e1900 */
[----:B------:R-:W-:Y:S01]  /*0bb0*/  ISETP.GE.U32.AND P1, PT, R66, UR4, PT ;  /* 0x0000000442007c0c */ /* 0x000fe2000bf26070 */
[----:B0-----:R-:W-:-:S04]  /*0bc0*/  @!P4 IMAD R39, R39, R26, RZ ;  /* 0x0000001a2727c224 */ /* 0x001fc800078e02ff */
[----:B------:R-:W0:Y:S01]  /*0bd0*/  @!P2 LDC.64 R28, c[0x0][0x3e0] ;  /* 0x0000f800ff1cab82 */ /* 0x000e220000000a00 */
[----:B------:R-:W-:Y:S02]  /*0be0*/  MOV R51, RZ ;  /* 0x000000ff00337202 */ /* 0x000fe40000000f00 */
[----:B------:R-:W-:Y:S02]  /*0bf0*/  @!P4 MOV R22, R70 ;  /* 0x000000460016c202 */ /* 0x000fe40000000f00 */
[----:B------:R-:W-:Y:S01]  /*0c00*/  @!P4 MOV R23, R73 ;  /* 0x000000490017c202 */ /* 0x000fe20000000f00 */
[C---:B------:R-:W-:Y:S01]  /*0c10*/  @!P4 IMAD R39, R10.reuse, R27, R39 ;  /* 0x0000001b0a27c224 */ /* 0x040fe200078e0227 */
[----:B------:R-:W-:Y:S01]  /*0c20*/  ISETP.GE.AND.EX P1, PT, R5, UR5, PT, P1 ;  /* 0x0000000505007c0c */ /* 0x000fe2000bf26310 */
[----:B-1----:R-:W-:Y:S01]  /*0c30*/  @!P3 IMAD R6, R7, R20, RZ ;  /* 0x000000140706b224 */ /* 0x002fe200078e02ff */
[----:B------:R-:W-:Y:S01]  /*0c40*/  @!P3 MOV R34, R70 ;  /* 0x000000460022b202 */ /* 0x000fe20000000f00 */
[----:B------:R-:W-:Y:S01]  /*0c50*/  @!P4 IMAD.WIDE.U32 R26, R10, R26, R22 ;  /* 0x0000001a0a1ac225 */ /* 0x000fe200078e0016 */
[----:B------:R-:W-:Y:S01]  /*0c60*/  @!P3 MOV R35, R73 ;  /* 0x000000490023b202 */ /* 0x000fe20000000f00 */
[----:B------:R-:W4:Y:S02]  /*0c70*/  @!P5 LDG.E R51, desc[UR6][R36.64] ;  /* 0x000000062433d981 */ /* 0x000f24000c1e1900 */
[C---:B------:R-:W-:Y:S01]  /*0c80*/  @!P3 IMAD R33, R64.reuse, R21, R6 ;  /* 0x000000154021b224 */ /* 0x040fe200078e0206 */
[----:B------:R-:W-:Y:S01]  /*0c90*/  @!P4 IADD3 R6, PT, PT, R27, R39, RZ ;  /* 0x000000271b06c210 */ /* 0x000fe20007ffe0ff */
[----:B------:R-:W-:Y:S01]  /*0ca0*/  @!P3 IMAD.WIDE.U32 R34, R64, R20, R34 ;  /* 0x000000144022b225 */ /* 0x000fe200078e0022 */
[----:B---3--:R-:W-:Y:S01]  /*0cb0*/  @!P4 LEA R18, P5, R26, R18, 0x1 ;  /* 0x000000121a12c211 */ /* 0x008fe200078a08ff */
[----:B------:R-:W1:Y:S01]  /*0cc0*/  @!P2 LDC.64 R20, c[0x0][0x390] ;  /* 0x0000e400ff14ab82 */ /* 0x000e620000000a00 */
[----:B------:R-:W-:-:S02]  /*0cd0*/  ISETP.GE.U32.AND P6, PT, R60, UR4, PT ;  /* 0x000000043c007c0c */ /* 0x000fc4000bfc6070 */
[----:B------:R-:W-:Y:S02]  /*0ce0*/  @!P4 LEA.HI.X R19, R26, R19, R6, 0x1, P5 ;  /* 0x000000131a13c211 */ /* 0x000fe400028f0c06 */
[----:B------:R-:W-:Y:S02]  /*0cf0*/  @!P3 IADD3 R6, PT, PT, R35, R33, RZ ;  /* 0x000000212306b210 */ /* 0x000fe40007ffe0ff */
[C---:B--2---:R-:W-:Y:S01]  /*0d00*/  @!P3 LEA R32, P5, R34.reuse, R30, 0x1 ;  /* 0x0000001e2220b211 */ /* 0x044fe200078a08ff */
[----:B------:R-:W2:Y:S01]  /*0d10*/  @!P1 LDC.64 R22, c[0x0][0x3e0] ;  /* 0x0000f800ff169b82 */ /* 0x000ea20000000a00 */
[----:B------:R-:W-:Y:S02]  /*0d20*/  ISETP.GE.AND.EX P6, PT, R11, UR5, PT, P6 ;  /* 0x000000050b007c0c */ /* 0x000fe4000bfc6360 */
[----:B------:R-:W-:Y:S01]  /*0d30*/  @!P3 LEA.HI.X R33, R34, R31, R6, 0x1, P5 ;  /* 0x0000001f2221b211 */ /* 0x000fe200028f0c06 */
[----:B0-----:R-:W-:Y:S01]  /*0d40*/  @!P2 IMAD R10, R9, R28, RZ ;  /* 0x0000001c090aa224 */ /* 0x001fe200078e02ff */
[----:B------:R-:W-:-:S02]  /*0d50*/  @!P2 MOV R30, R70 ;  /* 0x00000046001ea202 */ /* 0x000fc40000000f00 */
[----:B------:R-:W-:Y:S01]  /*0d60*/  @!P2 MOV R31, R73 ;  /* 0x00000049001fa202 */ /* 0x000fe20000000f00 */
[C---:B------:R-:W-:Y:S02]  /*0d70*/  @!P2 IMAD R35, R62.reuse, R29, R10 ;  /* 0x0000001d3e23a224 */ /* 0x040fe400078e020a */
[----:B------:R-:W-:Y:S02]  /*0d80*/  @!P2 IMAD.WIDE.U32 R30, R62, R28, R30 ;  /* 0x0000001c3e1ea225 */ /* 0x000fe400078e001e */
[----:B------:R-:W0:Y:S01]  /*0d90*/  @!P1 LDC.64 R28, c[0x0][0x390] ;  /* 0x0000e400ff1c9b82 */ /* 0x000e220000000a00 */
[----:B------:R-:W-:Y:S02]  /*0da0*/  ISETP.GE.U32.AND P5, PT, R58, UR4, PT ;  /* 0x000000043a007c0c */ /* 0x000fe4000bfa6070 */
[----:B------:R-:W-:Y:S02]  /*0db0*/  MOV R12, RZ ;  /* 0x000000ff000c7202 */ /* 0x000fe40000000f00 */
[----:B------:R-:W-:-:S03]  /*0dc0*/  ISETP.GE.AND.EX P5, PT, R13, UR5, PT, P5 ;  /* 0x000000050d007c0c */ /* 0x000fc6000bfa6350 */
[----:B------:R-:W3:Y:S01]  /*0dd0*/  @!P6 LDC.64 R26, c[0x0][0x3e0] ;  /* 0x0000f800ff1aeb82 */ /* 0x000ee20000000a00 */
[----:B------:R2:W4:Y:S01]  /*0de0*/  @!P3 LDG.E R12, desc[UR6][R32.64] ;  /* 0x00000006200cb981 */ /* 0x000522000c1e1900 */
[----:B------:R-:W-:Y:S02]  /*0df0*/  @!P2 IADD3 R6, PT, PT, R31, R35, RZ ;  /* 0x000000231f06a210 */ /* 0x000fe40007ffe0ff */
[----:B-1----:R-:W-:Y:S01]  /*0e00*/  @!P2 LEA R34, P3, R30, R20, 0x1 ;  /* 0x000000141e22a211 */ /* 0x002fe200078608ff */
[----:B--2---:R-:W-:-:S03]  /*0e10*/  @!P1 IMAD R10, R5, R22, RZ ;  /* 0x00000016050a9224 */ /* 0x004fc600078e02ff */
[----:B------:R-:W-:Y:S02]  /*0e20*/  @!P2 LEA.HI.X R35, R30, R21, R6, 0x1, P3 ;  /* 0x000000151e23a211 */ /* 0x000fe400018f0c06 */
[----:B------:R-:W1:Y:S01]  /*0e30*/  @!P6 LDC.64 R30, c[0x0][0x390] ;  /* 0x0000e400ff1eeb82 */ /* 0x000e620000000a00 */
[----:B------:R-:W-:Y:S02]  /*0e40*/  @!P1 MOV R32, R70 ;  /* 0x0000004600209202 */ /* 0x000fe40000000f00 */
[----:B------:R-:W-:Y:S01]  /*0e50*/  @!P1 MOV R33, R73 ;  /* 0x0000004900219202 */ /* 0x000fe20000000f00 */
[----:B------:R-:W-:Y:S01]  /*0e60*/  @!P1 IMAD R37, R66, R23, R10 ;  /* 0x0000001742259224 */ /* 0x000fe200078e020a */
[----:B------:R-:W-:Y:S02]  /*0e70*/  MOV R14, RZ ;  /* 0x000000ff000e7202 */ /* 0x000fe40000000f00 */
[----:B------:R-:W-:Y:S01]  /*0e80*/  ISETP.GE.U32.AND P3, PT, R56, UR4, PT ;  /* 0x0000000438007c0c */ /* 0x000fe2000bf66070 */
[----:B------:R-:W-:Y:S01]  /*0e90*/  @!P1 IMAD.WIDE.U32 R22, R66, R22, R32 ;  /* 0x0000001642169225 */ /* 0x000fe200078e0020 */
[----:B------:R-:W2:Y:S02]  /*0ea0*/  @!P5 LDC.64 R20, c[0x0][0x3e0] ;  /* 0x0000f800ff14db82 */ /* 0x000ea40000000a00 */
[----:B------:R-:W-:Y:S01]  /*0eb0*/  ISETP.GE.AND.EX P3, PT, R15, UR5, PT, P3 ;  /* 0x000000050f007c0c */ /* 0x000fe2000bf66330 */
[----:B------:R3:W4:Y:S01]  /*0ec0*/  @!P2 LDG.E R14, desc[UR6][R34.64] ;  /* 0x00000006220ea981 */ /* 0x000722000c1e1900 */
[----:B------:R-:W-:-:S02]  /*0ed0*/  @!P1 IADD3 R6, PT, PT, R23, R37, RZ ;  /* 0x0000002517069210 */ /* 0x000fc40007ffe0ff */
[----:B0-----:R-:W-:Y:S01]  /*0ee0*/  @!P1 LEA R32, P2, R22, R28, 0x1 ;  /* 0x0000001c16209211 */ /* 0x001fe200078408ff */
[----:B---3--:R-:W-:-:S03]  /*0ef0*/  @!P6 IMAD R10, R11, R26, RZ ;  /* 0x0000001a0b0ae224 */ /* 0x008fc600078e02ff */
[----:B------:R-:W-:Y:S02]  /*0f00*/  @!P1 LEA.HI.X R33, R22, R29, R6, 0x1, P2 ;  /* 0x0000001d16219211 */ /* 0x000fe400010f0c06 */
[----:B------:R-:W0:Y:S01]  /*0f10*/  @!P5 LDC.64 R28, c[0x0][0x390] ;  /* 0x0000e400ff1cdb82 */ /* 0x000e220000000a00 */
[----:B------:R-:W-:Y:S02]  /*0f20*/  @!P6 MOV R34, R70 ;  /* 0x000000460022e202 */ /* 0x000fe40000000f00 */
[----:B------:R-:W-:Y:S01]  /*0f30*/  @!P6 MOV R35, R73 ;  /* 0x000000490023e202 */ /* 0x000fe20000000f00 */
[----:B------:R-:W-:-:S04]  /*0f40*/  @!P6 IMAD R37, R60, R27, R10 ;  /* 0x0000001b3c25e224 */ /* 0x000fc800078e020a */
[----:B------:R-:W3:Y:S01]  /*0f50*/  @!P3 LDC.64 R22, c[0x0][0x3e0] ;  /* 0x0000f800ff16bb82 */ /* 0x000ee20000000a00 */
[----:B------:R-:W-:Y:S01]  /*0f60*/  @!P6 IMAD.WIDE.U32 R26, R60, R26, R34 ;  /* 0x0000001a3c1ae225 */ /* 0x000fe200078e0022 */
[----:B------:R-:W-:-:S04]  /*0f70*/  @!P5 MOV R34, R70 ;  /* 0x000000460022d202 */ /* 0x000fc80000000f00 */
[----:B------:R-:W-:Y:S02]  /*0f80*/  @!P6 IADD3 R6, PT, PT, R27, R37, RZ ;  /* 0x000000251b06e210 */ /* 0x000fe40007ffe0ff */
[C---:B-1----:R-:W-:Y:S01]  /*0f90*/  @!P6 LEA R30, P2, R26.reuse, R30, 0x1 ;  /* 0x0000001e1a1ee211 */ /* 0x042fe200078408ff */
[-C--:B--2---:R-:W-:Y:S01]  /*0fa0*/  @!P5 IMAD R24, R13, R20.reuse, RZ ;  /* 0x000000140d18d224 */ /* 0x084fe200078e02ff */
[----:B------:R-:W-:Y:S02]  /*0fb0*/  @!P5 MOV R35, R73 ;  /* 0x000000490023d202 */ /* 0x000fe40000000f00 */
[----:B------:R-:W-:Y:S02]  /*0fc0*/  @!P6 LEA.HI.X R31, R26, R31, R6, 0x1, P2 ;  /* 0x0000001f1a1fe211 */ /* 0x000fe400010f0c06 */
[----:B------:R-:W1:Y:S01]  /*0fd0*/  @!P3 LDC.64 R26, c[0x0][0x390] ;  /* 0x0000e400ff1abb82 */ /* 0x000e620000000a00 */
[----:B------:R-:W-:Y:S01]  /*0fe0*/  MOV R41, RZ ;  /* 0x000000ff00297202 */ /* 0x000fe20000000f00 */
[----:B------:R-:W-:Y:S01]  /*0ff0*/  @!P5 IMAD R21, R58, R21, R24 ;  /* 0x000000153a15d224 */ /* 0x000fe200078e0218 */
[----:B------:R-:W-:Y:S01]  /*1000*/  ISETP.GE.U32.AND P2, PT, R54, UR4, PT ;  /* 0x0000000436007c0c */ /* 0x000fe2000bf46070 */
[----:B------:R-:W-:-:S03]  /*1010*/  @!P5 IMAD.WIDE.U32 R34, R58, R20, R34 ;  /* 0x000000143a22d225 */ /* 0x000fc600078e0022 */
[----:B------:R-:W-:Y:S01]  /*1020*/  ISETP.GE.AND.EX P2, PT, R17, UR5, PT, P2 ;  /* 0x0000000511007c0c */ /* 0x000fe2000bf46320 */
[----:B------:R2:W4:Y:S01]  /*1030*/  @!P6 LDG.E R41, desc[UR6][R30.64] ;  /* 0x000000061e29e981 */ /* 0x000522000c1e1900 */
[----:B------:R-:W-:Y:S02]  /*1040*/  @!P5 IADD3 R6, PT, PT, R35, R21, RZ ;  /* 0x000000152306d210 */ /* 0x000fe40007ffe0ff */
[C---:B0-----:R-:W-:Y:S02]  /*1050*/  @!P5 LEA R20, P6, R34.reuse, R28, 0x1 ;  /* 0x0000001c2214d211 */ /* 0x041fe400078c08ff */
[----:B------:R-:W-:Y:S01]  /*1060*/  MOV R10, RZ ;  /* 0x000000ff000a7202 */ /* 0x000fe20000000f00 */
[----:B---3--:R-:W-:Y:S01]  /*1070*/  @!P3 IMAD R24, R15, R22, RZ ;  /* 0x000000160f18b224 */ /* 0x008fe200078e02ff */
[----:B------:R-:W-:Y:S02]  /*1080*/  @!P5 LEA.HI.X R21, R34, R29, R6, 0x1, P6 ;  /* 0x0000001d2215d211 */ /* 0x000fe400030f0c06 */
[----:B------:R-:W-:-:S02]  /*1090*/  @!P3 MOV R28, R70 ;  /* 0x00000046001cb202 */ /* 0x000fc40000000f00 */
[----:B------:R-:W-:Y:S01]  /*10a0*/  @!P3 MOV R29, R73 ;  /* 0x00000049001db202 */ /* 0x000fe20000000f00 */
[----:B------:R0:W3:Y:S01]  /*10b0*/  @!P1 LDG.E R10, desc[UR6][R32.64] ;  /* 0x00000006200a9981 */ /* 0x0000e2000c1e1900 */
[----:B------:R-:W-:Y:S01]  /*10c0*/  MOV R45, RZ ;  /* 0x000000ff002d7202 */ /* 0x000fe20000000f00 */
[----:B--2---:R-:W2:Y:S01]  /*10d0*/  @!P2 LDC.64 R30, c[0x0][0x3e0] ;  /* 0x0000f800ff1eab82 */ /* 0x004ea20000000a00 */
[C---:B------:R-:W-:Y:S02]  /*10e0*/  IADD3 R35, PT, PT, R25.reuse, 0x1c0, RZ ;  /* 0x000001c019237810 */ /* 0x040fe40007ffe0ff */
[----:B------:R-:W-:Y:S02]  /*10f0*/  IADD3 R37, PT, PT, R25, 0x1e0, RZ ;  /* 0x000001e019257810 */ /* 0x000fe40007ffe0ff */
[----:B------:R5:W3:Y:S01]  /*1100*/  @!P5 LDG.E R45, desc[UR6][R20.64] ;  /* 0x00000006142dd981 */ /* 0x000ae2000c1e1900 */
[C---:B0-----:R-:W-:Y:S02]  /*1110*/  @!P3 IMAD R33, R56.reuse, R23, R24 ;  /* 0x000000173821b224 */ /* 0x041fe400078e0218 */
[----:B------:R-:W-:Y:S01]  /*1120*/  @!P3 IMAD.WIDE.U32 R22, R56, R22, R28 ;  /* 0x000000163816b225 */ /* 0x000fe200078e001c */
[----:B------:R-:W-:-:S02]  /*1130*/  ISETP.GE.U32.AND P5, PT, R35, UR4, PT ;  /* 0x0000000423007c0c */ /* 0x000fc4000bfa6070 */
[----:B------:R-:W-:Y:S02]  /*1140*/  SHF.R.S32.HI R39, RZ, 0x1f, R35 ;  /* 0x0000001fff277819 */ /* 0x000fe40000011423 */
[----:B------:R-:W-:Y:S02]  /*1150*/  @!P3 IADD3 R6, PT, PT, R23, R33, RZ ;  /* 0x000000211706b210 */ /* 0x000fe40007ffe0ff */
[C---:B-1----:R-:W-:Y:S02]  /*1160*/  @!P3 LEA R28, P6, R22.reuse, R26, 0x1 ;  /* 0x0000001a161cb211 */ /* 0x042fe400078c08ff */
[----:B------:R-:W-:Y:S02]  /*1170*/  ISETP.GE.AND.EX P5, PT, R39, UR5, PT, P5 ;  /* 0x0000000527007c0c */ /* 0x000fe4000bfa6350 */
[----:B------:R-:W-:Y:S02]  /*1180*/  @!P3 LEA.HI.X R29, R22, R27, R6, 0x1, P6 ;  /* 0x0000001b161db211 */ /* 0x000fe400030f0c06 */
[----:B------:R-:W0:Y:S01]  /*1190*/  @!P2 LDC.64 R26, c[0x0][0x390] ;  /* 0x0000e400ff1aab82 */ /* 0x000e220000000a00 */
[----:B------:R-:W-:-:S02]  /*11a0*/  ISETP.GE.U32.AND P6, PT, R37, UR4, PT ;  /* 0x0000000425007c0c */ /* 0x000fc4000bfc6070 */
[----:B------:R-:W-:-:S04]  /*11b0*/  SHF.R.S32.HI R59, RZ, 0x1f, R37 ;  /* 0x0000001fff3b7819 */ /* 0x000fc80000011425 */
[----:B------:R-:W-:Y:S01]  /*11c0*/  ISETP.GE.AND.EX P6, PT, R59, UR5, PT, P6 ;  /* 0x000000053b007c0c */ /* 0x000fe2000bfc6360 */
[----:B--2---:R-:W-:Y:S01]  /*11d0*/  @!P2 IMAD R6, R17, R30, RZ ;  /* 0x0000001e1106a224 */ /* 0x004fe200078e02ff */
[----:B------:R-:W1:Y:S01]  /*11e0*/  @!P5 LDC.64 R22, c[0x0][0x3e0] ;  /* 0x0000f800ff16db82 */ /* 0x000e620000000a00 */
[----:B------:R-:W-:Y:S02]  /*11f0*/  @!P2 MOV R32, R70 ;  /* 0x000000460020a202 */ /* 0x000fe40000000f00 */
[----:B------:R-:W-:Y:S02]  /*1200*/  @!P2 MOV R33, R73 ;  /* 0x000000490021a202 */ /* 0x000fe40000000f00 */
[----:B------:R-:W-:Y:S01]  /*1210*/  MOV R53, RZ ;  /* 0x000000ff00357202 */ /* 0x000fe20000000f00 */
[C---:B------:R-:W-:Y:S02]  /*1220*/  @!P2 IMAD R31, R54.reuse, R31, R6 ;  /* 0x0000001f361fa224 */ /* 0x040fe400078e0206 */
[----:B------:R-:W-:Y:S01]  /*1230*/  @!P2 IMAD.WIDE.U32 R32, R54, R30, R32 ;  /* 0x0000001e3620a225 */ /* 0x000fe200078e0020 */
[----:B------:R-:W2:Y:S02]  /*1240*/  @!P5 LDC.64 R24, c[0x0][0x390] ;  /* 0x0000e400ff18db82 */ /* 0x000ea40000000a00 */
[----:B------:R1:W3:Y:S06]  /*1250*/  @!P3 LDG.E R53, desc[UR6][R28.64] ;  /* 0x000000061c35b981 */ /* 0x0002ec000c1e1900 */
[----:B-----5:R-:W5:Y:S01]  /*1260*/  @!P6 LDC.64 R20, c[0x0][0x3e0] ;  /* 0x0000f800ff14eb82 */ /* 0x020f620000000a00 */
[----:B------:R-:W-:-:S02]  /*1270*/  @!P2 IADD3 R6, PT, PT, R33, R31, RZ ;  /* 0x0000001f2106a210 */ /* 0x000fc40007ffe0ff */
[----:B0-----:R-:W-:-:S04]  /*1280*/  @!P2 LEA R30, P3, R32, R26, 0x1 ;  /* 0x0000001a201ea211 */ /* 0x001fc800078608ff */
[----:B------:R-:W-:Y:S02]  /*1290*/  @!P2 LEA.HI.X R31, R32, R27, R6, 0x1, P3 ;  /* 0x0000001b201fa211 */ /* 0x000fe400018f0c06 */
[----:B------:R-:W0:Y:S01]  /*12a0*/  @!P6 LDC.64 R26, c[0x0][0x390] ;  /* 0x0000e400ff1aeb82 */ /* 0x000e220000000a00 */
[----:B------:R-:W-:Y:S01]  /*12b0*/  MOV R57, RZ ;  /* 0x000000ff00397202 */ /* 0x000fe20000000f00 */
[----:B-1----:R-:W-:Y:S01]  /*12c0*/  @!P5 IMAD R6, R39, R22, RZ ;  /* 0x000000162706d224 */ /* 0x002fe200078e02ff */
[----:B------:R-:W-:Y:S02]  /*12d0*/  @!P5 MOV R28, R70 ;  /* 0x00000046001cd202 */ /* 0x000fe40000000f00 */
[----:B------:R-:W-:Y:S01]  /*12e0*/  @!P5 MOV R29, R73 ;  /* 0x00000049001dd202 */ /* 0x000fe20000000f00 */
[C---:B------:R-:W-:Y:S01]  /*12f0*/  @!P5 IMAD R33, R35.reuse, R23, R6 ;  /* 0x000000172321d224 */ /* 0x040fe200078e0206 */
[----:B------:R-:W-:Y:S01]  /*1300*/  MOV R55, RZ ;  /* 0x000000ff00377202 */ /* 0x000fe20000000f00 */
[----:B------:R1:W3:Y:S01]  /*1310*/  @!P4 LDG.E R57, desc[UR6][R18.64] ;  /* 0x000000061239c981 */ /* 0x0002e2000c1e1900 */
[----:B------:R-:W-:-:S04]  /*1320*/  @!P5 IMAD.WIDE.U32 R22, R35, R22, R28 ;  /* 0x000000162316d225 */ /* 0x000fc800078e001c */
[----:B------:R4:W3:Y:S01]  /*1330*/  @!P2 LDG.E R55, desc[UR6][R30.64] ;  /* 0x000000061e37a981 */ /* 0x0008e2000c1e1900 */
[----:B-----5:R-:W-:Y:S01]  /*1340*/  @!P6 IMAD R6, R59, R20, RZ ;  /* 0x000000143b06e224 */ /* 0x020fe200078e02ff */
[----:B-1----:R-:W-:Y:S02]  /*1350*/  @!P6 MOV R18, R70 ;  /* 0x000000460012e202 */ /* 0x002fe40000000f00 */
[----:B------:R-:W-:Y:S01]  /*1360*/  @!P6 MOV R19, R73 ;  /* 0x000000490013e202 */ /* 0x000fe20000000f00 */
[----:B------:R-:W-:Y:S01]  /*1370*/  @!P6 IMAD R29, R37, R21, R6 ;  /* 0x00000015251de224 */ /* 0x000fe200078e0206 */
[----:B------:R-:W-:Y:S02]  /*1380*/  @!P5 IADD3 R6, PT, PT, R23, R33, RZ ;  /* 0x000000211706d210 */ /* 0x000fe40007ffe0ff */
[----:B--2---:R-:W-:Y:S01]  /*1390*/  @!P5 LEA R24, P2, R22, R24, 0x1 ;  /* 0x000000181618d211 */ /* 0x004fe200078408ff */
[----:B------:R-:W-:Y:S01]  /*13a0*/  @!P6 IMAD.WIDE.U32 R20, R37, R20, R18 ;  /* 0x000000142514e225 */ /* 0x000fe200078e0012 */
[----:B------:R-:W-:-:S02]  /*13b0*/  MOV R59, RZ ;  /* 0x000000ff003b7202 */ /* 0x000fc40000000f00 */
[----:B------:R-:W-:Y:S02]  /*13c0*/  @!P5 LEA.HI.X R25, R22, R25, R6, 0x1, P2 ;  /* 0x000000191619d211 */ /* 0x000fe400010f0c06 */
[----:B------:R-:W-:Y:S02]  /*13d0*/  @!P6 IADD3 R6, PT, PT, R21, R29, RZ ;  /* 0x0000001d1506e210 */ /* 0x000fe40007ffe0ff */
[C---:B0-----:R-:W-:Y:S01]  /*13e0*/  @!P6 LEA R26, P2, R20.reuse, R26, 0x1 ;  /* 0x0000001a141ae211 */ /* 0x041fe200078408ff */
[----:B------:R0:W2:Y:S01]  /*13f0*/  @!P5 LDG.E R59, desc[UR6][R24.64] ;  /* 0x00000006183bd981 */ /* 0x0000a2000c1e1900 */
[----:B------:R-:W-:Y:S02]  /*1400*/  MOV R61, RZ ;  /* 0x000000ff003d7202 */ /* 0x000fe40000000f00 */
[----:B------:R-:W-:-:S05]  /*1410*/  @!P6 LEA.HI.X R27, R20, R27, R6, 0x1, P2 ;  /* 0x0000001b141be211 */ /* 0x000fca00010f0c06 */
[----:B------:R1:W5:Y:S01]  /*1420*/  @!P6 LDG.E R61, desc[UR6][R26.64] ;  /* 0x000000061a3de981 */ /* 0x000362000c1e1900 */
[--C-:B------:R-:W-:Y:S02]  /*1430*/  HADD2.F32 R6, -RZ, R8.reuse.H0_H0 ;  /* 0x20000008ff067230 */ /* 0x100fe40000004100 */
[----:B------:R-:W-:-:S05]  /*1440*/  HADD2.F32 R19, -RZ, R8.H1_H1 ;  /* 0x30000008ff137230 */ /* 0x000fca0000004100 */
[----:B------:R-:W-:Y:S01]  /*1450*/  FADD.FTZ R18, R6, R19 ;  /* 0x0000001306127221 */ /* 0x000fe20000010000 */
[----:B------:R-:W-:-:S03]  /*1460*/  FMUL.FTZ R29, R19, R19 ;  /* 0x00000013131d7220 */ /* 0x000fc60000410000 */
[----:B------:R-:W-:Y:S01]  /*1470*/  FADD.FTZ R18, RZ, R18 ;  /* 0x00000012ff127221 */ /* 0x000fe20000010000 */
[----:B------:R-:W-:-:S04]  /*1480*/  FFMA.FTZ R29, R6, R6, R29 ;  /* 0x00000006061d7223 */ /* 0x000fc8000001001d */
[----:B------:R-:W-:Y:S01]  /*1490*/  FADD.FTZ R29, RZ, R29 ;  /* 0x0000001dff1d7221 */ /* 0x000fe20000010000 */
[----:B------:R-:W-:Y:S01]  /*14a0*/  ISETP.GT.AND P2, PT, R2, 0x1e, PT ;  /* 0x0000001e0200780c */ /* 0x000fe20003f44270 */
[----:B----4-:R-:W-:-:S05]  /*14b0*/  HADD2.F32 R23, -RZ, R12.H1_H1 ;  /* 0x3000000cff177230 */ /* 0x010fca0000004100 */
[----:B------:R-:W-:Y:S01]  /*14c0*/  FMUL.FTZ R31, R23, R23 ;  /* 0x00000017171f7220 */ /* 0x000fe20000410000 */
[--C-:B---3--:R-:W-:Y:S02]  /*14d0*/  HADD2.F32 R8, -RZ, R10.reuse.H0_H0 ;  /* 0x2000000aff087230 */ /* 0x108fe40000004100 */
[----:B------:R-:W-:Y:S02]  /*14e0*/  HADD2.F32 R21, -RZ, R10.H1_H1 ;  /* 0x3000000aff157230 */ /* 0x000fe40000004100 */
[----:B------:R-:W-:-:S03]  /*14f0*/  HADD2.F32 R10, -RZ, R12.H0_H0 ;  /* 0x2000000cff0a7230 */ /* 0x000fc60000004100 */
[----:B0-----:R-:W-:Y:S01]  /*1500*/  FADD.FTZ R25, R8, R21 ;  /* 0x0000001508197221 */ /* 0x001fe20000010000 */
[----:B-1----:R-:W-:Y:S01]  /*1510*/  FMUL.FTZ R27, R21, R21 ;  /* 0x00000015151b7220 */ /* 0x002fe20000410000 */
[--C-:B------:R-:W-:Y:S02]  /*1520*/  HADD2.F32 R12, -RZ, R14.reuse.H0_H0 ;  /* 0x2000000eff0c7230 */ /* 0x100fe40000004100 */
[----:B------:R-:W-:Y:S01]  /*1530*/  FADD.FTZ R18, R18, R25 ;  /* 0x0000001912127221 */ /* 0x000fe20000010000 */
[----:B------:R-:W-:Y:S01]  /*1540*/  FFMA.FTZ R20, R8, R8, R27 ;  /* 0x0000000808147223 */ /* 0x000fe2000001001b */
[----:B------:R-:W-:Y:S01]  /*1550*/  FADD.FTZ R27, R10, R23 ;  /* 0x000000170a1b7221 */ /* 0x000fe20000010000 */
[----:B------:R-:W-:Y:S02]  /*1560*/  HADD2.F32 R25, -RZ, R14.H1_H1 ;  /* 0x3000000eff197230 */ /* 0x000fe40000004100 */
[----:B------:R-:W-:Y:S01]  /*1570*/  FADD.FTZ R20, R29, R20 ;  /* 0x000000141d147221 */ /* 0x000fe20000010000 */
[----:B------:R-:W-:Y:S01]  /*1580*/  FADD.FTZ R18, R18, R27 ;  /* 0x0000001b12127221 */ /* 0x000fe20000010000 */
[----:B------:R-:W-:-:S02]  /*1590*/  HADD2.F32 R14, -RZ, R16.H0_H0 ;  /* 0x20000010ff0e7230 */ /* 0x000fc40000004100 */
[----:B------:R-:W-:Y:S01]  /*15a0*/  FADD.FTZ R29, R12, R25 ;  /* 0x000000190c1d7221 */ /* 0x000fe20000010000 */
[----:B------:R-:W-:Y:S02]  /*15b0*/  HADD2.F32 R27, -RZ, R16.H1_H1 ;  /* 0x30000010ff1b7230 */ /* 0x000fe40000004100 */
[----:B------:R-:W-:Y:S01]  /*15c0*/  FFMA.FTZ R31, R10, R10, R31 ;  /* 0x0000000a0a1f7223 */ /* 0x000fe2000001001f */
[----:B------:R-:W-:Y:S01]  /*15d0*/  FMUL.FTZ R33, R25, R25 ;  /* 0x0000001919217220 */ /* 0x000fe20000410000 */
[----:B------:R-:W-:Y:S01]  /*15e0*/  FADD.FTZ R18, R18, R29 ;  /* 0x0000001d12127221 */ /* 0x000fe20000010000 */
[--C-:B------:R-:W-:Y:S02]  /*15f0*/  HADD2.F32 R16, -RZ, R41.reuse.H0_H0 ;  /* 0x20000029ff107230 */ /* 0x100fe40000004100 */
[----:B------:R-:W-:Y:S01]  /*1600*/  FADD.FTZ R29, R14, R27 ;  /* 0x0000001b0e1d7221 */ /* 0x000fe20000010000 */
[----:B------:R-:W-:Y:S01]  /*1610*/  FADD.FTZ R20, R20, R31 ;  /* 0x0000001f14147221 */ /* 0x000fe20000010000 */
[----:B------:R-:W-:-:S02]  /*1620*/  HADD2.F32 R41, -RZ, R41.H1_H1 ;  /* 0x30000029ff297230 */ /* 0x000fc40000004100 */
[----:B------:R-:W-:Y:S01]  /*1630*/  FFMA.FTZ R33, R12, R12, R33 ;  /* 0x0000000c0c217223 */ /* 0x000fe20000010021 */
[----:B------:R-:W-:Y:S01]  /*1640*/  FMUL.FTZ R31, R27, R27 ;  /* 0x0000001b1b1f7220 */ /* 0x000fe20000410000 */
[----:B------:R-:W-:Y:S01]  /*1650*/  FADD.FTZ R29, R18, R29 ;  /* 0x0000001d121d7221 */ /* 0x000fe20000010000 */
[--C-:B------:R-:W-:Y:S02]  /*1660*/  HADD2.F32 R18, -RZ, R43.reuse.H0_H0 ;  /* 0x2000002bff127230 */ /* 0x100fe40000004100 */
        /* <DEDUP_REMOVED lines=13> */
[--C-:B------:R-:W-:Y:S02]  /*1740*/  HADD2.F32 R22, -RZ, R47.reuse.H0_H0 ;  /* 0x2000002fff167230 */ /* 0x100fe40000004100 */
[----:B------:R-:W-:Y:S01]  /*1750*/  FADD.FTZ R24, R31, R24 ;  /* 0x000000181f187221 */ /* 0x000fe20000010000 */
[----:B------:R-:W-:Y:S01]  /*1760*/  FFMA.FTZ R33, R18, R18, R33 ;  /* 0x0000001212217223 */ /* 0x000fe20000010021 */
[----:B------:R-:W-:Y:S01]  /*1770*/  FADD.FTZ R26, R20, R45 ;  /* 0x0000002d141a7221 */ /* 0x000fe20000010000 */
[----:B------:R-:W-:-:S02]  /*1780*/  HADD2.F32 R47, -RZ, R47.H1_H1 ;  /* 0x3000002fff2f7230 */ /* 0x000fc40000004100 */
[----:B------:R-:W-:Y:S01]  /*1790*/  FMUL.FTZ R31, R45, R45 ;  /* 0x0000002d2d1f7220 */ /* 0x000fe20000410000 */
[----:B------:R-:W-:Y:S01]  /*17a0*/  FADD.FTZ R33, R24, R33 ;  /* 0x0000002118217221 */ /* 0x000fe20000010000 */
[----:B------:R-:W-:Y:S01]  /*17b0*/  FADD.FTZ R26, R29, R26 ;  /* 0x0000001a1d1a7221 */ /* 0x000fe20000010000 */
[--C-:B------:R-:W-:Y:S02]  /*17c0*/  HADD2.F32 R24, -RZ, R49.reuse.H0_H0 ;  /* 0x20000031ff187230 */ /* 0x100fe40000004100 */
[----:B------:R-:W-:Y:S01]  /*17d0*/  FADD.FTZ R29, R22, R47 ;  /* 0x0000002f161d7221 */ /* 0x000fe20000010000 */
[----:B------:R-:W-:Y:S01]  /*17e0*/  FFMA.FTZ R28, R20, R20, R31 ;  /* 0x00000014141c7223 */ /* 0x000fe2000001001f */
[----:B------:R-:W-:Y:S02]  /*17f0*/  HADD2.F32 R49, -RZ, R49.H1_H1 ;  /* 0x30000031ff317230 */ /* 0x000fe40000004100 */
[----:B------:R-:W-:Y:S01]  /*1800*/  FMUL.FTZ R31, R47, R47 ;  /* 0x0000002f2f1f7220 */ /* 0x000fe20000410000 */
[----:B------:R-:W-:Y:S01]  /*1810*/  FADD.FTZ R29, R26, R29 ;  /* 0x0000001d1a1d7221 */ /* 0x000fe20000010000 */
[----:B------:R-:W-:Y:S01]  /*1820*/  FADD.FTZ R28, R33, R28 ;  /* 0x0000001c211c7221 */ /* 0x000fe20000010000 */
[----:B------:R-:W-:-:S02]  /*1830*/  HADD2.F32 R26, -RZ, R51.H1_H1 ;  /* 0x30000033ff1a7230 */ /* 0x000fc40000004100 */
[----:B------:R-:W-:Y:S01]  /*1840*/  FFMA.FTZ R31, R22, R22, R31 ;  /* 0x00000016161f7223 */ /* 0x000fe2000001001f */
[----:B------:R-:W-:Y:S01]  /*1850*/  FMUL.FTZ R33, R49, R49 ;  /* 0x0000003131217220 */ /* 0x000fe20000410000 */
[----:B------:R-:W-:Y:S01]  /*1860*/  FADD.FTZ R30, R24, R49 ;  /* 0x00000031181e7221 */ /* 0x000fe20000010000 */
[----:B------:R-:W-:Y:S02]  /*1870*/  HADD2.F32 R51, -RZ, R51.H0_H0 ;  /* 0x20000033ff337230 */ /* 0x000fe40000004100 */
        /* <DEDUP_REMOVED lines=8> */
[----:B------:R-:W-:-:S02]  /*1900*/  HADD2.F32 R53, -RZ, R53.H0_H0 ;  /* 0x20000035ff357230 */ /* 0x000fc40000004100 */
[----:B------:R-:W-:Y:S01]  /*1910*/  FMUL.FTZ R32, R40, R40 ;  /* 0x0000002828207220 */ /* 0x000fe20000410000 */
[--C-:B------:R-:W-:Y:S02]  /*1920*/  HADD2.F32 R42, -RZ, R55.reuse.H1_H1 ;  /* 0x30000037ff2a7230 */ /* 0x100fe40000004100 */
        /* <DEDUP_REMOVED lines=9> */
[C---:B------:R-:W-:Y:S01]  /*19c0*/  FADD.FTZ R30, R55.reuse, R42 ;  /* 0x0000002a371e7221 */ /* 0x040fe20000010000 */
[----:B------:R-:W-:Y:S02]  /*19d0*/  HADD2.F32 R57, -RZ, R57.H0_H0 ;  /* 0x20000039ff397230 */ /* 0x000fe40000004100 */
[----:B------:R-:W-:Y:S01]  /*19e0*/  FFMA.FTZ R31, R55, R55, R32 ;  /* 0x00000037371f7223 */ /* 0x000fe20000010020 */
[----:B------:R-:W-:Y:S01]  /*19f0*/  FMUL.FTZ R32, R44, R44 ;  /* 0x0000002c2c207220 */ /* 0x000fe20000410000 */
[----:B------:R-:W-:Y:S01]  /*1a00*/  FADD.FTZ R29, R29, R30 ;  /* 0x0000001e1d1d7221 */ /* 0x000fe20000010000 */
[--C-:B--2---:R-:W-:Y:S02]  /*1a10*/  HADD2.F32 R46, -RZ, R59.reuse.H1_H1 ;  /* 0x3000003bff2e7230 */ /* 0x104fe40000004100 */
[----:B------:R-:W-:Y:S01]  /*1a20*/  FADD.FTZ R28, R28, R31 ;  /* 0x0000001f1c1c7221 */ /* 0x000fe20000010000 */
[C---:B------:R-:W-:Y:S01]  /*1a30*/  FADD.FTZ R30, R57.reuse, R44 ;  /* 0x0000002c391e7221 */ /* 0x040fe20000010000 */
[----:B------:R-:W-:Y:S01]  /*1a40*/  FFMA.FTZ R31, R57, R57, R32 ;  /* 0x00000039391f7223 */ /* 0x000fe20000010020 */
[----:B------:R-:W-:-:S02]  /*1a50*/  HADD2.F32 R59, -RZ, R59.H0_H0 ;  /* 0x2000003bff3b7230 */ /* 0x000fc40000004100 */
[----:B------:R-:W-:Y:S01]  /*1a60*/  FMUL.FTZ R32, R46, R46 ;  /* 0x0000002e2e207220 */ /* 0x000fe20000410000 */
[--C-:B-----5:R-:W-:Y:S02]  /*1a70*/  HADD2.F32 R48, -RZ, R61.reuse.H1_H1 ;  /* 0x3000003dff307230 */ /* 0x120fe40000004100 */
        /* <DEDUP_REMOVED lines=49> */
.L_x_2642:
[----:B------:R-:W-:Y:S05]  /*1d90*/  BSYNC.RECONVERGENT B0 ;  /* 0x0000000000007941 */ /* 0x000fea0003800200 */
.L_x_2641:
        /* <DEDUP_REMOVED lines=54> */
.L_x_2644:
[----:B------:R-:W-:Y:S05]  /*2100*/  BSYNC.RECONVERGENT B0 ;  /* 0x0000000000007941 */ /* 0x000fea0003800200 */
.L_x_2643:
        /* <DEDUP_REMOVED lines=27> */
.L_x_2647:
[----:B------:R-:W3:Y:S04]  /*22c0*/  LDG.E.STRONG.GPU R30, desc[UR6][R28.64] ;  /* 0x000000061c1e7981 */ /* 0x000ee8000c1ef900 */
[----:B---3--:R-:W-:Y:S01]  /*22d0*/  CCTL.IVALL ;  /* 0x00000000ff00798f */ /* 0x008fe20002000000 */
[----:B------:R-:W-:Y:S05]  /*22e0*/  YIELD ;  /* 0x0000000000007946 */ /* 0x000fea0003800000 */
[----:B------:R-:W-:-:S13]  /*22f0*/  ISETP.NE.AND P2, PT, R30, R37, PT ;  /* 0x000000251e00720c */ /* 0x000fda0003f45270 */
[----:B------:R-:W-:Y:S05]  /*2300*/  @P2 BRA `(.L_x_2647) ;  /* 0xfffffffc00ec2947 */ /* 0x000fea000383ffff */
.L_x_2646:
        /* <DEDUP_REMOVED lines=16> */
.L_x_2649:
        /* <DEDUP_REMOVED lines=61> */
.L_x_2648:
        /* <DEDUP_REMOVED lines=38> */
.L_x_2650:
        /* <DEDUP_REMOVED lines=19> */
.L_x_2651:
        /* <DEDUP_REMOVED lines=9> */
.L_x_2652:
[----:B------:R-:W-:Y:S05]  /*2c00*/  BSYNC.RECONVERGENT B0 ;  /* 0x0000000000007941 */ /* 0x000fea0003800200 */
.L_x_2645:
        /* <DEDUP_REMOVED lines=72> */
.L_x_2656:
[----:B------:R-:W-:Y:S05]  /*3090*/  BSYNC.RECONVERGENT B1 ;  /* 0x0000000000017941 */ /* 0x000fea0003800200 */
.L_x_2655:
        /* <DEDUP_REMOVED lines=11> */
[----:B------:R-:W-:Y:S01]  /*3150*/  MOV R28, R70 ;  /* 0x00000046001c7202 */ /* 0x000fe20000000f00 */
[----:B0-----:R-:W-:Y:S01]  /*3160*/  FADD.FTZ R19, R8, -R34 ;  /* 0x8000002208137221 */ /* 0x001fe20000010000 */
[----:B------:R-:W0:Y:S01]  /*3170*/  LDCU.64 UR10, c[0x0][0x380] ;  /* 0x00007000ff0a77ac */ /* 0x000e220008000a00 */
[-C--:B------:R-:W-:Y:S01]  /*3180*/  FMUL.FTZ R21, R21, R32.reuse ;  /* 0x0000002015157220 */ /* 0x080fe20000410000 */
[----:B------:R-:W-:Y:S01]  /*3190*/  MOV R29, R73 ;  /* 0x00000049001d7202 */ /* 0x000fe20000000f00 */
[----:B------:R-:W-:Y:S02]  /*31a0*/  FMUL.FTZ R19, R19, R32 ;  /* 0x0000002013137220 */ /* 0x000fe40000410000 */
[----:B------:R-:W-:Y:S02]  /*31b0*/  FFMA.FTZ R6, R39, R21, R74 ;  /* 0x0000001527067223 */ /* 0x000fe4000001004a */
        /* <DEDUP_REMOVED lines=8> */
[----:B------:R1:W-:Y:S02]  /*3240*/  STG.E desc[UR6][R30.64], R19 ;  /* 0x000000131e007986 */ /* 0x0003e4000c101906 */
.L_x_2658:
[----:B------:R-:W-:Y:S05]  /*3250*/  BSYNC.RECONVERGENT B1 ;  /* 0x0000000000017941 */ /* 0x000fea0003800200 */
.L_x_2657:
        /* <DEDUP_REMOVED lines=18> */
[----:B------:R-:W-:-:S05]  /*3380*/  F2FP.F16.F32.PACK_AB R19, R6, R19 ;  /* 0x000000130613723e */ /* 0x000fca00000000ff */
[----:B------:R2:W-:Y:S02]  /*3390*/  STG.E desc[UR6][R30.64], R19 ;  /* 0x000000131e007986 */ /* 0x0005e4000c101906 */
.L_x_2660:
[----:B------:R-:W-:Y:S05]  /*33a0*/  BSYNC.RECONVERGENT B1 ;  /* 0x0000000000017941 */ /* 0x000fea0003800200 */
.L_x_2659:
        /* <DEDUP_REMOVED lines=19> */
[----:B------:R-:W-:-:S05]  /*34e0*/  F2FP.F16.F32.PACK_AB R19, R8, R19 ;  /* 0x000000130813723e */ /* 0x000fca00000000ff */
[----:B------:R3:W-:Y:S02]  /*34f0*/  STG.E desc[UR6][R30.64], R19 ;  /* 0x000000131e007986 */ /* 0x0007e4000c101906 */
.L_x_2662:
[----:B------:R-:W-:Y:S05]  /*3500*/  BSYNC.RECONVERGENT B1 ;  /* 0x0000000000017941 */ /* 0x000fea0003800200 */
.L_x_2661:
        /* <DEDUP_REMOVED lines=16> */
[--C-:B0123--:R-:W-:Y:S01]  /*3610*/  FADD.FTZ R19, R14, -R34.reuse ;  /* 0x800000220e137221 */ /* 0x10ffe20000010000 */
[----:B------:R-:W-:Y:S01]  /*3620*/  MOV R29, R73 ;  /* 0x00000049001d7202 */ /* 0x000fe20000000f00 */
[----:B------:R-:W0:Y:S01]  /*3630*/  LDCU.64 UR10, c[0x0][0x380] ;  /* 0x00007000ff0a77ac */ /* 0x000e220008000a00 */
[----:B------:R-:W-:Y:S01]  /*3640*/  FADD.FTZ R27, R27, -R34 ;  /* 0x800000221b1b7221 */ /* 0x000fe20000010000 */
[----:B------:R-:W-:-:S03]  /*3650*/  FMUL.FTZ R19, R19, R32 ;  /* 0x0000002013137220 */ /* 0x000fc60000410000 */
[----:B------:R-:W-:Y:S01]  /*3660*/  FMUL.FTZ R27, R27, R32 ;  /* 0x000000201b1b7220 */ /* 0x000fe20000410000 */
[----:B------:R-:W-:-:S03]  /*3670*/  FFMA.FTZ R19, R38, R19, R67 ;  /* 0x0000001326137223 */ /* 0x000fc60000010043 */
[----:B------:R-:W-:Y:S01]  /*3680*/  FFMA.FTZ R10, R39, R27, R74 ;  /* 0x0000001b270a7223 */ /* 0x000fe2000001004a */
[----:B----4-:R-:W-:-:S04]  /*3690*/  IMAD R21, R76, UR4, RZ ;  /* 0x000000044c157c24 */ /* 0x010fc8000f8e02ff */
[----:B------:R-:W-:Y:S01]  /*36a0*/  F2FP.F16.F32.PACK_AB R19, R10, R19 ;  /* 0x000000130a13723e */ /* 0x000fe200000000ff */
[----:B------:R-:W-:-:S04]  /*36b0*/  IMAD.WIDE.U32 R28, R36, UR4, R28 ;  /* 0x00000004241c7c25 */ /* 0x000fc8000f8e001c */
[----:B------:R-:W-:Y:S01]  /*36c0*/  IMAD R21, R36, UR5, R21 ;  /* 0x0000000524157c24 */ /* 0x000fe2000f8e0215 */
[----:B0-----:R-:W-:-:S04]  /*36d0*/  LEA R30, P5, R28, UR10, 0x1 ;  /* 0x0000000a1c1e7c11 */ /* 0x001fc8000f8a08ff */
[----:B------:R-:W-:-:S04]  /*36e0*/  IADD3 R21, PT, PT, R29, R21, RZ ;  /* 0x000000151d157210 */ /* 0x000fc80007ffe0ff */
[----:B------:R-:W-:-:S05]  /*36f0*/  LEA.HI.X R31, R28, UR11, R21, 0x1, P5 ;  /* 0x0000000b1c1f7c11 */ /* 0x000fca000a8f0c15 */
[----:B------:R4:W-:Y:S02]  /*3700*/  STG.E desc[UR6][R30.64], R19 ;  /* 0x000000131e007986 */ /* 0x0009e4000c101906 */
.L_x_2664:
[----:B------:R-:W-:Y:S05]  /*3710*/  BSYNC.RECONVERGENT B1 ;  /* 0x0000000000017941 */ /* 0x000fea0003800200 */
.L_x_2663:
        /* <DEDUP_REMOVED lines=15> */
[----:B------:R-:W-:Y:S01]  /*3810*/  F2FP.F16.F32.PACK_AB R19, R14, R19 ;  /* 0x000000130e13723e */ /* 0x000fe200000000ff */
[----:B------:R-:W-:-:S04]  /*3820*/  IMAD.WIDE.U32 R28, R60, UR4, R28 ;  /* 0x000000043c1c7c25 */ /* 0x000fc8000f8e001c */
[----:B------:R-:W-:Y:S01]  /*3830*/  IMAD R21, R60, UR5, R21 ;  /* 0x000000053c157c24 */ /* 0x000fe2000f8e0215 */
[----:B0-----:R-:W-:-:S04]  /*3840*/  LEA R30, P1, R28, UR10, 0x1 ;  /* 0x0000000a1c1e7c11 */ /* 0x001fc8000f8208ff */
[----:B------:R-:W-:-:S04]  /*3850*/  IADD3 R21, PT, PT, R29, R21, RZ ;  /* 0x000000151d157210 */ /* 0x000fc80007ffe0ff */
[----:B------:R-:W-:-:S05]  /*3860*/  LEA.HI.X R31, R28, UR11, R21, 0x1, P1 ;  /* 0x0000000b1c1f7c11 */ /* 0x000fca00088f0c15 */
[----:B------:R0:W-:Y:S02]  /*3870*/  STG.E desc[UR6][R30.64], R19 ;  /* 0x000000131e007986 */ /* 0x0001e4000c101906 */
.L_x_2666:
[----:B------:R-:W-:Y:S05]  /*3880*/  BSYNC.RECONVERGENT B1 ;  /* 0x0000000000017941 */ /* 0x000fea0003800200 */
.L_x_2665:
        /* <DEDUP_REMOVED lines=17> */
[----:B------:R-:W-:Y:S02]  /*39a0*/  F2FP.F16.F32.PACK_AB R19, R14, R21 ;  /* 0x000000150e13723e */ /* 0x000fe400000000ff */
[----:B------:R-:W-:-:S05]  /*39b0*/  LEA.HI.X R29, R18, UR11, R35, 0x1, P1 ;  /* 0x0000000b121d7c11 */ /* 0x000fca00088f0c23 */
[----:B------:R0:W-:Y:S02]  /*39c0*/  STG.E desc[UR6][R28.64], R19 ;  /* 0x000000131c007986 */ /* 0x0001e4000c101906 */
.L_x_2668:
[----:B------:R-:W-:Y:S05]  /*39d0*/  BSYNC.RECONVERGENT B1 ;  /* 0x0000000000017941 */ /* 0x000fea0003800200 */
.L_x_2667:
        /* <DEDUP_REMOVED lines=17> */
[----:B------:R-:W-:Y:S02]  /*3af0*/  F2FP.F16.F32.PACK_AB R19, R45, R14 ;  /* 0x0000000e2d13723e */ /* 0x000fe400000000ff */
[----:B------:R-:W-:-:S05]  /*3b00*/  LEA.HI.X R21, R18, UR11, R23, 0x1, P1 ;  /* 0x0000000b12157c11 */ /* 0x000fca00088f0c17 */
[----:B------:R0:W-:Y:S02]  /*3b10*/  STG.E desc[UR6][R20.64], R19 ;  /* 0x0000001314007986 */ /* 0x0001e4000c101906 */
.L_x_2670:
[----:B------:R-:W-:Y:S05]  /*3b20*/  BSYNC.RECONVERGENT B1 ;  /* 0x0000000000017941 */ /* 0x000fea0003800200 */
.L_x_2669:
        /* <DEDUP_REMOVED lines=20> */
.L_x_2672:
[----:B------:R-:W-:Y:S05]  /*3c70*/  BSYNC.RECONVERGENT B1 ;  /* 0x0000000000017941 */ /* 0x000fea0003800200 */
.L_x_2671:
        /* <DEDUP_REMOVED lines=20> */
.L_x_2674:
[----:B------:R-:W-:Y:S05]  /*3dc0*/  BSYNC.RECONVERGENT B1 ;  /* 0x0000000000017941 */ /* 0x000fea0003800200 */
.L_x_2673:
        /* <DEDUP_REMOVED lines=33> */
[----:B------:R-:W-:Y:S02]  /*3fe0*/  F2FP.F16.F32.PACK_AB R19, R10, R51 ;  /* 0x000000330a13723e */ /* 0x000fe400000000ff */
[----:B------:R-:W-:-:S05]  /*3ff0*/  LEA.HI.X R21, R18, UR11, R23, 0x1, P5 ;  /* 0x0000000b12157c11 */ /* 0x000fca000a8f0c17 */
[----:B------:R0:W-:Y:S02]  /*4000*/  STG.E desc[UR6][R20.64], R19 ;  /* 0x0000001314007986 */ /* 0x0001e4000c101906 */
.L_x_2676:
[----:B------:R-:W-:Y:S05]  /*4010*/  BSYNC.RECONVERGENT B1 ;  /* 0x0000000000017941 */ /* 0x000fea0003800200 */
.L_x_2675:
        /* <DEDUP_REMOVED lines=20> */
.L_x_2678:
[----:B------:R-:W-:Y:S05]  /*4160*/  BSYNC.RECONVERGENT B1 ;  /* 0x0000000000017941 */ /* 0x000fea0003800200 */
.L_x_2677:
        /* <DEDUP_REMOVED lines=20> */
.L_x_2680:
[----:B------:R-:W-:Y:S05]  /*42b0*/  BSYNC.RECONVERGENT B1 ;  /* 0x0000000000017941 */ /* 0x000fea0003800200 */
.L_x_2679:
        /* <DEDUP_REMOVED lines=17> */
[----:B------:R-:W-:Y:S02]  /*43d0*/  F2FP.F16.F32.PACK_AB R19, R8, R57 ;  /* 0x000000390813723e */ /* 0x000fe400000000ff */
[----:B------:R-:W-:-:S05]  /*43e0*/  LEA.HI.X R21, R18, UR11, R23, 0x1, P1 ;  /* 0x0000000b12157c11 */ /* 0x000fca00088f0c17 */
[----:B------:R0:W-:Y:S02]  /*43f0*/  STG.E desc[UR6][R20.64], R19 ;  /* 0x0000001314007986 */ /* 0x0001e4000c101906 */
.L_x_2682:
[----:B------:R-:W-:Y:S05]  /*4400*/  BSYNC.RECONVERGENT B1 ;  /* 0x0000000000017941 */ /* 0x000fea0003800200 */
.L_x_2681:
        /* <DEDUP_REMOVED lines=20> */
.L_x_2684:
[----:B------:R-:W-:Y:S05]  /*4550*/  BSYNC.RECONVERGENT B1 ;  /* 0x0000000000017941 */ /* 0x000fea0003800200 */
.L_x_2683:
        /* <DEDUP_REMOVED lines=10> */
[----:B------:R-:W-:Y:S01]  /*4600*/  F2FP.F16.F32.PACK_AB R21, R74, R21 ;  /* 0x000000154a15723e */ /* 0x000fe200000000ff */
        /* <DEDUP_REMOVED lines=8> */
.L_x_2654:
        /* <DEDUP_REMOVED lines=34> */
.L_x_2687:
[----:B------:R-:W-:Y:S05]  /*48b0*/  BSYNC.RECONVERGENT B1 ;  /* 0x0000000000017941 */ /* 0x000fea0003800200 */
.L_x_2686:
[----:B------:R-:W-:Y:S01]  /*48c0*/  ISETP.GE.U32.AND P2, PT, R64, UR4, PT ;  /* 0x0000000440007c0c */ /* 0x000fe2000bf46070 */
[----:B------:R-:W-:Y:S01]  /*48d0*/  BSSY.RECONVERGENT B1, `(.L_x_2688) ;  /* 0x0000022000017945 */ /* 0x000fe20003800200 */
[----:B------:R-:W-:Y:S02]  /*48e0*/  ISETP.GE.U32.AND P3, PT, R62, UR4, PT ;  /* 0x000000043e007c0c */ /* 0x000fe4000bf66070 */
[----:B------:R-:W-:Y:S02]  /*48f0*/  ISETP.GE.U32.AND P6, PT, R36, UR4, PT ;  /* 0x0000000424007c0c */ /* 0x000fe4000bfc6070 */
[----:B------:R-:W-:Y:S02]  /*4900*/  ISETP.GE.AND.EX P2, PT, R7, UR5, PT, P2 ;  /* 0x0000000507007c0c */ /* 0x000fe4000bf46320 */
[----:B------:R-:W-:Y:S01]  /*4910*/  ISETP.GE.AND.EX P3, PT, R9, UR5, PT, P3 ;  /* 0x0000000509007c0c */ /* 0x000fe2000bf66330 */
[----:B------:R-:W-:-:S12]  /*4920*/  @P1 BRA `(.L_x_2689) ;  /* 0x0000000000701947 */ /* 0x000fd80003800000 */
[--C-:B0-----:R-:W-:Y:S01]  /*4930*/  FADD.FTZ R19, R8, -R34.reuse ;  /* 0x8000002208137221 */ /* 0x101fe20000010000 */
        /* <DEDUP_REMOVED lines=17> */
[----:B---3--:R-:W-:Y:S01]  /*4a50*/  FMUL.FTZ R30, R29, R28 ;  /* 0x0000001c1d1e7220 */ /* 0x008fe20000410000 */
[----:B0-----:R-:W-:-:S04]  /*4a60*/  IMAD R29, R5, UR8, RZ ;  /* 0x00000008051d7c24 */ /* 0x001fc8000f8e02ff */
[----:B------:R-:W-:Y:S01]  /*4a70*/  F2FP.F16.F32.PACK_AB R19, R30, R19 ;  /* 0x000000131e13723e */ /* 0x000fe200000000ff */
[----:B------:R-:W-:Y:S01]  /*4a80*/  IMAD R29, R66, UR9, R29 ;  /* 0x00000009421d7c24 */ /* 0x000fe2000f8e021d */
[----:B------:R-:W-:-:S05]  /*4a90*/  MOV R30, R70 ;  /* 0x00000046001e7202 */ /* 0x000fca0000000f00 */
[----:B------:R-:W-:-:S05]  /*4aa0*/  IMAD.WIDE.U32 R30, R66, UR8, R30 ;  /* 0x00000008421e7c25 */ /* 0x000fca000f8e001e */
[----:B------:R-:W-:Y:S02]  /*4ab0*/  IADD3 R29, PT, PT, R31, R29, RZ ;  /* 0x0000001d1f1d7210 */ /* 0x000fe40007ffe0ff */
[----:B-1----:R-:W-:-:S04]  /*4ac0*/  LEA R28, P1, R30, UR10, 0x1 ;  /* 0x0000000a1e1c7c11 */ /* 0x002fc8000f8208ff */
[----:B------:R-:W-:-:S05]  /*4ad0*/  LEA.HI.X R29, R30, UR11, R29, 0x1, P1 ;  /* 0x0000000b1e1d7c11 */ /* 0x000fca00088f0c1d */
[----:B------:R1:W-:Y:S04]  /*4ae0*/  STG.E desc[UR6][R28.64], R19 ;  /* 0x000000131c007986 */ /* 0x0003e8000c101906 */
.L_x_2689:
[----:B------:R-:W-:Y:S05]  /*4af0*/  BSYNC.RECONVERGENT B1 ;  /* 0x0000000000017941 */ /* 0x000fea0003800200 */
.L_x_2688:
        /* <DEDUP_REMOVED lines=28> */
[----:B------:R-:W-:-:S05]  /*4cc0*/  F2FP.F16.F32.PACK_AB R19, R19, R10 ;  /* 0x0000000a1313723e */ /* 0x000fca00000000ff */
[----:B------:R2:W-:Y:S02]  /*4cd0*/  STG.E desc[UR6][R28.64], R19 ;  /* 0x000000131c007986 */ /* 0x0005e4000c101906 */
.L_x_2691:
[----:B------:R-:W-:Y:S05]  /*4ce0*/  BSYNC.RECONVERGENT B1 ;  /* 0x0000000000017941 */ /* 0x000fea0003800200 */
.L_x_2690:
[----:B------:R-:W-:Y:S01]  /*4cf0*/  BSSY.RECONVERGENT B1, `(.L_x_2692) ;  /* 0x000001f000017945 */ /* 0x000fe20003800200 */
[----:B------:R-:W-:-:S03]  /*4d00*/  IADD3 R6, PT, PT, R33, 0x120, RZ ;  /* 0x0000012021067810 */ /* 0x000fc60007ffe0ff */
        /* <DEDUP_REMOVED lines=29> */
.L_x_2693:
[----:B------:R-:W-:Y:S05]  /*4ee0*/  BSYNC.RECONVERGENT B1 ;  /* 0x0000000000017941 */ /* 0x000fea0003800200 */
.L_x_2692:
        /* <DEDUP_REMOVED lines=22> */
[----:B---3--:R-:W-:Y:S01]  /*5050*/  FFMA.FTZ R21, R38, R19, R67 ;  /* 0x0000001326157223 */ /* 0x008fe20000010043 */
        /* <DEDUP_REMOVED lines=19> */
.L_x_2695:
[----:B------:R-:W-:Y:S05]  /*5190*/  BSYNC.RECONVERGENT B1 ;  /* 0x0000000000017941 */ /* 0x000fea0003800200 */
.L_x_2694:
        /* <DEDUP_REMOVED lines=32> */
.L_x_2697:
[----:B------:R-:W-:Y:S05]  /*53a0*/  BSYNC.RECONVERGENT B1 ;  /* 0x0000000000017941 */ /* 0x000fea0003800200 */
.L_x_2696:
        /* <DEDUP_REMOVED lines=30> */
.L_x_2699:
[----:B------:R-:W-:Y:S05]  /*5590*/  BSYNC.RECONVERGENT B1 ;  /* 0x0000000000017941 */ /* 0x000fea0003800200 */
.L_x_2698:
        /* <DEDUP_REMOVED lines=28> */
[----:B------:R-:W-:-:S05]  /*5760*/  F2FP.F16.F32.PACK_AB R25, R25, R14 ;  /* 0x0000000e1919723e */ /* 0x000fca00000000ff */
[----:B------:R0:W-:Y:S02]  /*5770*/  STG.E desc[UR6][R18.64], R25 ;  /* 0x0000001912007986 */ /* 0x0001e4000c101906 */
.L_x_2701:
[----:B------:R-:W-:Y:S05]  /*5780*/  BSYNC.RECONVERGENT B1 ;  /* 0x0000000000017941 */ /* 0x000fea0003800200 */
.L_x_2700:
        /* <DEDUP_REMOVED lines=30> */
.L_x_2703:
[----:B------:R-:W-:Y:S05]  /*5970*/  BSYNC.RECONVERGENT B1 ;  /* 0x0000000000017941 */ /* 0x000fea0003800200 */
.L_x_2702:
        /* <DEDUP_REMOVED lines=30> */
.L_x_2705:
[----:B------:R-:W-:Y:S05]  /*5b60*/  BSYNC.RECONVERGENT B1 ;  /* 0x0000000000017941 */ /* 0x000fea0003800200 */
.L_x_2704:
        /* <DEDUP_REMOVED lines=46> */
.L_x_2707:
[----:B------:R-:W-:Y:S05]  /*5e50*/  BSYNC.RECONVERGENT B1 ;  /* 0x0000000000017941 */ /* 0x000fea0003800200 */
.L_x_2706:
        /* <DEDUP_REMOVED lines=30> */
.L_x_2709:
[----:B------:R-:W-:Y:S05]  /*6040*/  BSYNC.RECONVERGENT B1 ;  /* 0x0000000000017941 */ /* 0x000fea0003800200 */
.L_x_2708:
        /* <DEDUP_REMOVED lines=30> */
.L_x_2711:
[----:B------:R-:W-:Y:S05]  /*6230*/  BSYNC.RECONVERGENT B1 ;  /* 0x0000000000017941 */ /* 0x000fea0003800200 */
.L_x_2710:
        /* <DEDUP_REMOVED lines=30> */
.L_x_2713:
[----:B------:R-:W-:Y:S05]  /*6420*/  BSYNC.RECONVERGENT B1 ;  /* 0x0000000000017941 */ /* 0x000fea0003800200 */
.L_x_2712:
        /* <DEDUP_REMOVED lines=28> */
[----:B------:R-:W-:-:S05]  /*65f0*/  F2FP.F16.F32.PACK_AB R23, R23, R6 ;  /* 0x000000061717723e */ /* 0x000fca00000000ff */
[----:B------:R0:W-:Y:S02]  /*6600*/  STG.E desc[UR6][R20.64], R23 ;  /* 0x0000001714007986 */ /* 0x0001e4000c101906 */
.L_x_2715:
[----:B------:R-:W-:Y:S05]  /*6610*/  BSYNC.RECONVERGENT B1 ;  /* 0x0000000000017941 */ /* 0x000fea0003800200 */
.L_x_2714:
        /* <DEDUP_REMOVED lines=26> */
[----:B------:R-:W-:-:S05]  /*67c0*/  F2FP.F16.F32.PACK_AB R21, R21, R6 ;  /* 0x000000061515723e */ /* 0x000fca00000000ff */
[----:B------:R0:W-:Y:S02]  /*67d0*/  STG.E desc[UR6][R18.64], R21 ;  /* 0x0000001512007986 */ /* 0x0001e4000c101906 */
.L_x_2685:
[----:B------:R-:W-:Y:S05]  /*67e0*/  BSYNC.RECONVERGENT B0 ;  /* 0x0000000000007941 */ /* 0x000fea0003800200 */
.L_x_2653:
        /* <DEDUP_REMOVED lines=8> */
.L_x_2717:
        /* <DEDUP_REMOVED lines=9> */
.L_x_3462:


//--------------------- .text._Z35group_norm_nhwc_fwd_one_pass_kernelI11Fp16IOFp16WLi64ELi40ELi640EEv26Group_norm_nhwc_fwd_params --------------------------
	.section	.text._Z35group_norm_nhwc_fwd_one_pass_kernelI11Fp16IOFp16WLi64ELi40ELi640EEv26Group_norm_nhwc_fwd_params,"ax",@progbits
	.align	128
        .global         _Z35group_norm_nhwc_fwd_one_pass_kernelI11Fp16IOFp16WLi64ELi40ELi640EEv26Group_norm_nhwc_fwd_params
        .type           _Z35group_norm_nhwc_fwd_one_pass_kernelI11Fp16IOFp16WLi64ELi40ELi640EEv26Group_norm_nhwc_fwd_params,@function
        .size           _Z35group_norm_nhwc_fwd_one_pass_kernelI11Fp16IOFp16WLi64ELi40ELi640EEv26Group_norm_nhwc_fwd_params,(.L_x_3463 - _Z35group_norm_nhwc_fwd_one_pass_kernelI11Fp16IOFp16WLi64ELi40ELi640EEv26Group_norm_nhwc_fwd_params)
        .other          _Z35group_norm_nhwc_fwd_one_pass_kernelI11Fp16IOFp16WLi64ELi40ELi640EEv26Group_norm_nhwc_fwd_params,@"STO_CUDA_ENTRY STV_DEFAULT"
_Z35group_norm_nhwc_fwd_one_pass_kernelI11Fp16IOFp16WLi64ELi40ELi640EEv26Group_norm_nhwc_fwd_params:
.text._Z35group_norm_nhwc_fwd_one_pass_kernelI11Fp16IOFp16WLi64ELi40ELi640EEv26Group_norm_nhwc_fwd_params:
        /* <DEDUP_REMOVED lines=36> */
.L_x_2737:
        /* <DEDUP_REMOVED lines=8> */
[----:B0-----:R-:W-:Y:S01]  /*02c0*/  IMAD.MOV.U32 R2, RZ, RZ, RZ ;  /* 0x000000ffff027224 */ /* 0x001fe200078e00ff */
        /* <DEDUP_REMOVED lines=106> */
.L_x_2719:
[----:B------:R-:W-:Y:S05]  /*0970*/  BSYNC.RECONVERGENT B0 ;  /* 0x0000000000007941 */ /* 0x000fea0003800200 */
.L_x_2718:
        /* <DEDUP_REMOVED lines=56> */
.L_x_2721:
[----:B------:R-:W-:Y:S05]  /*0d00*/  BSYNC.RECONVERGENT B0 ;  /* 0x0000000000007941 */ /* 0x000fea0003800200 */
.L_x_2720:
        /* <DEDUP_REMOVED lines=31> */
.L_x_2724:
[----:B---3--:R-:W2:Y:S04]  /*0f00*/  LDG.E.STRONG.GPU R8, desc[UR14][R10.64] ;  /* 0x0000000e0a087981 */ /* 0x008ea8000c1ef900 */
[----:B--2---:R-:W-:Y:S01]  /*0f10*/  CCTL.IVALL ;  /* 0x00000000ff00798f */ /* 0x004fe20002000000 */
[----:B------:R-:W-:Y:S05]  /*0f20*/  YIELD ;  /* 0x0000000000007946 */ /* 0x000fea0003800000 */
[----:B------:R-:W-:-:S13]  /*0f30*/  ISETP.NE.AND P2, PT, R8, R13, PT ;  /* 0x0000000d0800720c */ /* 0x000fda0003f45270 */
[----:B------:R-:W-:Y:S05]  /*0f40*/  @P2 BRA `(.L_x_2724) ;  /* 0xfffffffc00ec2947 */ /* 0x000fea000383ffff */
.L_x_2723:
        /* <DEDUP_REMOVED lines=15> */
.L_x_2726:
        /* <DEDUP_REMOVED lines=8> */
[----:B------:R-:W-:Y:S01]  /*10c0*/  MOV R10, UR23 ;  /* 0x00000017000a7c02 */ /* 0x000fe20008000f00 */
[----:B------:R-:W-:Y:S01]  /*10d0*/  IMAD.U32 R9, RZ, RZ, UR25 ;  /* 0x00000019ff097e24 */ /* 0x000fe2000f8e00ff */
        /* <DEDUP_REMOVED lines=45> */
[----:B------:R-:W-:Y:S01]  /*13b0*/  MOV R12, UR24 ;  /* 0x00000018000c7c02 */ /* 0x000fe20008000f00 */
[----:B------:R-:W-:-:S02]  /*13c0*/  IMAD.U32 R13, RZ, RZ, UR25 ;  /* 0x00000019ff0d7e24 */ /* 0x000fc4000f8e00ff */
        /* <DEDUP_REMOVED lines=34> */
.L_x_2725:
        /* <DEDUP_REMOVED lines=27> */
[----:B------:R-:W-:Y:S01]  /*17a0*/  IMAD.U32 R9, RZ, RZ, UR9 ;  /* 0x00000009ff097e24 */ /* 0x000fe2000f8e00ff */
        /* <DEDUP_REMOVED lines=10> */
[----:B------:R-:W3:Y:S01]  /*1850*/  @!P2 LDG.E.64 R10, desc[UR14][R10.64] ;  /* 0x0000000e0a0aa981 */ /* 0x000ee2000c1e1b00 */
[----:B--2---:R-:W-:Y:S02]  /*1860*/  MOV R13, UR11 ;  /* 0x0000000b000d7c02 */ /* 0x004fe40008000f00 */
[----:B-1----:R-:W-:Y:S02]  /*1870*/  MOV R14, UR8 ;  /* 0x00000008000e7c02 */ /* 0x002fe40008000f00 */
[----:B------:R-:W-:Y:S02]  /*1880*/  MOV R15, UR9 ;  /* 0x00000009000f7c02 */ /* 0x000fe40008000f00 */
[----:B------:R-:W2:Y:S04]  /*1890*/  @!P3 LDG.E.64 R12, desc[UR14][R12.64] ;  /* 0x0000000e0c0cb981 */ /* 0x000ea8000c1e1b00 */
[----:B------:R-:W4:Y:S01]  /*18a0*/  @!P4 LDG.E.64 R14, desc[UR14][R14.64] ;  /* 0x0000000e0e0ec981 */ /* 0x000f22000c1e1b00 */
[----:B0-----:R-:W-:Y:S01]  /*18b0*/  @!P1 FADD.FTZ R18, R18, R8 ;  /* 0x0000000812129221 */ /* 0x001fe20000010000 */
[----:B------:R-:W-:Y:S01]  /*18c0*/  MOV R8, UR5 ;  /* 0x0000000500087c02 */ /* 0x000fe20008000f00 */
[----:B------:R-:W-:-:S04]  /*18d0*/  @!P1 FADD.FTZ R19, R19, R9 ;  /* 0x0000000913139221 */ /* 0x000fc80000010000 */
[----:B------:R-:W-:Y:S02]  /*18e0*/  VIADD R8, R8, 0x4 ;  /* 0x0000000408087836 */ /* 0x000fe40000000000 */
[----:B---3--:R-:W-:-:S03]  /*18f0*/  @!P2 FADD.FTZ R18, R18, R10 ;  /* 0x0000000a1212a221 */ /* 0x008fc60000010000 */
[----:B------:R-:W-:Y:S01]  /*1900*/  R2UR UR5, R8 ;  /* 0x00000000080572ca */ /* 0x000fe200000e0000 */
[----:B------:R-:W-:Y:S01]  /*1910*/  @!P2 FADD.FTZ R19, R19, R11 ;  /* 0x0000000b1313a221 */ /* 0x000fe20000010000 */
[----:B--2---:R-:W-:-:S03]  /*1920*/  @!P3 FADD.FTZ R18, R18, R12 ;  /* 0x0000000c1212b221 */ /* 0x004fc60000010000 */
[----:B------:R-:W-:Y:S01]  /*1930*/  @!P3 FADD.FTZ R19, R19, R13 ;  /* 0x0000000d1313b221 */ /* 0x000fe20000010000 */
[----:B----4-:R-:W-:-:S03]  /*1940*/  @!P4 FADD.FTZ R18, R18, R14 ;  /* 0x0000000e1212c221 */ /* 0x010fc60000010000 */
[----:B------:R-:W-:-:S07]  /*1950*/  @!P4 FADD.FTZ R19, R19, R15 ;  /* 0x0000000f1313c221 */ /* 0x000fce0000010000 */
.L_x_2727:
        /* <DEDUP_REMOVED lines=30> */
.L_x_2728:
        /* <DEDUP_REMOVED lines=14> */
.L_x_2729:
[----:B------:R-:W-:Y:S05]  /*1c20*/  BSYNC.RECONVERGENT B0 ;  /* 0x0000000000007941 */ /* 0x000fea0003800200 */
.L_x_2722:
        /* <DEDUP_REMOVED lines=60> */
[----:B-1----:R-:W-:-:S03]  /*1ff0*/  LEA R10, P1, R8, UR8, 0x1 ;  /* 0x00000008080a7c11 */ /* 0x002fc6000f8208ff */
[----:B------:R-:W-:-:S05]  /*2000*/  IMAD.IADD R3, R9, 0x1, R3 ;  /* 0x0000000109037824 */ /* 0x000fca00078e0203 */
[----:B------:R-:W-:Y:S02]  /*2010*/  LEA.HI.X R11, R8, UR9, R3, 0x1, P1 ;  /* 0x00000009080b7c11 */ /* 0x000fe400088f0c03 */
[----:B------:R-:W-:-:S05]  /*2020*/  F2FP.F16.F32.PACK_AB R3, R29, R0 ;  /* 0x000000001d03723e */ /* 0x000fca00000000ff */
[----:B------:R0:W-:Y:S02]  /*2030*/  STG.E desc[UR14][R10.64], R3 ;  /* 0x000000030a007986 */ /* 0x0001e4000c10190e */
.L_x_2733:
[----:B------:R-:W-:Y:S05]  /*2040*/  BSYNC.RECONVERGENT B1 ;  /* 0x0000000000017941 */ /* 0x000fea0003800200 */
.L_x_2732:
        /* <DEDUP_REMOVED lines=19> */
.L_x_2731:
        /* <DEDUP_REMOVED lines=35> */
.L_x_2736:
[----:B------:R-:W-:Y:S05]  /*23b0*/  BSYNC.RECONVERGENT B1 ;  /* 0x0000000000017941 */ /* 0x000fea0003800200 */
.L_x_2735:
        /* <DEDUP_REMOVED lines=29> */
.L_x_2734:
[----:B------:R-:W-:Y:S05]  /*2590*/  BSYNC.RECONVERGENT B0 ;  /* 0x0000000000007941 */ /* 0x000fea0003800200 */
.L_x_2730:
        /* <DEDUP_REMOVED lines=8> */
.L_x_2738:
        /* <DEDUP_REMOVED lines=14> */
.L_x_3463:


//--------------------- .text._Z35group_norm_nhwc_fwd_one_pass_kernelI11Fp16IOFp16WLi128ELi40ELi640EEv26Group_norm_nhwc_fwd_params --------------------------
	.section	.text._Z35group_norm_nhwc_fwd_one_pass_kernelI11Fp16IOFp16WLi128ELi40ELi640EEv26Group_norm_nhwc_fwd_params,"ax",@progbits
	.align	128
        .global         _Z35group_norm_nhwc_fwd_one_pass_kernelI11Fp16IOFp16WLi128ELi40ELi640EEv26Group_norm_nhwc_fwd_params
        .type           _Z35group_norm_nhwc_fwd_one_pass_kernelI11Fp16IOFp16WLi128ELi40ELi640EEv26Group_norm_nhwc_fwd_params,@function
        .size           _Z35group_norm_nhwc_fwd_one_pass_kernelI11Fp16IOFp16WLi128ELi40ELi640EEv26Group_norm_nhwc_fwd_params,(.L_x_3464 - _Z35group_norm_nhwc_fwd_one_pass_kernelI11Fp16IOFp16WLi128ELi40ELi640EEv26Group_norm_nhwc_fwd_params)
        .other          _Z35group_norm_nhwc_fwd_one_pass_kernelI11Fp16IOFp16WLi128ELi40ELi640EEv26Group_norm_nhwc_fwd_params,@"STO_CUDA_ENTRY STV_DEFAULT"
_Z35group_norm_nhwc_fwd_one_pass_kernelI11Fp16IOFp16WLi128ELi40ELi640EEv26Group_norm_nhwc_fwd_params:
.text._Z35group_norm_nhwc_fwd_one_pass_kernelI11Fp16IOFp16WLi128ELi40ELi640EEv26Group_norm_nhwc_fwd_params:
        /* <DEDUP_REMOVED lines=40> */
.L_x_2766:
        /* <DEDUP_REMOVED lines=67> */
[----:B------:R-:W-:-:S03]  /*06b0*/  @!P1 MOV R21, R7 ;  /* 0x0000000700159202 */ /* 0x000fc60000000f00 */
[----:B------:R-:W-:-:S03]  /*06c0*/  @!P2 IMAD.WIDE.U32 R18, R19, R22, R6 ;  /* 0x000000161312a225 */ /* 0x000fc600078e0006 */
        /* <DEDUP_REMOVED lines=10> */
[----:B------:R-:W-:Y:S02]  /*0770*/  @!P1 IADD3 R22, PT, PT, R15, R22, RZ ;  /* 0x000000160f169210 */ /* 0x000fe40007ffe0ff */
[C---:B--2---:R-:W-:Y:S02]  /*0780*/  @!P1 LEA R10, P5, R14.reuse, R10, 0x1 ;  /* 0x0000000a0e0a9211 */ /* 0x044fe400078a08ff */
[----:B------:R-:W-:Y:S02]  /*0790*/  @!P3 MOV R15, R7 ;  /* 0x00000007000fb202 */ /* 0x000fe40000000f00 */
        /* <DEDUP_REMOVED lines=8> */
[----:B------:R-:W4:Y:S03]  /*0820*/  @!P4 LDC.64 R12, c[0x0][0x390] ;  /* 0x0000e400ff0ccb82 */ /* 0x000f260000000a00 */
[----:B------:R-:W-:Y:S02]  /*0830*/  @!P3 IADD3 R8, PT, PT, R15, R8, RZ ;  /* 0x000000080f08b210 */ /* 0x000fe40007ffe0ff */
[----:B-1----:R-:W-:Y:S01]  /*0840*/  @!P3 LEA R18, P2, R14, R18, 0x1 ;  /* 0x000000120e12b211 */ /* 0x002fe200078408ff */
[----:B------:R-:W-:-:S03]  /*0850*/  HFMA2 R3, -RZ, RZ, 0, 0 ;  /* 0x00000000ff037431 */ /* 0x000fc600000001ff */
[----:B------:R-:W-:Y:S02]  /*0860*/  @!P3 LEA.HI.X R19, R14, R19, R8, 0x1, P2 ;  /* 0x000000130e13b211 */ /* 0x000fe400010f0c08 */
[----:B------:R-:W-:Y:S01]  /*0870*/  @!P4 MOV R8, R4 ;  /* 0x000000040008c202 */ /* 0x000fe20000000f00 */
[----:B------:R-:W5:Y:S01]  /*0880*/  @!P1 LDG.E R3, desc[UR16][R10.64] ;  /* 0x000000100a039981 */ /* 0x000f62000c1e1900 */
[----:B--2---:R-:W-:Y:S01]  /*0890*/  @!P4 IMAD R24, R9, R20, RZ ;  /* 0x000000140918c224 */ /* 0x004fe200078e02ff */
[----:B------:R-:W-:-:S03]  /*08a0*/  @!P4 MOV R9, R7 ;  /* 0x000000070009c202 */ /* 0x000fc60000000f00 */
[C---:B------:R-:W-:Y:S02]  /*08b0*/  @!P4 IMAD R21, R25.reuse, R21, R24 ;  /* 0x000000151915c224 */ /* 0x040fe400078e0218 */
[----:B------:R-:W-:Y:S01]  /*08c0*/  @!P4 IMAD.WIDE.U32 R8, R25, R20, R8 ;  /* 0x000000141908c225 */ /* 0x000fe200078e0008 */
[----:B------:R-:W-:-:S04]  /*08d0*/  MOV R24, RZ ;  /* 0x000000ff00187202 */ /* 0x000fc80000000f00 */
[----:B------:R-:W-:Y:S02]  /*08e0*/  @!P4 IADD3 R9, PT, PT, R9, R21, RZ ;  /* 0x000000150909c210 */ /* 0x000fe40007ffe0ff */
[C---:B----4-:R-:W-:Y:S01]  /*08f0*/  @!P4 LEA R12, P2, R8.reuse, R12, 0x1 ;  /* 0x0000000c080cc211 */ /* 0x050fe200078408ff */
[----:B------:R1:W2:Y:S03]  /*0900*/  @!P3 LDG.E R24, desc[UR16][R18.64] ;  /* 0x000000101218b981 */ /* 0x0002a6000c1e1900 */
[----:B------:R-:W-:-:S05]  /*0910*/  @!P4 LEA.HI.X R13, R8, R13, R9, 0x1, P2 ;  /* 0x0000000d080dc211 */ /* 0x000fca00010f0c09 */
[----:B------:R4:W4:Y:S01]  /*0920*/  @!P4 LDG.E R23, desc[UR16][R12.64] ;  /* 0x000000100c17c981 */ /* 0x000922000c1e1900 */
[C---:B------:R-:W-:Y:S02]  /*0930*/  ISETP.GT.AND P2, PT, R27.reuse, 0x1e, PT ;  /* 0x0000001e1b00780c */ /* 0x040fe40003f44270 */
[----:B------:R-:W-:Y:S01]  /*0940*/  ISETP.GT.AND P3, PT, R27, 0xf, PT ;  /* 0x0000000f1b00780c */ /* 0x000fe20003f64270 */
[----:B------:R-:W-:Y:S01]  /*0950*/  BSSY.RECONVERGENT B0, `(.L_x_2739) ;  /* 0x0000039000007945 */ /* 0x000fe20003800200 */
[--C-:B---3--:R-:W-:Y:S02]  /*0960*/  HADD2.F32 R21, -RZ, R22.reuse.H1_H1 ;  /* 0x30000016ff157230 */ /* 0x108fe40000004100 */
[----:B------:R-:W-:Y:S02]  /*0970*/  HADD2.F32 R22, -RZ, R22.H0_H0 ;  /* 0x20000016ff167230 */ /* 0x000fe40000004100 */
[--C-:B-----5:R-:W-:Y:S02]  /*0980*/  HADD2.F32 R17, -RZ, R3.reuse.H1_H1 ;  /* 0x30000003ff117230 */ /* 0x120fe40000004100 */
[----:B-1----:R-:W-:-:S03]  /*0990*/  HADD2.F32 R18, -RZ, R3.H0_H0 ;  /* 0x20000003ff127230 */ /* 0x002fc60000004100 */
[----:B------:R-:W-:Y:S02]  /*09a0*/  FMUL.FTZ R9, R17, R17 ;  /* 0x0000001111097220 */ /* 0x000fe40000410000 */
[----:B------:R-:W-:Y:S01]  /*09b0*/  FADD.FTZ R3, R18, R17 ;  /* 0x0000001112037221 */ /* 0x000fe20000010000 */
[----:B------:R-:W-:Y:S01]  /*09c0*/  FADD.FTZ R8, R22, R21 ;  /* 0x0000001516087221 */ /* 0x000fe20000010000 */
[----:B------:R-:W-:Y:S01]  /*09d0*/  FMUL.FTZ R11, R21, R21 ;  /* 0x00000015150b7220 */ /* 0x000fe20000410000 */
[----:B------:R-:W-:Y:S01]  /*09e0*/  FFMA.FTZ R9, R18, R18, R9 ;  /* 0x0000001212097223 */ /* 0x000fe20000010009 */
[----:B------:R-:W-:Y:S01]  /*09f0*/  FADD.FTZ R3, RZ, R3 ;  /* 0x00000003ff037221 */ /* 0x000fe20000010000 */
[----:B--2---:R-:W-:-:S03]  /*0a00*/  HADD2.F32 R16, -RZ, R24.H1_H1 ;  /* 0x30000018ff107230 */ /* 0x004fc60000004100 */
[----:B------:R-:W-:Y:S01]  /*0a10*/  FADD.FTZ R8, R3, R8 ;  /* 0x0000000803087221 */ /* 0x000fe20000010000 */
[----:B------:R-:W-:Y:S02]  /*0a20*/  HADD2.F32 R24, -RZ, R24.H0_H0 ;  /* 0x20000018ff187230 */ /* 0x000fe40000004100 */
[----:B------:R-:W-:Y:S01]  /*0a30*/  FFMA.FTZ R10, R22, R22, R11 ;  /* 0x00000016160a7223 */ /* 0x000fe2000001000b */
[----:B------:R-:W-:Y:S01]  /*0a40*/  FADD.FTZ R9, RZ, R9 ;  /* 0x00000009ff097221 */ /* 0x000fe20000010000 */
[----:B----4-:R-:W-:Y:S01]  /*0a50*/  FMUL.FTZ R13, R16, R16 ;  /* 0x00000010100d7220 */ /* 0x010fe20000410000 */
        /* <DEDUP_REMOVED lines=40> */
.L_x_2740:
[----:B------:R-:W-:Y:S05]  /*0ce0*/  BSYNC.RECONVERGENT B0 ;  /* 0x0000000000007941 */ /* 0x000fea0003800200 */
.L_x_2739:
        /* <DEDUP_REMOVED lines=56> */
.L_x_2742:
[----:B------:R-:W-:Y:S05]  /*1070*/  BSYNC.RECONVERGENT B0 ;  /* 0x0000000000007941 */ /* 0x000fea0003800200 */
.L_x_2741:
        /* <DEDUP_REMOVED lines=33> */
.L_x_2745:
[----:B------:R-:W2:Y:S04]  /*1290*/  LDG.E.STRONG.GPU R10, desc[UR16][R8.64] ;  /* 0x00000010080a7981 */ /* 0x000ea8000c1ef900 */
[----:B--2---:R-:W-:Y:S01]  /*12a0*/  CCTL.IVALL ;  /* 0x00000000ff00798f */ /* 0x004fe20002000000 */
[----:B------:R-:W-:Y:S05]  /*12b0*/  YIELD ;  /* 0x0000000000007946 */ /* 0x000fea0003800000 */
[----:B------:R-:W-:-:S13]  /*12c0*/  ISETP.NE.AND P4, PT, R10, R15, PT ;  /* 0x0000000f0a00720c */ /* 0x000fda0003f85270 */
[----:B------:R-:W-:Y:S05]  /*12d0*/  @P4 BRA `(.L_x_2745) ;  /* 0xfffffffc00ec4947 */ /* 0x000fea000383ffff */
.L_x_2744:
        /* <DEDUP_REMOVED lines=15> */
.L_x_2747:
        /* <DEDUP_REMOVED lines=42> */
[----:B------:R-:W-:Y:S01]  /*1670*/  IMAD.U32 R10, RZ, RZ, UR26 ;  /* 0x0000001aff0a7e24 */ /* 0x000fe2000f8e00ff */
        /* <DEDUP_REMOVED lines=48> */
.L_x_2746:
        /* <DEDUP_REMOVED lines=35> */
[----:B--2---:R-:W-:Y:S02]  /*1bb0*/  MOV R14, UR12 ;  /* 0x0000000c000e7c02 */ /* 0x004fe40008000f00 */
[----:B---3--:R-:W-:-:S06]  /*1bc0*/  MOV R15, UR13 ;  /* 0x0000000d000f7c02 */ /* 0x008fcc0008000f00 */
        /* <DEDUP_REMOVED lines=15> */
.L_x_2748:
        /* <DEDUP_REMOVED lines=28> */
.L_x_2749:
        /* <DEDUP_REMOVED lines=13> */
.L_x_2750:
[----:B------:R-:W-:Y:S05]  /*1f50*/  BSYNC.RECONVERGENT B0 ;  /* 0x0000000000007941 */ /* 0x000fea0003800200 */
.L_x_2743:
        /* <DEDUP_REMOVED lines=62> */
.L_x_2754:
[----:B------:R-:W-:Y:S05]  /*2340*/  BSYNC.RECONVERGENT B1 ;  /* 0x0000000000017941 */ /* 0x000fea0003800200 */
.L_x_2753:
        /* <DEDUP_REMOVED lines=24> */
.L_x_2756:
[----:B------:R-:W-:Y:S05]  /*24d0*/  BSYNC.RECONVERGENT B1 ;  /* 0x0000000000017941 */ /* 0x000fea0003800200 */
.L_x_2755:
        /* <DEDUP_REMOVED lines=26> */
.L_x_2758:
[----:B------:R-:W-:Y:S05]  /*2680*/  BSYNC.RECONVERGENT B1 ;  /* 0x0000000000017941 */ /* 0x000fea0003800200 */
.L_x_2757:
        /* <DEDUP_REMOVED lines=19> */
.L_x_2752:
        /* <DEDUP_REMOVED lines=32> */
.L_x_2761:
[----:B0-----:R-:W-:Y:S05]  /*29c0*/  BSYNC.RECONVERGENT B1 ;  /* 0x0000000000017941 */ /* 0x001fea0003800200 */
.L_x_2760:
        /* <DEDUP_REMOVED lines=34> */
.L_x_2763:
[----:B------:R-:W-:Y:S05]  /*2bf0*/  BSYNC.RECONVERGENT B1 ;  /* 0x0000000000017941 */ /* 0x000fea0003800200 */
.L_x_2762:
        /* <DEDUP_REMOVED lines=36> */
.L_x_2765:
[----:B------:R-:W-:Y:S05]  /*2e40*/  BSYNC.RECONVERGENT B1 ;  /* 0x0000000000017941 */ /* 0x000fea0003800200 */
.L_x_2764:
        /* <DEDUP_REMOVED lines=28> */
.L_x_2759:
[----:B------:R-:W-:Y:S05]  /*3010*/  BSYNC.RECONVERGENT B0 ;  /* 0x0000000000007941 */ /* 0x000fea0003800200 */
.L_x_2751:
[----:B------:R-:W-:Y:S02]  /*3020*/  UIADD3 UR9, UPT, UPT, UR21, UR9, URZ ;  /* 0x0000000915097290 */ /* 0x000fe4000fffe0ff */
[----:B------:R-:W-:Y:S02]  /*3030*/  UIADD3 UR4, UPT, UPT, UR4, 0x1, URZ ;  /* 0x0000000104047890 */ /* 0x000fe4000fffe0ff */
[----:B------:R-:W-:-:S09]  /*3040*/  UISETP.GE.AND UP1, UPT, UR9, UR7, UPT ;  /* 0x000000070900728c */ /* 0x000fd2000bf26270 */
[----:B------:R-:W-:Y:S05]  /*3050*/  BRA.U !UP1, `(.L_x_2766) ;  /* 0xffffffd109887547 */ /* 0x000fea000b83ffff */
[----:B------:R-:W-:Y:S05]  /*3060*/  EXIT ;  /* 0x000000000000794d */ /* 0x000fea0003800000 */
.L_x_2767:
        /* <DEDUP_REMOVED lines=9> */
.L_x_3464:


//--------------------- .text._Z35group_norm_nhwc_fwd_one_pass_kernelI11Fp16IOFp16WLi256ELi40ELi640EEv26Group_norm_nhwc_fwd_params --------------------------
	.section	.text._Z35group_norm_nhwc_fwd_one_pass_kernelI11Fp16IOFp16WLi256ELi40ELi640EEv26Group_norm_nhwc_fwd_params,"ax",@progbits
	.align	128
        .global         _Z35group_norm_nhwc_fwd_one_pass_kernelI11Fp16IOFp16WLi256ELi40ELi640EEv26Group_norm_nhwc_fwd_params
        .type           _Z35group_norm_nhwc_fwd_one_pass_kernelI11Fp16IOFp16WLi256ELi40ELi640EEv26Group_norm_nhwc_fwd_params,@function
        .size           _Z35group_norm_nhwc_fwd_one_pass_kernelI11Fp16IOFp16WLi256ELi40ELi640EEv26Group_norm_nhwc_fwd_params,(.L_x_3465 - _Z35group_norm_nhwc_fwd_one_pass_kernelI11Fp16IOFp16WLi256ELi40ELi640EEv26Group_norm_nhwc_fwd_params)
        .other          _Z35group_norm_nhwc_fwd_one_pass_kernelI11Fp16IOFp16WLi256ELi40ELi640EEv26Group_norm_nhwc_fwd_params,@"STO_CUDA_ENTRY STV_DEFAULT"
_Z35group_norm_nhwc_fwd_one_pass_kernelI11Fp16IOFp16WLi256ELi40ELi640EEv26Group_norm_nhwc_fwd_params:
.text._Z35group_norm_nhwc_fwd_one_pass_kernelI11Fp16IOFp16WLi256ELi40ELi640EEv26Group_norm_nhwc_fwd_params:
        /* <DEDUP_REMOVED lines=47> */
.L_x_2811:
        /* <DEDUP_REMOVED lines=255> */
.L_x_2769:
[----:B------:R-:W-:Y:S05]  /*12e0*/  BSYNC.RECONVERGENT B0 ;  /* 0x0000000000007941 */ /* 0x000fea0003800200 */
.L_x_2768:
        /* <DEDUP_REMOVED lines=56> */
.L_x_2771:
[----:B------:R-:W-:Y:S05]  /*1670*/  BSYNC.RECONVERGENT B0 ;  /* 0x0000000000007941 */ /* 0x000fea0003800200 */
.L_x_2770:
        /* <DEDUP_REMOVED lines=33> */
.L_x_2774:
[----:B------:R-:W2:Y:S04]  /*1890*/  LDG.E.STRONG.GPU R15, desc[UR16][R12.64] ;  /* 0x000000100c0f7981 */ /* 0x000ea8000c1ef900 */
[----:B--2---:R-:W-:Y:S01]  /*18a0*/  CCTL.IVALL ;  /* 0x00000000ff00798f */ /* 0x004fe20002000000 */
[----:B------:R-:W-:Y:S05]  /*18b0*/  YIELD ;  /* 0x0000000000007946 */ /* 0x000fea0003800000 */
[----:B------:R-:W-:-:S13]  /*18c0*/  ISETP.NE.AND P4, PT, R15, R14, PT ;  /* 0x0000000e0f00720c */ /* 0x000fda0003f85270 */
[----:B------:R-:W-:Y:S05]  /*18d0*/  @P4 BRA `(.L_x_2774) ;  /* 0xfffffffc00ec4947 */ /* 0x000fea000383ffff */
.L_x_2773:
        /* <DEDUP_REMOVED lines=15> */
.L_x_2776:
        /* <DEDUP_REMOVED lines=91> */
.L_x_2775:
        /* <DEDUP_REMOVED lines=52> */
.L_x_2777:
        /* <DEDUP_REMOVED lines=28> */
.L_x_2778:
        /* <DEDUP_REMOVED lines=13> */
.L_x_2779:
[----:B------:R-:W-:Y:S05]  /*2550*/  BSYNC.RECONVERGENT B0 ;  /* 0x0000000000007941 */ /* 0x000fea0003800200 */
.L_x_2772:
        /* <DEDUP_REMOVED lines=74> */
.L_x_2783:
[----:B------:R-:W-:Y:S05]  /*2a00*/  BSYNC.RECONVERGENT B1 ;  /* 0x0000000000017941 */ /* 0x000fea0003800200 */
.L_x_2782:
        /* <DEDUP_REMOVED lines=20> */
.L_x_2785:
[----:B------:R-:W-:Y:S05]  /*2b50*/  BSYNC.RECONVERGENT B1 ;  /* 0x0000000000017941 */ /* 0x000fea0003800200 */
.L_x_2784:
        /* <DEDUP_REMOVED lines=33> */
.L_x_2787:
[----:B------:R-:W-:Y:S05]  /*2d70*/  BSYNC.RECONVERGENT B1 ;  /* 0x0000000000017941 */ /* 0x000fea0003800200 */
.L_x_2786:
        /* <DEDUP_REMOVED lines=20> */
.L_x_2789:
[----:B------:R-:W-:Y:S05]  /*2ec0*/  BSYNC.RECONVERGENT B1 ;  /* 0x0000000000017941 */ /* 0x000fea0003800200 */
.L_x_2788:
        /* <DEDUP_REMOVED lines=20> */
.L_x_2791:
[----:B------:R-:W-:Y:S05]  /*3010*/  BSYNC.RECONVERGENT B1 ;  /* 0x0000000000017941 */ /* 0x000fea0003800200 */
.L_x_2790:
        /* <DEDUP_REMOVED lines=20> */
.L_x_2793:
[----:B------:R-:W-:Y:S05]  /*3160*/  BSYNC.RECONVERGENT B1 ;  /* 0x0000000000017941 */ /* 0x000fea0003800200 */
.L_x_2792:
        /* <DEDUP_REMOVED lines=20> */
.L_x_2795:
[----:B------:R-:W-:Y:S05]  /*32b0*/  BSYNC.RECONVERGENT B1 ;  /* 0x0000000000017941 */ /* 0x000fea0003800200 */
.L_x_2794:
        /* <DEDUP_REMOVED lines=19> */
.L_x_2781:
        /* <DEDUP_REMOVED lines=37> */
.L_x_2798:
[----:B------:R-:W-:Y:S05]  /*3640*/  BSYNC.RECONVERGENT B1 ;  /* 0x0000000000017941 */ /* 0x000fea0003800200 */
.L_x_2797:
        /* <DEDUP_REMOVED lines=31> */
.L_x_2800:
[----:B------:R-:W-:Y:S05]  /*3840*/  BSYNC.RECONVERGENT B1 ;  /* 0x0000000000017941 */ /* 0x000fea0003800200 */
.L_x_2799:
        /* <DEDUP_REMOVED lines=43> */
.L_x_2802:
[----:B------:R-:W-:Y:S05]  /*3b00*/  BSYNC.RECONVERGENT B1 ;  /* 0x0000000000017941 */ /* 0x000fea0003800200 */
.L_x_2801:
        /* <DEDUP_REMOVED lines=30> */
.L_x_2804:
[----:B------:R-:W-:Y:S05]  /*3cf0*/  BSYNC.RECONVERGENT B1 ;  /* 0x0000000000017941 */ /* 0x000fea0003800200 */
.L_x_2803:
        /* <DEDUP_REMOVED lines=30> */
.L_x_2806:
[----:B------:R-:W-:Y:S05]  /*3ee0*/  BSYNC.RECONVERGENT B1 ;  /* 0x0000000000017941 */ /* 0x000fea0003800200 */
.L_x_2805:
        /* <DEDUP_REMOVED lines=30> */
.L_x_2808:
[----:B------:R-:W-:Y:S05]  /*40d0*/  BSYNC.RECONVERGENT B1 ;  /* 0x0000000000017941 */ /* 0x000fea0003800200 */
.L_x_2807:
        /* <DEDUP_REMOVED lines=30> */
.L_x_2810:
[----:B------:R-:W-:Y:S05]  /*42c0*/  BSYNC.RECONVERGENT B1 ;  /* 0x0000000000017941 */ /* 0x000fea0003800200 */
.L_x_2809:
        /* <DEDUP_REMOVED lines=29> */
.L_x_2796:
[----:B------:R-:W-:Y:S05]  /*44a0*/  BSYNC.RECONVERGENT B0 ;  /* 0x0000000000007941 */ /* 0x000fea0003800200 */
.L_x_2780:
        /* <DEDUP_REMOVED lines=8> */
.L_x_2812:
        /* <DEDUP_REMOVED lines=13> */
.L_x_3465:


//--------------------- .text._Z35group_norm_nhwc_fwd_one_pass_kernelI11Fp16IOFp16WLi512ELi40ELi640EEv26Group_norm_nhwc_fwd_params --------------------------
	.section	.text._Z35group_norm_nhwc_fwd_one_pass_kernelI11Fp16IOFp16WLi512ELi40ELi640EEv26Group_norm_nhwc_fwd_params,"ax",@progbits
	.align	128
        .global         _Z35group_norm_nhwc_fwd_one_pass_kernelI11Fp16IOFp16WLi512ELi40ELi640EEv26Group_norm_nhwc_fwd_params
        .type           _Z35group_norm_nhwc_fwd_one_pass_kernelI11Fp16IOFp16WLi512ELi40ELi640EEv26Group_norm_nhwc_fwd_params,@function
        .size           _Z35group_norm_nhwc_fwd_one_pass_kernelI11Fp16IOFp16WLi512ELi40ELi640EEv26Group_norm_nhwc_fwd_params,(.L_x_3466 - _Z35group_norm_nhwc_fwd_one_pass_kernelI11Fp16IOFp16WLi512ELi40ELi640EEv26Group_norm_nhwc_fwd_params)
        .other          _Z35group_norm_nhwc_fwd_one_pass_kernelI11Fp16IOFp16WLi512ELi40ELi640EEv26Group_norm_nhwc_fwd_params,@"STO_CUDA_ENTRY STV_DEFAULT"
_Z35group_norm_nhwc_fwd_one_pass_kernelI11Fp16IOFp16WLi512ELi40ELi640EEv26Group_norm_nhwc_fwd_params:
.text._Z35group_norm_nhwc_fwd_one_pass_kernelI11Fp16IOFp16WLi512ELi40ELi640EEv26Group_norm_nhwc_fwd_params:
        /* <DEDUP_REMOVED lines=43> */
.L_x_2888:
        /* <DEDUP_REMOVED lines=430> */
.L_x_2814:
[----:B------:R-:W-:Y:S05]  /*1d90*/  BSYNC.RECONVERGENT B0 ;  /* 0x0000000000007941 */ /* 0x000fea0003800200 */
.L_x_2813:
        /* <DEDUP_REMOVED lines=54> */
.L_x_2816:
[----:B------:R-:W-:Y:S05]  /*2100*/  BSYNC.RECONVERGENT B0 ;  /* 0x0000000000007941 */ /* 0x000fea0003800200 */
.L_x_2815:
        /* <DEDUP_REMOVED lines=27> */
.L_x_2819:
[----:B------:R-:W3:Y:S04]  /*22c0*/  LDG.E.STRONG.GPU R30, desc[UR6][R28.64] ;  /* 0x000000061c1e7981 */ /* 0x000ee8000c1ef900 */
[----:B---3--:R-:W-:Y:S01]  /*22d0*/  CCTL.IVALL ;  /* 0x00000000ff00798f */ /* 0x008fe20002000000 */
[----:B------:R-:W-:Y:S05]  /*22e0*/  YIELD ;  /* 0x0000000000007946 */ /* 0x000fea0003800000 */
[----:B------:R-:W-:-:S13]  /*22f0*/  ISETP.NE.AND P2, PT, R30, R37, PT ;  /* 0x000000251e00720c */ /* 0x000fda0003f45270 */
[----:B------:R-:W-:Y:S05]  /*2300*/  @P2 BRA `(.L_x_2819) ;  /* 0xfffffffc00ec2947 */ /* 0x000fea000383ffff */
.L_x_2818:
        /* <DEDUP_REMOVED lines=16> */
.L_x_2821:
        /* <DEDUP_REMOVED lines=61> */
.L_x_2820:
        /* <DEDUP_REMOVED lines=38> */
.L_x_2822:
        /* <DEDUP_REMOVED lines=19> */
.L_x_2823:
        /* <DEDUP_REMOVED lines=9> */
.L_x_2824:
[----:B------:R-:W-:Y:S05]  /*2c00*/  BSYNC.RECONVERGENT B0 ;  /* 0x0000000000007941 */ /* 0x000fea0003800200 */
.L_x_2817:
        /* <DEDUP_REMOVED lines=72> */
.L_x_2828:
[----:B------:R-:W-:Y:S05]  /*3090*/  BSYNC.RECONVERGENT B1 ;  /* 0x0000000000017941 */ /* 0x000fea0003800200 */
.L_x_2827:
        /* <DEDUP_REMOVED lines=27> */
.L_x_2830:
[----:B------:R-:W-:Y:S05]  /*3250*/  BSYNC.RECONVERGENT B1 ;  /* 0x0000000000017941 */ /* 0x000fea0003800200 */
.L_x_2829:
        /* <DEDUP_REMOVED lines=20> */
.L_x_2832:
[----:B------:R-:W-:Y:S05]  /*33a0*/  BSYNC.RECONVERGENT B1 ;  /* 0x0000000000017941 */ /* 0x000fea0003800200 */
.L_x_2831:
        /* <DEDUP_REMOVED lines=21> */
.L_x_2834:
[----:B------:R-:W-:Y:S05]  /*3500*/  BSYNC.RECONVERGENT B1 ;  /* 0x0000000000017941 */ /* 0x000fea0003800200 */
.L_x_2833:
        /* <DEDUP_REMOVED lines=32> */
.L_x_2836:
[----:B------:R-:W-:Y:S05]  /*3710*/  BSYNC.RECONVERGENT B1 ;  /* 0x0000000000017941 */ /* 0x000fea0003800200 */
.L_x_2835:
        /* <DEDUP_REMOVED lines=22> */
.L_x_2838:
[----:B------:R-:W-:Y:S05]  /*3880*/  BSYNC.RECONVERGENT B1 ;  /* 0x0000000000017941 */ /* 0x000fea0003800200 */
.L_x_2837:
        /* <DEDUP_REMOVED lines=20> */
.L_x_2840:
[----:B------:R-:W-:Y:S05]  /*39d0*/  BSYNC.RECONVERGENT B1 ;  /* 0x0000000000017941 */ /* 0x000fea0003800200 */
.L_x_2839:
        /* <DEDUP_REMOVED lines=20> */
.L_x_2842:
[----:B------:R-:W-:Y:S05]  /*3b20*/  BSYNC.RECONVERGENT B1 ;  /* 0x0000000000017941 */ /* 0x000fea0003800200 */
.L_x_2841:
        /* <DEDUP_REMOVED lines=20> */
.L_x_2844:
[----:B------:R-:W-:Y:S05]  /*3c70*/  BSYNC.RECONVERGENT B1 ;  /* 0x0000000000017941 */ /* 0x000fea0003800200 */
.L_x_2843:
        /* <DEDUP_REMOVED lines=20> */
.L_x_2846:
[----:B------:R-:W-:Y:S05]  /*3dc0*/  BSYNC.RECONVERGENT B1 ;  /* 0x0000000000017941 */ /* 0x000fea0003800200 */
.L_x_2845:
        /* <DEDUP_REMOVED lines=36> */
.L_x_2848:
[----:B------:R-:W-:Y:S05]  /*4010*/  BSYNC.RECONVERGENT B1 ;  /* 0x0000000000017941 */ /* 0x000fea0003800200 */
.L_x_2847:
        /* <DEDUP_REMOVED lines=20> */
.L_x_2850:
[----:B------:R-:W-:Y:S05]  /*4160*/  BSYNC.RECONVERGENT B1 ;  /* 0x0000000000017941 */ /* 0x000fea0003800200 */
.L_x_2849:
        /* <DEDUP_REMOVED lines=20> */
.L_x_2852:
[----:B------:R-:W-:Y:S05]  /*42b0*/  BSYNC.RECONVERGENT B1 ;  /* 0x0000000000017941 */ /* 0x000fea0003800200 */
.L_x_2851:
        /* <DEDUP_REMOVED lines=20> */
.L_x_2854:
[----:B------:R-:W-:Y:S05]  /*4400*/  BSYNC.RECONVERGENT B1 ;  /* 0x0000000000017941 */ /* 0x000fea0003800200 */
.L_x_2853:
        /* <DEDUP_REMOVED lines=20> */
.L_x_2856:
[----:B------:R-:W-:Y:S05]  /*4550*/  BSYNC.RECONVERGENT B1 ;  /* 0x0000000000017941 */ /* 0x000fea0003800200 */
.L_x_2855:
        /* <DEDUP_REMOVED lines=19> */
.L_x_2826:
        /* <DEDUP_REMOVED lines=34> */
.L_x_2859:
[----:B------:R-:W-:Y:S05]  /*48b0*/  BSYNC.RECONVERGENT B1 ;  /* 0x0000000000017941 */ /* 0x000fea0003800200 */
.L_x_2858:
        /* <DEDUP_REMOVED lines=35> */
.L_x_2861:
[----:B------:R-:W-:Y:S05]  /*4af0*/  BSYNC.RECONVERGENT B1 ;  /* 0x0000000000017941 */ /* 0x000fea0003800200 */
.L_x_2860:
        /* <DEDUP_REMOVED lines=30> */
.L_x_2863:
[----:B------:R-:W-:Y:S05]  /*4ce0*/  BSYNC.RECONVERGENT B1 ;  /* 0x0000000000017941 */ /* 0x000fea0003800200 */
.L_x_2862:
        /* <DEDUP_REMOVED lines=31> */
.L_x_2865:
[----:B------:R-:W-:Y:S05]  /*4ee0*/  BSYNC.RECONVERGENT B1 ;  /* 0x0000000000017941 */ /* 0x000fea0003800200 */
.L_x_2864:
        /* <DEDUP_REMOVED lines=42> */
.L_x_2867:
[----:B------:R-:W-:Y:S05]  /*5190*/  BSYNC.RECONVERGENT B1 ;  /* 0x0000000000017941 */ /* 0x000fea0003800200 */
.L_x_2866:
        /* <DEDUP_REMOVED lines=32> */
.L_x_2869:
[----:B------:R-:W-:Y:S05]  /*53a0*/  BSYNC.RECONVERGENT B1 ;  /* 0x0000000000017941 */ /* 0x000fea0003800200 */
.L_x_2868:
        /* <DEDUP_REMOVED lines=30> */
.L_x_2871:
[----:B------:R-:W-:Y:S05]  /*5590*/  BSYNC.RECONVERGENT B1 ;  /* 0x0000000000017941 */ /* 0x000fea0003800200 */
.L_x_2870:
        /* <DEDUP_REMOVED lines=30> */
.L_x_2873:
[----:B------:R-:W-:Y:S05]  /*5780*/  BSYNC.RECONVERGENT B1 ;  /* 0x0000000000017941 */ /* 0x000fea0003800200 */
.L_x_2872:
        /* <DEDUP_REMOVED lines=30> */
.L_x_2875:
[----:B------:R-:W-:Y:S05]  /*5970*/  BSYNC.RECONVERGENT B1 ;  /* 0x0000000000017941 */ /* 0x000fea0003800200 */
.L_x_2874:
        /* <DEDUP_REMOVED lines=30> */
.L_x_2877:
[----:B------:R-:W-:Y:S05]  /*5b60*/  BSYNC.RECONVERGENT B1 ;  /* 0x0000000000017941 */ /* 0x000fea0003800200 */
.L_x_2876:
        /* <DEDUP_REMOVED lines=46> */
.L_x_2879:
[----:B------:R-:W-:Y:S05]  /*5e50*/  BSYNC.RECONVERGENT B1 ;  /* 0x0000000000017941 */ /* 0x000fea0003800200 */
.L_x_2878:
        /* <DEDUP_REMOVED lines=30> */
.L_x_2881:
[----:B------:R-:W-:Y:S05]  /*6040*/  BSYNC.RECONVERGENT B1 ;  /* 0x0000000000017941 */ /* 0x000fea0003800200 */
.L_x_2880:
        /* <DEDUP_REMOVED lines=30> */
.L_x_2883:
[----:B------:R-:W-:Y:S05]  /*6230*/  BSYNC.RECONVERGENT B1 ;  /* 0x0000000000017941 */ /* 0x000fea0003800200 */
.L_x_2882:
        /* <DEDUP_REMOVED lines=30> */
.L_x_2885:
[----:B------:R-:W-:Y:S05]  /*6420*/  BSYNC.RECONVERGENT B1 ;  /* 0x0000000000017941 */ /* 0x000fea0003800200 */
.L_x_2884:
        /* <DEDUP_REMOVED lines=30> */
.L_x_2887:
[----:B------:R-:W-:Y:S05]  /*6610*/  BSYNC.RECONVERGENT B1 ;  /* 0x0000000000017941 */ /* 0x000fea0003800200 */
.L_x_2886:
        /* <DEDUP_REMOVED lines=28> */
.L_x_2857:
[----:B------:R-:W-:Y:S05]  /*67e0*/  BSYNC.RECONVERGENT B0 ;  /* 0x0000000000007941 */ /* 0x000fea0003800200 */
.L_x_2825:
        /* <DEDUP_REMOVED lines=8> */
.L_x_2889:
        /* <DEDUP_REMOVED lines=9> */
.L_x_3466:


//--------------------- .text._Z35group_norm_nhwc_fwd_one_pass_kernelI11Fp32IOFp32WLi64ELi40ELi640EEv26Group_norm_nhwc_fwd_params --------------------------
	.section	.text._Z35group_norm_nhwc_fwd_one_pass_kernelI11Fp32IOFp32WLi64ELi40ELi640EEv26Group_norm_nhwc_fwd_params,"ax",@progbits
	.align	128
        .global         _Z35group_norm_nhwc_fwd_one_pass_kernelI11Fp32IOFp32WLi64ELi40ELi640EEv26Group_norm_nhwc_fwd_params
        .type           _Z35group_norm_nhwc_fwd_one_pass_kernelI11Fp32IOFp32WLi64ELi40ELi640EEv26Group_norm_nhwc_fwd_params,@function
        .size           _Z35group_norm_nhwc_fwd_one_pass_kernelI11Fp32IOFp32WLi64ELi40ELi640EEv26Group_norm_nhwc_fwd_params,(.L_x_3467 - _Z35group_norm_nhwc_fwd_one_pass_kernelI11Fp32IOFp32WLi64ELi40ELi640EEv26Group_norm_nhwc_fwd_params)
        .other          _Z35group_norm_nhwc_fwd_one_pass_kernelI11Fp32IOFp32WLi64ELi40ELi640EEv26Group_norm_nhwc_fwd_params,@"STO_CUDA_ENTRY STV_DEFAULT"
_Z35group_norm_nhwc_fwd_one_pass_kernelI11Fp32IOFp32WLi64ELi40ELi640EEv26Group_norm_nhwc_fwd_params:
.text._Z35group_norm_nhwc_fwd_one_pass_kernelI11Fp32IOFp32WLi64ELi40ELi640EEv26Group_norm_nhwc_fwd_params:
        /* <DEDUP_REMOVED lines=36> */
.L_x_2909:
[----:B------:R-:W0:Y:S01]  /*0240*/  LDC R0, c[0x0][0x3f8] ;  /* 0x0000fe00ff007b82 */ /* 0x000e220000000800 */
[----:B-1----:R-:W1:Y:S01]  /*0250*/  LDCU.64 UR8, c[0x0][0x3e8] ;  /* 0x00007d00ff0877ac */ /* 0x002e620008000a00 */
[----:B0--3--:R-:W-:Y:S02]  /*0260*/  IABS R7, R0 ;  /* 0x0000000000077213 */ /* 0x009fe40000000000 */
[----:B------:R-:W-:Y:S02]  /*0270*/  ISETP.NE.AND P3, PT, R0, RZ, PT ;  /* 0x000000ff0000720c */ /* 0x000fe40003f65270 */
[----:B------:R-:W0:Y:S08]  /*0280*/  I2F.RP R6, R7 ;  /* 0x0000000700067306 */ /* 0x000e300000209400 */
[----:B0-----:R-:W0:Y:S02]  /*0290*/  MUFU.RCP R6, R6 ;  /* 0x0000000600067308 */ /* 0x001e240000001000 */
[----:B0-2-4-:R-:W-:-:S06]  /*02a0*/  VIADD R4, R6, 0xffffffe ;  /* 0x0ffffffe06047836 */ /* 0x015fcc0000000000 */
[----:B------:R0:W2:Y:S02]  /*02b0*/  F2I.FTZ.U32.TRUNC.NTZ R5, R4 ;  /* 0x0000000400057305 */ /* 0x0000a4000021f000 */
[----:B0-----:R-:W-:Y:S01]  /*02c0*/  HFMA2 R4, -RZ, RZ, 0, 0 ;  /* 0x00000000ff047431 */ /* 0x001fe200000001ff */
[----:B--2--5:R-:W-:-:S05]  /*02d0*/  IADD3 R8, PT, PT, RZ, -R5, RZ ;  /* 0x80000005ff087210 */ /* 0x024fca0007ffe0ff */
        /* <DEDUP_REMOVED lines=21> */
[----:B------:R-:W-:-:S04]  /*0430*/  @!P3 LOP3.LUT R13, RZ, R0, RZ, 0x33, !PT ;  /* 0x00000000ff0db212 */ /* 0x000fc800078e33ff */
[----:B------:R-:W-:Y:S02]  /*0440*/  IADD3 R7, PT, PT, -R13, RZ, RZ ;  /* 0x000000ff0d077210 */ /* 0x000fe40007ffe1ff */
[----:B------:R-:W-:-:S03]  /*0450*/  SHF.R.S32.HI R6, RZ, 0x1f, R13 ;  /* 0x0000001fff067819 */ /* 0x000fc6000001140d */
[----:B------:R-:W2:Y:S01]  /*0460*/  @!P1 LDC.64 R4, c[0x0][0x3e0] ;  /* 0x0000f800ff049b82 */ /* 0x000ea20000000a00 */
[----:B------:R-:W-:-:S04]  /*0470*/  IMAD R0, R0, R7, UR7 ;  /* 0x0000000700007e24 */ /* 0x000fc8000f8e0207 */
[----:B------:R-:W-:Y:S02]  /*0480*/  IMAD R0, R0, 0x28, RZ ;  /* 0x0000002800007824 */ /* 0x000fe400078e02ff */
[----:B-1----:R-:W-:Y:S01]  /*0490*/  IMAD R12, R6, UR8, RZ ;  /* 0x00000008060c7c24 */ /* 0x002fe2000f8e02ff */
[----:B------:R-:W1:Y:S02]  /*04a0*/  @!P1 LDC.64 R10, c[0x0][0x390] ;  /* 0x0000e400ff0a9b82 */ /* 0x000e640000000a00 */
[----:B------:R-:W-:Y:S01]  /*04b0*/  IADD3 R24, P3, PT, R0, R15, RZ ;  /* 0x0000000f00187210 */ /* 0x000fe20007f7e0ff */
[----:B------:R-:W-:-:S03]  /*04c0*/  IMAD R27, R13, UR9, R12 ;  /* 0x000000090d1b7c24 */ /* 0x000fc6000f8e020c */
[----:B------:R-:W-:Y:S02]  /*04d0*/  LEA.HI.X.SX32 R25, R0, RZ, 0x1, P3 ;  /* 0x000000ff00197211 */ /* 0x000fe400018f0eff */
[----:B------:R-:W3:Y:S01]  /*04e0*/  @!P2 LDC.64 R6, c[0x0][0x390] ;  /* 0x0000e400ff06ab82 */ /* 0x000ee20000000a00 */
[----:B------:R-:W-:-:S04]  /*04f0*/  IMAD.WIDE.U32 R24, R13, UR8, R24 ;  /* 0x000000080d187c25 */ /* 0x000fc8000f8e0018 */
[----:B0-----:R-:W-:Y:S01]  /*0500*/  @!P2 IMAD R13, R3, R8, RZ ;  /* 0x00000008030da224 */ /* 0x001fe200078e02ff */
[----:B------:R-:W-:Y:S01]  /*0510*/  IADD3 R27, PT, PT, R25, R27, RZ ;  /* 0x0000001b191b7210 */ /* 0x000fe20007ffe0ff */
[----:B--2---:R-:W-:Y:S01]  /*0520*/  @!P1 IMAD R12, R17, R4, RZ ;  /* 0x00000004110c9224 */ /* 0x004fe200078e02ff */
[----:B------:R-:W-:Y:S01]  /*0530*/  @!P1 MOV R26, R24 ;  /* 0x00000018001a9202 */ /* 0x000fe20000000f00 */
[----:B------:R-:W-:Y:S01]  /*0540*/  @!P2 IMAD R9, R22, R9, R13 ;  /* 0x000000091609a224 */ /* 0x000fe200078e020d */
[----:B------:R-:W-:Y:S01]  /*0550*/  @!P2 MOV R13, R27 ;  /* 0x0000001b000da202 */ /* 0x000fe20000000f00 */
[C---:B------:R-:W-:Y:S02]  /*0560*/  @!P1 IMAD R15, R23.reuse, R5, R12 ;  /* 0x00000005170f9224 */ /* 0x040fe400078e020c */
[----:B------:R-:W-:-:S04]  /*0570*/  @!P1 IMAD.WIDE.U32 R4, R23, R4, R26 ;  /* 0x0000000417049225 */ /* 0x000fc800078e001a */
[----:B------:R-:W-:Y:S01]  /*0580*/  @!P2 IMAD.MOV.U32 R12, RZ, RZ, R24 ;  /* 0x000000ffff0ca224 */ /* 0x000fe200078e0018 */
[----:B------:R-:W-:Y:S02]  /*0590*/  @!P1 IADD3 R5, PT, PT, R5, R15, RZ ;  /* 0x0000000f05059210 */ /* 0x000fe40007ffe0ff */
[----:B-1----:R-:W-:Y:S01]  /*05a0*/  @!P1 LEA R10, P3, R4, R10, 0x2 ;  /* 0x0000000a040a9211 */ /* 0x002fe200078610ff */
[----:B------:R-:W-:-:S03]  /*05b0*/  @!P2 IMAD.WIDE.U32 R12, R22, R8, R12 ;  /* 0x00000008160ca225 */ /* 0x000fc600078e000c */
[----:B------:R-:W-:Y:S01]  /*05c0*/  @!P1 LEA.HI.X R11, R4, R11, R5, 0x2, P3 ;  /* 0x0000000b040b9211 */ /* 0x000fe200018f1405 */
[----:B------:R-:W-:Y:S01]  /*05d0*/  HFMA2 R5, -RZ, RZ, 0, 0 ;  /* 0x00000000ff057431 */ /* 0x000fe200000001ff */
[----:B------:R-:W-:Y:S02]  /*05e0*/  @!P2 IADD3 R9, PT, PT, R13, R9, RZ ;  /* 0x000000090d09a210 */ /* 0x000fe40007ffe0ff */
[C---:B---3--:R-:W-:Y:S02]  /*05f0*/  @!P2 LEA R8, P4, R12.reuse, R6, 0x2 ;  /* 0x000000060c08a211 */ /* 0x048fe400078810ff */
[----:B------:R-:W-:Y:S02]  /*0600*/  MOV R4, RZ ;  /* 0x000000ff00047202 */ /* 0x000fe40000000f00 */
[----:B------:R-:W-:Y:S02]  /*0610*/  @!P2 LEA.HI.X R9, R12, R7, R9, 0x2, P4 ;  /* 0x000000070c09a211 */ /* 0x000fe400020f1409 */
[----:B------:R-:W-:-:S02]  /*0620*/  CS2R R6, SRZ ;  /* 0x0000000000067805 */ /* 0x000fc4000001ff00 */
[----:B------:R-:W2:Y:S04]  /*0630*/  @!P1 LDG.E.64 R4, desc[UR14][R10.64] ;  /* 0x0000000e0a049981 */ /* 0x000ea8000c1e1b00 */
[----:B------:R-:W3:Y:S01]  /*0640*/  @!P2 LDG.E.64 R6, desc[UR14][R8.64] ;  /* 0x0000000e0806a981 */ /* 0x000ee2000c1e1b00 */
[C---:B------:R-:W-:Y:S01]  /*0650*/  ISETP.GT.AND P1, PT, R16.reuse, 0x1e, PT ;  /* 0x0000001e1000780c */ /* 0x040fe20003f24270 */
[----:B------:R-:W-:Y:S01]  /*0660*/  BSSY.RECONVERGENT B0, `(.L_x_2890) ;  /* 0x000002e000007945 */ /* 0x000fe20003800200 */
[----:B------:R-:W-:Y:S01]  /*0670*/  ISETP.GT.AND P2, PT, R16, 0xf, PT ;  /* 0x0000000f1000780c */ /* 0x000fe20003f44270 */
[----:B--2---:R-:W-:Y:S01]  /*0680*/  FMUL.FTZ R13, R5, R5 ;  /* 0x00000005050d7220 */ /* 0x004fe20000410000 */
[----:B------:R-:W-:Y:S01]  /*0690*/  FADD.FTZ R12, R4, R5 ;  /* 0x00000005040c7221 */ /* 0x000fe20000010000 */
[----:B---3--:R-:W-:-:S02]  /*06a0*/  FMUL.FTZ R21, R7, R7 ;  /* 0x0000000707157220 */ /* 0x008fc40000410000 */
        /* <DEDUP_REMOVED lines=41> */
.L_x_2891:
[----:B------:R-:W-:Y:S05]  /*0940*/  BSYNC.RECONVERGENT B0 ;  /* 0x0000000000007941 */ /* 0x000fea0003800200 */
.L_x_2890:
        /* <DEDUP_REMOVED lines=9> */
[----:B-1----:R-:W1:Y:S01]  /*09e0*/  LDS.128 R12, [UR5+0x30] ;  /* 0x00003005ff0c7984 */ /* 0x002e620008000c00 */
        /* <DEDUP_REMOVED lines=46> */
.L_x_2893:
[----:B------:R-:W-:Y:S05]  /*0cd0*/  BSYNC.RECONVERGENT B0 ;  /* 0x0000000000007941 */ /* 0x000fea0003800200 */
.L_x_2892:
        /* <DEDUP_REMOVED lines=19> */
[----:B------:R-:W-:-:S03]  /*0e10*/  SEL R13, R2, RZ, !P2 ;  /* 0x000000ff020d7207 */ /* 0x000fc60005000000 */
        /* <DEDUP_REMOVED lines=11> */
.L_x_2896:
[----:B---3--:R-:W3:Y:S04]  /*0ed0*/  LDG.E.STRONG.GPU R8, desc[UR14][R10.64] ;  /* 0x0000000e0a087981 */ /* 0x008ee8000c1ef900 */
[----:B---3--:R-:W-:Y:S01]  /*0ee0*/  CCTL.IVALL ;  /* 0x00000000ff00798f */ /* 0x008fe20002000000 */
[----:B------:R-:W-:Y:S05]  /*0ef0*/  YIELD ;  /* 0x0000000000007946 */ /* 0x000fea0003800000 */
[----:B------:R-:W-:-:S13]  /*0f00*/  ISETP.NE.AND P2, PT, R8, R13, PT ;  /* 0x0000000d0800720c */ /* 0x000fda0003f45270 */
[----:B------:R-:W-:Y:S05]  /*0f10*/  @P2 BRA `(.L_x_2896) ;  /* 0xfffffffc00ec2947 */ /* 0x000fea000383ffff */
.L_x_2895:
[----:B------:R-:W-:Y:S05]  /*0f20*/  WARPSYNC.ALL ;  /* 0x0000000000007948 */ /* 0x000fea0003800000 */
[----:B------:R-:W-:Y:S06]  /*0f30*/  BAR.SYNC.DEFER_BLOCKING 0x0 ;  /* 0x0000000000007b1d */ /* 0x000fec0000010000 */
[----:B------:R-:W-:Y:S01]  /*0f40*/  UMOV UR5, URZ ;  /* 0x000000ff00057c82 */ /* 0x000fe20008000000 */
[----:B------:R-:W-:Y:S05]  /*0f50*/  @!P3 BRA `(.L_x_2897) ;  /* 0x000000040098b947 */ /* 0x000fea0003800000 */
[----:B--2---:R-:W-:Y:S01]  /*0f60*/  LOP3.LUT R28, R2, 0x7ffffff8, RZ, 0xc0, !PT ;  /* 0x7ffffff8021c7812 */ /* 0x004fe200078ec0ff */
        /* <DEDUP_REMOVED lines=10> */
.L_x_2898:
        /* <DEDUP_REMOVED lines=16> */
[----:B------:R-:W-:Y:S01]  /*1110*/  MOV R13, UR25 ;  /* 0x00000019000d7c02 */ /* 0x000fe20008000f00 */
        /* <DEDUP_REMOVED lines=74> */
.L_x_2897:
        /* <DEDUP_REMOVED lines=39> */
[----:B------:R-:W-:Y:S01]  /*1830*/  MOV R13, UR11 ;  /* 0x0000000b000d7c02 */ /* 0x000fe20008000f00 */
[----:B------:R-:W-:Y:S01]  /*1840*/  IMAD.U32 R15, RZ, RZ, UR9 ;  /* 0x00000009ff0f7e24 */ /* 0x000fe2000f8e00ff */
[----:B-1----:R-:W-:-:S04]  /*1850*/  MOV R14, UR8 ;  /* 0x00000008000e7c02 */ /* 0x002fc80008000f00 */
[----:B------:R-:W4:Y:S04]  /*1860*/  @!P3 LDG.E.64 R12, desc[UR14][R12.64] ;  /* 0x0000000e0c0cb981 */ /* 0x000f28000c1e1b00 */
[----:B------:R-:W5:Y:S01]  /*1870*/  @!P4 LDG.E.64 R14, desc[UR14][R14.64] ;  /* 0x0000000e0e0ec981 */ /* 0x000f62000c1e1b00 */
[----:B0-----:R-:W-:Y:S01]  /*1880*/  @!P1 FADD.FTZ R20, R20, R8 ;  /* 0x0000000814149221 */ /* 0x001fe20000010000 */
[----:B------:R-:W-:Y:S01]  /*1890*/  MOV R8, UR5 ;  /* 0x0000000500087c02 */ /* 0x000fe20008000f00 */
[----:B------:R-:W-:-:S03]  /*18a0*/  @!P1 FADD.FTZ R21, R21, R9 ;  /* 0x0000000915159221 */ /* 0x000fc60000010000 */
[----:B------:R-:W-:-:S04]  /*18b0*/  IADD3 R8, PT, PT, R8, 0x4, RZ ;  /* 0x0000000408087810 */ /* 0x000fc80007ffe0ff */
[----:B------:R-:W-:Y:S01]  /*18c0*/  R2UR UR5, R8 ;  /* 0x00000000080572ca */ /* 0x000fe200000e0000 */
[----:B---3--:R-:W-:Y:S01]  /*18d0*/  @!P2 FADD.FTZ R20, R20, R10 ;  /* 0x0000000a1414a221 */ /* 0x008fe20000010000 */
[----:B------:R-:W-:-:S03]  /*18e0*/  @!P2 FADD.FTZ R21, R21, R11 ;  /* 0x0000000b1515a221 */ /* 0x000fc60000010000 */
[----:B----4-:R-:W-:Y:S01]  /*18f0*/  @!P3 FADD.FTZ R20, R20, R12 ;  /* 0x0000000c1414b221 */ /* 0x010fe20000010000 */
[----:B------:R-:W-:-:S03]  /*1900*/  @!P3 FADD.FTZ R21, R21, R13 ;  /* 0x0000000d1515b221 */ /* 0x000fc60000010000 */
[----:B-----5:R-:W-:Y:S01]  /*1910*/  @!P4 FADD.FTZ R20, R20, R14 ;  /* 0x0000000e1414c221 */ /* 0x020fe20000010000 */
[----:B------:R-:W-:-:S07]  /*1920*/  @!P4 FADD.FTZ R21, R21, R15 ;  /* 0x0000000f1515c221 */ /* 0x000fce0000010000 */
.L_x_2899:
        /* <DEDUP_REMOVED lines=20> */
[----:B------:R-:W-:Y:S01]  /*1a70*/  IMAD.U32 R11, RZ, RZ, UR9 ;  /* 0x00000009ff0b7e24 */ /* 0x000fe2000f8e00ff */
        /* <DEDUP_REMOVED lines=9> */
.L_x_2900:
        /* <DEDUP_REMOVED lines=14> */
.L_x_2901:
[----:B------:R-:W-:Y:S05]  /*1bf0*/  BSYNC.RECONVERGENT B0 ;  /* 0x0000000000007941 */ /* 0x000fea0003800200 */
.L_x_2894:
[----:B------:R-:W4:Y:S01]  /*1c00*/  S2UR UR8, SR_CgaCtaId ;  /* 0x00000000000879c3 */ /* 0x000f220000008800 */
[----:B------:R-:W2:Y:S01]  /*1c10*/  LDCU UR9, c[0x0][0x414] ;  /* 0x00008280ff0977ac */ /* 0x000ea20008000800 */
[----:B------:R-:W-:Y:S02]  /*1c20*/  ISETP.NE.AND P1, PT, R18, RZ, PT ;  /* 0x000000ff1200720c */ /* 0x000fe40003f25270 */
[----:B------:R-:W-:Y:S01]  /*1c30*/  MOV R29, UR7 ;  /* 0x00000007001d7c02 */ /* 0x000fe20008000f00 */
[----:B------:R-:W-:Y:S01]  /*1c40*/  UMOV UR5, 0x400 ;  /* 0x0000040000057882 */ /* 0x000fe20000000000 */
[----:B------:R-:W-:Y:S02]  /*1c50*/  LOP3.LUT R15, R19, 0xffff, RZ, 0xc0, !PT ;  /* 0x0000ffff130f7812 */ /* 0x000fe400078ec0ff */
[----:B------:R-:W0:Y:S03]  /*1c60*/  @P0 LDC.64 R12, c[0x0][0x388] ;  /* 0x0000e200ff0c0b82 */ /* 0x000e260000000a00 */
[----:B------:R-:W-:-:S05]  /*1c70*/  IMAD.IADD R0, R0, 0x1, R15 ;  /* 0x0000000100007824 */ /* 0x000fca00078e020f */
[----:B------:R-:W1:Y:S01]  /*1c80*/  LDC.64 R10, c[0x0][0x398] ;  /* 0x0000e600ff0a7b82 */ /* 0x000e620000000a00 */
[----:B--2---:R-:W-:Y:S01]  /*1c90*/  @P0 FMUL.FTZ R28, R20, UR9 ;  /* 0x00000009141c0c20 */ /* 0x004fe20008410000 */
[----:B----4-:R-:W-:-:S06]  /*1ca0*/  ULEA UR5, UR8, UR5, 0x18 ;  /* 0x0000000508057291 */ /* 0x010fcc000f8ec0ff */
[----:B---3--:R-:W2:Y:S01]  /*1cb0*/  LDC.64 R8, c[0x0][0x3a0] ;  /* 0x0000e800ff087b82 */ /* 0x008ea20000000a00 */
[----:B0-----:R-:W-:-:S04]  /*1cc0*/  @P0 IMAD.WIDE R12, R29, 0x8, R12 ;  /* 0x000000081d0c0825 */ /* 0x001fc800078e020c */
[----:B------:R-:W-:Y:S01]  /*1cd0*/  @P0 FMUL.FTZ R29, R21, UR9 ;  /* 0x00000009151d0c20 */ /* 0x000fe20008410000 */
[----:B------:R2:W-:Y:S04]  /*1ce0*/  @!P1 STS.64 [UR5+0xc0], R20 ;  /* 0x0000c014ff009988 */ /* 0x0005e80008000a05 */
[----:B------:R-:W-:Y:S01]  /*1cf0*/  @P0 STG.E.64 desc[UR14][R12.64], R28 ;  /* 0x0000001c0c000986 */ /* 0x000fe2000c101b0e */
[C---:B-1----:R-:W-:Y:S01]  /*1d00*/  IMAD.WIDE R10, R0.reuse, 0x4, R10 ;  /* 0x00000004000a7825 */ /* 0x042fe200078e020a */
[----:B------:R-:W-:Y:S03]  /*1d10*/  BAR.SYNC.DEFER_BLOCKING 0x0 ;  /* 0x0000000000007b1d */ /* 0x000fe60000010000 */
[----:B--2---:R-:W-:-:S03]  /*1d20*/  IMAD.WIDE R20, R0, 0x4, R8 ;  /* 0x0000000400147825 */ /* 0x004fc600078e0208 */
        /* <DEDUP_REMOVED lines=22> */
[----:B------:R-:W0:Y:S01]  /*1e90*/  LDCU.64 UR16, c[0x0][0x3e0] ;  /* 0x00007c00ff1077ac */ /* 0x000e220008000a00 */
[----:B------:R-:W-:Y:S01]  /*1ea0*/  MOV R20, R24 ;  /* 0x0000001800147202 */ /* 0x000fe20000000f00 */
[----:B------:R-:W-:Y:S01]  /*1eb0*/  FADD.FTZ R5, -R0, R5 ;  /* 0x0000000500057221 */ /* 0x000fe20000010100 */
[----:B------:R-:W-:Y:S01]  /*1ec0*/  MOV R21, R27 ;  /* 0x0000001b00157202 */ /* 0x000fe20000000f00 */
[----:B------:R-:W2:Y:S01]  /*1ed0*/  LDCU.64 UR8, c[0x0][0x380] ;  /* 0x00007000ff0877ac */ /* 0x000ea20008000a00 */
[----:B0-----:R-:W-:Y:S02]  /*1ee0*/  IMAD R12, R17, UR16, RZ ;  /* 0x00000010110c7c24 */ /* 0x001fe4000f8e02ff */
[----:B------:R-:W-:-:S04]  /*1ef0*/  IMAD.WIDE.U32 R20, R23, UR16, R20 ;  /* 0x0000001017147c25 */ /* 0x000fc8000f8e0014 */
[----:B------:R-:W-:Y:S01]  /*1f00*/  IMAD R13, R23, UR17, R12 ;  /* 0x00000011170d7c24 */ /* 0x000fe2000f8e020c */
[----:B--2---:R-:W-:-:S04]  /*1f10*/  LEA R12, P1, R20, UR8, 0x2 ;  /* 0x00000008140c7c11 */ /* 0x004fc8000f8210ff */
[----:B------:R-:W-:Y:S01]  /*1f20*/  IADD3 R13, PT, PT, R21, R13, RZ ;  /* 0x0000000d150d7210 */ /* 0x000fe20007ffe0ff */
[----:B------:R-:W-:-:S03]  /*1f30*/  FADD.FTZ R21, -R0, R4 ;  /* 0x0000000400157221 */ /* 0x000fc60000010100 */
[----:B------:R-:W-:Y:S01]  /*1f40*/  LEA.HI.X R13, R20, UR9, R13, 0x2, P1 ;  /* 0x00000009140d7c11 */ /* 0x000fe200088f140d */
[-C--:B-1----:R-:W-:Y:S01]  /*1f50*/  FMUL.FTZ R21, R21, R14.reuse ;  /* 0x0000000e15157220 */ /* 0x082fe20000410000 */
[----:B------:R-:W-:-:S03]  /*1f60*/  FMUL.FTZ R20, R5, R14 ;  /* 0x0000000e05147220 */ /* 0x000fc60000410000 */
[----:B-----5:R-:W-:Y:S01]  /*1f70*/  FFMA.FTZ R4, R8, R21, R10 ;  /* 0x0000001508047223 */ /* 0x020fe2000001000a */
[----:B------:R-:W-:-:S05]  /*1f80*/  FFMA.FTZ R5, R9, R20, R11 ;  /* 0x0000001409057223 */ /* 0x000fca000001000b */
[----:B------:R2:W-:Y:S02]  /*1f90*/  STG.E.64 desc[UR14][R12.64], R4 ;  /* 0x000000040c007986 */ /* 0x0005e4000c101b0e */
.L_x_2905:
[----:B------:R-:W-:Y:S05]  /*1fa0*/  BSYNC.RECONVERGENT B1 ;  /* 0x0000000000017941 */ /* 0x000fea0003800200 */
.L_x_2904:
[----:B------:R-:W-:Y:S05]  /*1fb0*/  @P2 BRA `(.L_x_2906) ;  /* 0x0000000400442947 */ /* 0x000fea0003800000 */
[----:B------:R-:W3:Y:S01]  /*1fc0*/  LDCU.64 UR8, c[0x0][0x3e0] ;  /* 0x00007c00ff0877ac */ /* 0x000ee20008000a00 */
[----:B--2---:R-:W-:Y:S01]  /*1fd0*/  MOV R4, R24 ;  /* 0x0000001800047202 */ /* 0x004fe20000000f00 */
[C---:B------:R-:W-:Y:S01]  /*1fe0*/  FADD.FTZ R13, -R0.reuse, R6 ;  /* 0x00000006000d7221 */ /* 0x040fe20000010100 */
[----:B------:R-:W-:Y:S01]  /*1ff0*/  MOV R5, R27 ;  /* 0x0000001b00057202 */ /* 0x000fe20000000f00 */
[----:B------:R-:W2:Y:S01]  /*2000*/  LDCU.64 UR10, c[0x0][0x380] ;  /* 0x00007000ff0a77ac */ /* 0x000ea20008000a00 */
[----:B------:R-:W-:Y:S01]  /*2010*/  FADD.FTZ R7, -R0, R7 ;  /* 0x0000000700077221 */ /* 0x000fe20000010100 */
[----:B-1----:R-:W-:-:S03]  /*2020*/  FMUL.FTZ R13, R13, R14 ;  /* 0x0000000e0d0d7220 */ /* 0x002fc60000410000 */
[----:B------:R-:W-:Y:S01]  /*2030*/  FMUL.FTZ R14, R7, R14 ;  /* 0x0000000e070e7220 */ /* 0x000fe20000410000 */
[----:B-----5:R-:W-:-:S03]  /*2040*/  FFMA.FTZ R8, R8, R13, R10 ;  /* 0x0000000d08087223 */ /* 0x020fc6000001000a */
[----:B------:R-:W-:Y:S01]  /*2050*/  FFMA.FTZ R9, R9, R14, R11 ;  /* 0x0000000e09097223 */ /* 0x000fe2000001000b */
[----:B---3--:R-:W-:Y:S02]  /*2060*/  IMAD R21, R3, UR8, RZ ;  /* 0x0000000803157c24 */ /* 0x008fe4000f8e02ff */
[----:B------:R-:W-:-:S04]  /*2070*/  IMAD.WIDE.U32 R4, R22, UR8, R4 ;  /* 0x0000000816047c25 */ /* 0x000fc8000f8e0004 */
[----:B------:R-:W-:Y:S01]  /*2080*/  IMAD R21, R22, UR9, R21 ;  /* 0x0000000916157c24 */ /* 0x000fe2000f8e0215 */
[----:B--2---:R-:W-:-:S03]  /*2090*/  LEA R6, P1, R4, UR10, 0x2 ;  /* 0x0000000a04067c11 */ /* 0x004fc6000f8210ff */
[----:B------:R-:W-:-:S05]  /*20a0*/  IMAD.IADD R21, R5, 0x1, R21 ;  /* 0x0000000105157824 */ /* 0x000fca00078e0215 */
[----:B------:R-:W-:-:S05]  /*20b0*/  LEA.HI.X R7, R4, UR11, R21, 0x2, P1 ;  /* 0x0000000b04077c11 */ /* 0x000fca00088f1415 */
[----:B------:R3:W-:Y:S01]  /*20c0*/  STG.E.64 desc[UR14][R6.64], R8 ;  /* 0x0000000806007986 */ /* 0x0007e2000c101b0e */
[----:B------:R-:W-:Y:S05]  /*20d0*/  BRA `(.L_x_2906) ;  /* 0x0000000000fc7947 */ /* 0x000fea0003800000 */
.L_x_2903:
        /* <DEDUP_REMOVED lines=11> */
[----:B------:R-:W2:Y:S02]  /*2190*/  LDCU.64 UR16, c[0x0][0x380] ;  /* 0x00007000ff1077ac */ /* 0x000ea40008000a00 */
[----:B-1----:R-:W-:-:S04]  /*21a0*/  FMUL.FTZ R28, R5, R14 ;  /* 0x0000000e051c7220 */ /* 0x002fc80000410000 */
[----:B-----5:R-:W-:-:S04]  /*21b0*/  FFMA.FTZ R5, R9, R28, R11 ;  /* 0x0000001c09057223 */ /* 0x020fc8000001000b */
[----:B------:R-:W-:Y:S01]  /*21c0*/  FMUL.FTZ R28, R5, -1.4426950216293334961 ;  /* 0xbfb8aa3b051c7820 */ /* 0x000fe20000410000 */
[----:B0-----:R-:W-:Y:S02]  /*21d0*/  IMAD R12, R17, UR10, RZ ;  /* 0x0000000a110c7c24 */ /* 0x001fe4000f8e02ff */
[----:B------:R-:W-:-:S03]  /*21e0*/  IMAD.WIDE.U32 R20, R23, UR10, R20 ;  /* 0x0000000a17147c25 */ /* 0x000fc6000f8e0014 */
[----:B------:R-:W0:Y:S01]  /*21f0*/  MUFU.EX2 R28, R28 ;  /* 0x0000001c001c7308 */ /* 0x000e220000000800 */
[----:B------:R-:W-:Y:S01]  /*2200*/  IMAD R13, R23, UR11, R12 ;  /* 0x0000000b170d7c24 */ /* 0x000fe2000f8e020c */
[----:B--2---:R-:W-:-:S04]  /*2210*/  LEA R12, P1, R20, UR16, 0x2 ;  /* 0x00000010140c7c11 */ /* 0x004fc8000f8210ff */
[----:B------:R-:W-:Y:S01]  /*2220*/  IADD3 R13, PT, PT, R21, R13, RZ ;  /* 0x0000000d150d7210 */ /* 0x000fe20007ffe0ff */
[----:B------:R-:W-:-:S03]  /*2230*/  FADD.FTZ R21, -R0, R4 ;  /* 0x0000000400157221 */ /* 0x000fc60000010100 */
[----:B------:R-:W-:Y:S01]  /*2240*/  LEA.HI.X R13, R20, UR17, R13, 0x2, P1 ;  /* 0x00000011140d7c11 */ /* 0x000fe200088f140d */
[----:B------:R-:W-:Y:S01]  /*2250*/  FMUL.FTZ R21, R21, R14 ;  /* 0x0000000e15157220 */ /* 0x000fe20000410000 */
[----:B0-----:R-:W-:-:S03]  /*2260*/  FADD.FTZ R29, R28, 1 ;  /* 0x3f8000001c1d7421 */ /* 0x001fc60000010000 */
[----:B------:R-:W-:-:S03]  /*2270*/  FFMA.FTZ R4, R8, R21, R10 ;  /* 0x0000001508047223 */ /* 0x000fc6000001000a */
[----:B------:R-:W0:Y:S01]  /*2280*/  MUFU.RCP R29, R29 ;  /* 0x0000001d001d7308 */ /* 0x000e220000001000 */
[----:B------:R-:W-:-:S07]  /*2290*/  FMUL.FTZ R20, R4, -1.4426950216293334961 ;  /* 0xbfb8aa3b04147820 */ /* 0x000fce0000410000 */
[----:B------:R-:W1:Y:S01]  /*22a0*/  MUFU.EX2 R20, R20 ;  /* 0x0000001400147308 */ /* 0x000e620000000800 */
[----:B0-----:R-:W-:Y:S01]  /*22b0*/  FMUL.FTZ R5, R5, R29 ;  /* 0x0000001d05057220 */ /* 0x001fe20000410000 */
[----:B-1----:R-:W-:-:S06]  /*22c0*/  FADD.FTZ R21, R20, 1 ;  /* 0x3f80000014157421 */ /* 0x002fcc0000010000 */
[----:B------:R-:W0:Y:S02]  /*22d0*/  MUFU.RCP R21, R21 ;  /* 0x0000001500157308 */ /* 0x000e240000001000 */
[----:B0-----:R-:W-:-:S05]  /*22e0*/  FMUL.FTZ R4, R4, R21 ;  /* 0x0000001504047220 */ /* 0x001fca0000410000 */
[----:B------:R2:W-:Y:S02]  /*22f0*/  STG.E.64 desc[UR14][R12.64], R4 ;  /* 0x000000040c007986 */ /* 0x0005e4000c101b0e */
.L_x_2908:
[----:B------:R-:W-:Y:S05]  /*2300*/  BSYNC.RECONVERGENT B1 ;  /* 0x0000000000017941 */ /* 0x000fea0003800200 */
.L_x_2907:
[----:B------:R-:W-:Y:S05]  /*2310*/  @P2 BRA `(.L_x_2906) ;  /* 0x00000000006c2947 */ /* 0x000fea0003800000 */
[C---:B--2---:R-:W-:Y:S01]  /*2320*/  FADD.FTZ R5, -R0.reuse, R6 ;  /* 0x0000000600057221 */ /* 0x044fe20000010100 */
[----:B------:R-:W-:Y:S01]  /*2330*/  FADD.FTZ R7, -R0, R7 ;  /* 0x0000000700077221 */ /* 0x000fe20000010100 */
[----:B------:R-:W2:Y:S01]  /*2340*/  LDCU.64 UR8, c[0x0][0x3e0] ;  /* 0x00007c00ff0877ac */ /* 0x000ea20008000a00 */
[----:B------:R-:W-:Y:S01]  /*2350*/  MOV R6, R24 ;  /* 0x0000001800067202 */ /* 0x000fe20000000f00 */
[-C--:B-1----:R-:W-:Y:S01]  /*2360*/  FMUL.FTZ R5, R5, R14.reuse ;  /* 0x0000000e05057220 */ /* 0x082fe20000410000 */
[----:B------:R-:W-:Y:S01]  /*2370*/  FMUL.FTZ R14, R7, R14 ;  /* 0x0000000e070e7220 */ /* 0x000fe20000410000 */
[----:B------:R-:W1:Y:S01]  /*2380*/  LDCU.64 UR10, c[0x0][0x380] ;  /* 0x00007000ff0a77ac */ /* 0x000e620008000a00 */
[----:B------:R-:W-:Y:S01]  /*2390*/  MOV R7, R27 ;  /* 0x0000001b00077202 */ /* 0x000fe20000000f00 */
[----:B-----5:R-:W-:Y:S01]  /*23a0*/  FFMA.FTZ R8, R8, R5, R10 ;  /* 0x0000000508087223 */ /* 0x020fe2000001000a */
[----:B------:R-:W-:-:S03]  /*23b0*/  FFMA.FTZ R9, R9, R14, R11 ;  /* 0x0000000e09097223 */ /* 0x000fc6000001000b */
[----:B------:R-:W-:Y:S01]  /*23c0*/  FMUL.FTZ R0, R8, -1.4426950216293334961 ;  /* 0xbfb8aa3b08007820 */ /* 0x000fe20000410000 */
[----:B------:R-:W-:-:S05]  /*23d0*/  FMUL.FTZ R4, R9, -1.4426950216293334961 ;  /* 0xbfb8aa3b09047820 */ /* 0x000fca0000410000 */
[----:B------:R-:W3:Y:S01]  /*23e0*/  MUFU.EX2 R0, R0 ;  /* 0x0000000000007308 */ /* 0x000ee20000000800 */
[----:B--2---:R-:W-:-:S03]  /*23f0*/  IMAD R5, R3, UR8, RZ ;  /* 0x0000000803057c24 */ /* 0x004fc6000f8e02ff */
[----:B------:R-:W0:Y:S01]  /*2400*/  MUFU.EX2 R4, R4 ;  /* 0x0000000400047308 */ /* 0x000e220000000800 */
[----:B------:R-:W-:-:S04]  /*2410*/  IMAD.WIDE.U32 R6, R22, UR8, R6 ;  /* 0x0000000816067c25 */ /* 0x000fc8000f8e0006 */
[----:B------:R-:W-:Y:S02]  /*2420*/  IMAD R5, R22, UR9, R5 ;  /* 0x0000000916057c24 */ /* 0x000fe4000f8e0205 */
[----:B---3--:R-:W-:-:S03]  /*2430*/  FADD.FTZ R10, R0, 1 ;  /* 0x3f800000000a7421 */ /* 0x008fc60000010000 */
[----:B------:R-:W-:Y:S01]  /*2440*/  IADD3 R5, PT, PT, R7, R5, RZ ;  /* 0x0000000507057210 */ /* 0x000fe20007ffe0ff */
[----:B0-----:R-:W-:Y:S01]  /*2450*/  FADD.FTZ R12, R4, 1 ;  /* 0x3f800000040c7421 */ /* 0x001fe20000010000 */
[----:B------:R-:W0:Y:S01]  /*2460*/  MUFU.RCP R11, R10 ;  /* 0x0000000a000b7308 */ /* 0x000e220000001000 */
[----:B-1----:R-:W-:-:S04]  /*2470*/  LEA R4, P1, R6, UR10, 0x2 ;  /* 0x0000000a06047c11 */ /* 0x002fc8000f8210ff */
[----:B------:R-:W-:-:S03]  /*2480*/  LEA.HI.X R5, R6, UR11, R5, 0x2, P1 ;  /* 0x0000000b06057c11 */ /* 0x000fc600088f1405 */
[----:B------:R-:W1:Y:S01]  /*2490*/  MUFU.RCP R12, R12 ;  /* 0x0000000c000c7308 */ /* 0x000e620000001000 */
[----:B0-----:R-:W-:Y:S01]  /*24a0*/  FMUL.FTZ R8, R8, R11 ;  /* 0x0000000b08087220 */ /* 0x001fe20000410000 */
[----:B-1----:R-:W-:-:S05]  /*24b0*/  FMUL.FTZ R9, R9, R12 ;  /* 0x0000000c09097220 */ /* 0x002fca0000410000 */
[----:B------:R4:W-:Y:S02]  /*24c0*/  STG.E.64 desc[UR14][R4.64], R8 ;  /* 0x0000000804007986 */ /* 0x0009e4000c101b0e */
.L_x_2906:
[----:B------:R-:W-:Y:S05]  /*24d0*/  BSYNC.RECONVERGENT B0 ;  /* 0x0000000000007941 */ /* 0x000fea0003800200 */
.L_x_2902:
        /* <DEDUP_REMOVED lines=8> */
.L_x_2910:
        /* <DEDUP_REMOVED lines=10> */
.L_x_3467:


//--------------------- .text._Z35group_norm_nhwc_fwd_one_pass_kernelI11Fp32IOFp32WLi128ELi40ELi640EEv26Group_norm_nhwc_fwd_params --------------------------
	.section	.text._Z35group_norm_nhwc_fwd_one_pass_kernelI11Fp32IOFp32WLi128ELi40ELi640EEv26Group_norm_nhwc_fwd_params,"ax",@progbits
	.align	128
        .global         _Z35group_norm_nhwc_fwd_one_pass_kernelI11Fp32IOFp32WLi128ELi40ELi640EEv26Group_norm_nhwc_fwd_params
        .type           _Z35group_norm_nhwc_fwd_one_pass_kernelI11Fp32IOFp32WLi128ELi40ELi640EEv26Group_norm_nhwc_fwd_params,@function
        .size           _Z35group_norm_nhwc_fwd_one_pass_kernelI11Fp32IOFp32WLi128ELi40ELi640EEv26Group_norm_nhwc_fwd_params,(.L_x_3468 - _Z35group_norm_nhwc_fwd_one_pass_kernelI11Fp32IOFp32WLi128ELi40ELi640EEv26Group_norm_nhwc_fwd_params)
        .other          _Z35group_norm_nhwc_fwd_one_pass_kernelI11Fp32IOFp32WLi128ELi40ELi640EEv26Group_norm_nhwc_fwd_params,@"STO_CUDA_ENTRY STV_DEFAULT"
_Z35group_norm_nhwc_fwd_one_pass_kernelI11Fp32IOFp32WLi128ELi40ELi640EEv26Group_norm_nhwc_fwd_params:
.text._Z35group_norm_nhwc_fwd_one_pass_kernelI11Fp32IOFp32WLi128ELi40ELi640EEv26Group_norm_nhwc_fwd_params:
        /* <DEDUP_REMOVED lines=12> */
[----:B------:R-:W4:Y:S05]  /*00c0*/  LDCU UR21, c[0x0][0x374] ;  /* 0x00006e80ff1577ac */ /* 0x000f2a0008000800 */
[----:B------:R-:W5:Y:S01]  /*00d0*/  LDC R22, c[0x0][0x370] ;  /* 0x0000dc00ff167b82 */ /* 0x000f620000000800 */
[----:B------:R-:W4:Y:S01]  /*00e0*/  LDCU.64 UR10, c[0x0][0x388] ;  /* 0x00007100ff0a77ac */ /* 0x000f220008000a00 */
[----:B------:R-:W1:Y:S06]  /*00f0*/  LDCU.U8 UR9, c[0x0][0x3fc] ;  /* 0x00007f80ff0977ac */ /* 0x000e6c0008000000 */
[----:B------:R-:W3:Y:S01]  /*0100*/  S2UR UR4, SR_CgaCtaId ;  /* 0x00000000000479c3 */ /* 0x000ee20000008800 */
[----:B------:R-:W-:Y:S01]  /*0110*/  UMOV UR8, 0x400 ;  /* 0x0000040000087882 */ /* 0x000fe20000000000 */
[----:B------:R-:W3:Y:S01]  /*0120*/  LDCU.64 UR16, c[0x0][0x358] ;  /* 0x00006b00ff1077ac */ /* 0x000ee20008000a00 */
[----:B--2---:R-:W-:-:S02]  /*0130*/  MOV R3, UR5 ;  /* 0x0000000500037c02 */ /* 0x004fc40008000f00 */
[----:B----4-:R-:W-:Y:S02]  /*0140*/  ISETP.NE.U32.AND P1, PT, RZ, UR10, PT ;  /* 0x0000000aff007c0c */ /* 0x010fe4000bf25070 */
[C---:B0-----:R-:W-:Y:S01]  /*0150*/  LOP3.LUT R0, R4.reuse, 0xffff, RZ, 0xc0, !PT ;  /* 0x0000ffff04007812 */ /* 0x041fe200078ec0ff */
[----:B-1----:R-:W-:Y:S01]  /*0160*/  UISETP.NE.AND UP0, UPT, UR9, URZ, UPT ;  /* 0x000000ff0900728c */ /* 0x002fe2000bf05270 */
[----:B------:R-:W-:Y:S02]  /*0170*/  LOP3.LUT P0, RZ, R4, UR20, RZ, 0xfc, !PT ;  /* 0x0000001404ff7c12 */ /* 0x000fe4000f80fcff */
[----:B------:R-:W-:Y:S01]  /*0180*/  SHF.R.U32.HI R29, RZ, 0x2, R4 ;  /* 0x00000002ff1d7819 */ /* 0x000fe20000011604 */
[----:B------:R-:W-:Y:S01]  /*0190*/  IMAD R0, R0, 0xccd, RZ ;  /* 0x00000ccd00007824 */ /* 0x000fe200078e02ff */
[----:B------:R-:W-:Y:S01]  /*01a0*/  ISETP.NE.AND.EX P0, PT, RZ, UR11, !P0, P1 ;  /* 0x0000000bff007c0c */ /* 0x000fe2000c705310 */
[----:B------:R-:W-:Y:S01]  /*01b0*/  UMOV UR9, UR6 ;  /* 0x0000000600097c82 */ /* 0x000fe20008000000 */
[----:B------:R-:W-:Y:S01]  /*01c0*/  LOP3.LUT R29, R29, 0xf8, RZ, 0xc0, !PT ;  /* 0x000000f81d1d7812 */ /* 0x000fe200078ec0ff */
[----:B---3--:R-:W-:Y:S01]  /*01d0*/  ULEA UR8, UR4, UR8, 0x18 ;  /* 0x0000000804087291 */ /* 0x008fe2000f8ec0ff */
[----:B------:R-:W-:-:S02]  /*01e0*/  SHF.R.U32.HI R0, RZ, 0x10, R0 ;  /* 0x00000010ff007819 */ /* 0x000fc40000011600 */
[----:B-----5:R-:W-:Y:S01]  /*01f0*/  LOP3.LUT R27, R22, 0x7ffffff8, RZ, 0xc0, !PT ;  /* 0x7ffffff8161b7812 */ /* 0x020fe200078ec0ff */
[----:B------:R-:W-:Y:S01]  /*0200*/  UMOV UR4, URZ ;  /* 0x000000ff00047c82 */ /* 0x000fe20008000000 */
[----:B------:R-:W-:Y:S01]  /*0210*/  PRMT R2, R0, 0x9910, RZ ;  /* 0x0000991000027816 */ /* 0x000fe200000000ff */
[----:B------:R-:W-:-:S04]  /*0220*/  IMAD R0, R3, UR20, R0 ;  /* 0x0000001403007c24 */ /* 0x000fc8000f8e0200 */
[----:B------:R-:W-:Y:S01]  /*0230*/  IMAD R2, R2, 0x14, RZ ;  /* 0x0000001402027824 */ /* 0x000fe200078e02ff */
[----:B------:R-:W-:-:S04]  /*0240*/  IADD3 R23, PT, PT, R0, 0x60, RZ ;  /* 0x0000006000177810 */ /* 0x000fc80007ffe0ff */
[----:B------:R-:W-:-:S04]  /*0250*/  IADD3 R2, PT, PT, RZ, -R2, RZ ;  /* 0x80000002ff027210 */ /* 0x000fc80007ffe0ff */
[----:B------:R-:W-:-:S04]  /*0260*/  PRMT R2, R2, 0x7710, RZ ;  /* 0x0000771002027816 */ /* 0x000fc800000000ff */
[----:B------:R-:W-:-:S04]  /*0270*/  IADD3 R2, PT, PT, R2, R4, RZ ;  /* 0x0000000402027210 */ /* 0x000fc80007ffe0ff */
[----:B------:R-:W-:-:S04]  /*0280*/  SHF.L.U32 R2, R2, 0x1, RZ ;  /* 0x0000000102027819 */ /* 0x000fc800000006ff */
[----:B------:R-:W-:-:S07]  /*0290*/  LOP3.LUT R26, R2, 0xffff, RZ, 0xc0, !PT ;  /* 0x0000ffff021a7812 */ /* 0x000fce00078ec0ff */
.L_x_2938:
[----:B0-----:R-:W0:Y:S01]  /*02a0*/  LDCU UR5, c[0x0][0x3f8] ;  /* 0x00007f00ff0577ac */ /* 0x001e220008000800 */
[----:B------:R-:W-:Y:S02]  /*02b0*/  IABS R8, UR9 ;  /* 0x0000000900087c13 */ /* 0x000fe40008000000 */
[C---:B-1----:R-:W-:Y:S01]  /*02c0*/  IADD3 R9, PT, PT, R0.reuse, 0x20, RZ ;  /* 0x0000002000097810 */ /* 0x042fe20007ffe0ff */
[----:B------:R-:W1:Y:S01]  /*02d0*/  LDCU.64 UR14, c[0x0][0x3f0] ;  /* 0x00007e00ff0e77ac */ /* 0x000e620008000a00 */
[----:B------:R-:W-:-:S04]  /*02e0*/  IADD3 R14, PT, PT, R0, 0x40, RZ ;  /* 0x00000040000e7810 */ /* 0x000fc80007ffe0ff */
[----:B-----5:R-:W-:Y:S02]  /*02f0*/  SHF.R.S32.HI R12, RZ, 0x1f, R14 ;  /* 0x0000001fff0c7819 */ /* 0x020fe4000001140e */
[----:B0--3--:R-:W-:-:S04]  /*0300*/  MOV R2, UR5 ;  /* 0x0000000500027c02 */ /* 0x009fc80008000f00 */
[----:B--2---:R-:W-:-:S04]  /*0310*/  IABS R5, R2 ;  /* 0x0000000200057213 */ /* 0x004fc80000000000 */
[----:B------:R-:W0:Y:S08]  /*0320*/  I2F.RP R4, R5 ;  /* 0x0000000500047306 */ /* 0x000e300000209400 */
[----:B0-----:R-:W0:Y:S02]  /*0330*/  MUFU.RCP R4, R4 ;  /* 0x0000000400047308 */ /* 0x001e240000001000 */
[----:B0-----:R-:W-:-:S06]  /*0340*/  IADD3 R2, PT, PT, R4, 0xffffffe, RZ ;  /* 0x0ffffffe04027810 */ /* 0x001fcc0007ffe0ff */
[----:B------:R0:W2:Y:S02]  /*0350*/  F2I.FTZ.U32.TRUNC.NTZ R3, R2 ;  /* 0x0000000200037305 */ /* 0x0000a4000021f000 */
[----:B0-----:R-:W-:-:S05]  /*0360*/  HFMA2 R2, -RZ, RZ, 0, 0 ;  /* 0x00000000ff027431 */ /* 0x001fca00000001ff */
[----:B------:R-:W-:Y:S02]  /*0370*/  R2UR UR10, R2 ;  /* 0x00000000020a72ca */ /* 0x000fe400000e0000 */
[----:B--2---:R-:W-:Y:S02]  /*0380*/  R2UR UR11, R3 ;  /* 0x00000000030b72ca */ /* 0x004fe400000e0000 */
[----:B------:R-:W-:-:S05]  /*0390*/  IADD3 R6, PT, PT, RZ, -R3, RZ ;  /* 0x80000003ff067210 */ /* 0x000fca0007ffe0ff */
[----:B------:R-:W-:Y:S01]  /*03a0*/  IMAD R7, R6, R5, RZ ;  /* 0x0000000506077224 */ /* 0x000fe200078e02ff */
[----:B------:R-:W-:-:S04]  /*03b0*/  MOV R6, R8 ;  /* 0x0000000800067202 */ /* 0x000fc80000000f00 */
[----:B------:R-:W-:Y:S01]  /*03c0*/  R2UR UR12, R6 ;  /* 0x00000000060c72ca */ /* 0x000fe200000e0000 */
[----:B------:R-:W-:-:S05]  /*03d0*/  IMAD.HI.U32 R7, R3, R7, UR10 ;  /* 0x0000000a03077e27 */ /* 0x000fca000f8e0007 */
[----:B------:R-:W-:Y:S02]  /*03e0*/  R2UR UR10, R7 ;  /* 0x00000000070a72ca */ /* 0x000fe400000e0000 */
[----:B-1----:R-:W-:-:S11]  /*03f0*/  MOV R7, UR14 ;  /* 0x0000000e00077c02 */ /* 0x002fd60008000f00 */
[----:B------:R-:W-:Y:S02]  /*0400*/  UIMAD.WIDE.U32 UR10, UR10, UR12, URZ ;  /* 0x0000000c0a0a72a5 */ /* 0x000fe4000f8e00ff */
[----:B------:R-:W-:-:S04]  /*0410*/  ULOP3.LUT UR10, UR9, UR5, URZ, 0x3c, !UPT ;  /* 0x00000005090a7292 */ /* 0x000fc8000f8e3cff */
[----:B------:R-:W-:-:S05]  /*0420*/  IADD3 R2, PT, PT, RZ, -UR11, RZ ;  /* 0x8000000bff027c10 */ /* 0x000fca000fffe0ff */
[C---:B------:R-:W-:Y:S01]  /*0430*/  IMAD R2, R5.reuse, R2, UR12 ;  /* 0x0000000c05027e24 */ /* 0x040fe2000f8e0202 */
[----:B------:R-:W0:Y:S04]  /*0440*/  LDCU.64 UR12, c[0x0][0x3e8] ;  /* 0x00007d00ff0c77ac */ /* 0x000e280008000a00 */
[----:B------:R-:W-:-:S13]  /*0450*/  ISETP.GT.U32.AND P1, PT, R5, R2, PT ;  /* 0x000000020500720c */ /* 0x000fda0003f24070 */
[----:B------:R-:W-:Y:S01]  /*0460*/  VOTEU.ANY UP1, P1 ;  /* 0x0000000000ff7886 */ /* 0x000fe20000820100 */
[----:B------:R-:W-:Y:S02]  /*0470*/  PLOP3.LUT P1, PT, PT, PT, UP1, 0x80, 0x8 ;  /* 0x000000000008781c */ /* 0x000fe40003f2f018 */
[----:B0-----:R-:W-:Y:S02]  /*0480*/  ISETP.GE.U32.AND P2, PT, R9, UR12, PT ;  /* 0x0000000c09007c0c */ /* 0x001fe4000bf46070 */
[----:B------:R-:W-:Y:S01]  /*0490*/  @!UP1 UIADD3 UR11, UPT, UPT, UR11, 0x1, URZ ;  /* 0x000000010b0b9890 */ /* 0x000fe2000fffe0ff */
[----:B------:R-:W-:Y:S01]  /*04a0*/  ISETP.GE.U32.AND P3, PT, R14, UR12, PT ;  /* 0x0000000c0e007c0c */ /* 0x000fe2000bf66070 */
[----:B------:R-:W-:-:S03]  /*04b0*/  UISETP.GE.AND UP1, UPT, UR10, URZ, UPT ;  /* 0x000000ff0a00728c */ /* 0x000fc6000bf26270 */
[----:B------:R-:W-:-:S04]  /*04c0*/  ISETP.GE.AND.EX P3, PT, R12, UR13, PT, P3 ;  /* 0x0000000d0c007c0c */ /* 0x000fc8000bf66330 */
[----:B------:R-:W-:-:S05]  /*04d0*/  @!P1 IMAD.IADD R2, R2, 0x1, -R5 ;  /* 0x0000000102029824 */ /* 0x000fca00078e0a05 */
[----:B------:R-:W-:Y:S02]  /*04e0*/  ISETP.GE.U32.AND P1, PT, R2, R5, PT ;  /* 0x000000050200720c */ /* 0x000fe40003f26070 */
[----:B------:R-:W-:Y:S02]  /*04f0*/  SHF.R.S32.HI R5, RZ, 0x1f, R9 ;  /* 0x0000001fff057819 */ /* 0x000fe40000011409 */
[----:B------:R-:W0:Y:S02]  /*0500*/  @!P3 LDC.64 R18, c[0x0][0x3e0] ;  /* 0x0000f800ff12bb82 */ /* 0x000e240000000a00 */
[----:B------:R-:W-:-:S07]  /*0510*/  ISETP.GE.AND.EX P2, PT, R5, UR13, PT, P2 ;  /* 0x0000000d05007c0c */ /* 0x000fce000bf46320 */
[----:B------:R-:W-:-:S05]  /*0520*/  VOTEU.ANY UP2, P1 ;  /* 0x0000000000ff7886 */ /* 0x000fca0000840100 */
[----:B------:R-:W-:Y:S01]  /*0530*/  @UP2 UIADD3 UR11, UPT, UPT, UR11, 0x1, URZ ;  /* 0x000000010b0b2890 */ /* 0x000fe2000fffe0ff */
[----:B------:R-:W1:Y:S01]  /*0540*/  @!P2 LDC.64 R10, c[0x0][0x3e0] ;  /* 0x0000f800ff0aab82 */ /* 0x000e620000000a00 */
[----:B------:R-:W-:Y:S02]  /*0550*/  UISETP.NE.AND UP2, UPT, UR5, URZ, UPT ;  /* 0x000000ff0500728c */ /* 0x000fe4000bf45270 */
[----:B------:R-:W-:-:S05]  /*0560*/  @!UP1 UIADD3 UR11, UPT, UPT, -UR11, URZ, URZ ;  /* 0x000000ff0b0b9290 */ /* 0x000fca000fffe1ff */
[----:B------:R-:W2:Y:S01]  /*0570*/  @!P2 LDC.64 R16, c[0x0][0x390] ;  /* 0x0000e400ff10ab82 */ /* 0x000ea20000000a00 */
[----:B0-----:R-:W-:-:S03]  /*0580*/  @!P3 IMAD R12, R12, R18, RZ ;  /* 0x000000120c0cb224 */ /* 0x001fc600078e02ff */
[----:B------:R-:W-:Y:S01]  /*0590*/  @!UP2 ULOP3.LUT UR11, URZ, UR5, URZ, 0x33, !UPT ;  /* 0x00000005ff0ba292 */ /* 0x000fe2000f8e33ff */
[----:B------:R-:W-:-:S03]  /*05a0*/  @!P3 IMAD R15, R14, R19, R12 ;  /* 0x000000130e0fb224 */ /* 0x000fc600078e020c */
[----:B------:R-:W-:-:S04]  /*05b0*/  UIADD3 UR10, UPT, UPT, -UR11, URZ, URZ ;  /* 0x000000ff0b0a7290 */ /* 0x000fc8000fffe1ff */
[----:B------:R-:W-:Y:S02]  /*05c0*/  UIMAD UR10, UR5, UR10, UR9 ;  /* 0x0000000a050a72a4 */ /* 0x000fe4000f8e0209 */
[----:B------:R-:W-:Y:S02]  /*05d0*/  USHF.R.S32.HI UR5, URZ, 0x1f, UR11 ;  /* 0x0000001fff057899 */ /* 0x000fe4000801140b */
[----:B------:R-:W-:Y:S01]  /*05e0*/  UIMAD UR10, UR10, 0x28, URZ ;  /* 0x000000280a0a78a4 */ /* 0x000fe2000f8e02ff */
[----:B-1----:R-:W-:Y:S01]  /*05f0*/  @!P2 IMAD R4, R5, R10, RZ ;  /* 0x0000000a0504a224 */ /* 0x002fe200078e02ff */
[----:B------:R-:W-:-:S03]  /*0600*/  UIMAD UR5, UR5, UR14, URZ ;  /* 0x0000000e050572a4 */ /* 0x000fc6000f8e02ff */
[----:B------:R-:W-:Y:S01]  /*0610*/  @!P2 IMAD R13, R9, R11, R4 ;  /* 0x0000000b090da224 */ /* 0x000fe200078e0204 */
[----:B------:R-:W-:Y:S01]  /*0620*/  IADD3 R2, P1, PT, R26, UR10, RZ ;  /* 0x0000000a1a027c10 */ /* 0x000fe2000ff3e0ff */
[----:B------:R-:W-:Y:S01]  /*0630*/  UIMAD UR5, UR11, UR15, UR5 ;  /* 0x0000000f0b0572a4 */ /* 0x000fe2000f8e0205 */
[----:B------:R-:W-:-:S04]  /*0640*/  MOV R3, UR10 ;  /* 0x0000000a00037c02 */ /* 0x000fc80008000f00 */
[----:B------:R-:W-:Y:S02]  /*0650*/  LEA.HI.X.SX32 R3, R3, RZ, 0x1, P1 ;  /* 0x000000ff03037211 */ /* 0x000fe400008f0eff */
[----:B------:R-:W-:Y:S01]  /*0660*/  ISETP.GE.U32.AND P1, PT, R0, UR12, PT ;  /* 0x0000000c00007c0c */ /* 0x000fe2000bf26070 */
[----:B------:R-:W-:Y:S01]  /*0670*/  IMAD.WIDE.U32 R2, R7, UR11, R2 ;  /* 0x0000000b07027c25 */ /* 0x000fe2000f8e0002 */
[----:B------:R-:W-:-:S04]  /*0680*/  SHF.R.S32.HI R7, RZ, 0x1f, R0 ;  /* 0x0000001fff077819 */ /* 0x000fc80000011400 */
[----:B------:R-:W-:Y:S02]  /*0690*/  IADD3 R5, PT, PT, R3, UR5, RZ ;  /* 0x0000000503057c10 */ /* 0x000fe4000fffe0ff */
[-C--:B------:R-:W-:Y:S02]  /*06a0*/  @!P2 MOV R4, R2.reuse ;  /* 0x000000020004a202 */ /* 0x080fe40000000f00 */
[----:B------:R-:W-:Y:S02]  /*06b0*/  ISETP.GE.AND.EX P1, PT, R7, UR13, PT, P1 ;  /* 0x0000000d07007c0c */ /* 0x000fe4000bf26310 */
[----:B------:R-:W-:Y:S01]  /*06c0*/  @!P3 MOV R12, R2 ;  /* 0x00000002000cb202 */ /* 0x000fe20000000f00 */
[----:B------:R-:W-:Y:S02]  /*06d0*/  @!P2 IMAD.WIDE.U32 R10, R9, R10, R4 ;  /* 0x0000000a090aa225 */ /* 0x000fe400078e0004 */
[----:B------:R-:W0:Y:S03]  /*06e0*/  @!P3 LDC.64 R8, c[0x0][0x390] ;  /* 0x0000e400ff08bb82 */ /* 0x000e260000000a00 */
[----:B------:R-:W-:-:S02]  /*06f0*/  @!P2 IADD3 R6, PT, PT, R11, R13, RZ ;  /* 0x0000000d0b06a210 */ /* 0x000fc40007ffe0ff */
[C---:B--2---:R-:W-:Y:S02]  /*0700*/  @!P2 LEA R16, P4, R10.reuse, R16, 0x2 ;  /* 0x000000100a10a211 */ /* 0x044fe400078810ff */
[----:B------:R-:W-:Y:S02]  /*0710*/  @!P3 MOV R13, R5 ;  /* 0x00000005000db202 */ /* 0x000fe40000000f00 */
[----:B------:R-:W-:Y:S02]  /*0720*/  @!P2 LEA.HI.X R17, R10, R17, R6, 0x2, P4 ;  /* 0x000000110a11a211 */ /* 0x000fe400020f1406 */
[----:B------:R-:W1:Y:S01]  /*0730*/  @!P1 LDC.64 R10, c[0x0][0x3e0] ;  /* 0x0000f800ff0a9b82 */ /* 0x000e620000000a00 */
[----:B------:R-:W-:Y:S01]  /*0740*/  SHF.R.S32.HI R6, RZ, 0x1f, R23 ;  /* 0x0000001fff067819 */ /* 0x000fe20000011417 */
[----:B------:R-:W-:Y:S01]  /*0750*/  @!P3 IMAD.WIDE.U32 R18, R14, R18, R12 ;  /* 0x000000120e12b225 */ /* 0x000fe200078e000c */
[----:B------:R-:W-:-:S04]  /*0760*/  ISETP.GE.U32.AND P4, PT, R23, UR12, PT ;  /* 0x0000000c17007c0c */ /* 0x000fc8000bf86070 */
[----:B------:R-:W-:Y:S01]  /*0770*/  ISETP.GE.AND.EX P4, PT, R6, UR13, PT, P4 ;  /* 0x0000000d06007c0c */ /* 0x000fe2000bf86340 */
[----:B------:R-:W2:Y:S01]  /*0780*/  @!P1 LDC.64 R12, c[0x0][0x390] ;  /* 0x0000e400ff0c9b82 */ /* 0x000ea20000000a00 */
[----:B------:R-:W-:Y:S02]  /*0790*/  @!P3 IADD3 R19, PT, PT, R19, R15, RZ ;  /* 0x0000000f1313b210 */ /* 0x000fe40007ffe0ff */
[----:B0-----:R-:W-:-:S04]  /*07a0*/  @!P3 LEA R8, P5, R18, R8, 0x2 ;  /* 0x000000081208b211 */ /* 0x001fc800078a10ff */
[----:B------:R-:W-:Y:S01]  /*07b0*/  @!P3 LEA.HI.X R9, R18, R9, R19, 0x2, P5 ;  /* 0x000000091209b211 */ /* 0x000fe200028f1413 */
[----:B------:R-:W-:Y:S01]  /*07c0*/  @!P1 IMAD.MOV.U32 R18, RZ, RZ, R2 ;  /* 0x000000ffff129224 */ /* 0x000fe200078e0002 */
[----:B------:R-:W-:-:S03]  /*07d0*/  @!P1 MOV R19, R5 ;  /* 0x0000000500139202 */ /* 0x000fc60000000f00 */
[----:B------:R-:W0:Y:S01]  /*07e0*/  @!P4 LDC.64 R14, c[0x0][0x3e0] ;  /* 0x0000f800ff0ecb82 */ /* 0x000e220000000a00 */
[-C--:B-1----:R-:W-:Y:S02]  /*07f0*/  @!P1 IMAD R7, R7, R10.reuse, RZ ;  /* 0x0000000a07079224 */ /* 0x082fe400078e02ff */
[----:B------:R-:W-:-:S04]  /*0800*/  @!P1 IMAD.WIDE.U32 R18, R0, R10, R18 ;  /* 0x0000000a00129225 */ /* 0x000fc800078e0012 */
[----:B------:R-:W-:Y:S02]  /*0810*/  @!P1 IMAD R7, R0, R11, R7 ;  /* 0x0000000b00079224 */ /* 0x000fe400078e0207 */
[----:B------:R-:W1:Y:S01]  /*0820*/  @!P4 LDC.64 R10, c[0x0][0x390] ;  /* 0x0000e400ff0acb82 */ /* 0x000e620000000a00 */
[C---:B--2---:R-:W-:Y:S02]  /*0830*/  @!P1 LEA R12, P5, R18.reuse, R12, 0x2 ;  /* 0x0000000c120c9211 */ /* 0x044fe400078a10ff */
[----:B------:R-:W-:Y:S02]  /*0840*/  @!P1 IADD3 R7, PT, PT, R19, R7, RZ ;  /* 0x0000000713079210 */ /* 0x000fe40007ffe0ff */
[----:B------:R-:W-:Y:S02]  /*0850*/  CS2R R20, SRZ ;  /* 0x0000000000147805 */ /* 0x000fe4000001ff00 */
[----:B------:R-:W-:Y:S02]  /*0860*/  @!P1 LEA.HI.X R13, R18, R13, R7, 0x2, P5 ;  /* 0x0000000d120d9211 */ /* 0x000fe400028f1407 */
[----:B------:R-:W-:-:S02]  /*0870*/  CS2R R18, SRZ ;  /* 0x0000000000127805 */ /* 0x000fc4000001ff00 */
[----:B------:R-:W-:Y:S01]  /*0880*/  @!P4 MOV R7, R5 ;  /* 0x000000050007c202 */ /* 0x000fe20000000f00 */
[----:B0-----:R-:W-:Y:S01]  /*0890*/  @!P4 IMAD R24, R6, R14, RZ ;  /* 0x0000000e0618c224 */ /* 0x001fe200078e02ff */
[----:B------:R-:W-:Y:S01]  /*08a0*/  @!P4 MOV R6, R2 ;  /* 0x000000020006c202 */ /* 0x000fe20000000f00 */
[----:B------:R-:W2:Y:S02]  /*08b0*/  @!P1 LDG.E.64 R20, desc[UR16][R12.64] ;  /* 0x000000100c149981 */ /* 0x000ea4000c1e1b00 */
[C---:B------:R-:W-:Y:S02]  /*08c0*/  @!P4 IMAD R24, R23.reuse, R15, R24 ;  /* 0x0000000f1718c224 */ /* 0x040fe400078e0218 */
[----:B------:R-:W-:Y:S01]  /*08d0*/  @!P4 IMAD.WIDE.U32 R14, R23, R14, R6 ;  /* 0x0000000e170ec225 */ /* 0x000fe200078e0006 */
[----:B------:R0:W3:Y:S01]  /*08e0*/  @!P2 LDG.E.64 R18, desc[UR16][R16.64] ;  /* 0x000000101012a981 */ /* 0x0000e2000c1e1b00 */
[----:B------:R-:W-:-:S03]  /*08f0*/  CS2R R6, SRZ ;  /* 0x0000000000067805 */ /* 0x000fc6000001ff00 */
[----:B------:R-:W-:Y:S02]  /*0900*/  @!P4 IADD3 R24, PT, PT, R15, R24, RZ ;  /* 0x000000180f18c210 */ /* 0x000fe40007ffe0ff */
[C---:B-1----:R-:W-:Y:S02]  /*0910*/  @!P4 LEA R10, P2, R14.reuse, R10, 0x2 ;  /* 0x0000000a0e0ac211 */ /* 0x042fe400078410ff */
[----:B0-----:R-:W-:Y:S02]  /*0920*/  CS2R R16, SRZ ;  /* 0x0000000000107805 */ /* 0x001fe4000001ff00 */
[----:B------:R-:W-:-:S04]  /*0930*/  @!P4 LEA.HI.X R11, R14, R11, R24, 0x2, P2 ;  /* 0x0000000b0e0bc211 */ /* 0x000fc800010f1418 */
[----:B------:R-:W4:Y:S04]  /*0940*/  @!P3 LDG.E.64 R16, desc[UR16][R8.64] ;  /* 0x000000100810b981 */ /* 0x000f28000c1e1b00 */
[----:B------:R-:W5:Y:S01]  /*0950*/  @!P4 LDG.E.64 R6, desc[UR16][R10.64] ;  /* 0x000000100a06c981 */ /* 0x000f62000c1e1b00 */
[C---:B------:R-:W-:Y:S02]  /*0960*/  ISETP.GT.AND P2, PT, R28.reuse, 0x1e, PT ;  /* 0x0000001e1c00780c */ /* 0x040fe40003f44270 */
[----:B------:R-:W-:Y:S01]  /*0970*/  ISETP.GT.AND P3, PT, R28, 0xf, PT ;  /* 0x0000000f1c00780c */ /* 0x000fe20003f64270 */
[----:B------:R-:W-:Y:S01]  /*0980*/  BSSY.RECONVERGENT B0, `(.L_x_2911) ;  /* 0x0000031000007945 */ /* 0x000fe20003800200 */
[----:B--2---:R-:W-:Y:S01]  /*0990*/  FMUL.FTZ R15, R21, R21 ;  /* 0x00000015150f7220 */ /* 0x004fe20000410000 */
[----:B------:R-:W-:-:S03]  /*09a0*/  FADD.FTZ R12, R20, R21 ;  /* 0x00000015140c7221 */ /* 0x000fc60000010000 */
[----:B------:R-:W-:Y:S01]  /*09b0*/  FFMA.FTZ R15, R20, R20, R15 ;  /* 0x00000014140f7223 */ /* 0x000fe2000001000f */
[----:B---3--:R-:W-:Y:S01]  /*09c0*/  FMUL.FTZ R25, R19, R19 ;  /* 0x0000001313197220 */ /* 0x008fe20000410000 */
[C---:B------:R-:W-:Y:S01]  /*09d0*/  FADD.FTZ R13, R18.reuse, R19 ;  /* 0x00000013120d7221 */ /* 0x040fe20000010000 */
[----:B------:R-:W-:Y:S01]  /*09e0*/  FADD.FTZ R12, RZ, R12 ;  /* 0x0000000cff0c7221 */ /* 0x000fe20000010000 */
[----:B------:R-:W-:Y:S01]  /*09f0*/  FADD.FTZ R15, RZ, R15 ;  /* 0x0000000fff0f7221 */ /* 0x000fe20000010000 */
[----:B------:R-:W-:Y:S02]  /*0a00*/  FFMA.FTZ R14, R18, R18, R25 ;  /* 0x00000012120e7223 */ /* 0x000fe40000010019 */
[----:B------:R-:W-:Y:S02]  /*0a10*/  FADD.FTZ R12, R12, R13 ;  /* 0x0000000d0c0c7221 */ /* 0x000fe40000010000 */
[----:B------:R-:W-:Y:S01]  /*0a20*/  FADD.FTZ R14, R15, R14 ;  /* 0x0000000e0f0e7221 */ /* 0x000fe20000010000 */
[----:B----4-:R-:W-:Y:S01]  /*0a30*/  FMUL.FTZ R25, R17, R17 ;  /* 0x0000001111197220 */ /* 0x010fe20000410000 */
[----:B------:R-:W-:-:S03]  /*0a40*/  FADD.FTZ R9, R16, R17 ;  /* 0x0000001110097221 */ /* 0x000fc60000010000 */
[----:B------:R-:W-:Y:S01]  /*0a50*/  FFMA.FTZ R25, R16, R16, R25 ;  /* 0x0000001010197223 */ /* 0x000fe20000010019 */
[----:B-----5:R-:W-:Y:S01]  /*0a60*/  FMUL.FTZ R11, R7, R7 ;  /* 0x00000007070b7220 */ /* 0x020fe20000410000 */
[----:B------:R-:W-:Y:S01]  /*0a70*/  FADD.FTZ R9, R12, R9 ;  /* 0x000000090c097221 */ /* 0x000fe20000010000 */
[----:B------:R-:W-:Y:S01]  /*0a80*/  FADD.FTZ R8, R6, R7 ;  /* 0x0000000706087221 */ /* 0x000fe20000010000 */
[----:B------:R-:W-:Y:S01]  /*0a90*/  FADD.FTZ R14, R14, R25 ;  /* 0x000000190e0e7221 */ /* 0x000fe20000010000 */
[----:B------:R-:W-:Y:S02]  /*0aa0*/  FFMA.FTZ R11, R6, R6, R11 ;  /* 0x00000006060b7223 */ /* 0x000fe4000001000b */
        /* <DEDUP_REMOVED lines=30> */
.L_x_2912:
[----:B------:R-:W-:Y:S05]  /*0c90*/  BSYNC.RECONVERGENT B0 ;  /* 0x0000000000007941 */ /* 0x000fea0003800200 */
.L_x_2911:
[----:B------:R-:W4:Y:S01]  /*0ca0*/  S2R R8, SR_TID.X ;  /* 0x0000000000087919 */ /* 0x000f220000002100 */
[----:B------:R-:W-:Y:S01]  /*0cb0*/  BSSY.RECONVERGENT B0, `(.L_x_2913) ;  /* 0x0000038000007945 */ /* 0x000fe20003800200 */
[----:B------:R-:W-:Y:S01]  /*0cc0*/  BAR.SYNC.DEFER_BLOCKING 0x0 ;  /* 0x0000000000007b1d */ /* 0x000fe20000010000 */
[----:B------:R-:W-:Y:S02]  /*0cd0*/  ISETP.GE.U32.AND P2, PT, R22, 0x2, PT ;  /* 0x000000021600780c */ /* 0x000fe40003f46070 */
[----:B----4-:R-:W-:-:S13]  /*0ce0*/  ISETP.NE.AND P3, PT, R8, RZ, PT ;  /* 0x000000ff0800720c */ /* 0x010fda0003f65270 */
[----:B------:R-:W-:Y:S05]  /*0cf0*/  @P3 BRA `(.L_x_2914) ;  /* 0x0000000000cc3947 */ /* 0x000fea0003800000 */
[----:B------:R-:W4:Y:S01]  /*0d00*/  S2UR UR11, SR_CgaCtaId ;  /* 0x00000000000b79c3 */ /* 0x000f220000008800 */
[----:B------:R-:W-:Y:S02]  /*0d10*/  UMOV UR5, 0x400 ;  /* 0x0000040000057882 */ /* 0x000fe40000000000 */
[----:B----4-:R-:W-:-:S09]  /*0d20*/  ULEA UR5, UR11, UR5, 0x18 ;  /* 0x000000050b057291 */ /* 0x010fd2000f8ec0ff */
[----:B------:R-:W2:Y:S02]  /*0d30*/  LDS.128 R8, [UR5+0x20] ;  /* 0x00002005ff087984 */ /* 0x000ea40008000c00 */
[----:B--2---:R-:W-:Y:S01]  /*0d40*/  FADD.FTZ R15, R12, R8 ;  /* 0x000000080c0f7221 */ /* 0x004fe20000010000 */
[----:B------:R-:W-:-:S03]  /*0d50*/  FADD.FTZ R8, R13, R9 ;  /* 0x000000090d087221 */ /* 0x000fc60000010000 */
[----:B------:R-:W-:Y:S01]  /*0d60*/  FADD.FTZ R9, R15, R10 ;  /* 0x0000000a0f097221 */ /* 0x000fe20000010000 */
[----:B------:R-:W-:Y:S01]  /*0d70*/  FADD.FTZ R8, R8, R11 ;  /* 0x0000000b08087221 */ /* 0x000fe20000010000 */
[----:B01-3--:R-:W0:Y:S02]  /*0d80*/  LDS.128 R12, [UR5+0x30] ;  /* 0x00003005ff0c7984 */ /* 0x00be240008000c00 */
[----:B0-----:R-:W-:Y:S01]  /*0d90*/  FADD.FTZ R9, R9, R12 ;  /* 0x0000000c09097221 */ /* 0x001fe20000010000 */
[----:B------:R-:W-:-:S03]  /*0da0*/  FADD.FTZ R12, R8, R13 ;  /* 0x0000000d080c7221 */ /* 0x000fc60000010000 */
[----:B------:R-:W-:Y:S01]  /*0db0*/  FADD.FTZ R13, R9, R14 ;  /* 0x0000000e090d7221 */ /* 0x000fe20000010000 */
[----:B------:R-:W-:Y:S01]  /*0dc0*/  FADD.FTZ R12, R12, R15 ;  /* 0x0000000f0c0c7221 */ /* 0x000fe20000010000 */
[----:B------:R-:W0:Y:S02]  /*0dd0*/  LDS.128 R8, [UR5+0x40] ;  /* 0x00004005ff087984 */ /* 0x000e240008000c00 */
        /* <DEDUP_REMOVED lines=31> */
[----:B------:R-:W-:Y:S01]  /*0fd0*/  FADD.FTZ R14, R14, R9 ;  /* 0x000000090e0e7221 */ /* 0x000fe20000010000 */
[----:B------:R-:W0:Y:S02]  /*0fe0*/  LDS.64 R12, [UR5+0xb0] ;  /* 0x0000b005ff0c7984 */ /* 0x000e240008000a00 */
[----:B------:R-:W-:Y:S01]  /*0ff0*/  FADD.FTZ R15, R15, R10 ;  /* 0x0000000a0f0f7221 */ /* 0x000fe20000010000 */
[----:B------:R-:W-:-:S03]  /*1000*/  FADD.FTZ R14, R14, R11 ;  /* 0x0000000b0e0e7221 */ /* 0x000fc60000010000 */
[----:B0-----:R-:W-:Y:S01]  /*1010*/  FADD.FTZ R12, R15, R12 ;  /* 0x0000000c0f0c7221 */ /* 0x001fe20000010000 */
[----:B------:R-:W-:-:S07]  /*1020*/  FADD.FTZ R13, R14, R13 ;  /* 0x0000000d0e0d7221 */ /* 0x000fce0000010000 */
.L_x_2914:
[----:B------:R-:W-:Y:S05]  /*1030*/  BSYNC.RECONVERGENT B0 ;  /* 0x0000000000007941 */ /* 0x000fea0003800200 */
.L_x_2913:
        /* <DEDUP_REMOVED lines=17> */
[----:B------:R-:W-:Y:S01]  /*1150*/  MOV R10, UR14 ;  /* 0x0000000e000a7c02 */ /* 0x000fe20008000f00 */
[----:B------:R-:W-:-:S04]  /*1160*/  UIMAD.WIDE.U32 UR12, UR12, 0x8, UR18 ;  /* 0x000000080c0c78a5 */ /* 0x000fc8000f8e0012 */
[----:B------:R-:W-:Y:S01]  /*1170*/  IMAD.U32 R25, RZ, RZ, UR11 ;  /* 0x0000000bff197e24 */ /* 0x000fe2000f8e00ff */
[----:B----4-:R-:W-:Y:S02]  /*1180*/  LEA R8, P4, R11, R8, 0x2 ;  /* 0x000000080b087211 */ /* 0x010fe400078810ff */
[----:B------:R-:W-:Y:S02]  /*1190*/  MOV R11, UR13 ;  /* 0x0000000d000b7c02 */ /* 0x000fe40008000f00 */
[----:B------:R-:W-:Y:S02]  /*11a0*/  LEA.HI.X R9, R10, R9, RZ, 0x2, P4 ;  /* 0x000000090a097211 */ /* 0x000fe400020f14ff */
[----:B------:R-:W-:Y:S02]  /*11b0*/  PLOP3.LUT P4, PT, PT, PT, UP1, 0x80, 0x8 ;  /* 0x000000000008781c */ /* 0x000fe40003f8f018 */
[----:B------:R-:W-:Y:S02]  /*11c0*/  MOV R10, UR12 ;  /* 0x0000000c000a7c02 */ /* 0x000fe40008000f00 */
[----:B--2---:R-:W-:-:S03]  /*11d0*/  SEL R15, R22, RZ, !P4 ;  /* 0x000000ff160f7207 */ /* 0x004fc60006000000 */
[----:B------:R4:W-:Y:S01]  /*11e0*/  STG.E.64 desc[UR16][R10.64], R12 ;  /* 0x0000000c0a007986 */ /* 0x0009e2000c101b10 */
[----:B------:R-:W-:Y:S01]  /*11f0*/  ISETP.NE.AND P4, PT, R15, -0x1, PT ;  /* 0xffffffff0f00780c */ /* 0x000fe20003f85270 */
[----:B------:R-:W-:Y:S06]  /*1200*/  MEMBAR.ALL.GPU ;  /* 0x0000000000007992 */ /* 0x000fec000000a000 */
[----:B------:R-:W-:-:S00]  /*1210*/  ERRBAR ;  /* 0x00000000000079ab */ /* 0x000fc00000000000 */
[----:B------:R-:W-:Y:S06]  /*1220*/  CGAERRBAR ;  /* 0x00000000000075ab */ /* 0x000fec0000000000 */
[----:B------:R4:W-:Y:S01]  /*1230*/  REDG.E.ADD.S32.STRONG.GPU desc[UR16][R8.64], R25 ;  /* 0x000000190800798e */ /* 0x0009e2000c12e310 */
[----:B------:R-:W-:Y:S05]  /*1240*/  @!P4 BRA `(.L_x_2916) ;  /* 0x000000000014c947 */ /* 0x000fea0003800000 */
.L_x_2917:
[----:B----4-:R-:W2:Y:S04]  /*1250*/  LDG.E.STRONG.GPU R10, desc[UR16][R8.64] ;  /* 0x00000010080a7981 */ /* 0x010ea8000c1ef900 */
[----:B--2---:R-:W-:Y:S01]  /*1260*/  CCTL.IVALL ;  /* 0x00000000ff00798f */ /* 0x004fe20002000000 */
[----:B------:R-:W-:Y:S05]  /*1270*/  YIELD ;  /* 0x0000000000007946 */ /* 0x000fea0003800000 */
[----:B------:R-:W-:-:S13]  /*1280*/  ISETP.NE.AND P4, PT, R10, R15, PT ;  /* 0x0000000f0a00720c */ /* 0x000fda0003f85270 */
[----:B------:R-:W-:Y:S05]  /*1290*/  @P4 BRA `(.L_x_2917) ;  /* 0xfffffffc00ec4947 */ /* 0x000fea000383ffff */
.L_x_2916:
[----:B------:R-:W-:Y:S05]  /*12a0*/  WARPSYNC.ALL ;  /* 0x0000000000007948 */ /* 0x000fea0003800000 */
[----:B------:R-:W-:Y:S06]  /*12b0*/  BAR.SYNC.DEFER_BLOCKING 0x0 ;  /* 0x0000000000007b1d */ /* 0x000fec0000010000 */
[----:B------:R-:W-:Y:S01]  /*12c0*/  UMOV UR5, URZ ;  /* 0x000000ff00057c82 */ /* 0x000fe20008000000 */
[----:B------:R-:W-:Y:S05]  /*12d0*/  @!P2 BRA `(.L_x_2918) ;  /* 0x000000040094a947 */ /* 0x000fea0003800000 */
[----:B------:R-:W-:Y:S02]  /*12e0*/  UIMAD UR25, UR21, 0x7, UR6 ;  /* 0x00000007151978a4 */ /* 0x000fe4000f8e0206 */
[----:B------:R-:W-:Y:S02]  /*12f0*/  ULEA UR12, UR21, UR6, 0x1 ;  /* 0x00000006150c7291 */ /* 0x000fe4000f8e08ff */
[----:B------:R-:W-:Y:S02]  /*1300*/  ULEA UR13, UR21, UR6, 0x2 ;  /* 0x00000006150d7291 */ /* 0x000fe4000f8e10ff */
[----:B------:R-:W-:Y:S02]  /*1310*/  UIMAD UR14, UR21, 0x6, UR6 ;  /* 0x00000006150e78a4 */ /* 0x000fe4000f8e0206 */
[----:B------:R-:W-:Y:S02]  /*1320*/  UIMAD UR15, UR21, 0x5, UR6 ;  /* 0x00000005150f78a4 */ /* 0x000fe4000f8e0206 */
[----:B------:R-:W-:-:S02]  /*1330*/  UIMAD UR22, UR21, 0x3, UR6 ;  /* 0x00000003151678a4 */ /* 0x000fc4000f8e0206 */
[----:B------:R-:W-:Y:S02]  /*1340*/  UIADD3 UR23, UPT, UPT, UR6, UR21, URZ ;  /* 0x0000001506177290 */ /* 0x000fe4000fffe0ff */
[----:B------:R-:W-:Y:S01]  /*1350*/  UIADD3 UR24, UPT, UPT, -UR20, URZ, URZ ;  /* 0x000000ff14187290 */ /* 0x000fe2000fffe1ff */
[----:B------:R-:W-:Y:S01]  /*1360*/  UMOV UR5, URZ ;  /* 0x000000ff00057c82 */ /* 0x000fe20008000000 */
[----:B------:R-:W-:-:S10]  /*1370*/  UMOV UR11, UR6 ;  /* 0x00000006000b7c82 */ /* 0x000fd40008000000 */
.L_x_2919:
[----:B------:R-:W-:Y:S01]  /*1380*/  UIADD3 UR26, UPT, UPT, UR5, 0x1, URZ ;  /* 0x00000001051a7890 */ /* 0x000fe2000fffe0ff */
[----:B------:R-:W-:-:S05]  /*1390*/  ISETP.EQ.OR P2, PT, RZ, UR24, P3 ;  /* 0x00000018ff007c0c */ /* 0x000fca0009f42670 */
[----:B----4-:R-:W-:-:S04]  /*13a0*/  MOV R8, UR26 ;  /* 0x0000001a00087c02 */ /* 0x010fc80008000f00 */
        /* <DEDUP_REMOVED lines=12> */
[----:B-1----:R-:W-:Y:S01]  /*1470*/  MOV R14, UR26 ;  /* 0x0000001a000e7c02 */ /* 0x002fe20008000f00 */
        /* <DEDUP_REMOVED lines=8> */
[----:B--2---:R-:W-:Y:S01]  /*1500*/  MOV R15, UR27 ;  /* 0x0000001b000f7c02 */ /* 0x004fe20008000f00 */
[----:B------:R-:W-:-:S05]  /*1510*/  @!UP1 UIMAD.WIDE.U32 UR26, UR22, 0x8, UR18 ;  /* 0x00000008161a98a5 */ /* 0x000fca000f8e0012 */
[----:B------:R-:W2:Y:S01]  /*1520*/  @!P5 LDG.E.64 R14, desc[UR16][R14.64] ;  /* 0x000000100e0ed981 */ /* 0x000ea2000c1e1b00 */
[----:B0--3--:R-:W-:Y:S01]  /*1530*/  @!P2 FADD.FTZ R12, R12, R8 ;  /* 0x000000080c0ca221 */ /* 0x009fe20000010000 */
[----:B------:R-:W-:Y:S01]  /*1540*/  @!P2 FADD.FTZ R13, R13, R9 ;  /* 0x000000090d0da221 */ /* 0x000fe20000010000 */
[----:B------:R-:W-:Y:S01]  /*1550*/  MOV R8, UR26 ;  /* 0x0000001a00087c02 */ /* 0x000fe20008000f00 */
[----:B------:R-:W-:Y:S01]  /*1560*/  IMAD.U32 R9, RZ, RZ, UR27 ;  /* 0x0000001bff097e24 */ /* 0x000fe2000f8e00ff */
[----:B------:R-:W-:Y:S01]  /*1570*/  UIADD3 UR26, UPT, UPT, UR5, 0x4, URZ ;  /* 0x00000004051a7890 */ /* 0x000fe2000fffe0ff */
[----:B----4-:R-:W-:-:S04]  /*1580*/  @!P4 FADD.FTZ R12, R12, R10 ;  /* 0x0000000a0c0cc221 */ /* 0x010fc80000010000 */
        /* <DEDUP_REMOVED lines=58> */
.L_x_2918:
[----:B----4-:R-:W-:-:S04]  /*1930*/  LOP3.LUT R8, R22, 0x7, RZ, 0xc0, !PT ;  /* 0x0000000716087812 */ /* 0x010fc800078ec0ff */
[----:B------:R-:W-:-:S13]  /*1940*/  ISETP.NE.AND P2, PT, R8, RZ, PT ;  /* 0x000000ff0800720c */ /* 0x000fda0003f45270 */
[----:B------:R-:W-:Y:S05]  /*1950*/  @!P2 BRA `(.L_x_2915) ;  /* 0x00000004006ca947 */ /* 0x000fea0003800000 */
[----:B------:R-:W-:-:S04]  /*1960*/  IADD3 R8, PT, PT, R8, -0x1, RZ ;  /* 0xffffffff08087810 */ /* 0x000fc80007ffe0ff */
[----:B------:R-:W-:-:S13]  /*1970*/  ISETP.GE.U32.AND P2, PT, R8, 0x3, PT ;  /* 0x000000030800780c */ /* 0x000fda0003f46070 */
[----:B------:R-:W-:Y:S05]  /*1980*/  @!P2 BRA `(.L_x_2920) ;  /* 0x0000000000b8a947 */ /* 0x000fea0003800000 */
[----:B------:R-:W-:Y:S01]  /*1990*/  MOV R8, UR5 ;  /* 0x0000000500087c02 */ /* 0x000fe20008000f00 */
[----:B------:R-:W-:-:S03]  /*19a0*/  UIADD3 UR11, UPT, UPT, UR5, 0x1, URZ ;  /* 0x00000001050b7890 */ /* 0x000fc6000fffe0ff */
[----:B------:R-:W-:-:S03]  /*19b0*/  ISETP.EQ.OR P2, PT, R8, UR20, P3 ;  /* 0x0000001408007c0c */ /* 0x000fc60009f42670 */
[----:B------:R-:W-:-:S04]  /*19c0*/  MOV R8, UR11 ;  /* 0x0000000b00087c02 */ /* 0x000fc80008000f00 */
[----:B------:R-:W-:-:S06]  /*19d0*/  ISETP.EQ.OR P4, PT, R8, UR20, P3 ;  /* 0x0000001408007c0c */ /* 0x000fcc0009f82670 */
[----:B------:R-:W-:-:S05]  /*19e0*/  VOTEU.ALL UP1, P2 ;  /* 0x0000000000ff7886 */ /* 0x000fca0001020000 */
[----:B------:R-:W-:Y:S02]  /*19f0*/  @!UP1 UIMAD UR12, UR5, UR21, UR6 ;  /* 0x00000015050c92a4 */ /* 0x000fe4000f8e0206 */
[----:B------:R-:W-:Y:S02]  /*1a00*/  VOTEU.ALL UP2, P4 ;  /* 0x0000000000ff7886 */ /* 0x000fe40002040000 */
[----:B------:R-:W-:-:S03]  /*1a10*/  @!UP1 UIMAD.WIDE.U32 UR12, UR12, 0x8, UR18 ;  /* 0x000000080c0c98a5 */ /* 0x000fc6000f8e0012 */
[----:B------:R-:W-:-:S03]  /*1a20*/  @!UP2 UIMAD UR11, UR11, UR21, UR6 ;  /* 0x000000150b0ba2a4 */ /* 0x000fc6000f8e0206 */
[----:B------:R-:W-:Y:S02]  /*1a30*/  MOV R10, UR12 ;  /* 0x0000000c000a7c02 */ /* 0x000fe40008000f00 */
[----:B------:R-:W-:Y:S01]  /*1a40*/  MOV R11, UR13 ;  /* 0x0000000d000b7c02 */ /* 0x000fe20008000f00 */
[----:B------:R-:W-:-:S05]  /*1a50*/  @!UP2 UIMAD.WIDE.U32 UR12, UR11, 0x8, UR18 ;  /* 0x000000080b0ca8a5 */ /* 0x000fca000f8e0012 */
[----:B------:R-:W0:Y:S01]  /*1a60*/  @!P2 LDG.E.64 R10, desc[UR16][R10.64] ;  /* 0x000000100a0aa981 */ /* 0x000e22000c1e1b00 */
[----:B------:R-:W-:Y:S01]  /*1a70*/  MOV R8, UR12 ;  /* 0x0000000c00087c02 */ /* 0x000fe20008000f00 */
[----:B------:R-:W-:Y:S01]  /*1a80*/  UIADD3 UR12, UPT, UPT, UR5, 0x2, URZ ;  /* 0x00000002050c7890 */ /* 0x000fe2000fffe0ff */
[----:B------:R-:W-:Y:S01]  /*1a90*/  MOV R9, UR13 ;  /* 0x0000000d00097c02 */ /* 0x000fe20008000f00 */
[----:B------:R-:W-:-:S04]  /*1aa0*/  UIADD3 UR14, UPT, UPT, UR5, 0x3, URZ ;  /* 0x00000003050e7890 */ /* 0x000fc8000fffe0ff */
[----:B-1----:R-:W-:Y:S01]  /*1ab0*/  MOV R14, UR12 ;  /* 0x0000000c000e7c02 */ /* 0x002fe20008000f00 */
[----:B------:R-:W4:Y:S03]  /*1ac0*/  @!P4 LDG.E.64 R8, desc[UR16][R8.64] ;  /* 0x000000100808c981 */ /* 0x000f26000c1e1b00 */
        /* <DEDUP_REMOVED lines=8> */
[----:B------:R-:W-:-:S06]  /*1b50*/  @!UP2 UIMAD.WIDE.U32 UR14, UR14, 0x8, UR18 ;  /* 0x000000080e0ea8a5 */ /* 0x000fcc000f8e0012 */
[----:B------:R-:W-:Y:S02]  /*1b60*/  MOV R14, UR14 ;  /* 0x0000000e000e7c02 */ /* 0x000fe40008000f00 */
[----:B--2---:R-:W-:-:S06]  /*1b70*/  MOV R15, UR15 ;  /* 0x0000000f000f7c02 */ /* 0x004fcc0008000f00 */
[----:B------:R-:W2:Y:S01]  /*1b80*/  @!P6 LDG.E.64 R14, desc[UR16][R14.64] ;  /* 0x000000100e0ee981 */ /* 0x000ea2000c1e1b00 */
[----:B0--3--:R-:W-:Y:S01]  /*1b90*/  @!P2 FADD.FTZ R12, R12, R10 ;  /* 0x0000000a0c0ca221 */ /* 0x009fe20000010000 */
[----:B------:R-:W-:Y:S01]  /*1ba0*/  @!P2 FADD.FTZ R13, R13, R11 ;  /* 0x0000000b0d0da221 */ /* 0x000fe20000010000 */
[----:B------:R-:W-:Y:S01]  /*1bb0*/  IMAD.U32 R10, RZ, RZ, UR12 ;  /* 0x0000000cff0a7e24 */ /* 0x000fe2000f8e00ff */
[----:B------:R-:W-:-:S06]  /*1bc0*/  MOV R11, UR13 ;  /* 0x0000000d000b7c02 */ /* 0x000fcc0008000f00 */
[----:B------:R-:W3:Y:S01]  /*1bd0*/  @!P5 LDG.E.64 R10, desc[UR16][R10.64] ;  /* 0x000000100a0ad981 */ /* 0x000ee2000c1e1b00 */
[----:B----4-:R-:W-:Y:S01]  /*1be0*/  @!P4 FADD.FTZ R12, R12, R8 ;  /* 0x000000080c0cc221 */ /* 0x010fe20000010000 */
[----:B------:R-:W-:-:S04]  /*1bf0*/  MOV R8, UR5 ;  /* 0x0000000500087c02 */ /* 0x000fc80008000f00 */
[----:B------:R-:W-:Y:S01]  /*1c00*/  IADD3 R8, PT, PT, R8, 0x4, RZ ;  /* 0x0000000408087810 */ /* 0x000fe20007ffe0ff */
[----:B------:R-:W-:-:S03]  /*1c10*/  @!P4 FADD.FTZ R13, R13, R9 ;  /* 0x000000090d0dc221 */ /* 0x000fc60000010000 */
[----:B------:R-:W-:Y:S01]  /*1c20*/  R2UR UR5, R8 ;  /* 0x00000000080572ca */ /* 0x000fe200000e0000 */
[----:B---3--:R-:W-:Y:S01]  /*1c30*/  @!P5 FADD.FTZ R12, R12, R10 ;  /* 0x0000000a0c0cd221 */ /* 0x008fe20000010000 */
[----:B------:R-:W-:-:S03]  /*1c40*/  @!P5 FADD.FTZ R13, R13, R11 ;  /* 0x0000000b0d0dd221 */ /* 0x000fc60000010000 */
[----:B--2---:R-:W-:Y:S01]  /*1c50*/  @!P6 FADD.FTZ R12, R12, R14 ;  /* 0x0000000e0c0ce221 */ /* 0x004fe20000010000 */
[----:B------:R-:W-:-:S09]  /*1c60*/  @!P6 FADD.FTZ R13, R13, R15 ;  /* 0x0000000f0d0de221 */ /* 0x000fd20000010000 */
.L_x_2920:
        /* <DEDUP_REMOVED lines=28> */
.L_x_2921:
        /* <DEDUP_REMOVED lines=13> */
.L_x_2922:
[----:B------:R-:W-:Y:S05]  /*1f00*/  BSYNC.RECONVERGENT B0 ;  /* 0x0000000000007941 */ /* 0x000fea0003800200 */
.L_x_2915:
[----:B------:R-:W4:Y:S01]  /*1f10*/  @P0 LDC.64 R8, c[0x0][0x388] ;  /* 0x0000e200ff080b82 */ /* 0x000f220000000a00 */
[----:B------:R-:W0:Y:S01]  /*1f20*/  LDCU UR12, c[0x0][0x414] ;  /* 0x00008280ff0c77ac */ /* 0x000e220008000800 */
[----:B------:R-:W-:Y:S02]  /*1f30*/  MOV R11, UR9 ;  /* 0x00000009000b7c02 */ /* 0x000fe40008000f00 */
[----:B--2---:R-:W-:Y:S01]  /*1f40*/  IADD3 R15, PT, PT, R26, UR10, RZ ;  /* 0x0000000a1a0f7c10 */ /* 0x004fe2000fffe0ff */
[----:B------:R-:W-:-:S03]  /*1f50*/  UMOV UR5, 0x400 ;  /* 0x0000040000057882 */ /* 0x000fc60000000000 */
[----:B------:R-:W2:Y:S01]  /*1f60*/  S2UR UR11, SR_CgaCtaId ;  /* 0x00000000000b79c3 */ /* 0x000ea20000008800 */
[----:B0-----:R-:W-:Y:S01]  /*1f70*/  @P0 FMUL.FTZ R10, R12, UR12 ;  /* 0x0000000c0c0a0c20 */ /* 0x001fe20008410000 */
[----:B----4-:R-:W-:-:S04]  /*1f80*/  @P0 IMAD.WIDE R8, R11, 0x8, R8 ;  /* 0x000000080b080825 */ /* 0x010fc800078e0208 */
[----:B------:R-:W-:-:S05]  /*1f90*/  @P0 FMUL.FTZ R11, R13, UR12 ;  /* 0x0000000c0d0b0c20 */ /* 0x000fca0008410000 */
[----:B------:R0:W-:Y:S01]  /*1fa0*/  @P0 STG.E.64 desc[UR16][R8.64], R10 ;  /* 0x0000000a08000986 */ /* 0x0001e2000c101b10 */
[----:B--2---:R-:W-:-:S09]  /*1fb0*/  ULEA UR5, UR11, UR5, 0x18 ;  /* 0x000000050b057291 */ /* 0x004fd2000f8ec0ff */
[----:B------:R3:W-:Y:S01]  /*1fc0*/  @!P3 STS.64 [UR5+0xc0], R12 ;  /* 0x0000c00cff00b988 */ /* 0x0007e20008000a05 */
[----:B0-----:R-:W0:Y:S08]  /*1fd0*/  LDC.64 R10, c[0x0][0x398] ;  /* 0x0000e600ff0a7b82 */ /* 0x001e300000000a00 */
[----:B------:R-:W2:Y:S01]  /*1fe0*/  LDC.64 R8, c[0x0][0x3a0] ;  /* 0x0000e800ff087b82 */ /* 0x000ea20000000a00 */
[----:B0-----:R-:W-:-:S07]  /*1ff0*/  IMAD.WIDE R10, R15, 0x4, R10 ;  /* 0x000000040f0a7825 */ /* 0x001fce00078e020a */
[----:B------:R-:W-:Y:S01]  /*2000*/  BAR.SYNC.DEFER_BLOCKING 0x0 ;  /* 0x0000000000007b1d */ /* 0x000fe20000010000 */
[----:B--2---:R-:W-:-:S05]  /*2010*/  IMAD.WIDE R8, R15, 0x4, R8 ;  /* 0x000000040f087825 */ /* 0x004fca00078e0208 */
[----:B------:R-:W5:Y:S04]  /*2020*/  LDG.E.64 R10, desc[UR16][R10.64] ;  /* 0x000000100a0a7981 */ /* 0x000f68000c1e1b00 */
[----:B---3--:R0:W5:Y:S01]  /*2030*/  LDG.E.64 R12, desc[UR16][R8.64] ;  /* 0x00000010080c7981 */ /* 0x008162000c1e1b00 */
[----:B------:R-:W-:Y:S03]  /*2040*/  BSSY.RECONVERGENT B0, `(.L_x_2923) ;  /* 0x00000ea000007945 */ /* 0x000fe60003800200 */
[----:B0-----:R-:W0:Y:S02]  /*2050*/  LDS.64 R8, [UR5+0xc0] ;  /* 0x0000c005ff087984 */ /* 0x001e240008000a00 */
[----:B0-----:R-:W-:-:S04]  /*2060*/  FMUL.FTZ R8, R8, UR12 ;  /* 0x0000000c08087c20 */ /* 0x001fc80008410000 */
[----:B-1----:R-:W-:-:S04]  /*2070*/  FMUL.FTZ R14, R8, R8 ;  /* 0x00000008080e7220 */ /* 0x002fc80000410000 */
[----:B------:R-:W-:Y:S01]  /*2080*/  FFMA.FTZ R14, R9, UR12, -R14 ;  /* 0x0000000c090e7c23 */ /* 0x000fe2000801080e */
[----:B------:R-:W-:-:S04]  /*2090*/  MOV R9, 0x3f800000 ;  /* 0x3f80000000097802 */ /* 0x000fc80000000f00 */
[----:B------:R-:W-:-:S13]  /*20a0*/  FSETP.GTU.FTZ.AND P2, PT, R14, RZ, PT ;  /* 0x000000ff0e00720b */ /* 0x000fda0003f5c000 */
[----:B------:R-:W0:Y:S02]  /*20b0*/  @P2 LDC R15, c[0x0][0x3a8] ;  /* 0x0000ea00ff0f2b82 */ /* 0x000e240000000800 */
[----:B0-----:R-:W-:-:S04]  /*20c0*/  @P2 FADD.FTZ R14, R14, R15 ;  /* 0x0000000f0e0e2221 */ /* 0x001fc80000010000 */
[----:B------:R0:W1:Y:S01]  /*20d0*/  @P2 MUFU.RSQ R9, R14 ;  /* 0x0000000e00092308 */ /* 0x0000620000001400 */
[----:B------:R-:W-:Y:S05]  /*20e0*/  BRA.U UP0, `(.L_x_2924) ;  /* 0x0000000500747547 */ /* 0x000fea000b800000 */
[----:B------:R-:W2:Y:S01]  /*20f0*/  LDCU.64 UR12, c[0x0][0x3e8] ;  /* 0x00007d00ff0c77ac */ /* 0x000ea20008000a00 */
[----:B------:R-:W-:Y:S01]  /*2100*/  SHF.R.S32.HI R24, RZ, 0x1f, R0 ;  /* 0x0000001fff187819 */ /* 0x000fe20000011400 */
[----:B------:R-:W-:Y:S01]  /*2110*/  BSSY.RECONVERGENT B1, `(.L_x_2925) ;  /* 0x0000015000017945 */ /* 0x000fe20003800200 */
[----:B--2---:R-:W-:-:S04]  /*2120*/  ISETP.GE.U32.AND P1, PT, R0, UR12, PT ;  /* 0x0000000c00007c0c */ /* 0x004fc8000bf26070 */
[----:B------:R-:W-:-:S13]  /*2130*/  ISETP.GE.AND.EX P1, PT, R24, UR13, PT, P1 ;  /* 0x0000000d18007c0c */ /* 0x000fda000bf26310 */
[----:B------:R-:W-:Y:S05]  /*2140*/  @P1 BRA `(.L_x_2926) ;  /* 0x0000000000441947 */ /* 0x000fea0003800000 */
[----:B------:R-:W2:Y:S01]  /*2150*/  LDCU.64 UR14, c[0x0][0x3e0] ;  /* 0x00007c00ff0e77ac */ /* 0x000ea20008000a00 */
[----:B0-----:R-:W-:Y:S01]  /*2160*/  MOV R14, R2 ;  /* 0x00000002000e7202 */ /* 0x001fe20000000f00 */
[----:B------:R-:W-:Y:S01]  /*2170*/  FADD.FTZ R20, -R8, R20 ;  /* 0x0000001408147221 */ /* 0x000fe20000010100 */
[----:B------:R-:W-:Y:S01]  /*2180*/  MOV R15, R5 ;  /* 0x00000005000f7202 */ /* 0x000fe20000000f00 */
[----:B------:R-:W0:Y:S01]  /*2190*/  LDCU.64 UR10, c[0x0][0x380] ;  /* 0x00007000ff0a77ac */ /* 0x000e220008000a00 */
[----:B--2---:R-:W-:Y:S02]  /*21a0*/  IMAD R24, R24, UR14, RZ ;  /* 0x0000000e18187c24 */ /* 0x004fe4000f8e02ff */
[----:B------:R-:W-:-:S04]  /*21b0*/  IMAD.WIDE.U32 R14, R0, UR14, R14 ;  /* 0x0000000e000e7c25 */ /* 0x000fc8000f8e000e */
[----:B------:R-:W-:Y:S01]  /*21c0*/  IMAD R25, R0, UR15, R24 ;  /* 0x0000000f00197c24 */ /* 0x000fe2000f8e0218 */
[----:B0-----:R-:W-:-:S03]  /*21d0*/  LEA R24, P1, R14, UR10, 0x2 ;  /* 0x0000000a0e187c11 */ /* 0x001fc6000f8210ff */
[----:B------:R-:W-:-:S05]  /*21e0*/  IMAD.IADD R15, R15, 0x1, R25 ;  /* 0x000000010f0f7824 */ /* 0x000fca00078e0219 */
[----:B------:R-:W-:Y:S01]  /*21f0*/  LEA.HI.X R25, R14, UR11, R15, 0x2, P1 ;  /* 0x0000000b0e197c11 */ /* 0x000fe200088f140f */
[----:B------:R-:W-:Y:S01]  /*2200*/  FADD.FTZ R14, -R8, R21 ;  /* 0x00000015080e7221 */ /* 0x000fe20000010100 */
[----:B-1----:R-:W-:-:S03]  /*2210*/  FMUL.FTZ R15, R20, R9 ;  /* 0x00000009140f7220 */ /* 0x002fc60000410000 */
[----:B------:R-:W-:Y:S01]  /*2220*/  FMUL.FTZ R20, R14, R9 ;  /* 0x000000090e147220 */ /* 0x000fe20000410000 */
[----:B-----5:R-:W-:-:S03]  /*2230*/  FFMA.FTZ R14, R10, R15, R12 ;  /* 0x0000000f0a0e7223 */ /* 0x020fc6000001000c */
[----:B------:R-:W-:-:S05]  /*2240*/  FFMA.FTZ R15, R11, R20, R13 ;  /* 0x000000140b0f7223 */ /* 0x000fca000001000d */
[----:B------:R2:W-:Y:S02]  /*2250*/  STG.E.64 desc[UR16][R24.64], R14 ;  /* 0x0000000e18007986 */ /* 0x0005e4000c101b10 */
.L_x_2926:
[----:B------:R-:W-:Y:S05]  /*2260*/  BSYNC.RECONVERGENT B1 ;  /* 0x0000000000017941 */ /* 0x000fea0003800200 */
.L_x_2925:
[----:B--2---:R-:W-:Y:S01]  /*2270*/  IADD3 R25, PT, PT, R0, 0x20, RZ ;  /* 0x0000002000197810 */ /* 0x004fe20007ffe0ff */
[----:B------:R-:W-:Y:S03]  /*2280*/  BSSY.RECONVERGENT B1, `(.L_x_2927) ;  /* 0x0000016000017945 */ /* 0x000fe60003800200 */
[----:B------:R-:W-:Y:S02]  /*2290*/  ISETP.GE.U32.AND P1, PT, R25, UR12, PT ;  /* 0x0000000c19007c0c */ /* 0x000fe4000bf26070 */
[----:B0-----:R-:W-:-:S04]  /*22a0*/  SHF.R.S32.HI R14, RZ, 0x1f, R25 ;  /* 0x0000001fff0e7819 */ /* 0x001fc80000011419 */
[----:B------:R-:W-:-:S13]  /*22b0*/  ISETP.GE.AND.EX P1, PT, R14, UR13, PT, P1 ;  /* 0x0000000d0e007c0c */ /* 0x000fda000bf26310 */
[----:B------:R-:W-:Y:S05]  /*22c0*/  @P1 BRA `(.L_x_2928) ;  /* 0x0000000000441947 */ /* 0x000fea0003800000 */
[----:B------:R-:W0:Y:S01]  /*22d0*/  LDCU.64 UR10, c[0x0][0x3e0] ;  /* 0x00007c00ff0a77ac */ /* 0x000e220008000a00 */
[----:B------:R-:W-:Y:S01]  /*22e0*/  MOV R15, R5 ;  /* 0x00000005000f7202 */ /* 0x000fe20000000f00 */
[----:B------:R-:W-:Y:S01]  /*22f0*/  FADD.FTZ R18, -R8, R18 ;  /* 0x0000001208127221 */ /* 0x000fe20000010100 */
[----:B------:R-:W2:Y:S01]  /*2300*/  LDCU.64 UR14, c[0x0][0x380] ;  /* 0x00007000ff0e77ac */ /* 0x000ea20008000a00 */
[----:B0-----:R-:W-:-:S04]  /*2310*/  IMAD R14, R14, UR10, RZ ;  /* 0x0000000a0e0e7c24 */ /* 0x001fc8000f8e02ff */
[----:B------:R-:W-:Y:S01]  /*2320*/  IMAD R21, R25, UR11, R14 ;  /* 0x0000000b19157c24 */ /* 0x000fe2000f8e020e */
[----:B------:R-:W-:-:S05]  /*2330*/  MOV R14, R2 ;  /* 0x00000002000e7202 */ /* 0x000fca0000000f00 */
[----:B------:R-:W-:-:S05]  /*2340*/  IMAD.WIDE.U32 R14, R25, UR10, R14 ;  /* 0x0000000a190e7c25 */ /* 0x000fca000f8e000e */
[----:B------:R-:W-:Y:S01]  /*2350*/  IADD3 R21, PT, PT, R15, R21, RZ ;  /* 0x000000150f157210 */ /* 0x000fe20007ffe0ff */
[----:B-1----:R-:W-:Y:S01]  /*2360*/  FMUL.FTZ R15, R18, R9 ;  /* 0x00000009120f7220 */ /* 0x002fe20000410000 */
[----:B--2---:R-:W-:-:S04]  /*2370*/  LEA R20, P1, R14, UR14, 0x2 ;  /* 0x0000000e0e147c11 */ /* 0x004fc8000f8210ff */
[----:B------:R-:W-:Y:S01]  /*2380*/  LEA.HI.X R21, R14, UR15, R21, 0x2, P1 ;  /* 0x0000000f0e157c11 */ /* 0x000fe200088f1415 */
[----:B------:R-:W-:-:S04]  /*2390*/  FADD.FTZ R14, -R8, R19 ;  /* 0x00000013080e7221 */ /* 0x000fc80000010100 */
[----:B------:R-:W-:Y:S01]  /*23a0*/  FMUL.FTZ R18, R14, R9 ;  /* 0x000000090e127220 */ /* 0x000fe20000410000 */
[----:B-----5:R-:W-:-:S03]  /*23b0*/  FFMA.FTZ R14, R10, R15, R12 ;  /* 0x0000000f0a0e7223 */ /* 0x020fc6000001000c */
[----:B------:R-:W-:-:S05]  /*23c0*/  FFMA.FTZ R15, R11, R18, R13 ;  /* 0x000000120b0f7223 */ /* 0x000fca000001000d */
[----:B------:R0:W-:Y:S02]  /*23d0*/  STG.E.64 desc[UR16][R20.64], R14 ;  /* 0x0000000e14007986 */ /* 0x0001e4000c101b10 */
.L_x_2928:
[----:B------:R-:W-:Y:S05]  /*23e0*/  BSYNC.RECONVERGENT B1 ;  /* 0x0000000000017941 */ /* 0x000fea0003800200 */
.L_x_2927:
[----:B0-----:R-:W-:Y:S01]  /*23f0*/  IADD3 R21, PT, PT, R0, 0x40, RZ ;  /* 0x0000004000157810 */ /* 0x001fe20007ffe0ff */
[----:B------:R-:W-:Y:S01]  /*2400*/  BSSY.RECONVERGENT B1, `(.L_x_2929) ;  /* 0x0000019000017945 */ /* 0x000fe20003800200 */
[----:B------:R-:W-:Y:S02]  /*2410*/  SHF.R.S32.HI R20, RZ, 0x1f, R23 ;  /* 0x0000001fff147819 */ /* 0x000fe40000011417 */
[----:B------:R-:W-:Y:S02]  /*2420*/  ISETP.GE.U32.AND P1, PT, R21, UR12, PT ;  /* 0x0000000c15007c0c */ /* 0x000fe4000bf26070 */
[----:B------:R-:W-:Y:S02]  /*2430*/  SHF.R.S32.HI R14, RZ, 0x1f, R21 ;  /* 0x0000001fff0e7819 */ /* 0x000fe40000011415 */
[----:B------:R-:W-:Y:S02]  /*2440*/  ISETP.GE.U32.AND P2, PT, R23, UR12, PT ;  /* 0x0000000c17007c0c */ /* 0x000fe4000bf46070 */
[----:B------:R-:W-:-:S02]  /*2450*/  ISETP.GE.AND.EX P1, PT, R14, UR13, PT, P1 ;  /* 0x0000000d0e007c0c */ /* 0x000fc4000bf26310 */
[----:B------:R-:W-:-:S11]  /*2460*/  ISETP.GE.AND.EX P2, PT, R20, UR13, PT, P2 ;  /* 0x0000000d14007c0c */ /* 0x000fd6000bf46320 */
        /* <DEDUP_REMOVED lines=18> */
.L_x_2930:
[----:B------:R-:W-:Y:S05]  /*2590*/  BSYNC.RECONVERGENT B1 ;  /* 0x0000000000017941 */ /* 0x000fea0003800200 */
.L_x_2929:
[----:B------:R-:W-:Y:S05]  /*25a0*/  @P2 BRA `(.L_x_2931) ;  /* 0x00000008004c2947 */ /* 0x000fea0003800000 */
[----:B------:R-:W2:Y:S01]  /*25b0*/  LDCU.64 UR10, c[0x0][0x3e0] ;  /* 0x00007c00ff0a77ac */ /* 0x000ea20008000a00 */
[----:B------:R-:W-:Y:S01]  /*25c0*/  MOV R3, R5 ;  /* 0x0000000500037202 */ /* 0x000fe20000000f00 */
[C---:B------:R-:W-:Y:S01]  /*25d0*/  FADD.FTZ R6, -R8.reuse, R6 ;  /* 0x0000000608067221 */ /* 0x040fe20000010100 */
[----:B------:R-:W-:Y:S01]  /*25e0*/  FADD.FTZ R8, -R8, R7 ;  /* 0x0000000708087221 */ /* 0x000fe20000010100 */
[----:B------:R-:W3:Y:S02]  /*25f0*/  LDCU.64 UR12, c[0x0][0x380] ;  /* 0x00007000ff0c77ac */ /* 0x000ee40008000a00 */
[-C--:B-1----:R-:W-:Y:S01]  /*2600*/  FMUL.FTZ R5, R6, R9.reuse ;  /* 0x0000000906057220 */ /* 0x082fe20000410000 */
[----:B------:R-:W-:-:S03]  /*2610*/  FMUL.FTZ R8, R8, R9 ;  /* 0x0000000908087220 */ /* 0x000fc60000410000 */
[----:B-----5:R-:W-:Y:S01]  /*2620*/  FFMA.FTZ R10, R10, R5, R12 ;  /* 0x000000050a0a7223 */ /* 0x020fe2000001000c */
[----:B------:R-:W-:Y:S01]  /*2630*/  FFMA.FTZ R11, R11, R8, R13 ;  /* 0x000000080b0b7223 */ /* 0x000fe2000001000d */
[----:B--2---:R-:W-:Y:S02]  /*2640*/  IMAD R20, R20, UR10, RZ ;  /* 0x0000000a14147c24 */ /* 0x004fe4000f8e02ff */
[----:B------:R-:W-:-:S04]  /*2650*/  IMAD.WIDE.U32 R2, R23, UR10, R2 ;  /* 0x0000000a17027c25 */ /* 0x000fc8000f8e0002 */
[----:B0-----:R-:W-:Y:S01]  /*2660*/  IMAD R15, R23, UR11, R20 ;  /* 0x0000000b170f7c24 */ /* 0x001fe2000f8e0214 */
[----:B---3--:R-:W-:-:S04]  /*2670*/  LEA R4, P1, R2, UR12, 0x2 ;  /* 0x0000000c02047c11 */ /* 0x008fc8000f8210ff */
[----:B------:R-:W-:-:S04]  /*2680*/  IADD3 R15, PT, PT, R3, R15, RZ ;  /* 0x0000000f030f7210 */ /* 0x000fc80007ffe0ff */
[----:B------:R-:W-:-:S05]  /*2690*/  LEA.HI.X R5, R2, UR13, R15, 0x2, P1 ;  /* 0x0000000d02057c11 */ /* 0x000fca00088f140f */
[----:B------:R2:W-:Y:S01]  /*26a0*/  STG.E.64 desc[UR16][R4.64], R10 ;  /* 0x0000000a04007986 */ /* 0x0005e2000c101b10 */
[----:B------:R-:W-:Y:S05]  /*26b0*/  BRA `(.L_x_2931) ;  /* 0x0000000800087947 */ /* 0x000fea0003800000 */
.L_x_2924:
[----:B------:R-:W2:Y:S01]  /*26c0*/  LDCU.64 UR14, c[0x0][0x3e8] ;  /* 0x00007d00ff0e77ac */ /* 0x000ea20008000a00 */
[----:B------:R-:W-:Y:S04]  /*26d0*/  BSSY.RECONVERGENT B1, `(.L_x_2932) ;  /* 0x000001e000017945 */ /* 0x000fe80003800200 */
[----:B------:R-:W-:Y:S05]  /*26e0*/  @P1 BRA `(.L_x_2933) ;  /* 0x0000000000701947 */ /* 0x000fea0003800000 */
[----:B------:R-:W3:Y:S01]  /*26f0*/  LDCU.64 UR10, c[0x0][0x3e0] ;  /* 0x00007c00ff0a77ac */ /* 0x000ee20008000a00 */
[----:B------:R-:W-:Y:S01]  /*2700*/  SHF.R.S32.HI R24, RZ, 0x1f, R0 ;  /* 0x0000001fff187819 */ /* 0x000fe20000011400 */
[----:B------:R-:W-:Y:S01]  /*2710*/  IMAD.MOV.U32 R15, RZ, RZ, R5 ;  /* 0x000000ffff0f7224 */ /* 0x000fe200078e0005 */
[----:B0-----:R-:W-:Y:S01]  /*2720*/  MOV R14, R2 ;  /* 0x00000002000e7202 */ /* 0x001fe20000000f00 */
[----:B------:R-:W0:Y:S01]  /*2730*/  LDCU.64 UR12, c[0x0][0x380] ;  /* 0x00007000ff0c77ac */ /* 0x000e220008000a00 */
[C---:B------:R-:W-:Y:S01]  /*2740*/  FADD.FTZ R20, -R8.reuse, R20 ;  /* 0x0000001408147221 */ /* 0x040fe20000010100 */
[----:B------:R-:W-:-:S04]  /*2750*/  FADD.FTZ R21, -R8, R21 ;  /* 0x0000001508157221 */ /* 0x000fc80000010100 */
[----:B-1----:R-:W-:Y:S01]  /*2760*/  FMUL.FTZ R21, R21, R9 ;  /* 0x0000000915157220 */ /* 0x002fe20000410000 */
[----:B---3--:R-:W-:Y:S02]  /*2770*/  IMAD R24, R24, UR10, RZ ;  /* 0x0000000a18187c24 */ /* 0x008fe4000f8e02ff */
[----:B------:R-:W-:-:S04]  /*2780*/  IMAD.WIDE.U32 R14, R0, UR10, R14 ;  /* 0x0000000a000e7c25 */ /* 0x000fc8000f8e000e */
[----:B------:R-:W-:Y:S01]  /*2790*/  IMAD R25, R0, UR11, R24 ;  /* 0x0000000b00197c24 */ /* 0x000fe2000f8e0218 */
[----:B0-----:R-:W-:-:S04]  /*27a0*/  LEA R24, P1, R14, UR12, 0x2 ;  /* 0x0000000c0e187c11 */ /* 0x001fc8000f8210ff */
[----:B------:R-:W-:-:S04]  /*27b0*/  IADD3 R15, PT, PT, R15, R25, RZ ;  /* 0x000000190f0f7210 */ /* 0x000fc80007ffe0ff */
[----:B------:R-:W-:Y:S01]  /*27c0*/  LEA.HI.X R25, R14, UR13, R15, 0x2, P1 ;  /* 0x0000000d0e197c11 */ /* 0x000fe200088f140f */
[----:B------:R-:W-:-:S04]  /*27d0*/  FMUL.FTZ R15, R20, R9 ;  /* 0x00000009140f7220 */ /* 0x000fc80000410000 */
[----:B-----5:R-:W-:-:S04]  /*27e0*/  FFMA.FTZ R14, R10, R15, R12 ;  /* 0x0000000f0a0e7223 */ /* 0x020fc8000001000c */
[----:B------:R-:W-:-:S06]  /*27f0*/  FMUL.FTZ R15, R14, -1.4426950216293334961 ;  /* 0xbfb8aa3b0e0f7820 */ /* 0x000fcc0000410000 */
[----:B------:R-:W0:Y:S02]  /*2800*/  MUFU.EX2 R15, R15 ;  /* 0x0000000f000f7308 */ /* 0x000e240000000800 */
[----:B0-----:R-:W-:-:S04]  /*2810*/  FADD.FTZ R20, R15, 1 ;  /* 0x3f8000000f147421 */ /* 0x001fc80000010000 */
[----:B------:R0:W1:Y:S02]  /*2820*/  MUFU.RCP R15, R20 ;  /* 0x00000014000f7308 */ /* 0x0000640000001000 */
[----:B0-----:R-:W-:-:S04]  /*2830*/  FFMA.FTZ R20, R11, R21, R13 ;  /* 0x000000150b147223 */ /* 0x001fc8000001000d */
[----:B------:R-:W-:Y:S01]  /*2840*/  FMUL.FTZ R21, R20, -1.4426950216293334961 ;  /* 0xbfb8aa3b14157820 */ /* 0x000fe20000410000 */
[----:B-1----:R-:W-:-:S05]  /*2850*/  FMUL.FTZ R14, R14, R15 ;  /* 0x0000000f0e0e7220 */ /* 0x002fca0000410000 */
[----:B------:R-:W0:Y:S02]  /*2860*/  MUFU.EX2 R21, R21 ;  /* 0x0000001500157308 */ /* 0x000e240000000800 */
[----:B0-----:R-:W-:-:S04]  /*2870*/  FADD.FTZ R21, R21, 1 ;  /* 0x3f80000015157421 */ /* 0x001fc80000010000 */
[----:B------:R-:W0:Y:S02]  /*2880*/  MUFU.RCP R15, R21 ;  /* 0x00000015000f7308 */ /* 0x000e240000001000 */
[----:B0-----:R-:W-:-:S05]  /*2890*/  FMUL.FTZ R15, R20, R15 ;  /* 0x0000000f140f7220 */ /* 0x001fca0000410000 */
[----:B------:R3:W-:Y:S02]  /*28a0*/  STG.E.64 desc[UR16][R24.64], R14 ;  /* 0x0000000e18007986 */ /* 0x0007e4000c101b10 */
.L_x_2933:
[----:B--2---:R-:W-:Y:S05]  /*28b0*/  BSYNC.RECONVERGENT B1 ;  /* 0x0000000000017941 */ /* 0x004fea0003800200 */
.L_x_2932:
[----:B---3--:R-:W-:Y:S01]  /*28c0*/  IADD3 R25, PT, PT, R0, 0x20, RZ ;  /* 0x0000002000197810 */ /* 0x008fe20007ffe0ff */
[----:B------:R-:W-:Y:S03]  /*28d0*/  BSSY.RECONVERGENT B1, `(.L_x_2934) ;  /* 0x0000020000017945 */ /* 0x000fe60003800200 */
[----:B------:R-:W-:Y:S02]  /*28e0*/  ISETP.GE.U32.AND P1, PT, R25, UR14, PT ;  /* 0x0000000e19007c0c */ /* 0x000fe4000bf26070 */
[----:B0-----:R-:W-:-:S04]  /*28f0*/  SHF.R.S32.HI R14, RZ, 0x1f, R25 ;  /* 0x0000001fff0e7819 */ /* 0x001fc80000011419 */
[----:B------:R-:W-:-:S13]  /*2900*/  ISETP.GE.AND.EX P1, PT, R14, UR15, PT, P1 ;  /* 0x0000000f0e007c0c */ /* 0x000fda000bf26310 */
[----:B------:R-:W-:Y:S05]  /*2910*/  @P1 BRA `(.L_x_2935) ;  /* 0x00000000006c1947 */ /* 0x000fea0003800000 */
[----:B------:R-:W0:Y:S01]  /*2920*/  LDCU.64 UR10, c[0x0][0x3e0] ;  /* 0x00007c00ff0a77ac */ /* 0x000e220008000a00 */
[----:B------:R-:W-:Y:S01]  /*2930*/  MOV R15, R5 ;  /* 0x00000005000f7202 */ /* 0x000fe20000000f00 */
[C---:B------:R-:W-:Y:S01]  /*2940*/  FADD.FTZ R18, -R8.reuse, R18 ;  /* 0x0000001208127221 */ /* 0x040fe20000010100 */
[----:B------:R-:W-:Y:S01]  /*2950*/  FADD.FTZ R24, -R8, R19 ;  /* 0x0000001308187221 */ /* 0x000fe20000010100 */
[----:B------:R-:W2:Y:S03]  /*2960*/  LDCU.64 UR12, c[0x0][0x380] ;  /* 0x00007000ff0c77ac */ /* 0x000ea60008000a00 */
[----:B-1----:R-:W-:Y:S01]  /*2970*/  FMUL.FTZ R24, R24, R9 ;  /* 0x0000000918187220 */ /* 0x002fe20000410000 */
[----:B0-----:R-:W-:-:S04]  /*2980*/  IMAD R14, R14, UR10, RZ ;  /* 0x0000000a0e0e7c24 */ /* 0x001fc8000f8e02ff */
[----:B------:R-:W-:Y:S01]  /*2990*/  IMAD R21, R25, UR11, R14 ;  /* 0x0000000b19157c24 */ /* 0x000fe2000f8e020e */
[----:B------:R-:W-:-:S05]  /*29a0*/  MOV R14, R2 ;  /* 0x00000002000e7202 */ /* 0x000fca0000000f00 */
[----:B------:R-:W-:-:S05]  /*29b0*/  IMAD.WIDE.U32 R14, R25, UR10, R14 ;  /* 0x0000000a190e7c25 */ /* 0x000fca000f8e000e */
[----:B------:R-:W-:Y:S01]  /*29c0*/  IADD3 R21, PT, PT, R15, R21, RZ ;  /* 0x000000150f157210 */ /* 0x000fe20007ffe0ff */
[----:B------:R-:W-:Y:S01]  /*29d0*/  FMUL.FTZ R15, R18, R9 ;  /* 0x00000009120f7220 */ /* 0x000fe20000410000 */
[----:B--2---:R-:W-:-:S04]  /*29e0*/  LEA R20, P1, R14, UR12, 0x2 ;  /* 0x0000000c0e147c11 */ /* 0x004fc8000f8210ff */
[----:B------:R-:W-:Y:S01]  /*29f0*/  LEA.HI.X R21, R14, UR13, R21, 0x2, P1 ;  /* 0x0000000d0e157c11 */ /* 0x000fe200088f1415 */
[----:B-----5:R-:W-:Y:S01]  /*2a00*/  FFMA.FTZ R14, R10, R15, R12 ;  /* 0x0000000f0a0e7223 */ /* 0x020fe2000001000c */
        /* <DEDUP_REMOVED lines=10> */
[----:B-1----:R-:W-:-:S05]  /*2ab0*/  FMUL.FTZ R15, R15, R24 ;  /* 0x000000180f0f7220 */ /* 0x002fca0000410000 */
[----:B------:R0:W-:Y:S02]  /*2ac0*/  STG.E.64 desc[UR16][R20.64], R14 ;  /* 0x0000000e14007986 */ /* 0x0001e4000c101b10 */
.L_x_2935:
[----:B------:R-:W-:Y:S05]  /*2ad0*/  BSYNC.RECONVERGENT B1 ;  /* 0x0000000000017941 */ /* 0x000fea0003800200 */
.L_x_2934:
        /* <DEDUP_REMOVED lines=19> */
[----:B------:R-:W-:Y:S01]  /*2c10*/  FADD.FTZ R16, -R8, R17 ;  /* 0x0000001108107221 */ /* 0x000fe20000010100 */
[----:B--2---:R-:W-:-:S03]  /*2c20*/  LEA R18, P1, R14, UR12, 0x2 ;  /* 0x0000000c0e127c11 */ /* 0x004fc6000f8210ff */
[----:B------:R-:W-:Y:S01]  /*2c30*/  FMUL.FTZ R24, R16, R9 ;  /* 0x0000000910187220 */ /* 0x000fe20000410000 */
[----:B------:R-:W-:Y:S01]  /*2c40*/  LEA.HI.X R19, R14, UR13, R19, 0x2, P1 ;  /* 0x0000000d0e137c11 */ /* 0x000fe200088f1413 */
[----:B-----5:R-:W-:Y:S02]  /*2c50*/  FFMA.FTZ R14, R10, R15, R12 ;  /* 0x0000000f0a0e7223 */ /* 0x020fe4000001000c */
[----:B------:R-:W-:Y:S02]  /*2c60*/  FFMA.FTZ R15, R11, R24, R13 ;  /* 0x000000180b0f7223 */ /* 0x000fe4000001000d */
[----:B------:R-:W-:Y:S02]  /*2c70*/  FMUL.FTZ R16, R14, -1.4426950216293334961 ;  /* 0xbfb8aa3b0e107820 */ /* 0x000fe40000410000 */
[----:B------:R-:W-:-:S04]  /*2c80*/  FMUL.FTZ R21, R15, -1.4426950216293334961 ;  /* 0xbfb8aa3b0f157820 */ /* 0x000fc80000410000 */
        /* <DEDUP_REMOVED lines=9> */
.L_x_2937:
[----:B------:R-:W-:Y:S05]  /*2d20*/  BSYNC.RECONVERGENT B1 ;  /* 0x0000000000017941 */ /* 0x000fea0003800200 */
.L_x_2936:
[----:B------:R-:W-:Y:S05]  /*2d30*/  @P2 BRA `(.L_x_2931) ;  /* 0x0000000000682947 */ /* 0x000fea0003800000 */
[C---:B------:R-:W-:Y:S01]  /*2d40*/  FADD.FTZ R6, -R8.reuse, R6 ;  /* 0x0000000608067221 */ /* 0x040fe20000010100 */
[----:B------:R-:W-:Y:S01]  /*2d50*/  FADD.FTZ R8, -R8, R7 ;  /* 0x0000000708087221 */ /* 0x000fe20000010100 */
[----:B------:R-:W2:Y:S01]  /*2d60*/  LDCU.64 UR10, c[0x0][0x3e0] ;  /* 0x00007c00ff0a77ac */ /* 0x000ea20008000a00 */
        /* <DEDUP_REMOVED lines=8> */
[----:B------:R-:W3:Y:S01]  /*2df0*/  MUFU.EX2 R3, R3 ;  /* 0x0000000300037308 */ /* 0x000ee20000000800 */
[----:B--2---:R-:W-:-:S03]  /*2e00*/  IMAD R20, R20, UR10, RZ ;  /* 0x0000000a14147c24 */ /* 0x004fc6000f8e02ff */
[----:B------:R-:W2:Y:S01]  /*2e10*/  MUFU.EX2 R8, R8 ;  /* 0x0000000800087308 */ /* 0x000ea20000000800 */
[----:B------:R-:W-:-:S03]  /*2e20*/  IMAD.WIDE.U32 R4, R23, UR10, R4 ;  /* 0x0000000a17047c25 */ /* 0x000fc6000f8e0004 */
[----:B-1----:R-:W-:Y:S01]  /*2e30*/  LEA R2, P1, R4, UR12, 0x2 ;  /* 0x0000000c04027c11 */ /* 0x002fe2000f8210ff */
[----:B---3--:R-:W-:Y:S01]  /*2e40*/  FADD.FTZ R6, R3, 1 ;  /* 0x3f80000003067421 */ /* 0x008fe20000010000 */
[----:B------:R-:W-:Y:S02]  /*2e50*/  IMAD R3, R23, UR11, R20 ;  /* 0x0000000b17037c24 */ /* 0x000fe4000f8e0214 */
[----:B--2---:R-:W-:Y:S01]  /*2e60*/  FADD.FTZ R9, R8, 1 ;  /* 0x3f80000008097421 */ /* 0x004fe20000010000 */
[----:B------:R-:W1:Y:S02]  /*2e70*/  MUFU.RCP R7, R6 ;  /* 0x0000000600077308 */ /* 0x000e640000001000 */
[----:B------:R-:W-:-:S04]  /*2e80*/  IADD3 R3, PT, PT, R5, R3, RZ ;  /* 0x0000000305037210 */ /* 0x000fc80007ffe0ff */
[----:B------:R-:W-:Y:S02]  /*2e90*/  LEA.HI.X R3, R4, UR13, R3, 0x2, P1 ;  /* 0x0000000d04037c11 */ /* 0x000fe400088f1403 */
[----:B------:R-:W2:Y:S01]  /*2ea0*/  MUFU.RCP R12, R9 ;  /* 0x00000009000c7308 */ /* 0x000ea20000001000 */
[----:B-1----:R-:W-:Y:S01]  /*2eb0*/  FMUL.FTZ R10, R10, R7 ;  /* 0x000000070a0a7220 */ /* 0x002fe20000410000 */
[----:B--2---:R-:W-:-:S05]  /*2ec0*/  FMUL.FTZ R11, R11, R12 ;  /* 0x0000000c0b0b7220 */ /* 0x004fca0000410000 */
[----:B------:R3:W-:Y:S02]  /*2ed0*/  STG.E.64 desc[UR16][R2.64], R10 ;  /* 0x0000000a02007986 */ /* 0x0007e4000c101b10 */
.L_x_2931:
[----:B------:R-:W-:Y:S05]  /*2ee0*/  BSYNC.RECONVERGENT B0 ;  /* 0x0000000000007941 */ /* 0x000fea0003800200 */
.L_x_2923:
[----:B------:R-:W-:Y:S02]  /*2ef0*/  UIADD3 UR9, UPT, UPT, UR21, UR9, URZ ;  /* 0x0000000915097290 */ /* 0x000fe4000fffe0ff */
[----:B------:R-:W-:Y:S02]  /*2f00*/  UIADD3 UR4, UPT, UPT, UR4, 0x1, URZ ;  /* 0x0000000104047890 */ /* 0x000fe4000fffe0ff */
[----:B------:R-:W-:-:S09]  /*2f10*/  UISETP.GE.AND UP1, UPT, UR9, UR7, UPT ;  /* 0x000000070900728c */ /* 0x000fd2000bf26270 */
[----:B------:R-:W-:Y:S05]  /*2f20*/  BRA.U !UP1, `(.L_x_2938) ;  /* 0xffffffd109dc7547 */ /* 0x000fea000b83ffff */
[----:B------:R-:W-:Y:S05]  /*2f30*/  EXIT ;  /* 0x000000000000794d */ /* 0x000fea0003800000 */
.L_x_2939:
        /* <DEDUP_REMOVED lines=12> */
.L_x_3468:


//--------------------- .text._Z35group_norm_nhwc_fwd_one_pass_kernelI11Fp32IOFp32WLi256ELi40ELi640EEv26Group_norm_nhwc_fwd_params --------------------------
	.section	.text._Z35group_norm_nhwc_fwd_one_pass_kernelI11Fp32IOFp32WLi256ELi40ELi640EEv26Group_norm_nhwc_fwd_params,"ax",@progbits
	.align	128
        .global         _Z35group_norm_nhwc_fwd_one_pass_kernelI11Fp32IOFp32WLi256ELi40ELi640EEv26Group_norm_nhwc_fwd_params
        .type           _Z35group_norm_nhwc_fwd_one_pass_kernelI11Fp32IOFp32WLi256ELi40ELi640EEv26Group_norm_nhwc_fwd_params,@function
        .size           _Z35group_norm_nhwc_fwd_one_pass_kernelI11Fp32IOFp32WLi256ELi40ELi640EEv26Group_norm_nhwc_fwd_params,(.L_x_3469 - _Z35group_norm_nhwc_fwd_one_pass_kernelI11Fp32IOFp32WLi256ELi40ELi640EEv26Group_norm_nhwc_fwd_params)
        .other          _Z35group_norm_nhwc_fwd_one_pass_kernelI11Fp32IOFp32WLi256ELi40ELi640EEv26Group_norm_nhwc_fwd_params,@"STO_CUDA_ENTRY STV_DEFAULT"
_Z35group_norm_nhwc_fwd_one_pass_kernelI11Fp32IOFp32WLi256ELi40ELi640EEv26Group_norm_nhwc_fwd_params:
.text._Z35group_norm_nhwc_fwd_one_pass_kernelI11Fp32IOFp32WLi256ELi40ELi640EEv26Group_norm_nhwc_fwd_params:
        /* <DEDUP_REMOVED lines=12> */
[----:B------:R-:W4:Y:S05]  /*00c0*/  LDCU UR20, c[0x0][0x374] ;  /* 0x00006e80ff1477ac */ /* 0x000f2a0008000800 */
[----:B------:R-:W4:Y:S01]  /*00d0*/  LDC R30, c[0x0][0x370] ;  /* 0x0000dc00ff1e7b82 */ /* 0x000f220000000800 */
[----:B------:R-:W0:Y:S01]  /*00e0*/  LDCU.64 UR16, c[0x0][0x358] ;  /* 0x00006b00ff1077ac */ /* 0x000e220008000a00 */
[----:B------:R-:W-:Y:S01]  /*00f0*/  UMOV UR7, UR6 ;  /* 0x0000000600077c82 */ /* 0x000fe20008000000 */
[----:B--2---:R-:W-:Y:S01]  /*0100*/  MOV R3, UR4 ;  /* 0x0000000400037c02 */ /* 0x004fe20008000f00 */
[----:B------:R-:W-:Y:S01]  /*0110*/  UMOV UR4, URZ ;  /* 0x000000ff00047c82 */ /* 0x000fe20008000000 */
[----:B---3--:R-:W-:-:S02]  /*0120*/  ISETP.NE.U32.AND P1, PT, RZ, UR8, PT ;  /* 0x00000008ff007c0c */ /* 0x008fc4000bf25070 */
        /* <DEDUP_REMOVED lines=8> */
[C---:B------:R-:W-:Y:S02]  /*01b0*/  IADD3 R42, PT, PT, R0.reuse, 0x20, RZ ;  /* 0x00000020002a7810 */ /* 0x040fe40007ffe0ff */
[C---:B------:R-:W-:Y:S02]  /*01c0*/  IADD3 R39, PT, PT, R0.reuse, 0x40, RZ ;  /* 0x0000004000277810 */ /* 0x040fe40007ffe0ff */
[----:B------:R-:W-:Y:S02]  /*01d0*/  IADD3 R2, PT, PT, RZ, -R2, RZ ;  /* 0x80000002ff027210 */ /* 0x000fe40007ffe0ff */
[----:B------:R-:W-:Y:S02]  /*01e0*/  IADD3 R38, PT, PT, R0, 0x60, RZ ;  /* 0x0000006000267810 */ /* 0x000fe40007ffe0ff */
        /* <DEDUP_REMOVED lines=13> */
[----:B------:R-:W-:-:S02]  /*02c0*/  SHF.R.S32.HI R43, RZ, 0x1f, R40 ;  /* 0x0000001fff2b7819 */ /* 0x000fc40000011428 */
[----:B----4-:R-:W-:-:S07]  /*02d0*/  SHF.L.U32 R41, R41, 0x1, RZ ;  /* 0x0000000129297819 */ /* 0x010fce00000006ff */
.L_x_2983:
[----:B0-----:R-:W0:Y:S01]  /*02e0*/  LDCU UR5, c[0x0][0x3f8] ;  /* 0x00007f00ff0577ac */ /* 0x001e220008000800 */
[----:B-1-34-:R-:W-:Y:S02]  /*02f0*/  IABS R8, UR7 ;  /* 0x0000000700087c13 */ /* 0x01afe40008000000 */
[----:B------:R-:W-:Y:S01]  /*0300*/  SHF.R.S32.HI R10, RZ, 0x1f, R42 ;  /* 0x0000001fff0a7819 */ /* 0x000fe2000001142a */
[----:B------:R-:W1:Y:S01]  /*0310*/  LDCU.64 UR12, c[0x0][0x3f0] ;  /* 0x00007e00ff0c77ac */ /* 0x000e620008000a00 */
[----:B------:R-:W-:Y:S02]  /*0320*/  SHF.R.S32.HI R16, RZ, 0x1f, R39 ;  /* 0x0000001fff107819 */ /* 0x000fe40000011427 */
[----:B------:R-:W-:Y:S02]  /*0330*/  SHF.R.S32.HI R18, RZ, 0x1f, R38 ;  /* 0x0000001fff127819 */ /* 0x000fe40000011426 */
[----:B-----5:R-:W-:Y:S02]  /*0340*/  SHF.R.S32.HI R22, RZ, 0x1f, R37 ;  /* 0x0000001fff167819 */ /* 0x020fe40000011425 */
[----:B------:R-:W-:-:S02]  /*0350*/  SHF.R.S32.HI R26, RZ, 0x1f, R0 ;  /* 0x0000001fff1a7819 */ /* 0x000fc40000011400 */
[----:B0-----:R-:W-:-:S04]  /*0360*/  MOV R2, UR5 ;  /* 0x0000000500027c02 */ /* 0x001fc80008000f00 */
[----:B------:R-:W-:-:S04]  /*0370*/  IABS R5, R2 ;  /* 0x0000000200057213 */ /* 0x000fc80000000000 */
        /* <DEDUP_REMOVED lines=12> */
[----:B------:R-:W-:-:S13]  /*0440*/  R2UR UR8, R7 ;  /* 0x00000000070872ca */ /* 0x000fda00000e0000 */
        /* <DEDUP_REMOVED lines=19> */
[----:B------:R-:W0:Y:S01]  /*0580*/  @!P4 LDC.64 R6, c[0x0][0x3e0] ;  /* 0x0000f800ff06cb82 */ /* 0x000e220000000a00 */
[----:B-1----:R-:W-:-:S02]  /*0590*/  MOV R5, UR12 ;  /* 0x0000000c00057c02 */ /* 0x002fc40008000f00 */
[----:B------:R-:W-:-:S04]  /*05a0*/  ISETP.GE.U32.AND P3, PT, R37, UR10, PT ;  /* 0x0000000a25007c0c */ /* 0x000fc8000bf66070 */
[----:B------:R-:W-:Y:S01]  /*05b0*/  ISETP.GE.AND.EX P3, PT, R22, UR11, PT, P3 ;  /* 0x0000000b16007c0c */ /* 0x000fe2000bf66330 */
[----:B------:R-:W1:Y:S02]  /*05c0*/  @!P5 LDC.64 R8, c[0x0][0x3e0] ;  /* 0x0000f800ff08db82 */ /* 0x000e640000000a00 */
[----:B------:R-:W-:-:S05]  /*05d0*/  VOTEU.ANY UP0, P1 ;  /* 0x0000000000ff7886 */ /* 0x000fca0000800100 */
[----:B------:R-:W-:Y:S01]  /*05e0*/  @UP0 UIADD3 UR9, UPT, UPT, UR9, 0x1, URZ ;  /* 0x0000000109090890 */ /* 0x000fe2000fffe0ff */
[----:B------:R-:W2:Y:S01]  /*05f0*/  @!P4 LDC.64 R12, c[0x0][0x390] ;  /* 0x0000e400ff0ccb82 */ /* 0x000ea20000000a00 */
[----:B------:R-:W-:Y:S02]  /*0600*/  UISETP.NE.AND UP0, UPT, UR5, URZ, UPT ;  /* 0x000000ff0500728c */ /* 0x000fe4000bf05270 */
[----:B------:R-:W-:Y:S01]  /*0610*/  @!UP1 UIADD3 UR9, UPT, UPT, -UR9, URZ, URZ ;  /* 0x000000ff09099290 */ /* 0x000fe2000fffe1ff */
[----:B0-----:R-:W-:-:S04]  /*0620*/  @!P4 IMAD R4, R10, R6, RZ ;  /* 0x000000060a04c224 */ /* 0x001fc800078e02ff */
[----:B------:R-:W0:Y:S04]  /*0630*/  @!P5 LDC.64 R14, c[0x0][0x390] ;  /* 0x0000e400ff0edb82 */ /* 0x000e280000000a00 */
[----:B------:R-:W-:Y:S01]  /*0640*/  @!UP0 ULOP3.LUT UR9, URZ, UR5, URZ, 0x33, !UPT ;  /* 0x00000005ff098292 */ /* 0x000fe2000f8e33ff */
[----:B------:R-:W-:-:S03]  /*0650*/  @!P4 IMAD R17, R42, R7, R4 ;  /* 0x000000072a11c224 */ /* 0x000fc600078e0204 */
[----:B------:R-:W-:Y:S01]  /*0660*/  UIADD3 UR8, UPT, UPT, -UR9, URZ, URZ ;  /* 0x000000ff09087290 */ /* 0x000fe2000fffe1ff */
[----:B------:R-:W3:Y:S01]  /*0670*/  @!P2 LDC.64 R10, c[0x0][0x3e0] ;  /* 0x0000f800ff0aab82 */ /* 0x000ee20000000a00 */
[----:B-1----:R-:W-:Y:S02]  /*0680*/  @!P5 IMAD R16, R16, R8, RZ ;  /* 0x000000081010d224 */ /* 0x002fe400078e02ff */
[----:B------:R-:W-:Y:S02]  /*0690*/  UIMAD UR8, UR5, UR8, UR7 ;  /* 0x00000008050872a4 */ /* 0x000fe4000f8e0207 */
[----:B------:R-:W-:Y:S01]  /*06a0*/  USHF.R.S32.HI UR5, URZ, 0x1f, UR9 ;  /* 0x0000001fff057899 */ /* 0x000fe20008011409 */
[----:B------:R-:W-:Y:S01]  /*06b0*/  @!P5 IMAD R19, R39, R9, R16 ;  /* 0x000000092713d224 */ /* 0x000fe200078e0210 */
[----:B------:R-:W-:Y:S01]  /*06c0*/  UIMAD UR8, UR8, 0x28, URZ ;  /* 0x00000028080878a4 */ /* 0x000fe2000f8e02ff */
[----:B------:R-:W1:Y:S01]  /*06d0*/  @!P3 LDC.64 R20, c[0x0][0x3e0] ;  /* 0x0000f800ff14bb82 */ /* 0x000e620000000a00 */
[----:B------:R-:W-:-:S04]  /*06e0*/  UIMAD UR5, UR5, UR12, URZ ;  /* 0x0000000c050572a4 */ /* 0x000fc8000f8e02ff */
[----:B------:R-:W-:Y:S01]  /*06f0*/  IADD3 R2, P1, PT, R2, UR8, RZ ;  /* 0x0000000802027c10 */ /* 0x000fe2000ff3e0ff */
[----:B------:R-:W-:Y:S01]  /*0700*/  UIMAD UR5, UR9, UR13, UR5 ;  /* 0x0000000d090572a4 */ /* 0x000fe2000f8e0205 */
[----:B------:R-:W-:Y:S01]  /*0710*/  MOV R3, UR8 ;  /* 0x0000000800037c02 */ /* 0x000fe20008000f00 */
[----:B------:R-:W4:Y:S03]  /*0720*/  @!P2 LDC.64 R24, c[0x0][0x390] ;  /* 0x0000e400ff18ab82 */ /* 0x000f260000000a00 */
[----:B------:R-:W-:Y:S02]  /*0730*/  LEA.HI.X.SX32 R3, R3, RZ, 0x1, P1 ;  /* 0x000000ff03037211 */ /* 0x000fe400008f0eff */
[----:B------:R-:W-:Y:S01]  /*0740*/  ISETP.GE.U32.AND P1, PT, R0, UR10, PT ;  /* 0x0000000a00007c0c */ /* 0x000fe2000bf26070 */
[----:B------:R-:W-:-:S03]  /*0750*/  IMAD.WIDE.U32 R2, R5, UR9, R2 ;  /* 0x0000000905027c25 */ /* 0x000fc6000f8e0002 */
[----:B------:R-:W-:Y:S02]  /*0760*/  ISETP.GE.AND.EX P1, PT, R26, UR11, PT, P1 ;  /* 0x0000000b1a007c0c */ /* 0x000fe4000bf26310 */
[----:B------:R-:W-:Y:S02]  /*0770*/  IADD3 R5, PT, PT, R3, UR5, RZ ;  /* 0x0000000503057c10 */ /* 0x000fe4000fffe0ff */
[-C--:B------:R-:W-:Y:S02]  /*0780*/  @!P4 MOV R4, R2.reuse ;  /* 0x000000020004c202 */ /* 0x080fe40000000f00 */
[----:B------:R-:W-:-:S03]  /*0790*/  @!P5 MOV R16, R2 ;  /* 0x000000020010d202 */ /* 0x000fc60000000f00 */
[----:B------:R-:W-:-:S05]  /*07a0*/  @!P4 IMAD.WIDE.U32 R6, R42, R6, R4 ;  /* 0x000000062a06c225 */ /* 0x000fca00078e0004 */
[----:B------:R-:W-:Y:S02]  /*07b0*/  @!P4 IADD3 R7, PT, PT, R7, R17, RZ ;  /* 0x000000110707c210 */ /* 0x000fe40007ffe0ff */
[C---:B--2---:R-:W-:Y:S02]  /*07c0*/  @!P4 LEA R12, P6, R6.reuse, R12, 0x2 ;  /* 0x0000000c060cc211 */ /* 0x044fe400078c10ff */
[----:B------:R-:W-:Y:S02]  /*07d0*/  @!P5 MOV R17, R5 ;  /* 0x000000050011d202 */ /* 0x000fe40000000f00 */
[----:B------:R-:W-:Y:S02]  /*07e0*/  @!P4 LEA.HI.X R13, R6, R13, R7, 0x2, P6 ;  /* 0x0000000d060dc211 */ /* 0x000fe400030f1407 */
[----:B------:R-:W-:Y:S01]  /*07f0*/  CS2R R6, SRZ ;  /* 0x0000000000067805 */ /* 0x000fe2000001ff00 */
[----:B------:R-:W-:-:S04]  /*0800*/  @!P5 IMAD.WIDE.U32 R8, R39, R8, R16 ;  /* 0x000000082708d225 */ /* 0x000fc800078e0010 */
[----:B---3--:R-:W-:Y:S01]  /*0810*/  @!P2 IMAD R16, R18, R10, RZ ;  /* 0x0000000a1210a224 */ /* 0x008fe200078e02ff */
[----:B------:R2:W3:Y:S01]  /*0820*/  @!P4 LDG.E.64 R6, desc[UR16][R12.64] ;  /* 0x000000100c06c981 */ /* 0x0004e2000c1e1b00 */
[----:B------:R-:W-:Y:S02]  /*0830*/  @!P5 IADD3 R9, PT, PT, R9, R19, RZ ;  /* 0x000000130909d210 */ /* 0x000fe40007ffe0ff */
[----:B0-----:R-:W-:Y:S01]  /*0840*/  @!P5 LEA R14, P6, R8, R14, 0x2 ;  /* 0x0000000e080ed211 */ /* 0x001fe200078c10ff */
[----:B------:R-:W-:Y:S01]  /*0850*/  @!P2 IMAD R23, R38, R11, R16 ;  /* 0x0000000b2617a224 */ /* 0x000fe200078e0210 */
[----:B------:R-:W-:Y:S01]  /*0860*/  ISETP.GE.U32.AND P4, PT, R36, UR10, PT ;  /* 0x0000000a24007c0c */ /* 0x000fe2000bf86070 */
[----:B------:R-:W0:Y:S01]  /*0870*/  @!P3 LDC.64 R18, c[0x0][0x390] ;  /* 0x0000e400ff12bb82 */ /* 0x000e220000000a00 */
[----:B------:R-:W-:Y:S02]  /*0880*/  @!P2 MOV R16, R2 ;  /* 0x000000020010a202 */ /* 0x000fe40000000f00 */
[----:B------:R-:W-:-:S02]  /*0890*/  @!P2 MOV R17, R5 ;  /* 0x000000050011a202 */ /* 0x000fc40000000f00 */
[----:B------:R-:W-:Y:S02]  /*08a0*/  @!P5 LEA.HI.X R15, R8, R15, R9, 0x2, P6 ;  /* 0x0000000f080fd211 */ /* 0x000fe400030f1409 */
[----:B------:R-:W-:Y:S02]  /*08b0*/  CS2R R8, SRZ ;  /* 0x0000000000087805 */ /* 0x000fe4000001ff00 */
[----:B------:R-:W-:Y:S01]  /*08c0*/  ISETP.GE.AND.EX P4, PT, R45, UR11, PT, P4 ;  /* 0x0000000b2d007c0c */ /* 0x000fe2000bf86340 */
[----:B--2---:R-:W2:Y:S01]  /*08d0*/  @!P1 LDC.64 R12, c[0x0][0x3e0] ;  /* 0x0000f800ff0c9b82 */ /* 0x004ea20000000a00 */
[----:B------:R-:W-:Y:S01]  /*08e0*/  @!P2 IMAD.WIDE.U32 R10, R38, R10, R16 ;  /* 0x0000000a260aa225 */ /* 0x000fe200078e0010 */
[----:B------:R-:W-:Y:S01]  /*08f0*/  ISETP.GE.U32.AND P6, PT, R31, UR10, PT ;  /* 0x0000000a1f007c0c */ /* 0x000fe2000bfc6070 */
[----:B------:R5:W3:Y:S02]  /*0900*/  @!P5 LDG.E.64 R8, desc[UR16][R14.64] ;  /* 0x000000100e08d981 */ /* 0x000ae4000c1e1b00 */
[----:B-1----:R-:W-:Y:S01]  /*0910*/  @!P3 IMAD R28, R22, R20, RZ ;  /* 0x00000014161cb224 */ /* 0x002fe200078e02ff */
[----:B------:R-:W-:-:S02]  /*0920*/  @!P2 IADD3 R11, PT, PT, R11, R23, RZ ;  /* 0x000000170b0ba210 */ /* 0x000fc40007ffe0ff */
[----:B------:R-:W-:Y:S01]  /*0930*/  ISETP.GE.AND.EX P5, PT, R44, UR11, PT, P6 ;  /* 0x0000000b2c007c0c */ /* 0x000fe2000bfa6360 */
[----:B------:R-:W1:Y:S01]  /*0940*/  @!P1 LDC.64 R22, c[0x0][0x390] ;  /* 0x0000e400ff169b82 */ /* 0x000e620000000a00 */
[C---:B----4-:R-:W-:Y:S01]  /*0950*/  @!P2 LEA R24, P6, R10.reuse, R24, 0x2 ;  /* 0x000000180a18a211 */ /* 0x050fe200078c10ff */
[----:B------:R-:W-:Y:S01]  /*0960*/  @!P3 IMAD R28, R37, R21, R28 ;  /* 0x00000015251cb224 */ /* 0x000fe200078e021c */
[----:B------:R-:W-:Y:S02]  /*0970*/  @!P1 MOV R27, R5 ;  /* 0x00000005001b9202 */ /* 0x000fe40000000f00 */
[----:B------:R-:W-:Y:S02]  /*0980*/  @!P2 LEA.HI.X R25, R10, R25, R11, 0x2, P6 ;  /* 0x000000190a19a211 */ /* 0x000fe400030f140b */
[----:B------:R-:W-:Y:S01]  /*0990*/  @!P3 MOV R10, R2 ;  /* 0x00000002000ab202 */ /* 0x000fe20000000f00 */
[----:B------:R-:W4:Y:S01]  /*09a0*/  @!P4 LDC.64 R16, c[0x0][0x3e0] ;  /* 0x0000f800ff10cb82 */ /* 0x000f220000000a00 */
[----:B------:R-:W-:-:S02]  /*09b0*/  @!P3 MOV R11, R5 ;  /* 0x00000005000bb202 */ /* 0x000fc40000000f00 */
[----:B------:R-:W-:Y:S01]  /*09c0*/  ISETP.GE.U32.AND P6, PT, R40, UR10, PT ;  /* 0x0000000a28007c0c */ /* 0x000fe2000bfc6070 */
[----:B------:R-:W-:Y:S01]  /*09d0*/  @!P3 IMAD.WIDE.U32 R20, R37, R20, R10 ;  /* 0x000000142514b225 */ /* 0x000fe200078e000a */
[----:B------:R-:W-:-:S03]  /*09e0*/  CS2R R10, SRZ ;  /* 0x00000000000a7805 */ /* 0x000fc6000001ff00 */
[----:B-----5:R-:W5:Y:S01]  /*09f0*/  @!P5 LDC.64 R14, c[0x0][0x3e0] ;  /* 0x0000f800ff0edb82 */ /* 0x020f620000000a00 */
[----:B------:R-:W-:Y:S01]  /*0a00*/  ISETP.GE.AND.EX P6, PT, R43, UR11, PT, P6 ;  /* 0x0000000b2b007c0c */ /* 0x000fe2000bfc6360 */
[----:B--2---:R-:W-:Y:S01]  /*0a10*/  @!P1 IMAD R29, R26, R12, RZ ;  /* 0x0000000c1a1d9224 */ /* 0x004fe200078e02ff */
[----:B------:R-:W-:Y:S01]  /*0a20*/  @!P1 MOV R26, R2 ;  /* 0x00000002001a9202 */ /* 0x000fe20000000f00 */
[----:B------:R2:W3:Y:S02]  /*0a30*/  @!P2 LDG.E.64 R10, desc[UR16][R24.64] ;  /* 0x00000010180aa981 */ /* 0x0004e4000c1e1b00 */
[C---:B------:R-:W-:Y:S01]  /*0a40*/  @!P1 IMAD R29, R0.reuse, R13, R29 ;  /* 0x0000000d001d9224 */ /* 0x040fe200078e021d */
[----:B------:R-:W-:Y:S01]  /*0a50*/  @!P3 IADD3 R28, PT, PT, R21, R28, RZ ;  /* 0x0000001c151cb210 */ /* 0x000fe20007ffe0ff */
[----:B------:R-:W-:Y:S01]  /*0a60*/  @!P1 IMAD.WIDE.U32 R12, R0, R12, R26 ;  /* 0x0000000c000c9225 */ /* 0x000fe200078e001a */
[C---:B0-----:R-:W-:Y:S01]  /*0a70*/  @!P3 LEA R18, P2, R20.reuse, R18, 0x2 ;  /* 0x000000121412b211 */ /* 0x041fe200078410ff */
[----:B------:R-:W0:Y:S03]  /*0a80*/  @!P4 LDC.64 R26, c[0x0][0x390] ;  /* 0x0000e400ff1acb82 */ /* 0x000e260000000a00 */
[----:B------:R-:W-:-:S02]  /*0a90*/  @!P3 LEA.HI.X R19, R20, R19, R28, 0x2, P2 ;  /* 0x000000131413b211 */ /* 0x000fc400010f141c */
[----:B------:R-:W-:Y:S02]  /*0aa0*/  @!P1 IADD3 R29, PT, PT, R13, R29, RZ ;  /* 0x0000001d0d1d9210 */ /* 0x000fe40007ffe0ff */
[C---:B-1----:R-:W-:Y:S01]  /*0ab0*/  @!P1 LEA R22, P2, R12.reuse, R22, 0x2 ;  /* 0x000000160c169211 */ /* 0x042fe200078410ff */
[----:B----4-:R-:W-:Y:S01]  /*0ac0*/  @!P4 IMAD R28, R45, R16, RZ ;  /* 0x000000102d1cc224 */ /* 0x010fe200078e02ff */
[----:B------:R-:W-:Y:S01]  /*0ad0*/  @!P4 MOV R13, R5 ;  /* 0x00000005000dc202 */ /* 0x000fe20000000f00 */
[----:B------:R-:W1:Y:S01]  /*0ae0*/  @!P5 LDC.64 R20, c[0x0][0x390] ;  /* 0x0000e400ff14db82 */ /* 0x000e620000000a00 */
[----:B------:R-:W-:Y:S02]  /*0af0*/  @!P1 LEA.HI.X R23, R12, R23, R29, 0x2, P2 ;  /* 0x000000170c179211 */ /* 0x000fe400010f141d */
[----:B------:R-:W-:Y:S01]  /*0b00*/  @!P4 MOV R12, R2 ;  /* 0x00000002000cc202 */ /* 0x000fe20000000f00 */
[----:B------:R-:W-:-:S04]  /*0b10*/  @!P4 IMAD R28, R36, R17, R28 ;  /* 0x00000011241cc224 */ /* 0x000fc800078e021c */
[----:B------:R-:W-:Y:S01]  /*0b20*/  @!P4 IMAD.WIDE.U32 R16, R36, R16, R12 ;  /* 0x000000102410c225 */ /* 0x000fe200078e000c */
[----:B------:R-:W-:Y:S01]  /*0b30*/  CS2R R12, SRZ ;  /* 0x00000000000c7805 */ /* 0x000fe2000001ff00 */
[----:B--2---:R-:W2:Y:S02]  /*0b40*/  @!P6 LDC.64 R24, c[0x0][0x3e0] ;  /* 0x0000f800ff18eb82 */ /* 0x004ea40000000a00 */
[----:B-----5:R-:W-:-:S03]  /*0b50*/  @!P5 IMAD R29, R44, R14, RZ ;  /* 0x0000000e2c1dd224 */ /* 0x020fc600078e02ff */
[----:B------:R4:W5:Y:S01]  /*0b60*/  @!P1 LDG.E.64 R12, desc[UR16][R22.64] ;  /* 0x00000010160c9981 */ /* 0x000962000c1e1b00 */
[----:B------:R-:W-:Y:S01]  /*0b70*/  @!P5 IMAD R29, R31, R15, R29 ;  /* 0x0000000f1f1dd224 */ /* 0x000fe200078e021d */
[----:B------:R-:W-:Y:S02]  /*0b80*/  @!P4 IADD3 R28, PT, PT, R17, R28, RZ ;  /* 0x0000001c111cc210 */ /* 0x000fe40007ffe0ff */
[----:B----4-:R-:W-:Y:S02]  /*0b90*/  @!P5 MOV R22, R2 ;  /* 0x000000020016d202 */ /* 0x010fe40000000f00 */
[----:B------:R-:W-:Y:S02]  /*0ba0*/  @!P5 MOV R23, R5 ;  /* 0x000000050017d202 */ /* 0x000fe40000000f00 */
[----:B0-----:R-:W-:Y:S01]  /*0bb0*/  @!P4 LEA R26, P2, R16, R26, 0x2 ;  /* 0x0000001a101ac211 */ /* 0x001fe200078410ff */
[----:B------:R-:W-:-:S03]  /*0bc0*/  @!P5 IMAD.WIDE.U32 R14, R31, R14, R22 ;  /* 0x0000000e1f0ed225 */ /* 0x000fc600078e0016 */
[----:B------:R-:W0:Y:S01]  /*0bd0*/  @!P6 LDC.64 R22, c[0x0][0x390] ;  /* 0x0000e400ff16eb82 */ /* 0x000e220000000a00 */
[----:B------:R-:W-:Y:S02]  /*0be0*/  @!P4 LEA.HI.X R27, R16, R27, R28, 0x2, P2 ;  /* 0x0000001b101bc211 */ /* 0x000fe400010f141c */
[----:B------:R-:W-:Y:S02]  /*0bf0*/  @!P5 IADD3 R29, PT, PT, R15, R29, RZ ;  /* 0x0000001d0f1dd210 */ /* 0x000fe40007ffe0ff */
[----:B-1----:R-:W-:Y:S01]  /*0c00*/  @!P5 LEA R20, P2, R14, R20, 0x2 ;  /* 0x000000140e14d211 */ /* 0x002fe200078410ff */
[----:B--2---:R-:W-:-:S03]  /*0c10*/  @!P6 IMAD R32, R43, R24, RZ ;  /* 0x000000182b20e224 */ /* 0x004fc600078e02ff */
[----:B------:R-:W-:Y:S02]  /*0c20*/  @!P5 LEA.HI.X R21, R14, R21, R29, 0x2, P2 ;  /* 0x000000150e15d211 */ /* 0x000fe400010f141d */
[----:B------:R-:W-:Y:S02]  /*0c30*/  CS2R R14, SRZ ;  /* 0x00000000000e7805 */ /* 0x000fe4000001ff00 */
[----:B------:R-:W-:Y:S02]  /*0c40*/  @!P6 MOV R28, R2 ;  /* 0x00000002001ce202 */ /* 0x000fe40000000f00 */
[----:B------:R-:W-:Y:S02]  /*0c50*/  @!P6 MOV R29, R5 ;  /* 0x00000005001de202 */ /* 0x000fe40000000f00 */
[----:B------:R-:W-:Y:S01]  /*0c60*/  CS2R R16, SRZ ;  /* 0x0000000000107805 */ /* 0x000fe2000001ff00 */
[C---:B------:R-:W-:Y:S01]  /*0c70*/  @!P6 IMAD R32, R40.reuse, R25, R32 ;  /* 0x000000192820e224 */ /* 0x040fe200078e0220 */
[----:B------:R1:W2:Y:S01]  /*0c80*/  @!P3 LDG.E.64 R14, desc[UR16][R18.64] ;  /* 0x00000010120eb981 */ /* 0x0002a2000c1e1b00 */
[----:B------:R-:W-:-:S03]  /*0c90*/  @!P6 IMAD.WIDE.U32 R24, R40, R24, R28 ;  /* 0x000000182818e225 */ /* 0x000fc600078e001c */
[----:B------:R4:W2:Y:S02]  /*0ca0*/  @!P4 LDG.E.64 R16, desc[UR16][R26.64] ;  /* 0x000000101a10c981 */ /* 0x0008a4000c1e1b00 */
[----:B------:R-:W-:Y:S02]  /*0cb0*/  @!P6 IADD3 R32, PT, PT, R25, R32, RZ ;  /* 0x000000201920e210 */ /* 0x000fe40007ffe0ff */
[----:B-1----:R-:W-:Y:S02]  /*0cc0*/  CS2R R18, SRZ ;  /* 0x0000000000127805 */ /* 0x002fe4000001ff00 */
[C---:B0-----:R-:W-:Y:S02]  /*0cd0*/  @!P6 LEA R22, P2, R24.reuse, R22, 0x2 ;  /* 0x000000161816e211 */ /* 0x041fe400078410ff */
[----:B------:R-:W-:Y:S02]  /*0ce0*/  CS2R R28, SRZ ;  /* 0x00000000001c7805 */ /* 0x000fe4000001ff00 */
[----:B------:R-:W-:Y:S01]  /*0cf0*/  @!P6 LEA.HI.X R23, R24, R23, R32, 0x2, P2 ;  /* 0x000000171817e211 */ /* 0x000fe200010f1420 */
[----:B------:R0:W2:Y:S04]  /*0d00*/  @!P5 LDG.E.64 R18, desc[UR16][R20.64] ;  /* 0x000000101412d981 */ /* 0x0000a8000c1e1b00 */
[----:B------:R1:W2:Y:S01]  /*0d10*/  @!P6 LDG.E.64 R28, desc[UR16][R22.64] ;  /* 0x00000010161ce981 */ /* 0x0002a2000c1e1b00 */
[----:B------:R-:W4:Y:S02]  /*0d20*/  S2R R35, SR_LANEID ;  /* 0x0000000000237919 */ /* 0x000f240000000000 */
[----:B----4-:R-:W-:Y:S01]  /*0d30*/  ISETP.GT.AND P2, PT, R35, 0x1e, PT ;  /* 0x0000001e2300780c */ /* 0x010fe20003f44270 */
[----:B---3--:R-:W-:Y:S01]  /*0d40*/  FMUL.FTZ R33, R7, R7 ;  /* 0x0000000707217220 */ /* 0x008fe20000410000 */
[----:B------:R-:W-:-:S03]  /*0d50*/  FADD.FTZ R26, R6, R7 ;  /* 0x00000007061a7221 */ /* 0x000fc60000010000 */
[----:B------:R-:W-:Y:S01]  /*0d60*/  FFMA.FTZ R24, R6, R6, R33 ;  /* 0x0000000606187223 */ /* 0x000fe20000010021 */
[----:B0-----:R-:W-:-:S04]  /*0d70*/  FMUL.FTZ R21, R9, R9 ;  /* 0x0000000909157220 */ /* 0x001fc80000410000 */
[----:B------:R-:W-:Y:S01]  /*0d80*/  FFMA.FTZ R21, R8, R8, R21 ;  /* 0x0000000808157223 */ /* 0x000fe20000010015 */
[----:B-1----:R-:W-:-:S04]  /*0d90*/  FMUL.FTZ R23, R11, R11 ;  /* 0x0000000b0b177220 */ /* 0x002fc80000410000 */
[----:B------:R-:W-:Y:S01]  /*0da0*/  FFMA.FTZ R23, R10, R10, R23 ;  /* 0x0000000a0a177223 */ /* 0x000fe20000010017 */
[----:B-----5:R-:W-:Y:S01]  /*0db0*/  FMUL.FTZ R25, R13, R13 ;  /* 0x0000000d0d197220 */ /* 0x020fe20000410000 */
[----:B------:R-:W-:-:S03]  /*0dc0*/  FADD.FTZ R27, R12, R13 ;  /* 0x0000000d0c1b7221 */ /* 0x000fc60000010000 */
[----:B------:R-:W-:Y:S01]  /*0dd0*/  FFMA.FTZ R25, R12, R12, R25 ;  /* 0x0000000c0c197223 */ /* 0x000fe20000010019 */
[----:B------:R-:W-:-:S03]  /*0de0*/  FADD.FTZ R27, RZ, R27 ;  /* 0x0000001bff1b7221 */ /* 0x000fc60000010000 */
[----:B------:R-:W-:Y:S01]  /*0df0*/  FADD.FTZ R25, RZ, R25 ;  /* 0x00000019ff197221 */ /* 0x000fe20000010000 */
[----:B------:R-:W-:-:S03]  /*0e00*/  FADD.FTZ R20, R27, R26 ;  /* 0x0000001a1b147221 */ /* 0x000fc60000010000 */
[----:B------:R-:W-:Y:S01]  /*0e10*/  FADD.FTZ R22, R25, R24 ;  /* 0x0000001819167221 */ /* 0x000fe20000010000 */
[----:B------:R-:W-:-:S03]  /*0e20*/  FADD.FTZ R25, R8, R9 ;  /* 0x0000000908197221 */ /* 0x000fc60000010000 */
[----:B------:R-:W-:Y:S01]  /*0e30*/  FADD.FTZ R22, R22, R21 ;  /* 0x0000001516167221 */ /* 0x000fe20000010000 */
[----:B------:R-:W-:Y:S01]  /*0e40*/  FADD.FTZ R20, R20, R25 ;  /* 0x0000001914147221 */ /* 0x000fe20000010000 */
[----:B------:R-:W-:Y:S02]  /*0e50*/  FADD.FTZ R25, R10, R11 ;  /* 0x0000000b0a197221 */ /* 0x000fe40000010000 */
[----:B------:R-:W-:Y:S02]  /*0e60*/  FADD.FTZ R22, R22, R23 ;  /* 0x0000001716167221 */ /* 0x000fe40000010000 */
[----:B------:R-:W-:Y:S01]  /*0e70*/  FADD.FTZ R20, R20, R25 ;  /* 0x0000001914147221 */ /* 0x000fe20000010000 */
[----:B--2---:R-:W-:Y:S01]  /*0e80*/  FMUL.FTZ R21, R15, R15 ;  /* 0x0000000f0f157220 */ /* 0x004fe20000410000 */
[----:B------:R-:W-:-:S03]  /*0e90*/  FADD.FTZ R23, R14, R15 ;  /* 0x0000000f0e177221 */ /* 0x000fc60000010000 */
[----:B------:R-:W-:Y:S01]  /*0ea0*/  FFMA.FTZ R25, R14, R14, R21 ;  /* 0x0000000e0e197223 */ /* 0x000fe20000010015 */
[----:B------:R-:W-:Y:S01]  /*0eb0*/  FMUL.FTZ R21, R17, R17 ;  /* 0x0000001111157220 */ /* 0x000fe20000410000 */
[----:B------:R-:W-:Y:S02]  /*0ec0*/  FADD.FTZ R20, R20, R23 ;  /* 0x0000001714147221 */ /* 0x000fe40000010000 */
[----:B------:R-:W-:Y:S01]  /*0ed0*/  FADD.FTZ R22, R22, R25 ;  /* 0x0000001916167221 */ /* 0x000fe20000010000 */
[C---:B------:R-:W-:Y:S01]  /*0ee0*/  FFMA.FTZ R25, R16.reuse, R16, R21 ;  /* 0x0000001010197223 */ /* 0x040fe20000010015 */
[----:B------:R-:W-:-:S03]  /*0ef0*/  FADD.FTZ R23, R16, R17 ;  /* 0x0000001110177221 */ /* 0x000fc60000010000 */
[----:B------:R-:W-:Y:S01]  /*0f00*/  FADD.FTZ R22, R22, R25 ;  /* 0x0000001916167221 */ /* 0x000fe20000010000 */
[----:B------:R-:W-:Y:S01]  /*0f10*/  FMUL.FTZ R21, R19, R19 ;  /* 0x0000001313157220 */ /* 0x000fe20000410000 */
[----:B------:R-:W-:Y:S01]  /*0f20*/  FADD.FTZ R20, R20, R23 ;  /* 0x0000001714147221 */ /* 0x000fe20000010000 */
[C---:B------:R-:W-:Y:S02]  /*0f30*/  FADD.FTZ R23, R18.reuse, R19 ;  /* 0x0000001312177221 */ /* 0x040fe40000010000 */
        /* <DEDUP_REMOVED lines=36> */
[----:B01----:R-:W-:Y:S01]  /*1180*/  FADD.FTZ R32, R20, R22 ;  /* 0x0000001614207221 */ /* 0x003fe20000010000 */
[----:B---3--:R-:W-:-:S11]  /*1190*/  FADD.FTZ R33, R21, R23 ;  /* 0x0000001715217221 */ /* 0x008fd60000010000 */
[----:B------:R-:W0:Y:S01]  /*11a0*/  @!P2 S2R R24, SR_CgaCtaId ;  /* 0x000000000018a919 */ /* 0x000e220000008800 */
[----:B------:R-:W-:Y:S02]  /*11b0*/  @!P2 MOV R26, 0x400 ;  /* 0x00000400001aa802 */ /* 0x000fe40000000f00 */
[----:B------:R-:W-:-:S04]  /*11c0*/  @!P2 SHF.R.U32.HI R25, RZ, 0x2, R34 ;  /* 0x00000002ff19a819 */ /* 0x000fc80000011622 */
[----:B------:R-:W-:Y:S02]  /*11d0*/  @!P2 LOP3.LUT R25, R25, 0xf8, RZ, 0xc0, !PT ;  /* 0x000000f81919a812 */ /* 0x000fe400078ec0ff */
[----:B0-----:R-:W-:-:S04]  /*11e0*/  @!P2 LEA R24, R24, R26, 0x18 ;  /* 0x0000001a1818a211 */ /* 0x001fc800078ec0ff */
[----:B------:R-:W-:-:S05]  /*11f0*/  @!P2 IADD3 R24, PT, PT, R25, R24, RZ ;  /* 0x000000181918a210 */ /* 0x000fca0007ffe0ff */
[----:B------:R2:W-:Y:S02]  /*1200*/  @!P2 STS.64 [R24+0x18], R32 ;  /* 0x000018201800a388 */ /* 0x0005e40000000a00 */
.L_x_2941:
[----:B------:R-:W-:Y:S05]  /*1210*/  BSYNC.RECONVERGENT B0 ;  /* 0x0000000000007941 */ /* 0x000fea0003800200 */
.L_x_2940:
        /* <DEDUP_REMOVED lines=9> */
[----:B--2---:R-:W2:Y:S01]  /*12b0*/  LDS.128 R24, [UR5+0x30] ;  /* 0x00003005ff187984 */ /* 0x004ea20008000c00 */
[----:B-1----:R-:W-:Y:S01]  /*12c0*/  FADD.FTZ R20, R32, R20 ;  /* 0x0000001420147221 */ /* 0x002fe20000010000 */
[----:B------:R-:W-:Y:S02]  /*12d0*/  FADD.FTZ R21, R33, R21 ;  /* 0x0000001521157221 */ /* 0x000fe40000010000 */
[----:B0-----:R-:W0:Y:S01]  /*12e0*/  LDS.128 R32, [UR5+0x40] ;  /* 0x00004005ff207984 */ /* 0x001e220008000c00 */
[----:B------:R-:W-:Y:S01]  /*12f0*/  FADD.FTZ R22, R20, R22 ;  /* 0x0000001614167221 */ /* 0x000fe20000010000 */
[----:B------:R-:W-:-:S03]  /*1300*/  FADD.FTZ R21, R21, R23 ;  /* 0x0000001715157221 */ /* 0x000fc60000010000 */
[----:B--2---:R-:W-:Y:S01]  /*1310*/  FADD.FTZ R22, R22, R24 ;  /* 0x0000001816167221 */ /* 0x004fe20000010000 */
        /* <DEDUP_REMOVED lines=40> */
.L_x_2943:
[----:B------:R-:W-:Y:S05]  /*15a0*/  BSYNC.RECONVERGENT B0 ;  /* 0x0000000000007941 */ /* 0x000fea0003800200 */
.L_x_2942:
        /* <DEDUP_REMOVED lines=33> */
.L_x_2946:
[----:B------:R-:W2:Y:S04]  /*17c0*/  LDG.E.STRONG.GPU R23, desc[UR16][R20.64] ;  /* 0x0000001014177981 */ /* 0x000ea8000c1ef900 */
[----:B--2---:R-:W-:Y:S01]  /*17d0*/  CCTL.IVALL ;  /* 0x00000000ff00798f */ /* 0x004fe20002000000 */
[----:B------:R-:W-:Y:S05]  /*17e0*/  YIELD ;  /* 0x0000000000007946 */ /* 0x000fea0003800000 */
[----:B------:R-:W-:-:S13]  /*17f0*/  ISETP.NE.AND P4, PT, R23, R22, PT ;  /* 0x000000161700720c */ /* 0x000fda0003f85270 */
[----:B------:R-:W-:Y:S05]  /*1800*/  @P4 BRA `(.L_x_2946) ;  /* 0xfffffffc00ec4947 */ /* 0x000fea000383ffff */
.L_x_2945:
        /* <DEDUP_REMOVED lines=15> */
.L_x_2948:
        /* <DEDUP_REMOVED lines=91> */
.L_x_2947:
        /* <DEDUP_REMOVED lines=52> */
.L_x_2949:
        /* <DEDUP_REMOVED lines=28> */
.L_x_2950:
        /* <DEDUP_REMOVED lines=13> */
.L_x_2951:
[----:B------:R-:W-:Y:S05]  /*2480*/  BSYNC.RECONVERGENT B0 ;  /* 0x0000000000007941 */ /* 0x000fea0003800200 */
.L_x_2944:
        /* <DEDUP_REMOVED lines=19> */
[----:B------:R-:W5:Y:S01]  /*25c0*/  LDG.E.64 R22, desc[UR16][R22.64] ;  /* 0x0000001016167981 */ /* 0x000f62000c1e1b00 */
[----:B------:R-:W-:Y:S03]  /*25d0*/  BSSY.RECONVERGENT B0, `(.L_x_2952) ;  /* 0x00001c8000007945 */ /* 0x000fe60003800200 */
[----:B------:R-:W1:Y:S02]  /*25e0*/  LDS.64 R24, [UR5+0xc0] ;  /* 0x0000c005ff187984 */ /* 0x000e640008000a00 */
        /* <DEDUP_REMOVED lines=28> */
[----:B------:R-:W1:Y:S01]  /*27b0*/  LDCU.64 UR18, c[0x0][0x3e0] ;  /* 0x00007c00ff1277ac */ /* 0x000e620008000a00 */
[----:B------:R-:W-:Y:S01]  /*27c0*/  MOV R24, R2 ;  /* 0x0000000200187202 */ /* 0x000fe20000000f00 */
[----:B------:R-:W-:Y:S01]  /*27d0*/  FADD.FTZ R27, R13, -UR5 ;  /* 0x800000050d1b7e21 */ /* 0x000fe20008010000 */
[----:B------:R-:W-:Y:S01]  /*27e0*/  MOV R25, R5 ;  /* 0x0000000500197202 */ /* 0x000fe20000000f00 */
[----:B------:R-:W2:Y:S01]  /*27f0*/  LDCU.64 UR10, c[0x0][0x380] ;  /* 0x00007000ff0a77ac */ /* 0x000ea20008000a00 */
[----:B-1----:R-:W-:Y:S02]  /*2800*/  IMAD R26, R35, UR18, RZ ;  /* 0x00000012231a7c24 */ /* 0x002fe4000f8e02ff */
[----:B------:R-:W-:-:S04]  /*2810*/  IMAD.WIDE.U32 R24, R0, UR18, R24 ;  /* 0x0000001200187c25 */ /* 0x000fc8000f8e0018 */
[----:B0-----:R-:W-:Y:S02]  /*2820*/  IMAD R32, R0, UR19, R26 ;  /* 0x0000001300207c24 */ /* 0x001fe4000f8e021a */
[----:B------:R-:W-:Y:S01]  /*2830*/  FADD.FTZ R26, R12, -UR5 ;  /* 0x800000050c1a7e21 */ /* 0x000fe20008010000 */
[----:B--2---:R-:W-:Y:S02]  /*2840*/  LEA R12, P2, R24, UR10, 0x2 ;  /* 0x0000000a180c7c11 */ /* 0x004fe4000f8410ff */
[----:B------:R-:W-:Y:S01]  /*2850*/  IADD3 R13, PT, PT, R25, R32, RZ ;  /* 0x00000020190d7210 */ /* 0x000fe20007ffe0ff */
[----:B------:R-:W-:Y:S01]  /*2860*/  FMUL.FTZ R26, R26, UR8 ;  /* 0x000000081a1a7c20 */ /* 0x000fe20008410000 */
[----:B------:R-:W-:Y:S02]  /*2870*/  FMUL.FTZ R25, R27, UR8 ;  /* 0x000000081b197c20 */ /* 0x000fe40008410000 */
[----:B------:R-:W-:Y:S01]  /*2880*/  LEA.HI.X R13, R24, UR11, R13, 0x2, P2 ;  /* 0x0000000b180d7c11 */ /* 0x000fe200090f140d */
[----:B-----5:R-:W-:Y:S01]  /*2890*/  FFMA.FTZ R24, R20, R26, R22 ;  /* 0x0000001a14187223 */ /* 0x020fe20000010016 */
[----:B------:R-:W-:-:S05]  /*28a0*/  FFMA.FTZ R25, R21, R25, R23 ;  /* 0x0000001915197223 */ /* 0x000fca0000010017 */
[----:B------:R1:W-:Y:S02]  /*28b0*/  STG.E.64 desc[UR16][R12.64], R24 ;  /* 0x000000180c007986 */ /* 0x0003e4000c101b10 */
.L_x_2955:
[----:B------:R-:W-:Y:S05]  /*28c0*/  BSYNC.RECONVERGENT B1 ;  /* 0x0000000000017941 */ /* 0x000fea0003800200 */
.L_x_2954:
[----:B------:R-:W-:Y:S04]  /*28d0*/  BSSY.RECONVERGENT B1, `(.L_x_2956) ;  /* 0x0000013000017945 */ /* 0x000fe80003800200 */
[----:B------:R-:W-:Y:S05]  /*28e0*/  @P3 BRA `(.L_x_2957) ;  /* 0x0000000000443947 */ /* 0x000fea0003800000 */
[----:B------:R-:W2:Y:S01]  /*28f0*/  LDCU.64 UR10, c[0x0][0x3e0] ;  /* 0x00007c00ff0a77ac */ /* 0x000ea20008000a00 */
[----:B-1----:R-:W-:Y:S01]  /*2900*/  MOV R12, R2 ;  /* 0x00000002000c7202 */ /* 0x002fe20000000f00 */
[----:B------:R-:W-:Y:S01]  /*2910*/  FADD.FTZ R6, R6, -UR5 ;  /* 0x8000000506067e21 */ /* 0x000fe20008010000 */
[----:B------:R-:W-:Y:S01]  /*2920*/  MOV R13, R5 ;  /* 0x00000005000d7202 */ /* 0x000fe20000000f00 */
[----:B------:R-:W1:Y:S01]  /*2930*/  LDCU.64 UR18, c[0x0][0x380] ;  /* 0x00007000ff1277ac */ /* 0x000e620008000a00 */
[----:B------:R-:W-:Y:S01]  /*2940*/  FADD.FTZ R7, R7, -UR5 ;  /* 0x8000000507077e21 */ /* 0x000fe20008010000 */
[----:B------:R-:W-:-:S03]  /*2950*/  FMUL.FTZ R25, R6, UR8 ;  /* 0x0000000806197c20 */ /* 0x000fc60008410000 */
[----:B------:R-:W-:Y:S01]  /*2960*/  FMUL.FTZ R26, R7, UR8 ;  /* 0x00000008071a7c20 */ /* 0x000fe20008410000 */
[----:B--2---:R-:W-:Y:S02]  /*2970*/  IMAD R24, R34, UR10, RZ ;  /* 0x0000000a22187c24 */ /* 0x004fe4000f8e02ff */
[----:B------:R-:W-:-:S04]  /*2980*/  IMAD.WIDE.U32 R12, R42, UR10, R12 ;  /* 0x0000000a2a0c7c25 */ /* 0x000fc8000f8e000c */
[----:B------:R-:W-:Y:S01]  /*2990*/  IMAD R24, R42, UR11, R24 ;  /* 0x0000000b2a187c24 */ /* 0x000fe2000f8e0218 */
[----:B-1----:R-:W-:-:S04]  /*29a0*/  LEA R6, P2, R12, UR18, 0x2 ;  /* 0x000000120c067c11 */ /* 0x002fc8000f8410ff */
[----:B------:R-:W-:Y:S01]  /*29b0*/  IADD3 R13, PT, PT, R13, R24, RZ ;  /* 0x000000180d0d7210 */ /* 0x000fe20007ffe0ff */
[----:B-----5:R-:W-:Y:S01]  /*29c0*/  FFMA.FTZ R24, R20, R25, R22 ;  /* 0x0000001914187223 */ /* 0x020fe20000010016 */
[----:B------:R-:W-:Y:S02]  /*29d0*/  FFMA.FTZ R25, R21, R26, R23 ;  /* 0x0000001a15197223 */ /* 0x000fe40000010017 */
[----:B------:R-:W-:-:S05]  /*29e0*/  LEA.HI.X R7, R12, UR19, R13, 0x2, P2 ;  /* 0x000000130c077c11 */ /* 0x000fca00090f140d */
[----:B------:R2:W-:Y:S02]  /*29f0*/  STG.E.64 desc[UR16][R6.64], R24 ;  /* 0x0000001806007986 */ /* 0x0005e4000c101b10 */
.L_x_2957:
[----:B------:R-:W-:Y:S05]  /*2a00*/  BSYNC.RECONVERGENT B1 ;  /* 0x0000000000017941 */ /* 0x000fea0003800200 */
.L_x_2956:
[----:B--2---:R-:W-:Y:S01]  /*2a10*/  SHF.R.S32.HI R6, RZ, 0x1f, R39 ;  /* 0x0000001fff067819 */ /* 0x004fe20000011427 */
[----:B------:R-:W-:Y:S01]  /*2a20*/  BSSY.RECONVERGENT B1, `(.L_x_2958) ;  /* 0x000001f000017945 */ /* 0x000fe20003800200 */
[----:B------:R-:W-:Y:S02]  /*2a30*/  ISETP.GE.U32.AND P6, PT, R37, UR12, PT ;  /* 0x0000000c25007c0c */ /* 0x000fe4000bfc6070 */
[----:B------:R-:W-:Y:S02]  /*2a40*/  ISETP.GE.AND.EX P5, PT, R6, UR13, PT, P5 ;  /* 0x0000000d06007c0c */ /* 0x000fe4000bfa6350 */
[----:B------:R-:W-:Y:S02]  /*2a50*/  ISETP.GE.U32.AND P2, PT, R36, UR12, PT ;  /* 0x0000000c24007c0c */ /* 0x000fe4000bf46070 */
[----:B------:R-:W-:Y:S02]  /*2a60*/  ISETP.GE.U32.AND P3, PT, R31, UR12, PT ;  /* 0x0000000c1f007c0c */ /* 0x000fe4000bf66070 */
[----:B------:R-:W-:-:S02]  /*2a70*/  SHF.R.S32.HI R26, RZ, 0x1f, R38 ;  /* 0x0000001fff1a7819 */ /* 0x000fc40000011426 */
[----:B-1----:R-:W-:Y:S02]  /*2a80*/  SHF.R.S32.HI R25, RZ, 0x1f, R37 ;  /* 0x0000001fff197819 */ /* 0x002fe40000011425 */
[----:B------:R-:W-:Y:S02]  /*2a90*/  ISETP.GE.U32.AND P4, PT, R40, UR12, PT ;  /* 0x0000000c28007c0c */ /* 0x000fe4000bf86070 */
[----:B------:R-:W-:Y:S02]  /*2aa0*/  ISETP.GE.AND.EX P1, PT, R26, UR13, PT, P1 ;  /* 0x0000000d1a007c0c */ /* 0x000fe4000bf26310 */
[----:B------:R-:W-:Y:S02]  /*2ab0*/  ISETP.GE.AND.EX P6, PT, R25, UR13, PT, P6 ;  /* 0x0000000d19007c0c */ /* 0x000fe4000bfc6360 */
[----:B------:R-:W-:Y:S02]  /*2ac0*/  ISETP.GE.AND.EX P2, PT, R45, UR13, PT, P2 ;  /* 0x0000000d2d007c0c */ /* 0x000fe4000bf46320 */
[----:B------:R-:W-:-:S02]  /*2ad0*/  ISETP.GE.AND.EX P3, PT, R44, UR13, PT, P3 ;  /* 0x0000000d2c007c0c */ /* 0x000fc4000bf66330 */
[----:B------:R-:W-:Y:S01]  /*2ae0*/  ISETP.GE.AND.EX P4, PT, R43, UR13, PT, P4 ;  /* 0x0000000d2b007c0c */ /* 0x000fe2000bf86340 */
[----:B------:R-:W-:-:S12]  /*2af0*/  @P5 BRA `(.L_x_2959) ;  /* 0x0000000000445947 */ /* 0x000fd80003800000 */
[----:B------:R-:W1:Y:S01]  /*2b00*/  LDCU.64 UR10, c[0x0][0x3e0] ;  /* 0x00007c00ff0a77ac */ /* 0x000e620008000a00 */
[----:B------:R-:W-:Y:S01]  /*2b10*/  MOV R7, R5 ;  /* 0x0000000500077202 */ /* 0x000fe20000000f00 */
[----:B------:R-:W-:Y:S01]  /*2b20*/  FADD.FTZ R8, R8, -UR5 ;  /* 0x8000000508087e21 */ /* 0x000fe20008010000 */
[----:B------:R-:W-:Y:S01]  /*2b30*/  FADD.FTZ R9, R9, -UR5 ;  /* 0x8000000509097e21 */ /* 0x000fe20008010000 */
[----:B------:R-:W2:Y:S02]  /*2b40*/  LDCU.64 UR18, c[0x0][0x380] ;  /* 0x00007000ff1277ac */ /* 0x000ea40008000a00 */
[----:B------:R-:W-:Y:S01]  /*2b50*/  FMUL.FTZ R13, R8, UR8 ;  /* 0x00000008080d7c20 */ /* 0x000fe20008410000 */
[----:B------:R-:W-:Y:S01]  /*2b60*/  FMUL.FTZ R24, R9, UR8 ;  /* 0x0000000809187c20 */ /* 0x000fe20008410000 */
[----:B-1----:R-:W-:Y:S01]  /*2b70*/  IMAD R12, R6, UR10, RZ ;  /* 0x0000000a060c7c24 */ /* 0x002fe2000f8e02ff */
[----:B------:R-:W-:-:S03]  /*2b80*/  MOV R6, R2 ;  /* 0x0000000200067202 */ /* 0x000fc60000000f00 */
[C---:B------:R-:W-:Y:S02]  /*2b90*/  IMAD R12, R39.reuse, UR11, R12 ;  /* 0x0000000b270c7c24 */ /* 0x040fe4000f8e020c */
[----:B------:R-:W-:-:S03]  /*2ba0*/  IMAD.WIDE.U32 R6, R39, UR10, R6 ;  /* 0x0000000a27067c25 */ /* 0x000fc6000f8e0006 */
[----:B--2---:R-:W-:Y:S02]  /*2bb0*/  LEA R8, P5, R6, UR18, 0x2 ;  /* 0x0000001206087c11 */ /* 0x004fe4000f8a10ff */
[----:B------:R-:W-:Y:S01]  /*2bc0*/  IADD3 R7, PT, PT, R7, R12, RZ ;  /* 0x0000000c07077210 */ /* 0x000fe20007ffe0ff */
[----:B-----5:R-:W-:Y:S01]  /*2bd0*/  FFMA.FTZ R12, R20, R13, R22 ;  /* 0x0000000d140c7223 */ /* 0x020fe20000010016 */
[----:B------:R-:W-:Y:S02]  /*2be0*/  FFMA.FTZ R13, R21, R24, R23 ;  /* 0x00000018150d7223 */ /* 0x000fe40000010017 */
[----:B------:R-:W-:-:S05]  /*2bf0*/  LEA.HI.X R9, R6, UR19, R7, 0x2, P5 ;  /* 0x0000001306097c11 */ /* 0x000fca000a8f1407 */
[----:B------:R1:W-:Y:S02]  /*2c00*/  STG.E.64 desc[UR16][R8.64], R12 ;  /* 0x0000000c08007986 */ /* 0x0003e4000c101b10 */
.L_x_2959:
[----:B------:R-:W-:Y:S05]  /*2c10*/  BSYNC.RECONVERGENT B1 ;  /* 0x0000000000017941 */ /* 0x000fea0003800200 */
.L_x_2958:
[----:B------:R-:W-:Y:S04]  /*2c20*/  BSSY.RECONVERGENT B1, `(.L_x_2960) ;  /* 0x0000013000017945 */ /* 0x000fe80003800200 */
[----:B------:R-:W-:Y:S05]  /*2c30*/  @P1 BRA `(.L_x_2961) ;  /* 0x0000000000441947 */ /* 0x000fea0003800000 */
[----:B------:R-:W2:Y:S01]  /*2c40*/  LDCU.64 UR10, c[0x0][0x3e0] ;  /* 0x00007c00ff0a77ac */ /* 0x000ea20008000a00 */
[----:B------:R-:W-:Y:S01]  /*2c50*/  MOV R6, R2 ;  /* 0x0000000200067202 */ /* 0x000fe20000000f00 */
[----:B------:R-:W-:Y:S01]  /*2c60*/  FADD.FTZ R10, R10, -UR5 ;  /* 0x800000050a0a7e21 */ /* 0x000fe20008010000 */
[----:B------:R-:W-:Y:S01]  /*2c70*/  MOV R7, R5 ;  /* 0x0000000500077202 */ /* 0x000fe20000000f00 */
[----:B------:R-:W3:Y:S01]  /*2c80*/  LDCU.64 UR18, c[0x0][0x380] ;  /* 0x00007000ff1277ac */ /* 0x000ee20008000a00 */
[----:B------:R-:W-:-:S04]  /*2c90*/  FADD.FTZ R11, R11, -UR5 ;  /* 0x800000050b0b7e21 */ /* 0x000fc80008010000 */
[----:B-1----:R-:W-:-:S04]  /*2ca0*/  FMUL.FTZ R12, R11, UR8 ;  /* 0x000000080b0c7c20 */ /* 0x002fc80008410000 */
[----:B-----5:R-:W-:Y:S01]  /*2cb0*/  FFMA.FTZ R11, R21, R12, R23 ;  /* 0x0000000c150b7223 */ /* 0x020fe20000010017 */
[----:B--2---:R-:W-:Y:S02]  /*2cc0*/  IMAD R9, R26, UR10, RZ ;  /* 0x0000000a1a097c24 */ /* 0x004fe4000f8e02ff */
[----:B------:R-:W-:-:S04]  /*2cd0*/  IMAD.WIDE.U32 R6, R38, UR10, R6 ;  /* 0x0000000a26067c25 */ /* 0x000fc8000f8e0006 */
[----:B------:R-:W-:Y:S02]  /*2ce0*/  IMAD R13, R38, UR11, R9 ;  /* 0x0000000b260d7c24 */ /* 0x000fe4000f8e0209 */
[----:B------:R-:W-:Y:S01]  /*2cf0*/  FMUL.FTZ R9, R10, UR8 ;  /* 0x000000080a097c20 */ /* 0x000fe20008410000 */
[----:B---3--:R-:W-:Y:S02]  /*2d00*/  LEA R8, P1, R6, UR18, 0x2 ;  /* 0x0000001206087c11 */ /* 0x008fe4000f8210ff */
[----:B------:R-:W-:Y:S01]  /*2d10*/  IADD3 R13, PT, PT, R7, R13, RZ ;  /* 0x0000000d070d7210 */ /* 0x000fe20007ffe0ff */
[----:B------:R-:W-:-:S03]  /*2d20*/  FFMA.FTZ R10, R20, R9, R22 ;  /* 0x00000009140a7223 */ /* 0x000fc60000010016 */
[----:B------:R-:W-:-:S05]  /*2d30*/  LEA.HI.X R9, R6, UR19, R13, 0x2, P1 ;  /* 0x0000001306097c11 */ /* 0x000fca00088f140d */
[----:B------:R2:W-:Y:S02]  /*2d40*/  STG.E.64 desc[UR16][R8.64], R10 ;  /* 0x0000000a08007986 */ /* 0x0005e4000c101b10 */
.L_x_2961:
[----:B------:R-:W-:Y:S05]  /*2d50*/  BSYNC.RECONVERGENT B1 ;  /* 0x0000000000017941 */ /* 0x000fea0003800200 */
.L_x_2960:
[----:B------:R-:W-:Y:S04]  /*2d60*/  BSSY.RECONVERGENT B1, `(.L_x_2962) ;  /* 0x0000013000017945 */ /* 0x000fe80003800200 */
[----:B------:R-:W-:Y:S05]  /*2d70*/  @P6 BRA `(.L_x_2963) ;  /* 0x0000000000446947 */ /* 0x000fea0003800000 */
[----:B------:R-:W3:Y:S01]  /*2d80*/  LDCU.64 UR10, c[0x0][0x3e0] ;  /* 0x00007c00ff0a77ac */ /* 0x000ee20008000a00 */
[----:B------:R-:W-:Y:S01]  /*2d90*/  MOV R6, R2 ;  /* 0x0000000200067202 */ /* 0x000fe20000000f00 */
[----:B------:R-:W-:Y:S01]  /*2da0*/  FADD.FTZ R14, R14, -UR5 ;  /* 0x800000050e0e7e21 */ /* 0x000fe20008010000 */
[----:B------:R-:W-:Y:S01]  /*2db0*/  MOV R7, R5 ;  /* 0x0000000500077202 */ /* 0x000fe20000000f00 */
[----:B------:R-:W4:Y:S01]  /*2dc0*/  LDCU.64 UR18, c[0x0][0x380] ;  /* 0x00007000ff1277ac */ /* 0x000f220008000a00 */
[----:B------:R-:W-:Y:S01]  /*2dd0*/  FADD.FTZ R15, R15, -UR5 ;  /* 0x800000050f0f7e21 */ /* 0x000fe20008010000 */
[----:B-12---:R-:W-:-:S03]  /*2de0*/  FMUL.FTZ R9, R14, UR8 ;  /* 0x000000080e097c20 */ /* 0x006fc60008410000 */
[----:B------:R-:W-:Y:S01]  /*2df0*/  FMUL.FTZ R12, R15, UR8 ;  /* 0x000000080f0c7c20 */ /* 0x000fe20008410000 */
[----:B-----5:R-:W-:Y:S01]  /*2e00*/  FFMA.FTZ R10, R20, R9, R22 ;  /* 0x00000009140a7223 */ /* 0x020fe20000010016 */
[----:B---3--:R-:W-:Y:S02]  /*2e10*/  IMAD R8, R25, UR10, RZ ;  /* 0x0000000a19087c24 */ /* 0x008fe4000f8e02ff */
[----:B------:R-:W-:-:S04]  /*2e20*/  IMAD.WIDE.U32 R6, R37, UR10, R6 ;  /* 0x0000000a25067c25 */ /* 0x000fc8000f8e0006 */
[----:B------:R-:W-:Y:S01]  /*2e30*/  IMAD R11, R37, UR11, R8 ;  /* 0x0000000b250b7c24 */ /* 0x000fe2000f8e0208 */
[----:B----4-:R-:W-:-:S04]  /*2e40*/  LEA R8, P1, R6, UR18, 0x2 ;  /* 0x0000001206087c11 */ /* 0x010fc8000f8210ff */
[----:B------:R-:W-:-:S04]  /*2e50*/  IADD3 R11, PT, PT, R7, R11, RZ ;  /* 0x0000000b070b7210 */ /* 0x000fc80007ffe0ff */
[----:B------:R-:W-:Y:S01]  /*2e60*/  LEA.HI.X R9, R6, UR19, R11, 0x2, P1 ;  /* 0x0000001306097c11 */ /* 0x000fe200088f140b */
[----:B------:R-:W-:-:S05]  /*2e70*/  FFMA.FTZ R11, R21, R12, R23 ;  /* 0x0000000c150b7223 */ /* 0x000fca0000010017 */
[----:B------:R3:W-:Y:S02]  /*2e80*/  STG.E.64 desc[UR16][R8.64], R10 ;  /* 0x0000000a08007986 */ /* 0x0007e4000c101b10 */
.L_x_2963:
[----:B------:R-:W-:Y:S05]  /*2e90*/  BSYNC.RECONVERGENT B1 ;  /* 0x0000000000017941 */ /* 0x000fea0003800200 */
.L_x_2962:
[----:B------:R-:W-:Y:S04]  /*2ea0*/  BSSY.RECONVERGENT B1, `(.L_x_2964) ;  /* 0x0000013000017945 */ /* 0x000fe80003800200 */
[----:B------:R-:W-:Y:S05]  /*2eb0*/  @P2 BRA `(.L_x_2965) ;  /* 0x0000000000442947 */ /* 0x000fea0003800000 */
[----:B------:R-:W2:Y:S01]  /*2ec0*/  LDCU.64 UR10, c[0x0][0x3e0] ;  /* 0x00007c00ff0a77ac */ /* 0x000ea20008000a00 */
[----:B------:R-:W-:Y:S01]  /*2ed0*/  MOV R6, R2 ;  /* 0x0000000200067202 */ /* 0x000fe20000000f00 */
[----:B------:R-:W-:Y:S01]  /*2ee0*/  FADD.FTZ R16, R16, -UR5 ;  /* 0x8000000510107e21 */ /* 0x000fe20008010000 */
[----:B------:R-:W-:Y:S01]  /*2ef0*/  MOV R7, R5 ;  /* 0x0000000500077202 */ /* 0x000fe20000000f00 */
[----:B------:R-:W4:Y:S01]  /*2f00*/  LDCU.64 UR18, c[0x0][0x380] ;  /* 0x00007000ff1277ac */ /* 0x000f220008000a00 */
[----:B------:R-:W-:-:S04]  /*2f10*/  FADD.FTZ R17, R17, -UR5 ;  /* 0x8000000511117e21 */ /* 0x000fc80008010000 */
[----:B-1----:R-:W-:Y:S01]  /*2f20*/  FMUL.FTZ R12, R17, UR8 ;  /* 0x00000008110c7c20 */ /* 0x002fe20008410000 */
[----:B--23--:R-:W-:Y:S02]  /*2f30*/  IMAD R9, R45, UR10, RZ ;  /* 0x0000000a2d097c24 */ /* 0x00cfe4000f8e02ff */
[----:B------:R-:W-:-:S04]  /*2f40*/  IMAD.WIDE.U32 R6, R36, UR10, R6 ;  /* 0x0000000a24067c25 */ /* 0x000fc8000f8e0006 */
[----:B------:R-:W-:Y:S02]  /*2f50*/  IMAD R11, R36, UR11, R9 ;  /* 0x0000000b240b7c24 */ /* 0x000fe4000f8e0209 */
[----:B------:R-:W-:Y:S01]  /*2f60*/  FMUL.FTZ R9, R16, UR8 ;  /* 0x0000000810097c20 */ /* 0x000fe20008410000 */
[----:B----4-:R-:W-:Y:S02]  /*2f70*/  LEA R8, P1, R6, UR18, 0x2 ;  /* 0x0000001206087c11 */ /* 0x010fe4000f8210ff */
[----:B------:R-:W-:Y:S01]  /*2f80*/  IADD3 R11, PT, PT, R7, R11, RZ ;  /* 0x0000000b070b7210 */ /* 0x000fe20007ffe0ff */
[----:B-----5:R-:W-:-:S03]  /*2f90*/  FFMA.FTZ R10, R20, R9, R22 ;  /* 0x00000009140a7223 */ /* 0x020fc60000010016 */
[----:B------:R-:W-:Y:S01]  /*2fa0*/  LEA.HI.X R9, R6, UR19, R11, 0x2, P1 ;  /* 0x0000001306097c11 */ /* 0x000fe200088f140b */
[----:B------:R-:W-:-:S05]  /*2fb0*/  FFMA.FTZ R11, R21, R12, R23 ;  /* 0x0000000c150b7223 */ /* 0x000fca0000010017 */
[----:B------:R4:W-:Y:S02]  /*2fc0*/  STG.E.64 desc[UR16][R8.64], R10 ;  /* 0x0000000a08007986 */ /* 0x0009e4000c101b10 */
.L_x_2965:
[----:B------:R-:W-:Y:S05]  /*2fd0*/  BSYNC.RECONVERGENT B1 ;  /* 0x0000000000017941 */ /* 0x000fea0003800200 */
.L_x_2964:
[----:B------:R-:W-:Y:S04]  /*2fe0*/  BSSY.RECONVERGENT B1, `(.L_x_2966) ;  /* 0x0000013000017945 */ /* 0x000fe80003800200 */
[----:B------:R-:W-:Y:S05]  /*2ff0*/  @P3 BRA `(.L_x_2967) ;  /* 0x0000000000443947 */ /* 0x000fea0003800000 */
[----:B------:R-:W0:Y:S01]  /*3000*/  LDCU.64 UR10, c[0x0][0x3e0] ;  /* 0x00007c00ff0a77ac */ /* 0x000e220008000a00 */
[----:B------:R-:W-:Y:S01]  /*3010*/  MOV R6, R2 ;  /* 0x0000000200067202 */ /* 0x000fe20000000f00 */
[----:B------:R-:W-:Y:S01]  /*3020*/  FADD.FTZ R18, R18, -UR5 ;  /* 0x8000000512127e21 */ /* 0x000fe20008010000 */
[----:B------:R-:W-:Y:S01]  /*3030*/  MOV R7, R5 ;  /* 0x0000000500077202 */ /* 0x000fe20000000f00 */
[----:B------:R-:W0:Y:S01]  /*3040*/  LDCU.64 UR18, c[0x0][0x380] ;  /* 0x00007000ff1277ac */ /* 0x000e220008000a00 */
[----:B------:R-:W-:Y:S01]  /*3050*/  FADD.FTZ R19, R19, -UR5 ;  /* 0x8000000513137e21 */ /* 0x000fe20008010000 */
[----:B-1234-:R-:W-:-:S03]  /*3060*/  FMUL.FTZ R9, R18, UR8 ;  /* 0x0000000812097c20 */ /* 0x01efc60008410000 */
[----:B------:R-:W-:Y:S01]  /*3070*/  FMUL.FTZ R12, R19, UR8 ;  /* 0x00000008130c7c20 */ /* 0x000fe20008410000 */
[----:B-----5:R-:W-:Y:S01]  /*3080*/  FFMA.FTZ R10, R20, R9, R22 ;  /* 0x00000009140a7223 */ /* 0x020fe20000010016 */
[----:B0-----:R-:W-:Y:S02]  /*3090*/  IMAD R8, R44, UR10, RZ ;  /* 0x0000000a2c087c24 */ /* 0x001fe4000f8e02ff */
[----:B------:R-:W-:-:S04]  /*30a0*/  IMAD.WIDE.U32 R6, R31, UR10, R6 ;  /* 0x0000000a1f067c25 */ /* 0x000fc8000f8e0006 */
[----:B------:R-:W-:Y:S01]  /*30b0*/  IMAD R11, R31, UR11, R8 ;  /* 0x0000000b1f0b7c24 */ /* 0x000fe2000f8e0208 */
[----:B------:R-:W-:-:S04]  /*30c0*/  LEA R8, P1, R6, UR18, 0x2 ;  /* 0x0000001206087c11 */ /* 0x000fc8000f8210ff */
[----:B------:R-:W-:-:S04]  /*30d0*/  IADD3 R11, PT, PT, R7, R11, RZ ;  /* 0x0000000b070b7210 */ /* 0x000fc80007ffe0ff */
[----:B------:R-:W-:Y:S01]  /*30e0*/  LEA.HI.X R9, R6, UR19, R11, 0x2, P1 ;  /* 0x0000001306097c11 */ /* 0x000fe200088f140b */
[----:B------:R-:W-:-:S05]  /*30f0*/  FFMA.FTZ R11, R21, R12, R23 ;  /* 0x0000000c150b7223 */ /* 0x000fca0000010017 */
[----:B------:R0:W-:Y:S02]  /*3100*/  STG.E.64 desc[UR16][R8.64], R10 ;  /* 0x0000000a08007986 */ /* 0x0001e4000c101b10 */
.L_x_2967:
[----:B------:R-:W-:Y:S05]  /*3110*/  BSYNC.RECONVERGENT B1 ;  /* 0x0000000000017941 */ /* 0x000fea0003800200 */
.L_x_2966:
[----:B------:R-:W-:Y:S05]  /*3120*/  @P4 BRA `(.L_x_2968) ;  /* 0x0000001000484947 */ /* 0x000fea0003800000 */
[----:B------:R-:W1:Y:S01]  /*3130*/  LDCU.64 UR10, c[0x0][0x3e0] ;  /* 0x00007c00ff0a77ac */ /* 0x000e620008000a00 */
[----:B------:R-:W-:Y:S01]  /*3140*/  MOV R3, R5 ;  /* 0x0000000500037202 */ /* 0x000fe20000000f00 */
[----:B------:R-:W-:Y:S01]  /*3150*/  FADD.FTZ R28, R28, -UR5 ;  /* 0x800000051c1c7e21 */ /* 0x000fe20008010000 */
[----:B------:R-:W-:Y:S01]  /*3160*/  FADD.FTZ R29, R29, -UR5 ;  /* 0x800000051d1d7e21 */ /* 0x000fe20008010000 */
[----:B------:R-:W2:Y:S02]  /*3170*/  LDCU.64 UR12, c[0x0][0x380] ;  /* 0x00007000ff0c77ac */ /* 0x000ea40008000a00 */
[----:B------:R-:W-:Y:S01]  /*3180*/  FMUL.FTZ R5, R28, UR8 ;  /* 0x000000081c057c20 */ /* 0x000fe20008410000 */
[----:B------:R-:W-:-:S03]  /*3190*/  FMUL.FTZ R6, R29, UR8 ;  /* 0x000000081d067c20 */ /* 0x000fc60008410000 */
[----:B-----5:R-:W-:Y:S01]  /*31a0*/  FFMA.FTZ R20, R20, R5, R22 ;  /* 0x0000000514147223 */ /* 0x020fe20000010016 */
[----:B------:R-:W-:Y:S01]  /*31b0*/  FFMA.FTZ R21, R21, R6, R23 ;  /* 0x0000000615157223 */ /* 0x000fe20000010017 */
[----:B-1----:R-:W-:Y:S02]  /*31c0*/  IMAD R7, R43, UR10, RZ ;  /* 0x0000000a2b077c24 */ /* 0x002fe4000f8e02ff */
[----:B------:R-:W-:-:S04]  /*31d0*/  IMAD.WIDE.U32 R2, R40, UR10, R2 ;  /* 0x0000000a28027c25 */ /* 0x000fc8000f8e0002 */
[----:B------:R-:W-:Y:S01]  /*31e0*/  IMAD R7, R40, UR11, R7 ;  /* 0x0000000b28077c24 */ /* 0x000fe2000f8e0207 */
[----:B--2---:R-:W-:-:S04]  /*31f0*/  LEA R4, P1, R2, UR12, 0x2 ;  /* 0x0000000c02047c11 */ /* 0x004fc8000f8210ff */
[----:B------:R-:W-:-:S04]  /*3200*/  IADD3 R7, PT, PT, R3, R7, RZ ;  /* 0x0000000703077210 */ /* 0x000fc80007ffe0ff */
[----:B------:R-:W-:-:S05]  /*3210*/  LEA.HI.X R5, R2, UR13, R7, 0x2, P1 ;  /* 0x0000000d02057c11 */ /* 0x000fca00088f1407 */
[----:B------:R1:W-:Y:S01]  /*3220*/  STG.E.64 desc[UR16][R4.64], R20 ;  /* 0x0000001404007986 */ /* 0x0003e2000c101b10 */
[----:B------:R-:W-:Y:S05]  /*3230*/  BRA `(.L_x_2968) ;  /* 0x0000001000047947 */ /* 0x000fea0003800000 */
.L_x_2953:
        /* <DEDUP_REMOVED lines=15> */
[----:B-----5:R-:W-:Y:S01]  /*3330*/  FFMA.FTZ R26, R21, R26, R23 ;  /* 0x0000001a151a7223 */ /* 0x020fe20000010017 */
[----:B0-----:R-:W-:Y:S01]  /*3340*/  FFMA.FTZ R32, R20, R25, R22 ;  /* 0x0000001914207223 */ /* 0x001fe20000010016 */
[----:B------:R-:W-:-:S02]  /*3350*/  MOV R25, R5 ;  /* 0x0000000500197202 */ /* 0x000fc40000000f00 */
[----:B------:R-:W-:Y:S01]  /*3360*/  FMUL.FTZ R12, R26, -1.4426950216293334961 ;  /* 0xbfb8aa3b1a0c7820 */ /* 0x000fe20000410000 */
[----:B------:R-:W-:-:S04]  /*3370*/  FMUL.FTZ R24, R32, -1.4426950216293334961 ;  /* 0xbfb8aa3b20187820 */ /* 0x000fc80000410000 */
[----:B------:R0:W3:Y:S04]  /*3380*/  MUFU.EX2 R13, R24 ;  /* 0x00000018000d7308 */ /* 0x0000e80000000800 */
[----:B------:R-:W4:Y:S01]  /*3390*/  MUFU.EX2 R12, R12 ;  /* 0x0000000c000c7308 */ /* 0x000f220000000800 */
[----:B0-----:R-:W-:Y:S01]  /*33a0*/  MOV R24, R2 ;  /* 0x0000000200187202 */ /* 0x001fe20000000f00 */
[----:B---3--:R-:W-:-:S04]  /*33b0*/  FADD.FTZ R13, R13, 1 ;  /* 0x3f8000000d0d7421 */ /* 0x008fc80000010000 */
[----:B-1----:R-:W-:-:S04]  /*33c0*/  IMAD.WIDE.U32 R24, R0, UR10, R24 ;  /* 0x0000000a00187c25 */ /* 0x002fc8000f8e0018 */
[----:B----4-:R-:W-:Y:S01]  /*33d0*/  FADD.FTZ R12, R12, 1 ;  /* 0x3f8000000c0c7421 */ /* 0x010fe20000010000 */
[----:B------:R-:W-:Y:S08]  /*33e0*/  MUFU.RCP R33, R13 ;  /* 0x0000000d00217308 */ /* 0x000ff00000001000 */
[----:B------:R0:W1:Y:S02]  /*33f0*/  MUFU.RCP R27, R12 ;  /* 0x0000000c001b7308 */ /* 0x0000640000001000 */
[----:B0-----:R-:W-:-:S04]  /*3400*/  IMAD R12, R35, UR10, RZ ;  /* 0x0000000a230c7c24 */ /* 0x001fc8000f8e02ff */
[----:B------:R-:W-:-:S05]  /*3410*/  IMAD R12, R0, UR11, R12 ;  /* 0x0000000b000c7c24 */ /* 0x000fca000f8e020c */
[----:B------:R-:W-:Y:S01]  /*3420*/  IADD3 R13, PT, PT, R25, R12, RZ ;  /* 0x0000000c190d7210 */ /* 0x000fe20007ffe0ff */
[----:B-1----:R-:W-:Y:S01]  /*3430*/  FMUL.FTZ R25, R26, R27 ;  /* 0x0000001b1a197220 */ /* 0x002fe20000410000 */
[----:B--2---:R-:W-:-:S04]  /*3440*/  LEA R12, P1, R24, UR12, 0x2 ;  /* 0x0000000c180c7c11 */ /* 0x004fc8000f8210ff */
[----:B------:R-:W-:Y:S01]  /*3450*/  LEA.HI.X R13, R24, UR13, R13, 0x2, P1 ;  /* 0x0000000d180d7c11 */ /* 0x000fe200088f140d */
[----:B------:R-:W-:-:S05]  /*3460*/  FMUL.FTZ R24, R32, R33 ;  /* 0x0000002120187220 */ /* 0x000fca0000410000 */
[----:B------:R1:W-:Y:S03]  /*3470*/  STG.E.64 desc[UR16][R12.64], R24 ;  /* 0x000000180c007986 */ /* 0x0003e6000c101b10 */
.L_x_2970:
[----:B------:R-:W-:Y:S05]  /*3480*/  BSYNC.RECONVERGENT B1 ;  /* 0x0000000000017941 */ /* 0x000fea0003800200 */
.L_x_2969:
[----:B------:R-:W-:Y:S04]  /*3490*/  BSSY.RECONVERGENT B1, `(.L_x_2971) ;  /* 0x000001d000017945 */ /* 0x000fe80003800200 */
[----:B------:R-:W-:Y:S05]  /*34a0*/  @P2 BRA `(.L_x_2972) ;  /* 0x00000000006c2947 */ /* 0x000fea0003800000 */
[----:B------:R-:W-:Y:S01]  /*34b0*/  FADD.FTZ R6, R6, -UR5 ;  /* 0x8000000506067e21 */ /* 0x000fe20008010000 */
[----:B------:R-:W-:Y:S01]  /*34c0*/  FADD.FTZ R7, R7, -UR5 ;  /* 0x8000000507077e21 */ /* 0x000fe20008010000 */
[----:B------:R-:W2:Y:S01]  /*34d0*/  LDCU.64 UR10, c[0x0][0x3e0] ;  /* 0x00007c00ff0a77ac */ /* 0x000ea20008000a00 */
[----:B-1----:R-:W-:Y:S01]  /*34e0*/  MOV R12, R2 ;  /* 0x00000002000c7202 */ /* 0x002fe20000000f00 */
[----:B------:R-:W-:Y:S01]  /*34f0*/  FMUL.FTZ R13, R6, UR8 ;  /* 0x00000008060d7c20 */ /* 0x000fe20008410000 */
[----:B------:R-:W-:Y:S01]  /*3500*/  FMUL.FTZ R24, R7, UR8 ;  /* 0x0000000807187c20 */ /* 0x000fe20008410000 */
[----:B------:R-:W1:Y:S02]  /*3510*/  LDCU.64 UR12, c[0x0][0x380] ;  /* 0x00007000ff0c77ac */ /* 0x000e640008000a00 */
[----:B-----5:R-:W-:Y:S01]  /*3520*/  FFMA.FTZ R26, R20, R13, R22 ;  /* 0x0000000d141a7223 */ /* 0x020fe20000010016 */
[----:B------:R-:W-:Y:S01]  /*3530*/  FFMA.FTZ R24, R21, R24, R23 ;  /* 0x0000001815187223 */ /* 0x000fe20000010017 */
[----:B------:R-:W-:-:S02]  /*3540*/  MOV R13, R5 ;  /* 0x00000005000d7202 */ /* 0x000fc40000000f00 */
[----:B------:R-:W-:Y:S01]  /*3550*/  FMUL.FTZ R7, R26, -1.4426950216293334961 ;  /* 0xbfb8aa3b1a077820 */ /* 0x000fe20000410000 */
[----:B0-----:R-:W-:-:S04]  /*3560*/  FMUL.FTZ R32, R24, -1.4426950216293334961 ;  /* 0xbfb8aa3b18207820 */ /* 0x001fc80000410000 */
[----:B------:R-:W0:Y:S01]  /*3570*/  MUFU.EX2 R6, R32 ;  /* 0x0000002000067308 */ /* 0x000e220000000800 */
[----:B--2---:R-:W-:-:S03]  /*3580*/  IMAD.WIDE.U32 R12, R42, UR10, R12 ;  /* 0x0000000a2a0c7c25 */ /* 0x004fc6000f8e000c */
[----:B------:R-:W2:Y:S01]  /*3590*/  MUFU.EX2 R7, R7 ;  /* 0x0000000700077308 */ /* 0x000ea20000000800 */
[----:B0-----:R-:W-:Y:S01]  /*35a0*/  FADD.FTZ R25, R6, 1 ;  /* 0x3f80000006197421 */ /* 0x001fe20000010000 */
[----:B------:R-:W-:Y:S02]  /*35b0*/  IMAD R6, R34, UR10, RZ ;  /* 0x0000000a22067c24 */ /* 0x000fe4000f8e02ff */
[----:B--2---:R-:W-:Y:S02]  /*35c0*/  FADD.FTZ R27, R7, 1 ;  /* 0x3f800000071b7421 */ /* 0x004fe40000010000 */
[----:B------:R-:W-:Y:S01]  /*35d0*/  IMAD R6, R42, UR11, R6 ;  /* 0x0000000b2a067c24 */ /* 0x000fe2000f8e0206 */
[----:B------:R-:W0:Y:S04]  /*35e0*/  MUFU.RCP R25, R25 ;  /* 0x0000001900197308 */ /* 0x000e280000001000 */
[----:B------:R-:W-:-:S02]  /*35f0*/  IADD3 R7, PT, PT, R13, R6, RZ ;  /* 0x000000060d077210 */ /* 0x000fc40007ffe0ff */
[C---:B-1----:R-:W-:Y:S02]  /*3600*/  LEA R6, P1, R12.reuse, UR12, 0x2 ;  /* 0x0000000c0c067c11 */ /* 0x042fe4000f8210ff */
[----:B------:R-:W1:Y:S02]  /*3610*/  MUFU.RCP R27, R27 ;  /* 0x0000001b001b7308 */ /* 0x000e640000001000 */
[----:B------:R-:W-:Y:S01]  /*3620*/  LEA.HI.X R7, R12, UR13, R7, 0x2, P1 ;  /* 0x0000000d0c077c11 */ /* 0x000fe200088f1407 */
[----:B0-----:R-:W-:Y:S01]  /*3630*/  FMUL.FTZ R13, R24, R25 ;  /* 0x00000019180d7220 */ /* 0x001fe20000410000 */
[----:B-1----:R-:W-:-:S05]  /*3640*/  FMUL.FTZ R12, R26, R27 ;  /* 0x0000001b1a0c7220 */ /* 0x002fca0000410000 */
[----:B------:R2:W-:Y:S02]  /*3650*/  STG.E.64 desc[UR16][R6.64], R12 ;  /* 0x0000000c06007986 */ /* 0x0005e4000c101b10 */
.L_x_2972:
[----:B------:R-:W-:Y:S05]  /*3660*/  BSYNC.RECONVERGENT B1 ;  /* 0x0000000000017941 */ /* 0x000fea0003800200 */
.L_x_2971:
[----:B--2---:R-:W-:Y:S01]  /*3670*/  SHF.R.S32.HI R6, RZ, 0x1f, R39 ;  /* 0x0000001fff067819 */ /* 0x004fe20000011427 */
[----:B------:R-:W-:Y:S01]  /*3680*/  BSSY.RECONVERGENT B1, `(.L_x_2973) ;  /* 0x0000029000017945 */ /* 0x000fe20003800200 */
[----:B------:R-:W-:Y:S02]  /*3690*/  ISETP.GE.U32.AND P1, PT, R37, UR18, PT ;  /* 0x0000001225007c0c */ /* 0x000fe4000bf26070 */
[----:B------:R-:W-:Y:S02]  /*36a0*/  ISETP.GE.AND.EX P5, PT, R6, UR19, PT, P5 ;  /* 0x0000001306007c0c */ /* 0x000fe4000bfa6350 */
[----:B------:R-:W-:Y:S02]  /*36b0*/  ISETP.GE.U32.AND P2, PT, R36, UR18, PT ;  /* 0x0000001224007c0c */ /* 0x000fe4000bf46070 */
[----:B------:R-:W-:Y:S02]  /*36c0*/  ISETP.GE.U32.AND P3, PT, R31, UR18, PT ;  /* 0x000000121f007c0c */ /* 0x000fe4000bf66070 */
[----:B0-----:R-:W-:-:S02]  /*36d0*/  SHF.R.S32.HI R32, RZ, 0x1f, R38 ;  /* 0x0000001fff207819 */ /* 0x001fc40000011426 */
        /* <DEDUP_REMOVED lines=10> */
[----:B------:R-:W0:Y:S02]  /*3780*/  LDCU.64 UR10, c[0x0][0x3e0] ;  /* 0x00007c00ff0a77ac */ /* 0x000e240008000a00 */
[----:B------:R-:W-:Y:S01]  /*3790*/  FMUL.FTZ R7, R8, UR8 ;  /* 0x0000000808077c20 */ /* 0x000fe20008410000 */
[----:B-1----:R-:W-:Y:S01]  /*37a0*/  FMUL.FTZ R12, R9, UR8 ;  /* 0x00000008090c7c20 */ /* 0x002fe20008410000 */
[----:B------:R-:W1:Y:S01]  /*37b0*/  LDCU.64 UR12, c[0x0][0x380] ;  /* 0x00007000ff0c77ac */ /* 0x000e620008000a00 */
[----:B------:R-:W-:Y:S01]  /*37c0*/  MOV R8, R2 ;  /* 0x0000000200087202 */ /* 0x000fe20000000f00 */
[----:B-----5:R-:W-:Y:S01]  /*37d0*/  FFMA.FTZ R24, R20, R7, R22 ;  /* 0x0000000714187223 */ /* 0x020fe20000010016 */
        /* <DEDUP_REMOVED lines=8> */
[----:B--2---:R-:W-:Y:S01]  /*3860*/  FADD.FTZ R25, R7, 1 ;  /* 0x3f80000007197421 */ /* 0x004fe20000010000 */
[----:B------:R-:W-:Y:S01]  /*3870*/  IMAD R7, R39, UR11, R6 ;  /* 0x0000000b27077c24 */ /* 0x000fe2000f8e0206 */
[----:B-1----:R-:W-:Y:S01]  /*3880*/  LEA R6, P5, R8, UR12, 0x2 ;  /* 0x0000000c08067c11 */ /* 0x002fe2000f8a10ff */
[----:B0-----:R-:W-:-:S03]  /*3890*/  FADD.FTZ R13, R26, 1 ;  /* 0x3f8000001a0d7421 */ /* 0x001fc60000010000 */
[----:B------:R-:W0:Y:S01]  /*38a0*/  MUFU.RCP R25, R25 ;  /* 0x0000001900197308 */ /* 0x000e220000001000 */
[----:B------:R-:W-:-:S04]  /*38b0*/  IADD3 R7, PT, PT, R9, R7, RZ ;  /* 0x0000000709077210 */ /* 0x000fc80007ffe0ff */
[----:B------:R-:W-:-:S03]  /*38c0*/  LEA.HI.X R7, R8, UR13, R7, 0x2, P5 ;  /* 0x0000000d08077c11 */ /* 0x000fc6000a8f1407 */
[----:B------:R-:W1:Y:S01]  /*38d0*/  MUFU.RCP R13, R13 ;  /* 0x0000000d000d7308 */ /* 0x000e620000001000 */
[----:B0-----:R-:W-:Y:S01]  /*38e0*/  FMUL.FTZ R8, R24, R25 ;  /* 0x0000001918087220 */ /* 0x001fe20000410000 */
[----:B-1----:R-:W-:-:S05]  /*38f0*/  FMUL.FTZ R9, R12, R13 ;  /* 0x0000000d0c097220 */ /* 0x002fca0000410000 */
[----:B------:R0:W-:Y:S02]  /*3900*/  STG.E.64 desc[UR16][R6.64], R8 ;  /* 0x0000000806007986 */ /* 0x0001e4000c101b10 */
.L_x_2974:
[----:B------:R-:W-:Y:S05]  /*3910*/  BSYNC.RECONVERGENT B1 ;  /* 0x0000000000017941 */ /* 0x000fea0003800200 */
.L_x_2973:
[----:B------:R-:W-:Y:S04]  /*3920*/  BSSY.RECONVERGENT B1, `(.L_x_2975) ;  /* 0x000001d000017945 */ /* 0x000fe80003800200 */
[----:B------:R-:W-:Y:S05]  /*3930*/  @P6 BRA `(.L_x_2976) ;  /* 0x00000000006c6947 */ /* 0x000fea0003800000 */
[----:B------:R-:W-:Y:S01]  /*3940*/  FADD.FTZ R10, R10, -UR5 ;  /* 0x800000050a0a7e21 */ /* 0x000fe20008010000 */
[----:B------:R-:W-:Y:S01]  /*3950*/  FADD.FTZ R11, R11, -UR5 ;  /* 0x800000050b0b7e21 */ /* 0x000fe20008010000 */
[----:B------:R-:W1:Y:S01]  /*3960*/  LDCU.64 UR10, c[0x0][0x3e0] ;  /* 0x00007c00ff0a77ac */ /* 0x000e620008000a00 */
[----:B0-----:R-:W-:Y:S01]  /*3970*/  MOV R9, R5 ;  /* 0x0000000500097202 */ /* 0x001fe20000000f00 */
[----:B------:R-:W-:Y:S01]  /*3980*/  FMUL.FTZ R7, R10, UR8 ;  /* 0x000000080a077c20 */ /* 0x000fe20008410000 */
[----:B------:R-:W-:Y:S01]  /*3990*/  FMUL.FTZ R8, R11, UR8 ;  /* 0x000000080b087c20 */ /* 0x000fe20008410000 */
[----:B------:R-:W0:Y:S02]  /*39a0*/  LDCU.64 UR12, c[0x0][0x380] ;  /* 0x00007000ff0c77ac */ /* 0x000e240008000a00 */
[----:B-----5:R-:W-:Y:S01]  /*39b0*/  FFMA.FTZ R10, R20, R7, R22 ;  /* 0x00000007140a7223 */ /* 0x020fe20000010016 */
[----:B------:R-:W-:Y:S01]  /*39c0*/  FFMA.FTZ R11, R21, R8, R23 ;  /* 0x00000008150b7223 */ /* 0x000fe20000010017 */
[----:B------:R-:W-:-:S02]  /*39d0*/  MOV R8, R2 ;  /* 0x0000000200087202 */ /* 0x000fc40000000f00 */
[----:B------:R-:W-:Y:S01]  /*39e0*/  FMUL.FTZ R6, R10, -1.4426950216293334961 ;  /* 0xbfb8aa3b0a067820 */ /* 0x000fe20000410000 */
[----:B------:R-:W-:-:S05]  /*39f0*/  FMUL.FTZ R7, R11, -1.4426950216293334961 ;  /* 0xbfb8aa3b0b077820 */ /* 0x000fca0000410000 */
[----:B------:R-:W2:Y:S01]  /*3a00*/  MUFU.EX2 R6, R6 ;  /* 0x0000000600067308 */ /* 0x000ea20000000800 */
[----:B-1----:R-:W-:-:S03]  /*3a10*/  IMAD R25, R32, UR10, RZ ;  /* 0x0000000a20197c24 */ /* 0x002fc6000f8e02ff */
[----:B------:R-:W1:Y:S01]  /*3a20*/  MUFU.EX2 R7, R7 ;  /* 0x0000000700077308 */ /* 0x000e620000000800 */
[----:B------:R-:W-:-:S04]  /*3a30*/  IMAD.WIDE.U32 R8, R38, UR10, R8 ;  /* 0x0000000a26087c25 */ /* 0x000fc8000f8e0008 */
[----:B------:R-:W-:Y:S02]  /*3a40*/  IMAD R25, R38, UR11, R25 ;  /* 0x0000000b26197c24 */ /* 0x000fe4000f8e0219 */
[----:B--2---:R-:W-:Y:S01]  /*3a50*/  FADD.FTZ R13, R6, 1 ;  /* 0x3f800000060d7421 */ /* 0x004fe20000010000 */
[C---:B0-----:R-:W-:Y:S02]  /*3a60*/  LEA R6, P5, R8.reuse, UR12, 0x2 ;  /* 0x0000000c08067c11 */ /* 0x041fe4000f8a10ff */
[----:B------:R-:W-:Y:S01]  /*3a70*/  IADD3 R25, PT, PT, R9, R25, RZ ;  /* 0x0000001909197210 */ /* 0x000fe20007ffe0ff */
[----:B-1----:R-:W-:Y:S02]  /*3a80*/  FADD.FTZ R12, R7, 1 ;  /* 0x3f800000070c7421 */ /* 0x002fe40000010000 */
[----:B------:R-:W0:Y:S01]  /*3a90*/  MUFU.RCP R13, R13 ;  /* 0x0000000d000d7308 */ /* 0x000e220000001000 */
[----:B------:R-:W-:-:S07]  /*3aa0*/  LEA.HI.X R7, R8, UR13, R25, 0x2, P5 ;  /* 0x0000000d08077c11 */ /* 0x000fce000a8f1419 */
[----:B------:R-:W1:Y:S01]  /*3ab0*/  MUFU.RCP R12, R12 ;  /* 0x0000000c000c7308 */ /* 0x000e620000001000 */
[----:B0-----:R-:W-:Y:S01]  /*3ac0*/  FMUL.FTZ R8, R10, R13 ;  /* 0x0000000d0a087220 */ /* 0x001fe20000410000 */
[----:B-1----:R-:W-:-:S05]  /*3ad0*/  FMUL.FTZ R9, R11, R12 ;  /* 0x0000000c0b097220 */ /* 0x002fca0000410000 */
[----:B------:R2:W-:Y:S02]  /*3ae0*/  STG.E.64 desc[UR16][R6.64], R8 ;  /* 0x0000000806007986 */ /* 0x0005e4000c101b10 */
.L_x_2976:
[----:B------:R-:W-:Y:S05]  /*3af0*/  BSYNC.RECONVERGENT B1 ;  /* 0x0000000000017941 */ /* 0x000fea0003800200 */
.L_x_2975:
[----:B------:R-:W-:Y:S04]  /*3b00*/  BSSY.RECONVERGENT B1, `(.L_x_2977) ;  /* 0x000001d000017945 */ /* 0x000fe80003800200 */
[----:B------:R-:W-:Y:S05]  /*3b10*/  @P1 BRA `(.L_x_2978) ;  /* 0x00000000006c1947 */ /* 0x000fea0003800000 */
[----:B------:R-:W-:Y:S01]  /*3b20*/  FADD.FTZ R14, R14, -UR5 ;  /* 0x800000050e0e7e21 */ /* 0x000fe20008010000 */
[----:B------:R-:W-:Y:S01]  /*3b30*/  FADD.FTZ R15, R15, -UR5 ;  /* 0x800000050f0f7e21 */ /* 0x000fe20008010000 */
[----:B------:R-:W3:Y:S01]  /*3b40*/  LDCU.64 UR10, c[0x0][0x3e0] ;  /* 0x00007c00ff0a77ac */ /* 0x000ee20008000a00 */
[----:B0-2---:R-:W-:Y:S01]  /*3b50*/  MOV R8, R2 ;  /* 0x0000000200087202 */ /* 0x005fe20000000f00 */
[----:B------:R-:W-:Y:S01]  /*3b60*/  FMUL.FTZ R11, R14, UR8 ;  /* 0x000000080e0b7c20 */ /* 0x000fe20008410000 */
[----:B------:R-:W-:Y:S01]  /*3b70*/  FMUL.FTZ R10, R15, UR8 ;  /* 0x000000080f0a7c20 */ /* 0x000fe20008410000 */
        /* <DEDUP_REMOVED lines=11> */
[----:B-1----:R-:W-:Y:S01]  /*3c30*/  FADD.FTZ R12, R6, 1 ;  /* 0x3f800000060c7421 */ /* 0x002fe20000010000 */
[C---:B0-----:R-:W-:Y:S02]  /*3c40*/  LEA R6, P1, R8.reuse, UR12, 0x2 ;  /* 0x0000000c08067c11 */ /* 0x041fe4000f8210ff */
[----:B------:R-:W-:Y:S01]  /*3c50*/  IADD3 R15, PT, PT, R9, R15, RZ ;  /* 0x0000000f090f7210 */ /* 0x000fe20007ffe0ff */
[----:B--2---:R-:W-:Y:S02]  /*3c60*/  FADD.FTZ R13, R7, 1 ;  /* 0x3f800000070d7421 */ /* 0x004fe40000010000 */
[----:B------:R-:W0:Y:S01]  /*3c70*/  MUFU.RCP R12, R12 ;  /* 0x0000000c000c7308 */ /* 0x000e220000001000 */
[----:B------:R-:W-:-:S07]  /*3c80*/  LEA.HI.X R7, R8, UR13, R15, 0x2, P1 ;  /* 0x0000000d08077c11 */ /* 0x000fce00088f140f */
[----:B------:R-:W1:Y:S01]  /*3c90*/  MUFU.RCP R13, R13 ;  /* 0x0000000d000d7308 */ /* 0x000e620000001000 */
[----:B0-----:R-:W-:Y:S01]  /*3ca0*/  FMUL.FTZ R8, R11, R12 ;  /* 0x0000000c0b087220 */ /* 0x001fe20000410000 */
[----:B-1----:R-:W-:-:S05]  /*3cb0*/  FMUL.FTZ R9, R10, R13 ;  /* 0x0000000d0a097220 */ /* 0x002fca0000410000 */
[----:B------:R3:W-:Y:S02]  /*3cc0*/  STG.E.64 desc[UR16][R6.64], R8 ;  /* 0x0000000806007986 */ /* 0x0007e4000c101b10 */
.L_x_2978:
[----:B------:R-:W-:Y:S05]  /*3cd0*/  BSYNC.RECONVERGENT B1 ;  /* 0x0000000000017941 */ /* 0x000fea0003800200 */
.L_x_2977:
[----:B------:R-:W-:Y:S04]  /*3ce0*/  BSSY.RECONVERGENT B1, `(.L_x_2979) ;  /* 0x000001d000017945 */ /* 0x000fe80003800200 */
[----:B------:R-:W-:Y:S05]  /*3cf0*/  @P2 BRA `(.L_x_2980) ;  /* 0x00000000006c2947 */ /* 0x000fea0003800000 */
[----:B------:R-:W-:Y:S01]  /*3d00*/  FADD.FTZ R16, R16, -UR5 ;  /* 0x8000000510107e21 */ /* 0x000fe20008010000 */
[----:B------:R-:W-:Y:S01]  /*3d10*/  FADD.FTZ R17, R17, -UR5 ;  /* 0x8000000511117e21 */ /* 0x000fe20008010000 */
[----:B------:R-:W4:Y:S01]  /*3d20*/  LDCU.64 UR10, c[0x0][0x3e0] ;  /* 0x00007c00ff0a77ac */ /* 0x000f220008000a00 */
[----:B0-23--:R-:W-:Y:S01]  /*3d30*/  MOV R8, R2 ;  /* 0x0000000200087202 */ /* 0x00dfe20000000f00 */
        /* <DEDUP_REMOVED lines=23> */
.L_x_2980:
[----:B------:R-:W-:Y:S05]  /*3eb0*/  BSYNC.RECONVERGENT B1 ;  /* 0x0000000000017941 */ /* 0x000fea0003800200 */
.L_x_2979:
[----:B------:R-:W-:Y:S04]  /*3ec0*/  BSSY.RECONVERGENT B1, `(.L_x_2981) ;  /* 0x000001d000017945 */ /* 0x000fe80003800200 */
[----:B------:R-:W-:Y:S05]  /*3ed0*/  @P3 BRA `(.L_x_2982) ;  /* 0x00000000006c3947 */ /* 0x000fea0003800000 */
[----:B------:R-:W-:Y:S01]  /*3ee0*/  FADD.FTZ R18, R18, -UR5 ;  /* 0x8000000512127e21 */ /* 0x000fe20008010000 */
[----:B------:R-:W-:Y:S01]  /*3ef0*/  FADD.FTZ R19, R19, -UR5 ;  /* 0x8000000513137e21 */ /* 0x000fe20008010000 */
[----:B------:R-:W1:Y:S01]  /*3f00*/  LDCU.64 UR10, c[0x0][0x3e0] ;  /* 0x00007c00ff0a77ac */ /* 0x000e620008000a00 */
[----:B0-234-:R-:W-:Y:S01]  /*3f10*/  MOV R8, R2 ;  /* 0x0000000200087202 */ /* 0x01dfe20000000f00 */
        /* <DEDUP_REMOVED lines=23> */
.L_x_2982:
[----:B------:R-:W-:Y:S05]  /*4090*/  BSYNC.RECONVERGENT B1 ;  /* 0x0000000000017941 */ /* 0x000fea0003800200 */
.L_x_2981:
[----:B------:R-:W-:Y:S05]  /*40a0*/  @P4 BRA `(.L_x_2968) ;  /* 0x0000000000684947 */ /* 0x000fea0003800000 */
[----:B------:R-:W-:Y:S01]  /*40b0*/  FADD.FTZ R29, R29, -UR5 ;  /* 0x800000051d1d7e21 */ /* 0x000fe20008010000 */
[----:B------:R-:W-:Y:S01]  /*40c0*/  FADD.FTZ R28, R28, -UR5 ;  /* 0x800000051c1c7e21 */ /* 0x000fe20008010000 */
[----:B------:R-:W1:Y:S02]  /*40d0*/  LDCU.64 UR10, c[0x0][0x3e0] ;  /* 0x00007c00ff0a77ac */ /* 0x000e640008000a00 */
[----:B------:R-:W-:Y:S01]  /*40e0*/  FMUL.FTZ R4, R29, UR8 ;  /* 0x000000081d047c20 */ /* 0x000fe20008410000 */
[----:B------:R-:W-:Y:S01]  /*40f0*/  FMUL.FTZ R3, R28, UR8 ;  /* 0x000000081c037c20 */ /* 0x000fe20008410000 */
[----:B------:R-:W1:Y:S02]  /*4100*/  LDCU.64 UR12, c[0x0][0x380] ;  /* 0x00007000ff0c77ac */ /* 0x000e640008000a00 */
[----:B-----5:R-:W-:Y:S01]  /*4110*/  FFMA.FTZ R10, R21, R4, R23 ;  /* 0x00000004150a7223 */ /* 0x020fe20000010017 */
[----:B------:R-:W-:Y:S01]  /*4120*/  FFMA.FTZ R20, R20, R3, R22 ;  /* 0x0000000314147223 */ /* 0x000fe20000010016 */
[----:B------:R-:W-:-:S02]  /*4130*/  MOV R4, R2 ;  /* 0x0000000200047202 */ /* 0x000fc40000000f00 */
[----:B0-234-:R-:W-:Y:S01]  /*4140*/  FMUL.FTZ R8, R10, -1.4426950216293334961 ;  /* 0xbfb8aa3b0a087820 */ /* 0x01dfe20000410000 */
[----:B------:R-:W-:-:S05]  /*4150*/  FMUL.FTZ R3, R20, -1.4426950216293334961 ;  /* 0xbfb8aa3b14037820 */ /* 0x000fca0000410000 */
[----:B------:R-:W0:Y:S01]  /*4160*/  MUFU.EX2 R8, R8 ;  /* 0x0000000800087308 */ /* 0x000e220000000800 */
[----:B-1----:R-:W-:-:S03]  /*4170*/  IMAD R11, R43, UR10, RZ ;  /* 0x0000000a2b0b7c24 */ /* 0x002fc6000f8e02ff */
[----:B------:R-:W1:Y:S01]  /*4180*/  MUFU.EX2 R3, R3 ;  /* 0x0000000300037308 */ /* 0x000e620000000800 */
[----:B------:R-:W-:-:S04]  /*4190*/  IMAD.WIDE.U32 R4, R40, UR10, R4 ;  /* 0x0000000a28047c25 */ /* 0x000fc8000f8e0004 */
[----:B------:R-:W-:Y:S01]  /*41a0*/  IMAD R11, R40, UR11, R11 ;  /* 0x0000000b280b7c24 */ /* 0x000fe2000f8e020b */
[----:B------:R-:W-:Y:S01]  /*41b0*/  LEA R2, P1, R4, UR12, 0x2 ;  /* 0x0000000c04027c11 */ /* 0x000fe2000f8210ff */
        /* <DEDUP_REMOVED lines=8> */
[----:B------:R0:W-:Y:S02]  /*4240*/  STG.E.64 desc[UR16][R2.64], R4 ;  /* 0x0000000402007986 */ /* 0x0001e4000c101b10 */
.L_x_2968:
[----:B------:R-:W-:Y:S05]  /*4250*/  BSYNC.RECONVERGENT B0 ;  /* 0x0000000000007941 */ /* 0x000fea0003800200 */
.L_x_2952:
[----:B------:R-:W2:Y:S01]  /*4260*/  LDCU UR5, c[0x0][0x3f8] ;  /* 0x00007f00ff0577ac */ /* 0x000ea20008000800 */
[----:B------:R-:W2:Y:S01]  /*4270*/  LDCU UR8, c[0x0][0x3c8] ;  /* 0x00007900ff0877ac */ /* 0x000ea20008000800 */
[----:B------:R-:W-:Y:S02]  /*4280*/  UIADD3 UR7, UPT, UPT, UR20, UR7, URZ ;  /* 0x0000000714077290 */ /* 0x000fe4000fffe0ff */
[----:B------:R-:W-:Y:S02]  /*4290*/  UIADD3 UR4, UPT, UPT, UR4, 0x1, URZ ;  /* 0x0000000104047890 */ /* 0x000fe4000fffe0ff */
[----:B--2---:R-:W-:-:S04]  /*42a0*/  UIMAD UR5, UR5, UR8, URZ ;  /* 0x00000008050572a4 */ /* 0x004fc8000f8e02ff */
[----:B------:R-:W-:-:S09]  /*42b0*/  UISETP.GE.AND UP0, UPT, UR7, UR5, UPT ;  /* 0x000000050700728c */ /* 0x000fd2000bf06270 */
[----:B------:R-:W-:Y:S05]  /*42c0*/  BRA.U !UP0, `(.L_x_2983) ;  /* 0xffffffc108047547 */ /* 0x000fea000b83ffff */
[----:B------:R-:W-:Y:S05]  /*42d0*/  EXIT ;  /* 0x000000000000794d */ /* 0x000fea0003800000 */
.L_x_2984:
        /* <DEDUP_REMOVED lines=10> */
.L_x_3469:


//--------------------- .text._Z35group_norm_nhwc_fwd_one_pass_kernelI11Fp32IOFp32WLi512ELi40ELi640EEv26Group_norm_nhwc_fwd_params --------------------------
	.section	.text._Z35group_norm_nhwc_fwd_one_pass_kernelI11Fp32IOFp32WLi512ELi40ELi640EEv26Group_norm_nhwc_fwd_params,"ax",@progbits
	.align	128
        .global         _Z35group_norm_nhwc_fwd_one_pass_kernelI11Fp32IOFp32WLi512ELi40ELi640EEv26Group_norm_nhwc_fwd_params
        .type           _Z35group_norm_nhwc_fwd_one_pass_kernelI11Fp32IOFp32WLi512ELi40ELi640EEv26Group_norm_nhwc_fwd_params,@function
        .size           _Z35group_norm_nhwc_fwd_one_pass_kernelI11Fp32IOFp32WLi512ELi40ELi640EEv26Group_norm_nhwc_fwd_params,(.L_x_3470 - _Z35group_norm_nhwc_fwd_one_pass_kernelI11Fp32IOFp32WLi512ELi40ELi640EEv26Group_norm_nhwc_fwd_params)
        .other          _Z35group_norm_nhwc_fwd_one_pass_kernelI11Fp32IOFp32WLi512ELi40ELi640EEv26Group_norm_nhwc_fwd_params,@"STO_CUDA_ENTRY STV_DEFAULT"
_Z35group_norm_nhwc_fwd_one_pass_kernelI11Fp32IOFp32WLi512ELi40ELi640EEv26Group_norm_nhwc_fwd_params:
.text._Z35group_norm_nhwc_fwd_one_pass_kernelI11Fp32IOFp32WLi512ELi40ELi640EEv26Group_norm_nhwc_fwd_params:
        /* <DEDUP_REMOVED lines=13> */
[----:B------:R-:W-:Y:S01]  /*00d0*/  MOV R8, R0 ;  /* 0x0000000000087202 */ /* 0x000fe20000000f00 */
[----:B------:R-:W1:Y:S01]  /*00e0*/  S2R R5, SR_LANEID ;  /* 0x0000000000057919 */ /* 0x000e620000000000 */
[----:B----4-:R-:W-:Y:S02]  /*00f0*/  ISETP.NE.U32.AND P1, PT, RZ, UR6, PT ;  /* 0x00000006ff007c0c */ /* 0x010fe4000bf25070 */
[----:B0-----:R-:W-:-:S02]  /*0100*/  LOP3.LUT R4, R2, 0xffff, RZ, 0xc0, !PT ;  /* 0x0000ffff02047812 */ /* 0x001fc400078ec0ff */
[----:B---3--:R-:W-:-:S03]  /*0110*/  LOP3.LUT P0, RZ, R2, R3, RZ, 0xfc, !PT ;  /* 0x0000000302ff7212 */ /* 0x008fc6000780fcff */
[----:B------:R-:W-:Y:S01]  /*0120*/  IMAD R4, R4, 0xccd, RZ ;  /* 0x00000ccd04047824 */ /* 0x000fe200078e02ff */
[----:B------:R-:W-:Y:S01]  /*0130*/  ISETP.NE.AND.EX P0, PT, RZ, UR7, !P0, P1 ;  /* 0x00000007ff007c0c */ /* 0x000fe2000c705310 */
[----:B------:R-:W0:Y:S03]  /*0140*/  LDCU.64 UR6, c[0x0][0x358] ;  /* 0x00006b00ff0677ac */ /* 0x000e260008000a00 */
[----:B------:R-:W-:-:S04]  /*0150*/  SHF.R.U32.HI R4, RZ, 0x10, R4 ;  /* 0x00000010ff047819 */ /* 0x000fc80000011604 */
        /* <DEDUP_REMOVED lines=20> */
[----:B0-2---:R-:W-:-:S07]  /*02a0*/  SHF.L.U32 R60, R60, 0x1, RZ ;  /* 0x000000013c3c7819 */ /* 0x005fce00000006ff */
.L_x_3060:
[----:B0-----:R-:W0:Y:S01]  /*02b0*/  LDC R27, c[0x0][0x3f8] ;  /* 0x0000fe00ff1b7b82 */ /* 0x001e220000000800 */
[----:B------:R-:W1:Y:S01]  /*02c0*/  LDCU UR8, c[0x0][0x404] ;  /* 0x00008080ff0877ac */ /* 0x000e620008000800 */
[----:B------:R-:W-:Y:S01]  /*02d0*/  LOP3.LUT R75, R60, 0xffff, RZ, 0xc0, !PT ;  /* 0x0000ffff3c4b7812 */ /* 0x000fe200078ec0ff */
[----:B--2---:R-:W2:Y:S01]  /*02e0*/  LDCU.64 UR4, c[0x0][0x3e8] ;  /* 0x00007d00ff0477ac */ /* 0x004ea20008000a00 */
[----:B-1---5:R-:W-:Y:S01]  /*02f0*/  IMAD R35, R3, UR8, R4 ;  /* 0x0000000803237c24 */ /* 0x022fe2000f8e0204 */
[----:B------:R-:W1:Y:S01]  /*0300*/  LDCU.64 UR8, c[0x0][0x3f0] ;  /* 0x00007e00ff0877ac */ /* 0x000e620008000a00 */
[----:B0--34-:R-:W-:Y:S02]  /*0310*/  IABS R17, R27 ;  /* 0x0000001b00117213 */ /* 0x019fe40000000000 */
[----:B------:R-:W-:Y:S02]  /*0320*/  ISETP.NE.AND P2, PT, R27, RZ, PT ;  /* 0x000000ff1b00720c */ /* 0x000fe40003f45270 */
[----:B------:R-:W0:Y:S01]  /*0330*/  I2F.RP R16, R17 ;  /* 0x0000001100107306 */ /* 0x000e220000209400 */
[----:B------:R-:W-:-:S02]  /*0340*/  SHF.R.S32.HI R21, RZ, 0x1f, R35 ;  /* 0x0000001fff157819 */ /* 0x000fc40000011423 */
[C---:B------:R-:W-:Y:S02]  /*0350*/  IADD3 R29, PT, PT, R35.reuse, 0x20, RZ ;  /* 0x00000020231d7810 */ /* 0x040fe40007ffe0ff */
[----:B------:R-:W-:Y:S02]  /*0360*/  IADD3 R31, PT, PT, R35, 0x40, RZ ;  /* 0x00000040231f7810 */ /* 0x000fe40007ffe0ff */
[----:B--2---:R-:W-:Y:S02]  /*0370*/  ISETP.GE.U32.AND P6, PT, R29, UR4, PT ;  /* 0x000000041d007c0c */ /* 0x004fe4000bfc6070 */
[----:B------:R-:W-:Y:S02]  /*0380*/  SHF.R.S32.HI R25, RZ, 0x1f, R29 ;  /* 0x0000001fff197819 */ /* 0x000fe4000001141d */
[----:B------:R-:W-:Y:S02]  /*0390*/  SHF.R.S32.HI R33, RZ, 0x1f, R31 ;  /* 0x0000001fff217819 */ /* 0x000fe4000001141f */
[----:B------:R-:W-:Y:S01]  /*03a0*/  ISETP.GE.AND.EX P6, PT, R25, UR5, PT, P6 ;  /* 0x0000000519007c0c */ /* 0x000fe2000bfc6360 */
[----:B0-----:R-:W0:Y:S01]  /*03b0*/  MUFU.RCP R16, R16 ;  /* 0x0000001000107308 */ /* 0x001e220000001000 */
[----:B------:R-:W-:-:S02]  /*03c0*/  IADD3 R30, PT, PT, R35, 0x60, RZ ;  /* 0x00000060231e7810 */ /* 0x000fc40007ffe0ff */
[----:B------:R-:W-:Y:S02]  /*03d0*/  IADD3 R36, PT, PT, R35, 0xa0, RZ ;  /* 0x000000a023247810 */ /* 0x000fe40007ffe0ff */
[----:B------:R-:W-:Y:S02]  /*03e0*/  SHF.R.S32.HI R37, RZ, 0x1f, R30 ;  /* 0x0000001fff257819 */ /* 0x000fe4000001141e */
[----:B------:R-:W-:Y:S02]  /*03f0*/  ISETP.GE.U32.AND P5, PT, R36, UR4, PT ;  /* 0x0000000424007c0c */ /* 0x000fe4000bfa6070 */
[----:B0-----:R-:W-:-:S04]  /*0400*/  IADD3 R14, PT, PT, R16, 0xffffffe, RZ ;  /* 0x0ffffffe100e7810 */ /* 0x001fc80007ffe0ff */
[----:B------:R0:W2:Y:S02]  /*0410*/  F2I.FTZ.U32.TRUNC.NTZ R15, R14 ;  /* 0x0000000e000f7305 */ /* 0x0000a4000021f000 */
[----:B0-----:R-:W-:Y:S02]  /*0420*/  MOV R14, RZ ;  /* 0x000000ff000e7202 */ /* 0x001fe40000000f00 */
[----:B--2---:R-:W-:-:S05]  /*0430*/  IADD3 R18, PT, PT, RZ, -R15, RZ ;  /* 0x8000000fff127210 */ /* 0x004fca0007ffe0ff */
[----:B------:R-:W-:Y:S01]  /*0440*/  IMAD R19, R18, R17, RZ ;  /* 0x0000001112137224 */ /* 0x000fe200078e02ff */
[----:B------:R-:W-:-:S03]  /*0450*/  IABS R18, R8 ;  /* 0x0000000800127213 */ /* 0x000fc60000000000 */
[----:B------:R-:W-:Y:S01]  /*0460*/  IMAD.HI.U32 R15, R15, R19, R14 ;  /* 0x000000130f0f7227 */ /* 0x000fe200078e000e */
[----:B------:R-:W-:-:S04]  /*0470*/  LOP3.LUT R14, R8, R27, RZ, 0x3c, !PT ;  /* 0x0000001b080e7212 */ /* 0x000fc800078e3cff */
[----:B------:R-:W-:Y:S01]  /*0480*/  ISETP.GE.AND P3, PT, R14, RZ, PT ;  /* 0x000000ff0e00720c */ /* 0x000fe20003f66270 */
[----:B------:R-:W-:-:S05]  /*0490*/  IMAD.HI.U32 R15, R15, R18, RZ ;  /* 0x000000120f0f7227 */ /* 0x000fca00078e00ff */
[----:B------:R-:W-:-:S05]  /*04a0*/  IADD3 R16, PT, PT, -R15, RZ, RZ ;  /* 0x000000ff0f107210 */ /* 0x000fca0007ffe1ff */
[C---:B------:R-:W-:Y:S02]  /*04b0*/  IMAD R16, R17.reuse, R16, R18 ;  /* 0x0000001011107224 */ /* 0x040fe400078e0212 */
[----:B------:R-:W0:Y:S03]  /*04c0*/  @!P6 LDC.64 R18, c[0x0][0x3e0] ;  /* 0x0000f800ff12eb82 */ /* 0x000e260000000a00 */
[----:B------:R-:W-:-:S13]  /*04d0*/  ISETP.GT.U32.AND P1, PT, R17, R16, PT ;  /* 0x000000101100720c */ /* 0x000fda0003f24070 */
[-C--:B------:R-:W-:Y:S02]  /*04e0*/  @!P1 IADD3 R16, PT, PT, R16, -R17.reuse, RZ ;  /* 0x8000001110109210 */ /* 0x080fe40007ffe0ff */
[----:B------:R-:W-:Y:S02]  /*04f0*/  @!P1 IADD3 R15, PT, PT, R15, 0x1, RZ ;  /* 0x000000010f0f9810 */ /* 0x000fe40007ffe0ff */
[----:B------:R-:W-:Y:S02]  /*0500*/  ISETP.GE.U32.AND P4, PT, R16, R17, PT ;  /* 0x000000111000720c */ /* 0x000fe40003f86070 */
[----:B------:R-:W-:Y:S01]  /*0510*/  ISETP.GE.U32.AND P1, PT, R35, UR4, PT ;  /* 0x0000000423007c0c */ /* 0x000fe2000bf26070 */
[----:B0-----:R-:W-:-:S03]  /*0520*/  @!P6 IMAD R26, R25, R18, RZ ;  /* 0x00000012191ae224 */ /* 0x001fc600078e02ff */
[----:B------:R-:W-:Y:S01]  /*0530*/  ISETP.GE.AND.EX P1, PT, R21, UR5, PT, P1 ;  /* 0x0000000515007c0c */ /* 0x000fe2000bf26310 */
[----:B------:R-:W-:-:S06]  /*0540*/  @!P6 IMAD R41, R29, R19, R26 ;  /* 0x000000131d29e224 */ /* 0x000fcc00078e021a */
[----:B------:R-:W-:-:S04]  /*0550*/  @P4 IADD3 R15, PT, PT, R15, 0x1, RZ ;  /* 0x000000010f0f4810 */ /* 0x000fc80007ffe0ff */
[----:B------:R-:W-:Y:S02]  /*0560*/  MOV R17, R15 ;  /* 0x0000000f00117202 */ /* 0x000fe40000000f00 */
[----:B------:R-:W0:Y:S02]  /*0570*/  @!P1 LDC.64 R22, c[0x0][0x3e0] ;  /* 0x0000f800ff169b82 */ /* 0x000e240000000a00 */
[----:B------:R-:W-:Y:S02]  /*0580*/  @!P3 IADD3 R17, PT, PT, -R17, RZ, RZ ;  /* 0x000000ff1111b210 */ /* 0x000fe40007ffe1ff */
[----:B------:R-:W-:Y:S02]  /*0590*/  @!P2 LOP3.LUT R17, RZ, R27, RZ, 0x33, !PT ;  /* 0x0000001bff11a212 */ /* 0x000fe400078e33ff */
[----:B------:R-:W-:Y:S02]  /*05a0*/  ISETP.GE.U32.AND P2, PT, R31, UR4, PT ;  /* 0x000000041f007c0c */ /* 0x000fe4000bf46070 */
[----:B------:R-:W-:-:S02]  /*05b0*/  IADD3 R15, PT, PT, -R17, RZ, RZ ;  /* 0x000000ff110f7210 */ /* 0x000fc40007ffe1ff */
[----:B------:R-:W-:Y:S02]  /*05c0*/  ISETP.GE.AND.EX P2, PT, R33, UR5, PT, P2 ;  /* 0x0000000521007c0c */ /* 0x000fe4000bf46320 */
[----:B------:R-:W-:Y:S01]  /*05d0*/  SHF.R.S32.HI R14, RZ, 0x1f, R17 ;  /* 0x0000001fff0e7819 */ /* 0x000fe20000011411 */
[----:B------:R-:W-:-:S04]  /*05e0*/  IMAD R62, R27, R15, R8 ;  /* 0x0000000f1b3e7224 */ /* 0x000fc800078e0208 */
[----:B------:R-:W-:Y:S02]  /*05f0*/  IMAD R62, R62, 0x28, RZ ;  /* 0x000000283e3e7824 */ /* 0x000fe400078e02ff */
[----:B-1----:R-:W-:Y:S02]  /*0600*/  IMAD R16, R14, UR8, RZ ;  /* 0x000000080e107c24 */ /* 0x002fe4000f8e02ff */
[----:B------:R-:W1:Y:S01]  /*0610*/  @!P1 LDC.64 R14, c[0x0][0x390] ;  /* 0x0000e400ff0e9b82 */ /* 0x000e620000000a00 */
[C---:B------:R-:W-:Y:S01]  /*0620*/  IADD3 R74, P3, PT, R62.reuse, R75, RZ ;  /* 0x0000004b3e4a7210 */ /* 0x040fe20007f7e0ff */
[----:B------:R-:W-:Y:S02]  /*0630*/  IMAD R77, R17, UR9, R16 ;  /* 0x00000009114d7c24 */ /* 0x000fe4000f8e0210 */
[----:B0-----:R-:W-:Y:S01]  /*0640*/  @!P1 IMAD R24, R21, R22, RZ ;  /* 0x0000001615189224 */ /* 0x001fe200078e02ff */
[----:B------:R-:W-:Y:S02]  /*0650*/  LEA.HI.X.SX32 R75, R62, RZ, 0x1, P3 ;  /* 0x000000ff3e4b7211 */ /* 0x000fe400018f0eff */
[----:B------:R-:W-:Y:S01]  /*0660*/  ISETP.GE.U32.AND P3, PT, R30, UR4, PT ;  /* 0x000000041e007c0c */ /* 0x000fe2000bf66070 */
[----:B------:R-:W0:Y:S01]  /*0670*/  @!P6 LDC.64 R20, c[0x0][0x390] ;  /* 0x0000e400ff14eb82 */ /* 0x000e220000000a00 */
[----:B------:R-:W-:-:S02]  /*0680*/  @!P1 IMAD R39, R35, R23, R24 ;  /* 0x0000001723279224 */ /* 0x000fc400078e0218 */
[----:B------:R-:W-:Y:S01]  /*0690*/  IMAD.WIDE.U32 R74, R17, UR8, R74 ;  /* 0x00000008114a7c25 */ /* 0x000fe2000f8e004a */
[----:B------:R-:W-:-:S04]  /*06a0*/  ISETP.GE.AND.EX P3, PT, R37, UR5, PT, P3 ;  /* 0x0000000525007c0c */ /* 0x000fc8000bf66330 */
[----:B------:R-:W2:Y:S01]  /*06b0*/  @!P2 LDC.64 R16, c[0x0][0x3e0] ;  /* 0x0000f800ff10ab82 */ /* 0x000ea20000000a00 */
[----:B------:R-:W-:Y:S02]  /*06c0*/  IADD3 R77, PT, PT, R75, R77, RZ ;  /* 0x0000004d4b4d7210 */ /* 0x000fe40007ffe0ff */
[-C--:B------:R-:W-:Y:S02]  /*06d0*/  @!P1 MOV R76, R74.reuse ;  /* 0x0000004a004c9202 */ /* 0x080fe40000000f00 */
[----:B------:R-:W-:Y:S02]  /*06e0*/  @!P6 MOV R26, R74 ;  /* 0x0000004a001ae202 */ /* 0x000fe40000000f00 */
[----:B------:R-:W-:Y:S01]  /*06f0*/  @!P6 MOV R27, R77 ;  /* 0x0000004d001be202 */ /* 0x000fe20000000f00 */
[----:B------:R-:W-:Y:S02]  /*0700*/  @!P1 IMAD.WIDE.U32 R24, R35, R22, R76 ;  /* 0x0000001623189225 */ /* 0x000fe400078e004c */
[----:B------:R-:W3:Y:S02]  /*0710*/  @!P2 LDC.64 R22, c[0x0][0x390] ;  /* 0x0000e400ff16ab82 */ /* 0x000ee40000000a00 */
[----:B------:R-:W-:Y:S01]  /*0720*/  @!P6 IMAD.WIDE.U32 R26, R29, R18, R26 ;  /* 0x000000121d1ae225 */ /* 0x000fe200078e001a */
[----:B------:R-:W-:-:S02]  /*0730*/  @!P1 IADD3 R25, PT, PT, R25, R39, RZ ;  /* 0x0000002719199210 */ /* 0x000fc40007ffe0ff */
[----:B------:R-:W-:Y:S02]  /*0740*/  SHF.R.S32.HI R39, RZ, 0x1f, R36 ;  /* 0x0000001fff277819 */ /* 0x000fe40000011424 */
[C---:B-1----:R-:W-:Y:S01]  /*0750*/  @!P1 LEA R28, P4, R24.reuse, R14, 0x2 ;  /* 0x0000000e181c9211 */ /* 0x042fe200078810ff */
[----:B------:R-:W1:Y:S01]  /*0760*/  @!P3 LDC.64 R18, c[0x0][0x3e0] ;  /* 0x0000f800ff12bb82 */ /* 0x000e620000000a00 */
[----:B------:R-:W-:Y:S02]  /*0770*/  ISETP.GE.AND.EX P5, PT, R39, UR5, PT, P5 ;  /* 0x0000000527007c0c */ /* 0x000fe4000bfa6350 */
[----:B------:R-:W-:Y:S02]  /*0780*/  @!P1 LEA.HI.X R29, R24, R15, R25, 0x2, P4 ;  /* 0x0000000f181d9211 */ /* 0x000fe400020f1419 */
[----:B------:R-:W-:Y:S01]  /*0790*/  @!P6 IADD3 R14, PT, PT, R27, R41, RZ ;  /* 0x000000291b0ee210 */ /* 0x000fe20007ffe0ff */
[----:B--2---:R-:W-:Y:S01]  /*07a0*/  @!P2 IMAD R24, R33, R16, RZ ;  /* 0x000000102118a224 */ /* 0x004fe200078e02ff */
[----:B0-----:R-:W-:-:S02]  /*07b0*/  @!P6 LEA R20, P4, R26, R20, 0x2 ;  /* 0x000000141a14e211 */ /* 0x001fc400078810ff */
[----:B------:R-:W-:Y:S01]  /*07c0*/  @!P2 MOV R25, R77 ;  /* 0x0000004d0019a202 */ /* 0x000fe20000000f00 */
[----:B------:R-:W-:Y:S01]  /*07d0*/  @!P2 IMAD R33, R31, R17, R24 ;  /* 0x000000111f21a224 */ /* 0x000fe200078e0218 */
[----:B------:R-:W-:Y:S02]  /*07e0*/  @!P6 LEA.HI.X R21, R26, R21, R14, 0x2, P4 ;  /* 0x000000151a15e211 */ /* 0x000fe400020f140e */
[----:B------:R-:W-:Y:S01]  /*07f0*/  @!P2 MOV R24, R74 ;  /* 0x0000004a0018a202 */ /* 0x000fe20000000f00 */
[----:B------:R-:W0:Y:S01]  /*0800*/  @!P3 LDC.64 R26, c[0x0][0x390] ;  /* 0x0000e400ff1abb82 */ /* 0x000e220000000a00 */
[----:B------:R-:W-:Y:S02]  /*0810*/  IADD3 R38, PT, PT, R35, 0x120, RZ ;  /* 0x0000012023267810 */ /* 0x000fe40007ffe0ff */
[----:B------:R-:W-:Y:S01]  /*0820*/  MOV R15, RZ ;  /* 0x000000ff000f7202 */ /* 0x000fe20000000f00 */
[----:B------:R-:W-:Y:S01]  /*0830*/  @!P2 IMAD.WIDE.U32 R16, R31, R16, R24 ;  /* 0x000000101f10a225 */ /* 0x000fe200078e0018 */
[----:B------:R-:W-:-:S02]  /*0840*/  MOV R14, RZ ;  /* 0x000000ff000e7202 */ /* 0x000fc40000000f00 */
[----:B------:R-:W-:Y:S01]  /*0850*/  ISETP.GE.U32.AND P4, PT, R38, UR4, PT ;  /* 0x0000000426007c0c */ /* 0x000fe2000bf86070 */
[----:B------:R-:W2:Y:S01]  /*0860*/  @!P5 LDC.64 R24, c[0x0][0x3e0] ;  /* 0x0000f800ff18db82 */ /* 0x000ea20000000a00 */
[----:B------:R-:W-:Y:S02]  /*0870*/  SHF.R.S32.HI R41, RZ, 0x1f, R38 ;  /* 0x0000001fff297819 */ /* 0x000fe40000011426 */
[----:B------:R4:W5:Y:S01]  /*0880*/  @!P1 LDG.E.64 R14, desc[UR6][R28.64] ;  /* 0x000000061c0e9981 */ /* 0x000962000c1e1b00 */
[----:B------:R-:W-:Y:S01]  /*0890*/  @!P2 IADD3 R17, PT, PT, R17, R33, RZ ;  /* 0x000000211111a210 */ /* 0x000fe20007ffe0ff */
[----:B-1----:R-:W-:Y:S01]  /*08a0*/  @!P3 IMAD R37, R37, R18, RZ ;  /* 0x000000122525b224 */ /* 0x002fe200078e02ff */
[----:B------:R-:W-:Y:S02]  /*08b0*/  ISETP.GE.AND.EX P4, PT, R41, UR5, PT, P4 ;  /* 0x0000000529007c0c */ /* 0x000fe4000bf86340 */
[----:B---3--:R-:W-:Y:S01]  /*08c0*/  @!P2 LEA R22, P1, R16, R22, 0x2 ;  /* 0x000000161016a211 */ /* 0x008fe200078210ff */
[----:B------:R-:W-:Y:S01]  /*08d0*/  @!P3 IMAD R37, R30, R19, R37 ;  /* 0x000000131e25b224 */ /* 0x000fe200078e0225 */
[----:B------:R-:W-:-:S02]  /*08e0*/  IADD3 R34, PT, PT, R35, 0x180, RZ ;  /* 0x0000018023227810 */ /* 0x000fc40007ffe0ff */
[----:B------:R-:W-:Y:S02]  /*08f0*/  @!P2 LEA.HI.X R23, R16, R23, R17, 0x2, P1 ;  /* 0x000000171017a211 */ /* 0x000fe400008f1411 */
[----:B------:R-:W-:Y:S02]  /*0900*/  CS2R R16, SRZ ;  /* 0x0000000000107805 */ /* 0x000fe4000001ff00 */
[----:B----4-:R-:W-:Y:S02]  /*0910*/  @!P3 MOV R28, R74 ;  /* 0x0000004a001cb202 */ /* 0x010fe40000000f00 */
[----:B------:R-:W-:Y:S02]  /*0920*/  @!P3 MOV R29, R77 ;  /* 0x0000004d001db202 */ /* 0x000fe40000000f00 */
[----:B------:R-:W-:Y:S01]  /*0930*/  ISETP.GE.U32.AND P1, PT, R34, UR4, PT ;  /* 0x0000000422007c0c */ /* 0x000fe2000bf26070 */
[----:B------:R1:W3:Y:S01]  /*0940*/  @!P6 LDG.E.64 R16, desc[UR6][R20.64] ;  /* 0x000000061410e981 */ /* 0x0002e2000c1e1b00 */
[----:B------:R-:W-:-:S02]  /*0950*/  @!P3 IMAD.WIDE.U32 R18, R30, R18, R28 ;  /* 0x000000121e12b225 */ /* 0x000fc400078e001c */
[----:B------:R-:W4:Y:S01]  /*0960*/  @!P5 LDC.64 R30, c[0x0][0x390] ;  /* 0x0000e400ff1edb82 */ /* 0x000f220000000a00 */
[----:B------:R-:W-:Y:S02]  /*0970*/  SHF.R.S32.HI R43, RZ, 0x1f, R34 ;  /* 0x0000001fff2b7819 */ /* 0x000fe40000011422 */
[----:B------:R-:W-:Y:S02]  /*0980*/  @!P3 IADD3 R19, PT, PT, R19, R37, RZ ;  /* 0x000000251313b210 */ /* 0x000fe40007ffe0ff */
[----:B0-----:R-:W-:-:S03]  /*0990*/  @!P3 LEA R32, P6, R18, R26, 0x2 ;  /* 0x0000001a1220b211 */ /* 0x001fc600078c10ff */
[----:B------:R-:W0:Y:S01]  /*09a0*/  @!P4 LDC.64 R28, c[0x0][0x3e0] ;  /* 0x0000f800ff1ccb82 */ /* 0x000e220000000a00 */
[----:B------:R-:W-:Y:S01]  /*09b0*/  ISETP.GE.AND.EX P1, PT, R43, UR5, PT, P1 ;  /* 0x000000052b007c0c */ /* 0x000fe2000bf26310 */
[----:B--2---:R-:W-:Y:S01]  /*09c0*/  @!P5 IMAD R39, R39, R24, RZ ;  /* 0x000000182727d224 */ /* 0x004fe200078e02ff */
[----:B------:R-:W-:Y:S02]  /*09d0*/  @!P3 LEA.HI.X R33, R18, R27, R19, 0x2, P6 ;  /* 0x0000001b1221b211 */ /* 0x000fe400030f1413 */
[----:B------:R-:W-:Y:S02]  /*09e0*/  CS2R R18, SRZ ;  /* 0x0000000000127805 */ /* 0x000fe4000001ff00 */
[----:B-1----:R-:W-:Y:S02]  /*09f0*/  @!P5 MOV R20, R74 ;  /* 0x0000004a0014d202 */ /* 0x002fe40000000f00 */
[----:B------:R-:W-:Y:S01]  /*0a00*/  @!P5 MOV R21, R77 ;  /* 0x0000004d0015d202 */ /* 0x000fe20000000f00 */
[C---:B------:R-:W-:Y:S01]  /*0a10*/  @!P5 IMAD R39, R36.reuse, R25, R39 ;  /* 0x000000192427d224 */ /* 0x040fe200078e0227 */
[----:B------:R-:W-:Y:S01]  /*0a20*/  IADD3 R42, PT, PT, R35, 0x1a0, RZ ;  /* 0x000001a0232a7810 */ /* 0x000fe20007ffe0ff */
[----:B------:R1:W2:Y:S01]  /*0a30*/  @!P2 LDG.E.64 R18, desc[UR6][R22.64] ;  /* 0x000000061612a981 */ /* 0x0002a2000c1e1b00 */
[----:B------:R-:W-:Y:S01]  /*0a40*/  @!P5 IMAD.WIDE.U32 R36, R36, R24, R20 ;  /* 0x000000182424d225 */ /* 0x000fe200078e0014 */
[----:B------:R-:W-:-:S02]  /*0a50*/  CS2R R20, SRZ ;  /* 0x0000000000147805 */ /* 0x000fc4000001ff00 */
[----:B------:R-:W-:Y:S01]  /*0a60*/  ISETP.GE.U32.AND P2, PT, R42, UR4, PT ;  /* 0x000000042a007c0c */ /* 0x000fe2000bf46070 */
[----:B------:R-:W1:Y:S01]  /*0a70*/  @!P4 LDC.64 R24, c[0x0][0x390] ;  /* 0x0000e400ff18cb82 */ /* 0x000e620000000a00 */
[----:B------:R-:W-:Y:S02]  /*0a80*/  SHF.R.S32.HI R47, RZ, 0x1f, R42 ;  /* 0x0000001fff2f7819 */ /* 0x000fe4000001142a */
[----:B------:R1:W2:Y:S02]  /*0a90*/  @!P3 LDG.E.64 R20, desc[UR6][R32.64] ;  /* 0x000000062014b981 */ /* 0x0002a4000c1e1b00 */
[----:B------:R-:W-:-:S03]  /*0aa0*/  ISETP.GE.AND.EX P2, PT, R47, UR5, PT, P2 ;  /* 0x000000052f007c0c */ /* 0x000fc6000bf46320 */
[----:B------:R-:W1:Y:S01]  /*0ab0*/  @!P1 LDC.64 R26, c[0x0][0x3e0] ;  /* 0x0000f800ff1a9b82 */ /* 0x000e620000000a00 */
[----:B------:R-:W-:Y:S02]  /*0ac0*/  ISETP.GE.U32.AND P3, PT, R10, UR4, PT ;  /* 0x000000040a007c0c */ /* 0x000fe4000bf66070 */
[----:B------:R-:W-:Y:S02]  /*0ad0*/  @!P5 IADD3 R37, PT, PT, R37, R39, RZ ;  /* 0x000000272525d210 */ /* 0x000fe40007ffe0ff */
[----:B----4-:R-:W-:Y:S01]  /*0ae0*/  @!P5 LEA R30, P6, R36, R30, 0x2 ;  /* 0x0000001e241ed211 */ /* 0x010fe200078c10ff */
[----:B0-----:R-:W-:Y:S01]  /*0af0*/  @!P4 IMAD R41, R41, R28, RZ ;  /* 0x0000001c2929c224 */ /* 0x001fe200078e02ff */
[----:B------:R-:W-:Y:S02]  /*0b00*/  ISETP.GE.AND.EX P3, PT, R63, UR5, PT, P3 ;  /* 0x000000053f007c0c */ /* 0x000fe4000bf66330 */
[----:B-1----:R-:W-:Y:S02]  /*0b10*/  CS2R R22, SRZ ;  /* 0x0000000000167805 */ /* 0x002fe4000001ff00 */
[----:B------:R-:W-:-:S02]  /*0b20*/  @!P4 MOV R32, R74 ;  /* 0x0000004a0020c202 */ /* 0x000fc40000000f00 */
[----:B------:R-:W-:Y:S02]  /*0b30*/  @!P4 MOV R33, R77 ;  /* 0x0000004d0021c202 */ /* 0x000fe40000000f00 */
[----:B------:R-:W-:Y:S01]  /*0b40*/  @!P5 LEA.HI.X R31, R36, R31, R37, 0x2, P6 ;  /* 0x0000001f241fd211 */ /* 0x000fe200030f1425 */
[C---:B------:R-:W-:Y:S02]  /*0b50*/  @!P4 IMAD R41, R38.reuse, R29, R41 ;  /* 0x0000001d2629c224 */ /* 0x040fe400078e0229 */
[----:B------:R-:W-:Y:S02]  /*0b60*/  @!P4 IMAD.WIDE.U32 R28, R38, R28, R32 ;  /* 0x0000001c261cc225 */ /* 0x000fe400078e0020 */
[----:B------:R-:W0:Y:S01]  /*0b70*/  @!P2 LDC.64 R38, c[0x0][0x3e0] ;  /* 0x0000f800ff26ab82 */ /* 0x000e220000000a00 */
[----:B------:R1:W4:Y:S01]  /*0b80*/  @!P5 LDG.E.64 R22, desc[UR6][R30.64] ;  /* 0x000000061e16d981 */ /* 0x000322000c1e1b00 */
[----:B------:R-:W-:-:S06]  /*0b90*/  ISETP.GE.U32.AND P5, PT, R11, UR4, PT ;  /* 0x000000040b007c0c */ /* 0x000fcc000bfa6070 */
[----:B------:R-:W0:Y:S01]  /*0ba0*/  @!P1 LDC.64 R32, c[0x0][0x390] ;  /* 0x0000e400ff209b82 */ /* 0x000e220000000a00 */
[----:B------:R-:W-:Y:S01]  /*0bb0*/  ISETP.GE.AND.EX P5, PT, R65, UR5, PT, P5 ;  /* 0x0000000541007c0c */ /* 0x000fe2000bfa6350 */
[----:B------:R-:W-:Y:S01]  /*0bc0*/  @!P1 IMAD R43, R43, R26, RZ ;  /* 0x0000001a2b2b9224 */ /* 0x000fe200078e02ff */
[----:B------:R-:W-:-:S05]  /*0bd0*/  @!P1 MOV R44, R74 ;  /* 0x0000004a002c9202 */ /* 0x000fca0000000f00 */
[----:B------:R-:W0:Y:S01]  /*0be0*/  @!P3 LDC.64 R36, c[0x0][0x3e0] ;  /* 0x0000f800ff24bb82 */ /* 0x000e220000000a00 */
[----:B------:R-:W-:Y:S02]  /*0bf0*/  @!P1 MOV R45, R77 ;  /* 0x0000004d002d9202 */ /* 0x000fe40000000f00 */
[----:B------:R-:W-:Y:S02]  /*0c00*/  @!P4 IADD3 R29, PT, PT, R29, R41, RZ ;  /* 0x000000291d1dc210 */ /* 0x000fe40007ffe0ff */
[----:B------:R-:W-:-:S03]  /*0c10*/  @!P4 LEA R40, P6, R28, R24, 0x2 ;  /* 0x000000181c28c211 */ /* 0x000fc600078c10ff */
[----:B-1----:R-:W1:Y:S01]  /*0c20*/  @!P2 LDC.64 R30, c[0x0][0x390] ;  /* 0x0000e400ff1eab82 */ /* 0x002e620000000a00 */
[----:B------:R-:W-:Y:S01]  /*0c30*/  @!P4 LEA.HI.X R41, R28, R25, R29, 0x2, P6 ;  /* 0x000000191c29c211 */ /* 0x000fe200030f141d */
[C---:B------:R-:W-:Y:S01]  /*0c40*/  @!P1 IMAD R43, R34.reuse, R27, R43 ;  /* 0x0000001b222b9224 */ /* 0x040fe200078e022b */
[----:B------:R-:W-:Y:S01]  /*0c50*/  CS2R R24, SRZ ;  /* 0x0000000000187805 */ /* 0x000fe2000001ff00 */
[----:B------:R-:W-:Y:S01]  /*0c60*/  @!P1 IMAD.WIDE.U32 R44, R34, R26, R44 ;  /* 0x0000001a222c9225 */ /* 0x000fe200078e002c */
[----:B------:R-:W-:-:S03]  /*0c70*/  ISETP.GE.U32.AND P6, PT, R12, UR4, PT ;  /* 0x000000040c007c0c */ /* 0x000fc6000bfc6070 */
[----:B------:R-:W1:Y:S01]  /*0c80*/  @!P3 LDC.64 R26, c[0x0][0x390] ;  /* 0x0000e400ff1abb82 */ /* 0x000e620000000a00 */
[----:B------:R0:W4:Y:S01]  /*0c90*/  @!P4 LDG.E.64 R24, desc[UR6][R40.64] ;  /* 0x000000062818c981 */ /* 0x000122000c1e1b00 */
[----:B------:R-:W-:Y:S01]  /*0ca0*/  ISETP.GE.AND.EX P4, PT, R67, UR5, PT, P6 ;  /* 0x0000000543007c0c */ /* 0x000fe2000bf86360 */
[----:B0-----:R-:W-:-:S05]  /*0cb0*/  @!P2 IMAD R47, R47, R38, RZ ;  /* 0x000000262f2fa224 */ /* 0x001fca00078e02ff */
[----:B------:R-:W0:Y:S01]  /*0cc0*/  @!P5 LDC.64 R28, c[0x0][0x3e0] ;  /* 0x0000f800ff1cdb82 */ /* 0x000e220000000a00 */
[----:B------:R-:W-:Y:S02]  /*0cd0*/  @!P1 IADD3 R34, PT, PT, R45, R43, RZ ;  /* 0x0000002b2d229210 */ /* 0x000fe40007ffe0ff */
[----:B------:R-:W-:Y:S02]  /*0ce0*/  @!P2 MOV R40, R74 ;  /* 0x0000004a0028a202 */ /* 0x000fe40000000f00 */
[----:B------:R-:W-:Y:S02]  /*0cf0*/  @!P2 MOV R41, R77 ;  /* 0x0000004d0029a202 */ /* 0x000fe40000000f00 */
[----:B------:R-:W-:Y:S01]  /*0d00*/  @!P1 LEA R32, P6, R44, R32, 0x2 ;  /* 0x000000202c209211 */ /* 0x000fe200078c10ff */
[C---:B------:R-:W-:Y:S02]  /*0d10*/  @!P2 IMAD R47, R42.reuse, R39, R47 ;  /* 0x000000272a2fa224 */ /* 0x040fe400078e022f */
[----:B------:R-:W-:Y:S01]  /*0d20*/  @!P2 IMAD.WIDE.U32 R42, R42, R38, R40 ;  /* 0x000000262a2aa225 */ /* 0x000fe200078e0028 */
[----:B------:R-:W-:Y:S01]  /*0d30*/  @!P1 LEA.HI.X R33, R44, R33, R34, 0x2, P6 ;  /* 0x000000212c219211 */ /* 0x000fe200030f1422 */
[----:B------:R-:W0:Y:S01]  /*0d40*/  @!P5 LDC.64 R38, c[0x0][0x390] ;  /* 0x0000e400ff26db82 */ /* 0x000e220000000a00 */
[----:B------:R-:W-:Y:S01]  /*0d50*/  @!P3 MOV R40, R74 ;  /* 0x0000004a0028b202 */ /* 0x000fe20000000f00 */
[----:B------:R-:W-:Y:S01]  /*0d60*/  @!P3 IMAD R34, R63, R36, RZ ;  /* 0x000000243f22b224 */ /* 0x000fe200078e02ff */
[----:B------:R-:W-:-:S02]  /*0d70*/  @!P3 MOV R41, R77 ;  /* 0x0000004d0029b202 */ /* 0x000fc40000000f00 */
[----:B-1----:R-:W-:Y:S01]  /*0d80*/  @!P2 LEA R30, P6, R42, R30, 0x2 ;  /* 0x0000001e2a1ea211 */ /* 0x002fe200078c10ff */
[C---:B------:R-:W-:Y:S01]  /*0d90*/  @!P3 IMAD R45, R10.reuse, R37, R34 ;  /* 0x000000250a2db224 */ /* 0x040fe200078e0222 */
[----:B------:R-:W-:Y:S01]  /*0da0*/  @!P2 IADD3 R34, PT, PT, R43, R47, RZ ;  /* 0x0000002f2b22a210 */ /* 0x000fe20007ffe0ff */
[----:B------:R-:W-:Y:S02]  /*0db0*/  @!P3 IMAD.WIDE.U32 R40, R10, R36, R40 ;  /* 0x000000240a28b225 */ /* 0x000fe400078e0028 */
[----:B------:R-:W1:Y:S01]  /*0dc0*/  @!P4 LDC.64 R36, c[0x0][0x3e0] ;  /* 0x0000f800ff24cb82 */ /* 0x000e620000000a00 */
[----:B------:R-:W-:Y:S02]  /*0dd0*/  @!P2 LEA.HI.X R31, R42, R31, R34, 0x2, P6 ;  /* 0x0000001f2a1fa211 */ /* 0x000fe400030f1422 */
[----:B------:R-:W-:Y:S02]  /*0de0*/  @!P3 IADD3 R34, PT, PT, R41, R45, RZ ;  /* 0x0000002d2922b210 */ /* 0x000fe40007ffe0ff */
[C---:B------:R-:W-:Y:S01]  /*0df0*/  @!P3 LEA R44, P6, R40.reuse, R26, 0x2 ;  /* 0x0000001a282cb211 */ /* 0x040fe200078c10ff */
[----:B0-----:R-:W-:Y:S01]  /*0e00*/  @!P5 IMAD R26, R65, R28, RZ ;  /* 0x0000001c411ad224 */ /* 0x001fe200078e02ff */
[----:B------:R-:W-:Y:S01]  /*0e10*/  @!P5 MOV R41, R77 ;  /* 0x0000004d0029d202 */ /* 0x000fe20000000f00 */
[----:B------:R-:W0:Y:S01]  /*0e20*/  @!P4 LDC.64 R42, c[0x0][0x390] ;  /* 0x0000e400ff2acb82 */ /* 0x000e220000000a00 */
[----:B------:R-:W-:-:S02]  /*0e30*/  @!P3 LEA.HI.X R45, R40, R27, R34, 0x2, P6 ;  /* 0x0000001b282db211 */ /* 0x000fc400030f1422 */
[----:B------:R-:W-:Y:S01]  /*0e40*/  @!P5 MOV R40, R74 ;  /* 0x0000004a0028d202 */ /* 0x000fe20000000f00 */
[----:B------:R-:W-:Y:S01]  /*0e50*/  @!P5 IMAD R47, R11, R29, R26 ;  /* 0x0000001d0b2fd224 */ /* 0x000fe200078e021a */
[----:B------:R-:W-:-:S03]  /*0e60*/  CS2R R26, SRZ ;  /* 0x00000000001a7805 */ /* 0x000fc6000001ff00 */
[----:B------:R-:W-:Y:S01]  /*0e70*/  @!P5 IMAD.WIDE.U32 R28, R11, R28, R40 ;  /* 0x0000001c0b1cd225 */ /* 0x000fe200078e0028 */
[----:B------:R-:W-:Y:S02]  /*0e80*/  ISETP.GE.U32.AND P6, PT, R13, UR4, PT ;  /* 0x000000040d007c0c */ /* 0x000fe4000bfc6070 */
[----:B------:R0:W4:Y:S02]  /*0e90*/  @!P3 LDG.E.64 R26, desc[UR6][R44.64] ;  /* 0x000000062c1ab981 */ /* 0x000124000c1e1b00 */
[----:B------:R-:W-:Y:S02]  /*0ea0*/  @!P5 IADD3 R29, PT, PT, R29, R47, RZ ;  /* 0x0000002f1d1dd210 */ /* 0x000fe40007ffe0ff */
[C---:B------:R-:W-:Y:S02]  /*0eb0*/  @!P5 LEA R38, P3, R28.reuse, R38, 0x2 ;  /* 0x000000261c26d211 */ /* 0x040fe400078610ff */
[----:B------:R-:W-:Y:S01]  /*0ec0*/  ISETP.GE.AND.EX P6, PT, R69, UR5, PT, P6 ;  /* 0x0000000545007c0c */ /* 0x000fe2000bfc6360 */
[----:B-1----:R-:W-:Y:S01]  /*0ed0*/  @!P4 IMAD R34, R67, R36, RZ ;  /* 0x000000244322c224 */ /* 0x002fe200078e02ff */
[----:B------:R-:W-:-:S02]  /*0ee0*/  @!P5 LEA.HI.X R39, R28, R39, R29, 0x2, P3 ;  /* 0x000000271c27d211 */ /* 0x000fc400018f141d */
[----:B------:R-:W-:Y:S02]  /*0ef0*/  @!P4 MOV R28, R74 ;  /* 0x0000004a001cc202 */ /* 0x000fe40000000f00 */
[----:B------:R-:W-:Y:S02]  /*0f00*/  @!P4 MOV R29, R77 ;  /* 0x0000004d001dc202 */ /* 0x000fe40000000f00 */
[----:B------:R-:W-:Y:S01]  /*0f10*/  CS2R R40, SRZ ;  /* 0x0000000000287805 */ /* 0x000fe2000001ff00 */
[C---:B------:R-:W-:Y:S02]  /*0f20*/  @!P4 IMAD R47, R12.reuse, R37, R34 ;  /* 0x000000250c2fc224 */ /* 0x040fe400078e0222 */
[----:B------:R-:W-:-:S03]  /*0f30*/  @!P4 IMAD.WIDE.U32 R36, R12, R36, R28 ;  /* 0x000000240c24c225 */ /* 0x000fc600078e001c */
[----:B------:R1:W4:Y:S01]  /*0f40*/  @!P5 LDG.E.64 R40, desc[UR6][R38.64] ;  /* 0x000000062628d981 */ /* 0x000322000c1e1b00 */
[----:B------:R-:W-:Y:S01]  /*0f50*/  ISETP.GE.U32.AND P5, PT, R58, UR4, PT ;  /* 0x000000043a007c0c */ /* 0x000fe2000bfa6070 */
[----:B------:R-:W5:Y:S01]  /*0f60*/  @!P6 LDC.64 R48, c[0x0][0x390] ;  /* 0x0000e400ff30eb82 */ /* 0x000f620000000a00 */
[----:B------:R-:W-:Y:S02]  /*0f70*/  @!P4 IADD3 R28, PT, PT, R37, R47, RZ ;  /* 0x0000002f251cc210 */ /* 0x000fe40007ffe0ff */
[----:B------:R-:W-:-:S05]  /*0f80*/  ISETP.GE.AND.EX P5, PT, R71, UR5, PT, P5 ;  /* 0x0000000547007c0c */ /* 0x000fca000bfa6350 */
[----:B------:R-:W1:Y:S01]  /*0f90*/  @!P6 LDC.64 R46, c[0x0][0x3e0] ;  /* 0x0000f800ff2eeb82 */ /* 0x000e620000000a00 */
[----:B0-----:R-:W-:-:S04]  /*0fa0*/  @!P4 LEA R50, P3, R36, R42, 0x2 ;  /* 0x0000002a2432c211 */ /* 0x001fc800078610ff */
[----:B------:R-:W-:Y:S02]  /*0fb0*/  @!P4 LEA.HI.X R51, R36, R43, R28, 0x2, P3 ;  /* 0x0000002b2433c211 */ /* 0x000fe400018f141c */
[----:B------:R-:W-:Y:S01]  /*0fc0*/  ISETP.GE.U32.AND P3, PT, R9, UR4, PT ;  /* 0x0000000409007c0c */ /* 0x000fe2000bf66070 */
[----:B------:R-:W0:Y:S03]  /*0fd0*/  @!P5 LDC.64 R44, c[0x0][0x3e0] ;  /* 0x0000f800ff2cdb82 */ /* 0x000e260000000a00 */
[----:B------:R-:W-:Y:S02]  /*0fe0*/  ISETP.GE.AND.EX P3, PT, R61, UR5, PT, P3 ;  /* 0x000000053d007c0c */ /* 0x000fe4000bf66330 */
[----:B------:R-:W-:Y:S02]  /*0ff0*/  @!P6 MOV R29, R77 ;  /* 0x0000004d001de202 */ /* 0x000fe40000000f00 */
[----:B------:R-:W-:Y:S01]  /*1000*/  CS2R R42, SRZ ;  /* 0x00000000002a7805 */ /* 0x000fe2000001ff00 */
[----:B------:R-:W3:Y:S05]  /*1010*/  @!P5 LDC.64 R36, c[0x0][0x390] ;  /* 0x0000e400ff24db82 */ /* 0x000eea0000000a00 */
[----:B------:R5:W4:Y:S01]  /*1020*/  @!P4 LDG.E.64 R42, desc[UR6][R50.64] ;  /* 0x00000006322ac981 */ /* 0x000b22000c1e1b00 */
[----:B-1----:R-:W-:-:S02]  /*1030*/  @!P6 IMAD R28, R69, R46, RZ ;  /* 0x0000002e451ce224 */ /* 0x002fc400078e02ff */
[----:B------:R-:W1:Y:S02]  /*1040*/  @!P3 LDC.64 R38, c[0x0][0x3e0] ;  /* 0x0000f800ff26bb82 */ /* 0x000e640000000a00 */
[----:B------:R-:W-:Y:S01]  /*1050*/  @!P6 IMAD R53, R13, R47, R28 ;  /* 0x0000002f0d35e224 */ /* 0x000fe200078e021c */
[----:B------:R-:W-:-:S05]  /*1060*/  @!P6 MOV R28, R74 ;  /* 0x0000004a001ce202 */ /* 0x000fca0000000f00 */
[----:B------:R-:W-:Y:S02]  /*1070*/  @!P6 IMAD.WIDE.U32 R46, R13, R46, R28 ;  /* 0x0000002e0d2ee225 */ /* 0x000fe400078e001c */
[----:B------:R-:W2:Y:S03]  /*1080*/  @!P3 LDC.64 R28, c[0x0][0x390] ;  /* 0x0000e400ff1cbb82 */ /* 0x000ea60000000a00 */
[----:B------:R-:W-:Y:S01]  /*1090*/  @!P6 IADD3 R34, PT, PT, R47, R53, RZ ;  /* 0x000000352f22e210 */ /* 0x000fe20007ffe0ff */
[----:B0-----:R-:W-:Y:S01]  /*10a0*/  @!P5 IMAD R47, R71, R44, RZ ;  /* 0x0000002c472fd224 */ /* 0x001fe200078e02ff */
[----:B-----5:R-:W-:-:S03]  /*10b0*/  @!P6 LEA R48, P4, R46, R48, 0x2 ;  /* 0x000000302e30e211 */ /* 0x020fc600078810ff */
[----:B------:R-:W-:Y:S01]  /*10c0*/  @!P5 IMAD R55, R58, R45, R47 ;  /* 0x0000002d3a37d224 */ /* 0x000fe200078e022f */
[----:B------:R-:W-:Y:S02]  /*10d0*/  @!P6 LEA.HI.X R49, R46, R49, R34, 0x2, P4 ;  /* 0x000000312e31e211 */ /* 0x000fe400020f1422 */
[----:B------:R-:W-:Y:S02]  /*10e0*/  ISETP.GE.U32.AND P4, PT, R59, UR4, PT ;  /* 0x000000043b007c0c */ /* 0x000fe4000bf86070 */
[----:B------:R-:W-:Y:S02]  /*10f0*/  @!P5 MOV R46, R74 ;  /* 0x0000004a002ed202 */ /* 0x000fe40000000f00 */
[----:B------:R-:W-:Y:S02]  /*1100*/  @!P5 MOV R47, R77 ;  /* 0x0000004d002fd202 */ /* 0x000fe40000000f00 */
[----:B------:R-:W-:Y:S01]  /*1110*/  ISETP.GE.AND.EX P4, PT, R73, UR5, PT, P4 ;  /* 0x0000000549007c0c */ /* 0x000fe2000bf86340 */
[----:B------:R-:W-:Y:S01]  /*1120*/  @!P5 IMAD.WIDE.U32 R46, R58, R44, R46 ;  /* 0x0000002c3a2ed225 */ /* 0x000fe200078e002e */
[----:B------:R-:W-:-:S02]  /*1130*/  CS2R R44, SRZ ;  /* 0x00000000002c7805 */ /* 0x000fc4000001ff00 */
[----:B------:R-:W-:Y:S01]  /*1140*/  @!P3 MOV R50, R74 ;  /* 0x0000004a0032b202 */ /* 0x000fe20000000f00 */
[-C--:B-1----:R-:W-:Y:S01]  /*1150*/  @!P3 IMAD R34, R61, R38.reuse, RZ ;  /* 0x000000263d22b224 */ /* 0x082fe200078e02ff */
[----:B------:R-:W-:Y:S02]  /*1160*/  @!P3 MOV R51, R77 ;  /* 0x0000004d0033b202 */ /* 0x000fe40000000f00 */
[----:B------:R0:W5:Y:S01]  /*1170*/  @!P6 LDG.E.64 R44, desc[UR6][R48.64] ;  /* 0x00000006302ce981 */ /* 0x000162000c1e1b00 */
[----:B------:R-:W-:Y:S01]  /*1180*/  @!P3 IMAD R53, R9, R39, R34 ;  /* 0x000000270935b224 */ /* 0x000fe200078e0222 */
[----:B------:R-:W-:Y:S01]  /*1190*/  @!P5 IADD3 R34, PT, PT, R47, R55, RZ ;  /* 0x000000372f22d210 */ /* 0x000fe20007ffe0ff */
[----:B------:R-:W-:Y:S01]  /*11a0*/  @!P3 IMAD.WIDE.U32 R38, R9, R38, R50 ;  /* 0x000000260926b225 */ /* 0x000fe200078e0032 */
[----:B---3--:R-:W-:Y:S01]  /*11b0*/  @!P5 LEA R36, P6, R46, R36, 0x2 ;  /* 0x000000242e24d211 */ /* 0x008fe200078c10ff */
[----:B------:R-:W1:Y:S01]  /*11c0*/  @!P4 LDC.64 R50, c[0x0][0x3e0] ;  /* 0x0000f800ff32cb82 */ /* 0x000e620000000a00 */
[----:B------:R-:W-:-:S02]  /*11d0*/  IADD3 R55, PT, PT, R35, 0x1e0, RZ ;  /* 0x000001e023377810 */ /* 0x000fc40007ffe0ff */
[----:B------:R-:W-:Y:S02]  /*11e0*/  @!P5 LEA.HI.X R37, R46, R37, R34, 0x2, P6 ;  /* 0x000000252e25d211 */ /* 0x000fe400030f1422 */
[----:B------:R-:W-:Y:S02]  /*11f0*/  @!P3 IADD3 R34, PT, PT, R39, R53, RZ ;  /* 0x000000352722b210 */ /* 0x000fe40007ffe0ff */
[C---:B--2---:R-:W-:Y:S02]  /*1200*/  @!P3 LEA R52, P6, R38.reuse, R28, 0x2 ;  /* 0x0000001c2634b211 */ /* 0x044fe400078c10ff */
[----:B------:R-:W-:Y:S02]  /*1210*/  SHF.R.S32.HI R57, RZ, 0x1f, R55 ;  /* 0x0000001fff397819 */ /* 0x000fe40000011437 */
[----:B------:R-:W-:Y:S02]  /*1220*/  @!P3 LEA.HI.X R53, R38, R29, R34, 0x2, P6 ;  /* 0x0000001d2635b211 */ /* 0x000fe400030f1422 */
[----:B------:R-:W-:-:S02]  /*1230*/  ISETP.GE.U32.AND P6, PT, R55, UR4, PT ;  /* 0x0000000437007c0c */ /* 0x000fc4000bfc6070 */
[----:B------:R-:W-:Y:S01]  /*1240*/  CS2R R46, SRZ ;  /* 0x00000000002e7805 */ /* 0x000fe2000001ff00 */
[----:B------:R-:W2:Y:S01]  /*1250*/  @!P4 LDC.64 R34, c[0x0][0x390] ;  /* 0x0000e400ff22cb82 */ /* 0x000ea20000000a00 */
[----:B------:R-:W-:-:S04]  /*1260*/  ISETP.GE.AND.EX P6, PT, R57, UR5, PT, P6 ;  /* 0x0000000539007c0c */ /* 0x000fc8000bfc6360 */
[----:B------:R-:W3:Y:S01]  /*1270*/  @!P3 LDG.E.64 R46, desc[UR6][R52.64] ;  /* 0x00000006342eb981 */ /* 0x000ee2000c1e1b00 */
[----:B-1----:R-:W-:Y:S01]  /*1280*/  @!P4 IMAD R28, R73, R50, RZ ;  /* 0x00000032491cc224 */ /* 0x002fe200078e02ff */
[----:B------:R-:W-:-:S07]  /*1290*/  @!P4 MOV R29, R77 ;  /* 0x0000004d001dc202 */ /* 0x000fce0000000f00 */
[----:B------:R-:W1:Y:S01]  /*12a0*/  @!P6 LDC.64 R38, c[0x0][0x3e0] ;  /* 0x0000f800ff26eb82 */ /* 0x000e620000000a00 */
[----:B------:R-:W-:Y:S01]  /*12b0*/  @!P4 IMAD R79, R59, R51, R28 ;  /* 0x000000333b4fc224 */ /* 0x000fe200078e021c */
[----:B------:R-:W-:Y:S02]  /*12c0*/  @!P4 MOV R28, R74 ;  /* 0x0000004a001cc202 */ /* 0x000fe40000000f00 */
[----:B0-----:R-:W-:-:S03]  /*12d0*/  CS2R R48, SRZ ;  /* 0x0000000000307805 */ /* 0x001fc6000001ff00 */
[----:B------:R-:W-:Y:S02]  /*12e0*/  @!P4 IMAD.WIDE.U32 R50, R59, R50, R28 ;  /* 0x000000323b32c225 */ /* 0x000fe400078e001c */
[----:B------:R-:W0:Y:S01]  /*12f0*/  @!P6 LDC.64 R28, c[0x0][0x390] ;  /* 0x0000e400ff1ceb82 */ /* 0x000e220000000a00 */
[----:B------:R2:W5:Y:S02]  /*1300*/  @!P5 LDG.E.64 R48, desc[UR6][R36.64] ;  /* 0x000000062430d981 */ /* 0x000564000c1e1b00 */
[----:B------:R-:W-:Y:S02]  /*1310*/  @!P4 IADD3 R51, PT, PT, R51, R79, RZ ;  /* 0x0000004f3333c210 */ /* 0x000fe40007ffe0ff */
[----:B--2---:R-:W-:-:S04]  /*1320*/  @!P4 LEA R34, P5, R50, R34, 0x2 ;  /* 0x000000223222c211 */ /* 0x004fc800078a10ff */
[----:B------:R-:W-:Y:S02]  /*1330*/  @!P4 LEA.HI.X R35, R50, R35, R51, 0x2, P5 ;  /* 0x000000233223c211 */ /* 0x000fe400028f1433 */
[----:B------:R-:W-:Y:S02]  /*1340*/  CS2R R50, SRZ ;  /* 0x0000000000327805 */ /* 0x000fe4000001ff00 */
[----:B------:R-:W-:Y:S02]  /*1350*/  @!P6 MOV R36, R74 ;  /* 0x0000004a0024e202 */ /* 0x000fe40000000f00 */
[----:B------:R-:W-:Y:S01]  /*1360*/  @!P6 MOV R37, R77 ;  /* 0x0000004d0025e202 */ /* 0x000fe20000000f00 */
[-C--:B-1----:R-:W-:Y:S01]  /*1370*/  @!P6 IMAD R52, R57, R38.reuse, RZ ;  /* 0x000000263934e224 */ /* 0x082fe200078e02ff */
[----:B------:R-:W2:Y:S03]  /*1380*/  @!P1 LDG.E.64 R50, desc[UR6][R32.64] ;  /* 0x0000000620329981 */ /* 0x000ea6000c1e1b00 */
[C---:B------:R-:W-:Y:S01]  /*1390*/  @!P6 IMAD R57, R55.reuse, R39, R52 ;  /* 0x000000273739e224 */ /* 0x040fe200078e0234 */
[----:B------:R-:W-:Y:S01]  /*13a0*/  CS2R R52, SRZ ;  /* 0x0000000000347805 */ /* 0x000fe2000001ff00 */
[----:B------:R-:W-:Y:S01]  /*13b0*/  @!P6 IMAD.WIDE.U32 R38, R55, R38, R36 ;  /* 0x000000263726e225 */ /* 0x000fe200078e0024 */
[----:B------:R-:W-:-:S04]  /*13c0*/  CS2R R54, SRZ ;  /* 0x0000000000367805 */ /* 0x000fc8000001ff00 */
[----:B------:R1:W2:Y:S01]  /*13d0*/  @!P2 LDG.E.64 R52, desc[UR6][R30.64] ;  /* 0x000000061e34a981 */ /* 0x0002a2000c1e1b00 */
[----:B------:R-:W-:Y:S02]  /*13e0*/  @!P6 IADD3 R36, PT, PT, R39, R57, RZ ;  /* 0x000000392724e210 */ /* 0x000fe40007ffe0ff */
[C---:B0-----:R-:W-:Y:S02]  /*13f0*/  @!P6 LEA R28, P1, R38.reuse, R28, 0x2 ;  /* 0x0000001c261ce211 */ /* 0x041fe400078210ff */
[----:B------:R-:W-:Y:S01]  /*1400*/  CS2R R56, SRZ ;  /* 0x0000000000387805 */ /* 0x000fe2000001ff00 */
[----:B------:R-:W2:Y:S01]  /*1410*/  @!P4 LDG.E.64 R54, desc[UR6][R34.64] ;  /* 0x000000062236c981 */ /* 0x000ea2000c1e1b00 */
[----:B------:R-:W-:-:S05]  /*1420*/  @!P6 LEA.HI.X R29, R38, R29, R36, 0x2, P1 ;  /* 0x0000001d261de211 */ /* 0x000fca00008f1424 */
[----:B------:R0:W2:Y:S01]  /*1430*/  @!P6 LDG.E.64 R56, desc[UR6][R28.64] ;  /* 0x000000061c38e981 */ /* 0x0000a2000c1e1b00 */
[----:B-1----:R-:W-:Y:S01]  /*1440*/  FADD.FTZ R30, R14, R15 ;  /* 0x0000000f0e1e7221 */ /* 0x002fe20000010000 */
[----:B------:R-:W-:Y:S01]  /*1450*/  FMUL.FTZ R33, R15, R15 ;  /* 0x0000000f0f217220 */ /* 0x000fe20000410000 */
[----:B------:R-:W-:Y:S02]  /*1460*/  FADD.FTZ R31, R16, R17 ;  /* 0x00000011101f7221 */ /* 0x000fe40000010000 */
[----:B------:R-:W-:Y:S01]  /*1470*/  FADD.FTZ R30, RZ, R30 ;  /* 0x0000001eff1e7221 */ /* 0x000fe20000010000 */
[----:B------:R-:W-:Y:S01]  /*1480*/  FMUL.FTZ R37, R17, R17 ;  /* 0x0000001111257220 */ /* 0x000fe20000410000 */
[----:B------:R-:W-:Y:S02]  /*1490*/  FFMA.FTZ R33, R14, R14, R33 ;  /* 0x0000000e0e217223 */ /* 0x000fe40000010021 */
[----:B------:R-:W-:Y:S01]  /*14a0*/  FADD.FTZ R30, R30, R31 ;  /* 0x0000001f1e1e7221 */ /* 0x000fe20000010000 */
[----:B------:R-:W-:Y:S01]  /*14b0*/  FFMA.FTZ R32, R16, R16, R37 ;  /* 0x0000001010207223 */ /* 0x000fe20000010025 */
[----:B------:R-:W-:Y:S01]  /*14c0*/  FADD.FTZ R33, RZ, R33 ;  /* 0x00000021ff217221 */ /* 0x000fe20000010000 */
[----:B0-----:R-:W-:Y:S01]  /*14d0*/  FADD.FTZ R29, R18, R19 ;  /* 0x00000013121d7221 */ /* 0x001fe20000010000 */
[----:B------:R-:W-:-:S03]  /*14e0*/  FMUL.FTZ R35, R19, R19 ;  /* 0x0000001313237220 */ /* 0x000fc60000410000 */
[----:B------:R-:W-:Y:S01]  /*14f0*/  FADD.FTZ R29, R30, R29 ;  /* 0x0000001d1e1d7221 */ /* 0x000fe20000010000 */
[----:B------:R-:W-:Y:S01]  /*1500*/  FADD.FTZ R32, R33, R32 ;  /* 0x0000002021207221 */ /* 0x000fe20000010000 */
[----:B------:R-:W-:Y:S01]  /*1510*/  FFMA.FTZ R35, R18, R18, R35 ;  /* 0x0000001212237223 */ /* 0x000fe20000010023 */
[----:B------:R-:W-:Y:S01]  /*1520*/  FADD.FTZ R28, R20, R21 ;  /* 0x00000015141c7221 */ /* 0x000fe20000010000 */
[----:B------:R-:W-:-:S03]  /*1530*/  FMUL.FTZ R31, R21, R21 ;  /* 0x00000015151f7220 */ /* 0x000fc60000410000 */
[----:B------:R-:W-:Y:S01]  /*1540*/  FADD.FTZ R28, R29, R28 ;  /* 0x0000001c1d1c7221 */ /* 0x000fe20000010000 */
[----:B------:R-:W-:Y:S01]  /*1550*/  FADD.FTZ R32, R32, R35 ;  /* 0x0000002320207221 */ /* 0x000fe20000010000 */
[----:B------:R-:W-:-:S04]  /*1560*/  FFMA.FTZ R31, R20, R20, R31 ;  /* 0x00000014141f7223 */ /* 0x000fc8000001001f */
[----:B------:R-:W-:Y:S01]  /*1570*/  FADD.FTZ R31, R32, R31 ;  /* 0x0000001f201f7221 */ /* 0x000fe20000010000 */
[C---:B------:R-:W-:Y:S02]  /*1580*/  ISETP.GT.AND P1, PT, R5.reuse, 0x1e, PT ;  /* 0x0000001e0500780c */ /* 0x040fe40003f24270 */
[----:B------:R-:W-:Y:S01]  /*1590*/  ISETP.GT.AND P4, PT, R5, 0xf, PT ;  /* 0x0000000f0500780c */ /* 0x000fe20003f84270 */
[----:B------:R-:W-:Y:S01]  /*15a0*/  BSSY.RECONVERGENT B0, `(.L_x_2985) ;  /* 0x0000060000007945 */ /* 0x000fe20003800200 */
[----:B------:R-:W-:Y:S01]  /*15b0*/  ISETP.NE.AND P2, PT, R2, RZ, PT ;  /* 0x000000ff0200720c */ /* 0x000fe20003f45270 */
[----:B---3--:R-:W-:Y:S01]  /*15c0*/  FADD.FTZ R29, R46, R47 ;  /* 0x0000002f2e1d7221 */ /* 0x008fe20000010000 */
[----:B------:R-:W-:-:S03]  /*15d0*/  FMUL.FTZ R33, R47, R47 ;  /* 0x0000002f2f217220 */ /* 0x000fc60000410000 */
[----:B------:R-:W-:Y:S01]  /*15e0*/  FADD.FTZ R28, R28, R29 ;  /* 0x0000001d1c1c7221 */ /* 0x000fe20000010000 */
[----:B------:R-:W-:Y:S01]  /*15f0*/  FFMA.FTZ R30, R46, R46, R33 ;  /* 0x0000002e2e1e7223 */ /* 0x000fe20000010021 */
[----:B----4-:R-:W-:Y:S01]  /*1600*/  FADD.FTZ R29, R22, R23 ;  /* 0x00000017161d7221 */ /* 0x010fe20000010000 */
[----:B------:R-:W-:Y:S02]  /*1610*/  FMUL.FTZ R33, R23, R23 ;  /* 0x0000001717217220 */ /* 0x000fe40000410000 */
[----:B------:R-:W-:Y:S01]  /*1620*/  FADD.FTZ R30, R31, R30 ;  /* 0x0000001e1f1e7221 */ /* 0x000fe20000010000 */
[----:B------:R-:W-:Y:S01]  /*1630*/  FADD.FTZ R28, R28, R29 ;  /* 0x0000001d1c1c7221 */ /* 0x000fe20000010000 */
[----:B------:R-:W-:Y:S01]  /*1640*/  FFMA.FTZ R33, R22, R22, R33 ;  /* 0x0000001616217223 */ /* 0x000fe20000010021 */
[----:B------:R-:W-:Y:S01]  /*1650*/  FADD.FTZ R29, R26, R27 ;  /* 0x0000001b1a1d7221 */ /* 0x000fe20000010000 */
[----:B------:R-:W-:Y:S02]  /*1660*/  FMUL.FTZ R31, R27, R27 ;  /* 0x0000001b1b1f7220 */ /* 0x000fe40000410000 */
[----:B------:R-:W-:Y:S01]  /*1670*/  FADD.FTZ R30, R30, R33 ;  /* 0x000000211e1e7221 */ /* 0x000fe20000010000 */
[----:B------:R-:W-:Y:S01]  /*1680*/  FADD.FTZ R28, R28, R29 ;  /* 0x0000001d1c1c7221 */ /* 0x000fe20000010000 */
[----:B------:R-:W-:Y:S01]  /*1690*/  FFMA.FTZ R31, R26, R26, R31 ;  /* 0x0000001a1a1f7223 */ /* 0x000fe2000001001f */
[----:B------:R-:W-:Y:S01]  /*16a0*/  FMUL.FTZ R33, R41, R41 ;  /* 0x0000002929217220 */ /* 0x000fe20000410000 */
[----:B------:R-:W-:-:S02]  /*16b0*/  FADD.FTZ R29, R40, R41 ;  /* 0x00000029281d7221 */ /* 0x000fc40000010000 */
[----:B------:R-:W-:Y:S01]  /*16c0*/  FADD.FTZ R30, R30, R31 ;  /* 0x0000001f1e1e7221 */ /* 0x000fe20000010000 */
[----:B------:R-:W-:Y:S01]  /*16d0*/  FFMA.FTZ R33, R40, R40, R33 ;  /* 0x0000002828217223 */ /* 0x000fe20000010021 */
[----:B------:R-:W-:Y:S01]  /*16e0*/  FADD.FTZ R28, R28, R29 ;  /* 0x0000001d1c1c7221 */ /* 0x000fe20000010000 */
[----:B------:R-:W-:Y:S01]  /*16f0*/  FMUL.FTZ R31, R43, R43 ;  /* 0x0000002b2b1f7220 */ /* 0x000fe20000410000 */
[----:B------:R-:W-:Y:S01]  /*1700*/  FADD.FTZ R29, R42, R43 ;  /* 0x0000002b2a1d7221 */ /* 0x000fe20000010000 */
[----:B------:R-:W-:Y:S01]  /*1710*/  FADD.FTZ R30, R30, R33 ;  /* 0x000000211e1e7221 */ /* 0x000fe20000010000 */
[----:B------:R-:W-:Y:S01]  /*1720*/  FMUL.FTZ R33, R25, R25 ;  /* 0x0000001919217220 */ /* 0x000fe20000410000 */
[----:B------:R-:W-:Y:S01]  /*1730*/  FFMA.FTZ R31, R42, R42, R31 ;  /* 0x0000002a2a1f7223 */ /* 0x000fe2000001001f */
[----:B------:R-:W-:Y:S01]  /*1740*/  FADD.FTZ R28, R28, R29 ;  /* 0x0000001d1c1c7221 */ /* 0x000fe20000010000 */
[C---:B------:R-:W-:Y:S01]  /*1750*/  FADD.FTZ R29, R24.reuse, R25 ;  /* 0x00000019181d7221 */ /* 0x040fe20000010000 */
[----:B------:R-:W-:Y:S01]  /*1760*/  FFMA.FTZ R33, R24, R24, R33 ;  /* 0x0000001818217223 */ /* 0x000fe20000010021 */
[----:B------:R-:W-:Y:S01]  /*1770*/  FADD.FTZ R30, R30, R31 ;  /* 0x0000001f1e1e7221 */ /* 0x000fe20000010000 */
[----:B-----5:R-:W-:Y:S01]  /*1780*/  FMUL.FTZ R31, R45, R45 ;  /* 0x0000002d2d1f7220 */ /* 0x020fe20000410000 */
[----:B------:R-:W-:Y:S01]  /*1790*/  FADD.FTZ R28, R28, R29 ;  /* 0x0000001d1c1c7221 */ /* 0x000fe20000010000 */
[----:B------:R-:W-:Y:S01]  /*17a0*/  FADD.FTZ R29, R44, R45 ;  /* 0x0000002d2c1d7221 */ /* 0x000fe20000010000 */
[----:B------:R-:W-:Y:S01]  /*17b0*/  FADD.FTZ R30, R30, R33 ;  /* 0x000000211e1e7221 */ /* 0x000fe20000010000 */
[----:B------:R-:W-:Y:S01]  /*17c0*/  FFMA.FTZ R31, R44, R44, R31 ;  /* 0x0000002c2c1f7223 */ /* 0x000fe2000001001f */
[----:B------:R-:W-:Y:S01]  /*17d0*/  FMUL.FTZ R33, R49, R49 ;  /* 0x0000003131217220 */ /* 0x000fe20000410000 */
[----:B------:R-:W-:Y:S01]  /*17e0*/  FADD.FTZ R28, R28, R29 ;  /* 0x0000001d1c1c7221 */ /* 0x000fe20000010000 */
[----:B------:R-:W-:Y:S01]  /*17f0*/  FADD.FTZ R29, R48, R49 ;  /* 0x00000031301d7221 */ /* 0x000fe20000010000 */
[----:B------:R-:W-:Y:S01]  /*1800*/  FADD.FTZ R30, R30, R31 ;  /* 0x0000001f1e1e7221 */ /* 0x000fe20000010000 */
[----:B------:R-:W-:Y:S01]  /*1810*/  FFMA.FTZ R33, R48, R48, R33 ;  /* 0x0000003030217223 */ /* 0x000fe20000010021 */
[----:B--2---:R-:W-:Y:S01]  /*1820*/  FMUL.FTZ R31, R51, R51 ;  /* 0x00000033331f7220 */ /* 0x004fe20000410000 */
        /* <DEDUP_REMOVED lines=55> */
.L_x_2986:
[----:B------:R-:W-:Y:S05]  /*1ba0*/  BSYNC.RECONVERGENT B0 ;  /* 0x0000000000007941 */ /* 0x000fea0003800200 */
.L_x_2985:
        /* <DEDUP_REMOVED lines=54> */
.L_x_2988:
[----:B------:R-:W-:Y:S05]  /*1f10*/  BSYNC.RECONVERGENT B0 ;  /* 0x0000000000007941 */ /* 0x000fea0003800200 */
.L_x_2987:
        /* <DEDUP_REMOVED lines=13> */
[----:B-1----:R-:W-:Y:S01]  /*1ff0*/  LOP3.LUT P1, R34, R6, 0x2, RZ, 0xc0, !PT ;  /* 0x0000000206227812 */ /* 0x002fe2000782c0ff */
[----:B------:R-:W-:Y:S02]  /*2000*/  IMAD R35, R3, R7, R0 ;  /* 0x0000000703237224 */ /* 0x000fe400078e0200 */
        /* <DEDUP_REMOVED lines=12> */
.L_x_2991:
[----:B------:R-:W3:Y:S04]  /*20d0*/  LDG.E.STRONG.GPU R30, desc[UR6][R28.64] ;  /* 0x000000061c1e7981 */ /* 0x000ee8000c1ef900 */
[----:B---3--:R-:W-:Y:S01]  /*20e0*/  CCTL.IVALL ;  /* 0x00000000ff00798f */ /* 0x008fe20002000000 */
[----:B------:R-:W-:Y:S05]  /*20f0*/  YIELD ;  /* 0x0000000000007946 */ /* 0x000fea0003800000 */
[----:B------:R-:W-:-:S13]  /*2100*/  ISETP.NE.AND P1, PT, R30, R37, PT ;  /* 0x000000251e00720c */ /* 0x000fda0003f25270 */
[----:B------:R-:W-:Y:S05]  /*2110*/  @P1 BRA `(.L_x_2991) ;  /* 0xfffffffc00ec1947 */ /* 0x000fea000383ffff */
.L_x_2990:
        /* <DEDUP_REMOVED lines=11> */
[--C-:B------:R-:W-:Y:S01]  /*21d0*/  IMAD R28, R7, 0x3, R0.reuse ;  /* 0x00000003071c7824 */ /* 0x100fe200078e0200 */
[----:B------:R-:W-:Y:S01]  /*21e0*/  IADD3 R66, PT, PT, -R3, RZ, RZ ;  /* 0x000000ff03427210 */ /* 0x000fe20007ffe1ff */
[----:B--2---:R-:W-:Y:S01]  /*21f0*/  IMAD R36, R7, 0x7, R0 ;  /* 0x0000000707247824 */ /* 0x004fe200078e0200 */
[----:B------:R-:W-:Y:S01]  /*2200*/  MOV R70, R0 ;  /* 0x0000000000467202 */ /* 0x000fe20000000f00 */
[----:B------:R-:W-:-:S06]  /*2210*/  UMOV UR4, URZ ;  /* 0x000000ff00047c82 */ /* 0x000fcc0008000000 */
.L_x_2993:
[----:B------:R-:W-:-:S13]  /*2220*/  ISETP.EQ.OR P1, PT, R66, RZ, P2 ;  /* 0x000000ff4200720c */ /* 0x000fda0001722670 */
[----:B------:R-:W-:-:S05]  /*2230*/  @!P1 IMAD.WIDE.U32 R78, R70, 0x8, R38 ;  /* 0x00000008464e9825 */ /* 0x000fca00078e0026 */
[----:B------:R-:W0:Y:S01]  /*2240*/  @!P1 LDG.E.64 R30, desc[UR6][R78.64] ;  /* 0x000000064e1e9981 */ /* 0x000e22000c1e1b00 */
[----:B------:R-:W-:-:S06]  /*2250*/  UIADD3 UR5, UPT, UPT, UR4, 0x1, URZ ;  /* 0x0000000104057890 */ /* 0x000fcc000fffe0ff */
[----:B------:R-:W-:-:S13]  /*2260*/  ISETP.EQ.OR P4, PT, R3, UR5, P2 ;  /* 0x0000000503007c0c */ /* 0x000fda0009782670 */
[----:B-1----:R-:W-:Y:S01]  /*2270*/  @!P4 IMAD.WIDE.U32 R34, R72, 0x8, R38 ;  /* 0x000000084822c825 */ /* 0x002fe200078e0026 */
[----:B------:R-:W-:-:S03]  /*2280*/  UIADD3 UR5, UPT, UPT, UR4, 0x2, URZ ;  /* 0x0000000204057890 */ /* 0x000fc6000fffe0ff */
[----:B0-----:R-:W-:Y:S01]  /*2290*/  @!P1 FADD.FTZ R32, R32, R30 ;  /* 0x0000001e20209221 */ /* 0x001fe20000010000 */
[----:B------:R-:W-:Y:S02]  /*22a0*/  @!P1 FADD.FTZ R33, R33, R31 ;  /* 0x0000001f21219221 */ /* 0x000fe40000010000 */
[----:B------:R-:W2:Y:S01]  /*22b0*/  @!P4 LDG.E.64 R30, desc[UR6][R34.64] ;  /* 0x00000006221ec981 */ /* 0x000ea2000c1e1b00 */
[----:B------:R-:W-:-:S13]  /*22c0*/  ISETP.EQ.OR P1, PT, R3, UR5, P2 ;  /* 0x0000000503007c0c */ /* 0x000fda0009722670 */
[----:B------:R-:W-:Y:S01]  /*22d0*/  @!P1 IMAD.WIDE.U32 R78, R68, 0x8, R38 ;  /* 0x00000008444e9825 */ /* 0x000fe200078e0026 */
[----:B------:R-:W-:-:S03]  /*22e0*/  UIADD3 UR5, UPT, UPT, UR4, 0x3, URZ ;  /* 0x0000000304057890 */ /* 0x000fc6000fffe0ff */
[----:B--2---:R-:W-:Y:S01]  /*22f0*/  @!P4 FADD.FTZ R32, R32, R30 ;  /* 0x0000001e2020c221 */ /* 0x004fe20000010000 */
        /* <DEDUP_REMOVED lines=20> */
[----:B------:R-:W-:Y:S01]  /*2440*/  ISETP.EQ.OR P1, PT, R3, UR5, P2 ;  /* 0x0000000503007c0c */ /* 0x000fe20009722670 */
[----:B------:R-:W-:Y:S01]  /*2450*/  UIADD3 UR5, UPT, UPT, UR4, 0x7, URZ ;  /* 0x0000000704057890 */ /* 0x000fe2000fffe0ff */
[----:B------:R-:W0:Y:S01]  /*2460*/  LDC R78, c[0x0][0x370] ;  /* 0x0000dc00ff4e7b82 */ /* 0x000e220000000800 */
[----:B--2---:R-:W-:Y:S01]  /*2470*/  @!P4 FADD.FTZ R32, R32, R30 ;  /* 0x0000001e2020c221 */ /* 0x004fe20000010000 */
[----:B------:R-:W-:-:S09]  /*2480*/  @!P4 FADD.FTZ R33, R33, R31 ;  /* 0x0000001f2121c221 */ /* 0x000fd20000010000 */
[----:B------:R-:W-:Y:S01]  /*2490*/  @!P1 IMAD.WIDE.U32 R30, R37, 0x8, R38 ;  /* 0x00000008251e9825 */ /* 0x000fe200078e0026 */
[----:B------:R-:W-:-:S05]  /*24a0*/  ISETP.EQ.OR P4, PT, R3, UR5, P2 ;  /* 0x0000000503007c0c */ /* 0x000fca0009782670 */
[----:B------:R-:W2:Y:S08]  /*24b0*/  @!P1 LDG.E.64 R30, desc[UR6][R30.64] ;  /* 0x000000061e1e9981 */ /* 0x000eb0000c1e1b00 */
[----:B------:R-:W-:-:S06]  /*24c0*/  @!P4 IMAD.WIDE.U32 R34, R36, 0x8, R38 ;  /* 0x000000082422c825 */ /* 0x000fcc00078e0026 */
[----:B------:R-:W3:Y:S01]  /*24d0*/  @!P4 LDG.E.64 R34, desc[UR6][R34.64] ;  /* 0x000000062222c981 */ /* 0x000ee2000c1e1b00 */
        /* <DEDUP_REMOVED lines=13> */
[----:B------:R-:W-:Y:S01]  /*25b0*/  ISETP.NE.AND P1, PT, R30, UR4, PT ;  /* 0x000000041e007c0c */ /* 0x000fe2000bf25270 */
[----:B---3--:R-:W-:Y:S01]  /*25c0*/  @!P4 FADD.FTZ R32, R32, R34 ;  /* 0x000000222020c221 */ /* 0x008fe20000010000 */
[----:B------:R-:W-:-:S11]  /*25d0*/  @!P4 FADD.FTZ R33, R33, R35 ;  /* 0x000000232121c221 */ /* 0x000fd60000010000 */
[----:B------:R-:W-:Y:S05]  /*25e0*/  @P1 BRA `(.L_x_2993) ;  /* 0xfffffffc000c1947 */ /* 0x000fea000383ffff */
[----:B------:R-:W-:-:S07]  /*25f0*/  MOV R64, R30 ;  /* 0x0000001e00407202 */ /* 0x000fce0000000f00 */
.L_x_2992:
        /* <DEDUP_REMOVED lines=12> */
[----:B-1----:R-:W-:Y:S02]  /*26c0*/  IADD3 R34, PT, PT, R64, 0x2, RZ ;  /* 0x0000000240227810 */ /* 0x002fe40007ffe0ff */
        /* <DEDUP_REMOVED lines=25> */
.L_x_2994:
[----:B------:R-:W-:Y:S05]  /*2860*/  BRA.U !UP1, `(.L_x_2989) ;  /* 0x0000000109707547 */ /* 0x000fea000b800000 */
[----:B-1----:R-:W1:Y:S01]  /*2870*/  LDC R34, c[0x0][0x370] ;  /* 0x0000dc00ff227b82 */ /* 0x002e620000000800 */
[----:B------:R-:W-:Y:S01]  /*2880*/  UISETP.NE.AND UP0, UPT, UR5, 0x1, UPT ;  /* 0x000000010500788c */ /* 0x000fe2000bf05270 */
[----:B-1----:R-:W-:-:S08]  /*2890*/  LOP3.LUT R34, R34, 0x1, RZ, 0xc0, !PT ;  /* 0x0000000122227812 */ /* 0x002fd000078ec0ff */
        /* <DEDUP_REMOVED lines=15> */
.L_x_2995:
        /* <DEDUP_REMOVED lines=9> */
.L_x_2996:
[----:B------:R-:W-:Y:S05]  /*2a20*/  BSYNC.RECONVERGENT B0 ;  /* 0x0000000000007941 */ /* 0x000fea0003800200 */
.L_x_2989:
[----:B------:R-:W4:Y:S01]  /*2a30*/  S2UR UR5, SR_CgaCtaId ;  /* 0x00000000000579c3 */ /* 0x000f220000008800 */
[----:B------:R-:W0:Y:S01]  /*2a40*/  LDCU UR8, c[0x0][0x414] ;  /* 0x00008280ff0877ac */ /* 0x000e220008000800 */
[----:B------:R-:W-:Y:S01]  /*2a50*/  LOP3.LUT R37, R60, 0xffff, RZ, 0xc0, !PT ;  /* 0x0000ffff3c257812 */ /* 0x000fe200078ec0ff */
[----:B------:R-:W-:-:S03]  /*2a60*/  UMOV UR4, 0x400 ;  /* 0x0000040000047882 */ /* 0x000fc60000000000 */
[----:B------:R-:W-:Y:S02]  /*2a70*/  IADD3 R37, PT, PT, R62, R37, RZ ;  /* 0x000000253e257210 */ /* 0x000fe40007ffe0ff */
[----:B------:R-:W1:Y:S08]  /*2a80*/  @P0 LDC.64 R78, c[0x0][0x388] ;  /* 0x0000e200ff4e0b82 */ /* 0x000e700000000a00 */
[----:B------:R-:W2:Y:S01]  /*2a90*/  LDC.64 R30, c[0x0][0x398] ;  /* 0x0000e600ff1e7b82 */ /* 0x000ea20000000a00 */
[----:B0-----:R-:W-:Y:S01]  /*2aa0*/  @P0 FMUL.FTZ R38, R32, UR8 ;  /* 0x0000000820260c20 */ /* 0x001fe20008410000 */
[----:B------:R-:W-:Y:S01]  /*2ab0*/  @P0 FMUL.FTZ R39, R33, UR8 ;  /* 0x0000000821270c20 */ /* 0x000fe20008410000 */
[----:B----4-:R-:W-:-:S05]  /*2ac0*/  ULEA UR4, UR5, UR4, 0x18 ;  /* 0x0000000405047291 */ /* 0x010fca000f8ec0ff */
[----:B---3--:R-:W0:Y:S01]  /*2ad0*/  LDC.64 R28, c[0x0][0x3a0] ;  /* 0x0000e800ff1c7b82 */ /* 0x008e220000000a00 */
[----:B------:R-:W3:Y:S01]  /*2ae0*/  LDCU UR5, c[0x0][0x404] ;  /* 0x00008080ff0577ac */ /* 0x000ee20008000800 */
[----:B-1----:R-:W-:Y:S02]  /*2af0*/  @P0 IMAD.WIDE R78, R8, 0x8, R78 ;  /* 0x00000008084e0825 */ /* 0x002fe400078e024e */
[----:B------:R-:W-:Y:S04]  /*2b00*/  @!P2 STS.64 [UR4+0xc0], R32 ;  /* 0x0000c020ff00a988 */ /* 0x000fe80008000a04 */
[----:B------:R-:W-:Y:S01]  /*2b10*/  @P0 STG.E.64 desc[UR6][R78.64], R38 ;  /* 0x000000264e000986 */ /* 0x000fe2000c101b06 */
[C---:B--2---:R-:W-:Y:S01]  /*2b20*/  IMAD.WIDE R30, R37.reuse, 0x4, R30 ;  /* 0x00000004251e7825 */ /* 0x044fe200078e021e */
[----:B------:R-:W-:Y:S03]  /*2b30*/  BAR.SYNC.DEFER_BLOCKING 0x0 ;  /* 0x0000000000007b1d */ /* 0x000fe60000010000 */
[----:B0-----:R-:W-:-:S06]  /*2b40*/  IMAD.WIDE R36, R37, 0x4, R28 ;  /* 0x0000000425247825 */ /* 0x001fcc00078e021c */
[----:B------:R-:W5:Y:S04]  /*2b50*/  LDG.E.64 R36, desc[UR6][R36.64] ;  /* 0x0000000624247981 */ /* 0x000f68000c1e1b00 */
[----:B------:R-:W0:Y:S01]  /*2b60*/  LDS.64 R28, [UR4+0xc0] ;  /* 0x0000c004ff1c7984 */ /* 0x000e220008000a00 */
[----:B------:R-:W1:Y:S03]  /*2b70*/  LDCU.U8 UR4, c[0x0][0x3fc] ;  /* 0x00007f80ff0477ac */ /* 0x000e660008000000 */
[----:B------:R3:W5:Y:S01]  /*2b80*/  LDG.E.64 R34, desc[UR6][R30.64] ;  /* 0x000000061e227981 */ /* 0x000762000c1e1b00 */
[----:B0-----:R-:W-:-:S04]  /*2b90*/  FMUL.FTZ R28, R28, UR8 ;  /* 0x000000081c1c7c20 */ /* 0x001fc80008410000 */
[----:B------:R-:W-:-:S04]  /*2ba0*/  FMUL.FTZ R62, R28, R28 ;  /* 0x0000001c1c3e7220 */ /* 0x000fc80000410000 */
[----:B------:R-:W-:-:S05]  /*2bb0*/  FFMA.FTZ R29, R29, UR8, -R62 ;  /* 0x000000081d1d7c23 */ /* 0x000fca000801083e */
[----:B------:R-:W-:-:S13]  /*2bc0*/  FSETP.GTU.FTZ.AND P1, PT, R29, RZ, PT ;  /* 0x000000ff1d00720b */ /* 0x000fda0003f3c000 */
[----:B------:R-:W0:Y:S01]  /*2bd0*/  @P1 LDC R66, c[0x0][0x3a8] ;  /* 0x0000ea00ff421b82 */ /* 0x000e220000000800 */
[----:B-1----:R-:W-:Y:S01]  /*2be0*/  UISETP.NE.AND UP0, UPT, UR4, URZ, UPT ;  /* 0x000000ff0400728c */ /* 0x002fe2000bf05270 */
[----:B---3--:R-:W-:Y:S01]  /*2bf0*/  IMAD R30, R3, UR5, R4 ;  /* 0x00000005031e7c24 */ /* 0x008fe2000f8e0204 */
[----:B------:R-:W-:Y:S04]  /*2c00*/  BSSY.RECONVERGENT B0, `(.L_x_2997) ;  /* 0x000037a000007945 */ /* 0x000fe80003800200 */
[C---:B------:R-:W-:Y:S02]  /*2c10*/  IADD3 R31, PT, PT, R30.reuse, 0x180, RZ ;  /* 0x000001801e1f7810 */ /* 0x040fe40007ffe0ff */
[----:B------:R-:W-:Y:S01]  /*2c20*/  IADD3 R32, PT, PT, R30, 0x1e0, RZ ;  /* 0x000001e01e207810 */ /* 0x000fe20007ffe0ff */
[----:B0-----:R-:W-:Y:S01]  /*2c30*/  @P1 FADD.FTZ R66, R29, R66 ;  /* 0x000000421d421221 */ /* 0x001fe20000010000 */
[----:B------:R-:W-:-:S06]  /*2c40*/  HFMA2 R29, -RZ, RZ, 1.875, 0 ;  /* 0x3f800000ff1d7431 */ /* 0x000fcc00000001ff */
[----:B------:R0:W1:Y:S01]  /*2c50*/  @P1 MUFU.RSQ R29, R66 ;  /* 0x00000042001d1308 */ /* 0x0000620000001400 */
[C---:B------:R-:W-:Y:S02]  /*2c60*/  IADD3 R83, PT, PT, R30.reuse, 0x20, RZ ;  /* 0x000000201e537810 */ /* 0x040fe40007ffe0ff */
[----:B------:R-:W-:Y:S02]  /*2c70*/  IADD3 R33, PT, PT, R30, 0x120, RZ ;  /* 0x000001201e217810 */ /* 0x000fe40007ffe0ff */
[----:B------:R-:W-:Y:S02]  /*2c80*/  SHF.R.S32.HI R38, RZ, 0x1f, R31 ;  /* 0x0000001fff267819 */ /* 0x000fe4000001141f */
[----:B------:R-:W-:Y:S02]  /*2c90*/  SHF.R.S32.HI R39, RZ, 0x1f, R32 ;  /* 0x0000001fff277819 */ /* 0x000fe40000011420 */
[----:B------:R-:W-:Y:S02]  /*2ca0*/  SHF.R.S32.HI R64, RZ, 0x1f, R83 ;  /* 0x0000001fff407819 */ /* 0x000fe40000011453 */
[----:B------:R-:W-:Y:S01]  /*2cb0*/  SHF.R.S32.HI R62, RZ, 0x1f, R33 ;  /* 0x0000001fff3e7819 */ /* 0x000fe20000011421 */
[----:B0-----:R-:W-:Y:S06]  /*2cc0*/  BRA.U UP0, `(.L_x_2998) ;  /* 0x0000001500a07547 */ /* 0x001fec000b800000 */
[----:B------:R-:W0:Y:S01]  /*2cd0*/  LDCU.64 UR8, c[0x0][0x3e8] ;  /* 0x00007d00ff0877ac */ /* 0x000e220008000a00 */
[----:B------:R-:W-:Y:S01]  /*2ce0*/  SHF.R.S32.HI R66, RZ, 0x1f, R30 ;  /* 0x0000001fff427819 */ /* 0x000fe2000001141e */
[----:B------:R-:W-:Y:S01]  /*2cf0*/  BSSY.RECONVERGENT B1, `(.L_x_2999) ;  /* 0x0000015000017945 */ /* 0x000fe20003800200 */
[----:B0-----:R-:W-:-:S04]  /*2d00*/  ISETP.GE.U32.AND P1, PT, R30, UR8, PT ;  /* 0x000000081e007c0c */ /* 0x001fc8000bf26070 */
[----:B------:R-:W-:-:S13]  /*2d10*/  ISETP.GE.AND.EX P1, PT, R66, UR9, PT, P1 ;  /* 0x0000000942007c0c */ /* 0x000fda000bf26310 */
[----:B------:R-:W-:Y:S05]  /*2d20*/  @P1 BRA `(.L_x_3000) ;  /* 0x0000000000441947 */ /* 0x000fea0003800000 */
[----:B------:R-:W0:Y:S01]  /*2d30*/  LDCU.64 UR10, c[0x0][0x3e0] ;  /* 0x00007c00ff0a77ac */ /* 0x000e220008000a00 */
[----:B------:R-:W-:Y:S01]  /*2d40*/  MOV R80, R74 ;  /* 0x0000004a00507202 */ /* 0x000fe20000000f00 */
[----:B------:R-:W-:Y:S01]  /*2d50*/  FADD.FTZ R14, -R28, R14 ;  /* 0x0000000e1c0e7221 */ /* 0x000fe20000010100 */
[----:B------:R-:W-:Y:S01]  /*2d60*/  MOV R81, R77 ;  /* 0x0000004d00517202 */ /* 0x000fe20000000f00 */
[----:B------:R-:W2:Y:S01]  /*2d70*/  LDCU.64 UR4, c[0x0][0x380] ;  /* 0x00007000ff0477ac */ /* 0x000ea20008000a00 */
[----:B0-----:R-:W-:Y:S02]  /*2d80*/  IMAD R79, R66, UR10, RZ ;  /* 0x0000000a424f7c24 */ /* 0x001fe4000f8e02ff */
[----:B------:R-:W-:Y:S01]  /*2d90*/  FADD.FTZ R66, -R28, R15 ;  /* 0x0000000f1c427221 */ /* 0x000fe20000010100 */
[----:B------:R-:W-:-:S04]  /*2da0*/  IMAD.WIDE.U32 R80, R30, UR10, R80 ;  /* 0x0000000a1e507c25 */ /* 0x000fc8000f8e0050 */
[-C--:B-1----:R-:W-:Y:S01]  /*2db0*/  FMUL.FTZ R15, R14, R29.reuse ;  /* 0x0000001d0e0f7220 */ /* 0x082fe20000410000 */
[----:B------:R-:W-:Y:S01]  /*2dc0*/  FMUL.FTZ R66, R66, R29 ;  /* 0x0000001d42427220 */ /* 0x000fe20000410000 */
[----:B------:R-:W-:Y:S01]  /*2dd0*/  IMAD R79, R30, UR11, R79 ;  /* 0x0000000b1e4f7c24 */ /* 0x000fe2000f8e024f */
[----:B--2---:R-:W-:Y:S01]  /*2de0*/  LEA R78, P1, R80, UR4, 0x2 ;  /* 0x00000004504e7c11 */ /* 0x004fe2000f8210ff */
[----:B-----5:R-:W-:Y:S01]  /*2df0*/  FFMA.FTZ R14, R34, R15, R36 ;  /* 0x0000000f220e7223 */ /* 0x020fe20000010024 */
[----:B------:R-:W-:Y:S02]  /*2e00*/  FFMA.FTZ R15, R35, R66, R37 ;  /* 0x00000042230f7223 */ /* 0x000fe40000010025 */
[----:B------:R-:W-:-:S04]  /*2e10*/  IADD3 R79, PT, PT, R81, R79, RZ ;  /* 0x0000004f514f7210 */ /* 0x000fc80007ffe0ff */
[----:B------:R-:W-:-:S05]  /*2e20*/  LEA.HI.X R79, R80, UR5, R79, 0x2, P1 ;  /* 0x00000005504f7c11 */ /* 0x000fca00088f144f */
[----:B------:R0:W-:Y:S02]  /*2e30*/  STG.E.64 desc[UR6][R78.64], R14 ;  /* 0x0000000e4e007986 */ /* 0x0001e4000c101b06 */
.L_x_3000:
[----:B------:R-:W-:Y:S05]  /*2e40*/  BSYNC.RECONVERGENT B1 ;  /* 0x0000000000017941 */ /* 0x000fea0003800200 */
.L_x_2999:
[----:B------:R-:W-:Y:S01]  /*2e50*/  ISETP.GE.U32.AND P1, PT, R83, UR8, PT ;  /* 0x0000000853007c0c */ /* 0x000fe2000bf26070 */
[----:B------:R-:W-:Y:S03]  /*2e60*/  BSSY.RECONVERGENT B1, `(.L_x_3001) ;  /* 0x0000014000017945 */ /* 0x000fe60003800200 */
        /* <DEDUP_REMOVED lines=10> */
[----:B0-----:R-:W-:-:S04]  /*2f10*/  LEA R78, P1, R14, UR10, 0x2 ;  /* 0x0000000a0e4e7c11 */ /* 0x001fc8000f8210ff */
[----:B------:R-:W-:Y:S01]  /*2f20*/  IADD3 R79, PT, PT, R15, R79, RZ ;  /* 0x0000004f0f4f7210 */ /* 0x000fe20007ffe0ff */
[----:B-1----:R-:W-:-:S03]  /*2f30*/  FMUL.FTZ R15, R16, R29 ;  /* 0x0000001d100f7220 */ /* 0x002fc60000410000 */
[----:B------:R-:W-:Y:S01]  /*2f40*/  LEA.HI.X R79, R14, UR11, R79, 0x2, P1 ;  /* 0x0000000b0e4f7c11 */ /* 0x000fe200088f144f */
[----:B------:R-:W-:-:S04]  /*2f50*/  FADD.FTZ R14, -R28, R17 ;  /* 0x000000111c0e7221 */ /* 0x000fc80000010100 */
[----:B------:R-:W-:Y:S01]  /*2f60*/  FMUL.FTZ R16, R14, R29 ;  /* 0x0000001d0e107220 */ /* 0x000fe20000410000 */
[----:B-----5:R-:W-:-:S03]  /*2f70*/  FFMA.FTZ R14, R34, R15, R36 ;  /* 0x0000000f220e7223 */ /* 0x020fc60000010024 */
[----:B------:R-:W-:-:S05]  /*2f80*/  FFMA.FTZ R15, R35, R16, R37 ;  /* 0x00000010230f7223 */ /* 0x000fca0000010025 */
[----:B------:R2:W-:Y:S02]  /*2f90*/  STG.E.64 desc[UR6][R78.64], R14 ;  /* 0x0000000e4e007986 */ /* 0x0005e4000c101b06 */
.L_x_3002:
[----:B------:R-:W-:Y:S05]  /*2fa0*/  BSYNC.RECONVERGENT B1 ;  /* 0x0000000000017941 */ /* 0x000fea0003800200 */
.L_x_3001:
[----:B------:R-:W-:Y:S01]  /*2fb0*/  IADD3 R17, PT, PT, R30, 0x40, RZ ;  /* 0x000000401e117810 */ /* 0x000fe20007ffe0ff */
[----:B------:R-:W-:Y:S03]  /*2fc0*/  BSSY.RECONVERGENT B1, `(.L_x_3003) ;  /* 0x0000016000017945 */ /* 0x000fe60003800200 */
[----:B------:R-:W-:Y:S02]  /*2fd0*/  ISETP.GE.U32.AND P1, PT, R17, UR8, PT ;  /* 0x0000000811007c0c */ /* 0x000fe4000bf26070 */
[----:B0-2---:R-:W-:-:S04]  /*2fe0*/  SHF.R.S32.HI R14, RZ, 0x1f, R17 ;  /* 0x0000001fff0e7819 */ /* 0x005fc80000011411 */
        /* <DEDUP_REMOVED lines=19> */
.L_x_3004:
[----:B------:R-:W-:Y:S05]  /*3120*/  BSYNC.RECONVERGENT B1 ;  /* 0x0000000000017941 */ /* 0x000fea0003800200 */
.L_x_3003:
[C---:B0-----:R-:W-:Y:S01]  /*3130*/  IADD3 R17, PT, PT, R30.reuse, 0x60, RZ ;  /* 0x000000601e117810 */ /* 0x041fe20007ffe0ff */
[----:B------:R-:W-:Y:S01]  /*3140*/  BSSY.RECONVERGENT B1, `(.L_x_3005) ;  /* 0x000001b000017945 */ /* 0x000fe20003800200 */
[----:B------:R-:W-:Y:S02]  /*3150*/  IADD3 R79, PT, PT, R30, 0xa0, RZ ;  /* 0x000000a01e4f7810 */ /* 0x000fe40007ffe0ff */
[----:B------:R-:W-:Y:S02]  /*3160*/  ISETP.GE.U32.AND P2, PT, R17, UR8, PT ;  /* 0x0000000811007c0c */ /* 0x000fe4000bf46070 */
[----:B------:R-:W-:Y:S02]  /*3170*/  SHF.R.S32.HI R14, RZ, 0x1f, R17 ;  /* 0x0000001fff0e7819 */ /* 0x000fe40000011411 */
[----:B------:R-:W-:Y:S02]  /*3180*/  ISETP.GE.U32.AND P3, PT, R9, UR8, PT ;  /* 0x0000000809007c0c */ /* 0x000fe4000bf66070 */
[----:B------:R-:W-:-:S02]  /*3190*/  ISETP.GE.AND.EX P2, PT, R14, UR9, PT, P2 ;  /* 0x000000090e007c0c */ /* 0x000fc4000bf46320 */
[----:B------:R-:W-:Y:S02]  /*31a0*/  ISETP.GE.U32.AND P4, PT, R79, UR8, PT ;  /* 0x000000084f007c0c */ /* 0x000fe4000bf86070 */
[----:B------:R-:W-:Y:S02]  /*31b0*/  ISETP.GE.U32.AND P1, PT, R10, UR8, PT ;  /* 0x000000080a007c0c */ /* 0x000fe4000bf26070 */
[----:B------:R-:W-:-:S07]  /*31c0*/  ISETP.GE.AND.EX P3, PT, R61, UR9, PT, P3 ;  /* 0x000000093d007c0c */ /* 0x000fce000bf66330 */
[----:B------:R-:W-:Y:S06]  /*31d0*/  @P2 BRA `(.L_x_3006) ;  /* 0x0000000000442947 */ /* 0x000fec0003800000 */
        /* <DEDUP_REMOVED lines=17> */
.L_x_3006:
[----:B------:R-:W-:Y:S05]  /*32f0*/  BSYNC.RECONVERGENT B1 ;  /* 0x0000000000017941 */ /* 0x000fea0003800200 */
.L_x_3005:
[----:B------:R-:W-:Y:S04]  /*3300*/  BSSY.RECONVERGENT B1, `(.L_x_3007) ;  /* 0x0000013000017945 */ /* 0x000fe80003800200 */
[----:B------:R-:W-:Y:S05]  /*3310*/  @P3 BRA `(.L_x_3008) ;  /* 0x0000000000443947 */ /* 0x000fea0003800000 */
[----:B------:R-:W2:Y:S01]  /*3320*/  LDCU.64 UR4, c[0x0][0x3e0] ;  /* 0x00007c00ff0477ac */ /* 0x000ea20008000a00 */
[----:B0-----:R-:W-:Y:S01]  /*3330*/  MOV R16, R74 ;  /* 0x0000004a00107202 */ /* 0x001fe20000000f00 */
[----:B------:R-:W-:Y:S01]  /*3340*/  FADD.FTZ R46, -R28, R46 ;  /* 0x0000002e1c2e7221 */ /* 0x000fe20000010100 */
[----:B------:R-:W-:Y:S01]  /*3350*/  MOV R17, R77 ;  /* 0x0000004d00117202 */ /* 0x000fe20000000f00 */
[----:B------:R-:W0:Y:S02]  /*3360*/  LDCU.64 UR10, c[0x0][0x380] ;  /* 0x00007000ff0a77ac */ /* 0x000e240008000a00 */
[----:B-1----:R-:W-:Y:S01]  /*3370*/  FMUL.FTZ R15, R46, R29 ;  /* 0x0000001d2e0f7220 */ /* 0x002fe20000410000 */
[----:B--2---:R-:W-:Y:S02]  /*3380*/  IMAD R14, R61, UR4, RZ ;  /* 0x000000043d0e7c24 */ /* 0x004fe4000f8e02ff */
[----:B------:R-:W-:-:S04]  /*3390*/  IMAD.WIDE.U32 R16, R9, UR4, R16 ;  /* 0x0000000409107c25 */ /* 0x000fc8000f8e0010 */
[----:B------:R-:W-:Y:S02]  /*33a0*/  IMAD R19, R9, UR5, R14 ;  /* 0x0000000509137c24 */ /* 0x000fe4000f8e020e */
[----:B------:R-:W-:Y:S01]  /*33b0*/  FADD.FTZ R14, -R28, R47 ;  /* 0x0000002f1c0e7221 */ /* 0x000fe20000010100 */
[----:B0-----:R-:W-:Y:S02]  /*33c0*/  LEA R18, P2, R16, UR10, 0x2 ;  /* 0x0000000a10127c11 */ /* 0x001fe4000f8410ff */
[----:B------:R-:W-:Y:S01]  /*33d0*/  IADD3 R19, PT, PT, R17, R19, RZ ;  /* 0x0000001311137210 */ /* 0x000fe20007ffe0ff */
[----:B------:R-:W-:Y:S01]  /*33e0*/  FMUL.FTZ R20, R14, R29 ;  /* 0x0000001d0e147220 */ /* 0x000fe20000410000 */
[----:B-----5:R-:W-:Y:S02]  /*33f0*/  FFMA.FTZ R14, R34, R15, R36 ;  /* 0x0000000f220e7223 */ /* 0x020fe40000010024 */
[----:B------:R-:W-:Y:S01]  /*3400*/  LEA.HI.X R19, R16, UR11, R19, 0x2, P2 ;  /* 0x0000000b10137c11 */ /* 0x000fe200090f1413 */
[----:B------:R-:W-:-:S05]  /*3410*/  FFMA.FTZ R15, R35, R20, R37 ;  /* 0x00000014230f7223 */ /* 0x000fca0000010025 */
[----:B------:R2:W-:Y:S02]  /*3420*/  STG.E.64 desc[UR6][R18.64], R14 ;  /* 0x0000000e12007986 */ /* 0x0005e4000c101b06 */
.L_x_3008:
[----:B------:R-:W-:Y:S05]  /*3430*/  BSYNC.RECONVERGENT B1 ;  /* 0x0000000000017941 */ /* 0x000fea0003800200 */
.L_x_3007:
[----:B0-2---:R-:W-:Y:S01]  /*3440*/  SHF.R.S32.HI R14, RZ, 0x1f, R79 ;  /* 0x0000001fff0e7819 */ /* 0x005fe2000001144f */
[----:B------:R-:W-:Y:S01]  /*3450*/  BSSY.RECONVERGENT B1, `(.L_x_3009) ;  /* 0x000001d000017945 */ /* 0x000fe20003800200 */
[----:B------:R-:W-:Y:S02]  /*3460*/  ISETP.GE.U32.AND P5, PT, R11, UR8, PT ;  /* 0x000000080b007c0c */ /* 0x000fe4000bfa6070 */
[----:B------:R-:W-:Y:S02]  /*3470*/  ISETP.GE.AND.EX P4, PT, R14, UR9, PT, P4 ;  /* 0x000000090e007c0c */ /* 0x000fe4000bf86340 */
[----:B------:R-:W-:Y:S02]  /*3480*/  ISETP.GE.U32.AND P2, PT, R12, UR8, PT ;  /* 0x000000080c007c0c */ /* 0x000fe4000bf46070 */
[----:B------:R-:W-:Y:S02]  /*3490*/  ISETP.GE.U32.AND P3, PT, R33, UR8, PT ;  /* 0x0000000821007c0c */ /* 0x000fe4000bf66070 */
[----:B------:R-:W-:-:S02]  /*34a0*/  ISETP.GE.U32.AND P6, PT, R13, UR8, PT ;  /* 0x000000080d007c0c */ /* 0x000fc4000bfc6070 */
[----:B------:R-:W-:Y:S02]  /*34b0*/  ISETP.GE.AND.EX P1, PT, R63, UR9, PT, P1 ;  /* 0x000000093f007c0c */ /* 0x000fe4000bf26310 */
[----:B------:R-:W-:Y:S02]  /*34c0*/  ISETP.GE.AND.EX P5, PT, R65, UR9, PT, P5 ;  /* 0x0000000941007c0c */ /* 0x000fe4000bfa6350 */
[----:B------:R-:W-:Y:S02]  /*34d0*/  ISETP.GE.AND.EX P2, PT, R67, UR9, PT, P2 ;  /* 0x0000000943007c0c */ /* 0x000fe4000bf46320 */
[----:B------:R-:W-:Y:S02]  /*34e0*/  ISETP.GE.AND.EX P3, PT, R62, UR9, PT, P3 ;  /* 0x000000093e007c0c */ /* 0x000fe4000bf66330 */
[----:B------:R-:W-:Y:S01]  /*34f0*/  IADD3 R30, PT, PT, R30, 0x1a0, RZ ;  /* 0x000001a01e1e7810 */ /* 0x000fe20007ffe0ff */
[----:B------:R-:W-:Y:S10]  /*3500*/  @P4 BRA `(.L_x_3010) ;  /* 0x0000000000444947 */ /* 0x000ff40003800000 */
[----:B------:R-:W0:Y:S01]  /*3510*/  LDCU.64 UR4, c[0x0][0x3e0] ;  /* 0x00007c00ff0477ac */ /* 0x000e220008000a00 */
[----:B------:R-:W-:Y:S01]  /*3520*/  MOV R16, R74 ;  /* 0x0000004a00107202 */ /* 0x000fe20000000f00 */
[----:B------:R-:W-:Y:S01]  /*3530*/  FADD.FTZ R22, -R28, R22 ;  /* 0x000000161c167221 */ /* 0x000fe20000010100 */
[----:B------:R-:W-:Y:S01]  /*3540*/  MOV R17, R77 ;  /* 0x0000004d00117202 */ /* 0x000fe20000000f00 */
[----:B------:R-:W2:Y:S02]  /*3550*/  LDCU.64 UR10, c[0x0][0x380] ;  /* 0x00007000ff0a77ac */ /* 0x000ea40008000a00 */
[----:B-1----:R-:W-:Y:S01]  /*3560*/  FMUL.FTZ R15, R22, R29 ;  /* 0x0000001d160f7220 */ /* 0x002fe20000410000 */
[----:B0-----:R-:W-:Y:S02]  /*3570*/  IMAD R14, R14, UR4, RZ ;  /* 0x000000040e0e7c24 */ /* 0x001fe4000f8e02ff */
[----:B------:R-:W-:-:S04]  /*3580*/  IMAD.WIDE.U32 R16, R79, UR4, R16 ;  /* 0x000000044f107c25 */ /* 0x000fc8000f8e0010 */
[----:B------:R-:W-:Y:S02]  /*3590*/  IMAD R79, R79, UR5, R14 ;  /* 0x000000054f4f7c24 */ /* 0x000fe4000f8e020e */
[----:B------:R-:W-:Y:S01]  /*35a0*/  FADD.FTZ R14, -R28, R23 ;  /* 0x000000171c0e7221 */ /* 0x000fe20000010100 */
[----:B--2---:R-:W-:Y:S02]  /*35b0*/  LEA R18, P4, R16, UR10, 0x2 ;  /* 0x0000000a10127c11 */ /* 0x004fe4000f8810ff */
[----:B------:R-:W-:Y:S01]  /*35c0*/  IADD3 R79, PT, PT, R17, R79, RZ ;  /* 0x0000004f114f7210 */ /* 0x000fe20007ffe0ff */
[----:B------:R-:W-:Y:S01]  /*35d0*/  FMUL.FTZ R20, R14, R29 ;  /* 0x0000001d0e147220 */ /* 0x000fe20000410000 */
[----:B-----5:R-:W-:Y:S02]  /*35e0*/  FFMA.FTZ R14, R34, R15, R36 ;  /* 0x0000000f220e7223 */ /* 0x020fe40000010024 */
[----:B------:R-:W-:Y:S01]  /*35f0*/  LEA.HI.X R19, R16, UR11, R79, 0x2, P4 ;  /* 0x0000000b10137c11 */ /* 0x000fe2000a0f144f */
[----:B------:R-:W-:-:S05]  /*3600*/  FFMA.FTZ R15, R35, R20, R37 ;  /* 0x00000014230f7223 */ /* 0x000fca0000010025 */
[----:B------:R0:W-:Y:S02]  /*3610*/  STG.E.64 desc[UR6][R18.64], R14 ;  /* 0x0000000e12007986 */ /* 0x0001e4000c101b06 */
.L_x_3010:
[----:B------:R-:W-:Y:S05]  /*3620*/  BSYNC.RECONVERGENT B1 ;  /* 0x0000000000017941 */ /* 0x000fea0003800200 */
.L_x_3009:
[----:B------:R-:W-:Y:S04]  /*3630*/  BSSY.RECONVERGENT B1, `(.L_x_3011) ;  /* 0x0000013000017945 */ /* 0x000fe80003800200 */
[----:B------:R-:W-:Y:S05]  /*3640*/  @P1 BRA `(.L_x_3012) ;  /* 0x0000000000441947 */ /* 0x000fea0003800000 */
[----:B------:R-:W2:Y:S01]  /*3650*/  LDCU.64 UR4, c[0x0][0x3e0] ;  /* 0x00007c00ff0477ac */ /* 0x000ea20008000a00 */
[----:B0-----:R-:W-:Y:S01]  /*3660*/  MOV R14, R74 ;  /* 0x0000004a000e7202 */ /* 0x001fe20000000f00 */
[C---:B------:R-:W-:Y:S01]  /*3670*/  FADD.FTZ R26, -R28.reuse, R26 ;  /* 0x0000001a1c1a7221 */ /* 0x040fe20000010100 */
[----:B------:R-:W-:Y:S01]  /*3680*/  MOV R15, R77 ;  /* 0x0000004d000f7202 */ /* 0x000fe20000000f00 */
[----:B------:R-:W0:Y:S01]  /*3690*/  LDCU.64 UR10, c[0x0][0x380] ;  /* 0x00007000ff0a77ac */ /* 0x000e220008000a00 */
[----:B------:R-:W-:-:S04]  /*36a0*/  FADD.FTZ R16, -R28, R27 ;  /* 0x0000001b1c107221 */ /* 0x000fc80000010100 */
[----:B-1----:R-:W-:Y:S01]  /*36b0*/  FMUL.FTZ R20, R16, R29 ;  /* 0x0000001d10147220 */ /* 0x002fe20000410000 */
[----:B--2---:R-:W-:Y:S02]  /*36c0*/  IMAD R17, R63, UR4, RZ ;  /* 0x000000043f117c24 */ /* 0x004fe4000f8e02ff */
[----:B------:R-:W-:-:S04]  /*36d0*/  IMAD.WIDE.U32 R14, R10, UR4, R14 ;  /* 0x000000040a0e7c25 */ /* 0x000fc8000f8e000e */
[----:B------:R-:W-:Y:S02]  /*36e0*/  IMAD R19, R10, UR5, R17 ;  /* 0x000000050a137c24 */ /* 0x000fe4000f8e0211 */
[----:B------:R-:W-:Y:S01]  /*36f0*/  FMUL.FTZ R17, R26, R29 ;  /* 0x0000001d1a117220 */ /* 0x000fe20000410000 */
[----:B0-----:R-:W-:Y:S02]  /*3700*/  LEA R18, P1, R14, UR10, 0x2 ;  /* 0x0000000a0e127c11 */ /* 0x001fe4000f8210ff */
[----:B------:R-:W-:Y:S01]  /*3710*/  IADD3 R19, PT, PT, R15, R19, RZ ;  /* 0x000000130f137210 */ /* 0x000fe20007ffe0ff */
[----:B-----5:R-:W-:Y:S01]  /*3720*/  FFMA.FTZ R16, R34, R17, R36 ;  /* 0x0000001122107223 */ /* 0x020fe20000010024 */
[----:B------:R-:W-:Y:S02]  /*3730*/  FFMA.FTZ R17, R35, R20, R37 ;  /* 0x0000001423117223 */ /* 0x000fe40000010025 */
[----:B------:R-:W-:-:S05]  /*3740*/  LEA.HI.X R19, R14, UR11, R19, 0x2, P1 ;  /* 0x0000000b0e137c11 */ /* 0x000fca00088f1413 */
[----:B------:R2:W-:Y:S02]  /*3750*/  STG.E.64 desc[UR6][R18.64], R16 ;  /* 0x0000001012007986 */ /* 0x0005e4000c101b06 */
.L_x_3012:
[----:B------:R-:W-:Y:S05]  /*3760*/  BSYNC.RECONVERGENT B1 ;  /* 0x0000000000017941 */ /* 0x000fea0003800200 */
.L_x_3011:
[----:B------:R-:W-:Y:S04]  /*3770*/  BSSY.RECONVERGENT B1, `(.L_x_3013) ;  /* 0x0000013000017945 */ /* 0x000fe80003800200 */
[----:B------:R-:W-:Y:S05]  /*3780*/  @P5 BRA `(.L_x_3014) ;  /* 0x0000000000445947 */ /* 0x000fea0003800000 */
[----:B------:R-:W3:Y:S01]  /*3790*/  LDCU.64 UR4, c[0x0][0x3e0] ;  /* 0x00007c00ff0477ac */ /* 0x000ee20008000a00 */
[----:B0-----:R-:W-:Y:S01]  /*37a0*/  MOV R14, R74 ;  /* 0x0000004a000e7202 */ /* 0x001fe20000000f00 */
[C---:B------:R-:W-:Y:S01]  /*37b0*/  FADD.FTZ R40, -R28.reuse, R40 ;  /* 0x000000281c287221 */ /* 0x040fe20000010100 */
[----:B------:R-:W-:Y:S01]  /*37c0*/  MOV R15, R77 ;  /* 0x0000004d000f7202 */ /* 0x000fe20000000f00 */
[----:B------:R-:W0:Y:S01]  /*37d0*/  LDCU.64 UR10, c[0x0][0x380] ;  /* 0x00007000ff0a77ac */ /* 0x000e220008000a00 */
[----:B--2---:R-:W-:Y:S01]  /*37e0*/  FADD.FTZ R18, -R28, R41 ;  /* 0x000000291c127221 */ /* 0x004fe20000010100 */
[----:B-1----:R-:W-:-:S03]  /*37f0*/  FMUL.FTZ R17, R40, R29 ;  /* 0x0000001d28117220 */ /* 0x002fc60000410000 */
[----:B------:R-:W-:Y:S01]  /*3800*/  FMUL.FTZ R20, R18, R29 ;  /* 0x0000001d12147220 */ /* 0x000fe20000410000 */
[----:B-----5:R-:W-:Y:S01]  /*3810*/  FFMA.FTZ R18, R34, R17, R36 ;  /* 0x0000001122127223 */ /* 0x020fe20000010024 */
[----:B---3--:R-:W-:Y:S02]  /*3820*/  IMAD R16, R65, UR4, RZ ;  /* 0x0000000441107c24 */ /* 0x008fe4000f8e02ff */
[----:B------:R-:W-:-:S04]  /*3830*/  IMAD.WIDE.U32 R14, R11, UR4, R14 ;  /* 0x000000040b0e7c25 */ /* 0x000fc8000f8e000e */
[----:B------:R-:W-:Y:S01]  /*3840*/  IMAD R19, R11, UR5, R16 ;  /* 0x000000050b137c24 */ /* 0x000fe2000f8e0210 */
[----:B0-----:R-:W-:-:S04]  /*3850*/  LEA R16, P1, R14, UR10, 0x2 ;  /* 0x0000000a0e107c11 */ /* 0x001fc8000f8210ff */
[----:B------:R-:W-:-:S04]  /*3860*/  IADD3 R19, PT, PT, R15, R19, RZ ;  /* 0x000000130f137210 */ /* 0x000fc80007ffe0ff */
[----:B------:R-:W-:Y:S01]  /*3870*/  LEA.HI.X R17, R14, UR11, R19, 0x2, P1 ;  /* 0x0000000b0e117c11 */ /* 0x000fe200088f1413 */
[----:B------:R-:W-:-:S05]  /*3880*/  FFMA.FTZ R19, R35, R20, R37 ;  /* 0x0000001423137223 */ /* 0x000fca0000010025 */
[----:B------:R3:W-:Y:S02]  /*3890*/  STG.E.64 desc[UR6][R16.64], R18 ;  /* 0x0000001210007986 */ /* 0x0007e4000c101b06 */
.L_x_3014:
[----:B------:R-:W-:Y:S05]  /*38a0*/  BSYNC.RECONVERGENT B1 ;  /* 0x0000000000017941 */ /* 0x000fea0003800200 */
.L_x_3013:
[----:B------:R-:W-:Y:S04]  /*38b0*/  BSSY.RECONVERGENT B1, `(.L_x_3015) ;  /* 0x0000013000017945 */ /* 0x000fe80003800200 */
[----:B------:R-:W-:Y:S05]  /*38c0*/  @P2 BRA `(.L_x_3016) ;  /* 0x0000000000442947 */ /* 0x000fea0003800000 */
[----:B------:R-:W4:Y:S01]  /*38d0*/  LDCU.64 UR4, c[0x0][0x3e0] ;  /* 0x00007c00ff0477ac */ /* 0x000f220008000a00 */
[----:B0-----:R-:W-:Y:S01]  /*38e0*/  MOV R14, R74 ;  /* 0x0000004a000e7202 */ /* 0x001fe20000000f00 */
[C---:B------:R-:W-:Y:S01]  /*38f0*/  FADD.FTZ R42, -R28.reuse, R42 ;  /* 0x0000002a1c2a7221 */ /* 0x040fe20000010100 */
[----:B------:R-:W-:Y:S01]  /*3900*/  MOV R15, R77 ;  /* 0x0000004d000f7202 */ /* 0x000fe20000000f00 */
[----:B------:R-:W0:Y:S01]  /*3910*/  LDCU.64 UR10, c[0x0][0x380] ;  /* 0x00007000ff0a77ac */ /* 0x000e220008000a00 */
[----:B--23--:R-:W-:-:S04]  /*3920*/  FADD.FTZ R18, -R28, R43 ;  /* 0x0000002b1c127221 */ /* 0x00cfc80000010100 */
[----:B-1----:R-:W-:Y:S01]  /*3930*/  FMUL.FTZ R20, R18, R29 ;  /* 0x0000001d12147220 */ /* 0x002fe20000410000 */
[----:B----4-:R-:W-:Y:S02]  /*3940*/  IMAD R17, R67, UR4, RZ ;  /* 0x0000000443117c24 */ /* 0x010fe4000f8e02ff */
[----:B------:R-:W-:-:S04]  /*3950*/  IMAD.WIDE.U32 R14, R12, UR4, R14 ;  /* 0x000000040c0e7c25 */ /* 0x000fc8000f8e000e */
[----:B------:R-:W-:Y:S02]  /*3960*/  IMAD R19, R12, UR5, R17 ;  /* 0x000000050c137c24 */ /* 0x000fe4000f8e0211 */
[----:B------:R-:W-:Y:S01]  /*3970*/  FMUL.FTZ R17, R42, R29 ;  /* 0x0000001d2a117220 */ /* 0x000fe20000410000 */
[----:B0-----:R-:W-:Y:S02]  /*3980*/  LEA R16, P1, R14, UR10, 0x2 ;  /* 0x0000000a0e107c11 */ /* 0x001fe4000f8210ff */
[----:B------:R-:W-:Y:S01]  /*3990*/  IADD3 R19, PT, PT, R15, R19, RZ ;  /* 0x000000130f137210 */ /* 0x000fe20007ffe0ff */
[----:B-----5:R-:W-:-:S03]  /*39a0*/  FFMA.FTZ R18, R34, R17, R36 ;  /* 0x0000001122127223 */ /* 0x020fc60000010024 */
[----:B------:R-:W-:Y:S01]  /*39b0*/  LEA.HI.X R17, R14, UR11, R19, 0x2, P1 ;  /* 0x0000000b0e117c11 */ /* 0x000fe200088f1413 */
[----:B------:R-:W-:-:S05]  /*39c0*/  FFMA.FTZ R19, R35, R20, R37 ;  /* 0x0000001423137223 */ /* 0x000fca0000010025 */
[----:B------:R4:W-:Y:S02]  /*39d0*/  STG.E.64 desc[UR6][R16.64], R18 ;  /* 0x0000001210007986 */ /* 0x0009e4000c101b06 */
.L_x_3016:
[----:B------:R-:W-:Y:S05]  /*39e0*/  BSYNC.RECONVERGENT B1 ;  /* 0x0000000000017941 */ /* 0x000fea0003800200 */
.L_x_3015:
[----:B------:R-:W-:Y:S04]  /*39f0*/  BSSY.RECONVERGENT B1, `(.L_x_3017) ;  /* 0x0000013000017945 */ /* 0x000fe80003800200 */
[----:B------:R-:W-:Y:S05]  /*3a00*/  @P3 BRA `(.L_x_3018) ;  /* 0x0000000000443947 */ /* 0x000fea0003800000 */
[----:B------:R-:W1:Y:S01]  /*3a10*/  LDCU.64 UR4, c[0x0][0x3e0] ;  /* 0x00007c00ff0477ac */ /* 0x000e620008000a00 */
[----:B0-----:R-:W-:Y:S01]  /*3a20*/  MOV R14, R74 ;  /* 0x0000004a000e7202 */ /* 0x001fe20000000f00 */
[C---:B------:R-:W-:Y:S01]  /*3a30*/  FADD.FTZ R24, -R28.reuse, R24 ;  /* 0x000000181c187221 */ /* 0x040fe20000010100 */
[----:B------:R-:W-:Y:S01]  /*3a40*/  MOV R15, R77 ;  /* 0x0000004d000f7202 */ /* 0x000fe20000000f00 */
[----:B------:R-:W0:Y:S01]  /*3a50*/  LDCU.64 UR10, c[0x0][0x380] ;  /* 0x00007000ff0a77ac */ /* 0x000e220008000a00 */
[----:B--234-:R-:W-:Y:S01]  /*3a60*/  FADD.FTZ R18, -R28, R25 ;  /* 0x000000191c127221 */ /* 0x01cfe20000010100 */
[----:B-1----:R-:W-:-:S03]  /*3a70*/  FMUL.FTZ R17, R24, R29 ;  /* 0x0000001d18117220 */ /* 0x002fc60000410000 */
[----:B------:R-:W-:Y:S01]  /*3a80*/  FMUL.FTZ R18, R18, R29 ;  /* 0x0000001d12127220 */ /* 0x000fe20000410000 */
[----:B-----5:R-:W-:-:S03]  /*3a90*/  FFMA.FTZ R20, R34, R17, R36 ;  /* 0x0000001122147223 */ /* 0x020fc60000010024 */
[----:B------:R-:W-:Y:S01]  /*3aa0*/  FFMA.FTZ R21, R35, R18, R37 ;  /* 0x0000001223157223 */ /* 0x000fe20000010025 */
[----:B------:R-:W-:Y:S02]  /*3ab0*/  IMAD R62, R62, UR4, RZ ;  /* 0x000000043e3e7c24 */ /* 0x000fe4000f8e02ff */
[----:B------:R-:W-:-:S04]  /*3ac0*/  IMAD.WIDE.U32 R14, R33, UR4, R14 ;  /* 0x00000004210e7c25 */ /* 0x000fc8000f8e000e */
[----:B------:R-:W-:Y:S01]  /*3ad0*/  IMAD R33, R33, UR5, R62 ;  /* 0x0000000521217c24 */ /* 0x000fe2000f8e023e */
[----:B0-----:R-:W-:-:S04]  /*3ae0*/  LEA R16, P1, R14, UR10, 0x2 ;  /* 0x0000000a0e107c11 */ /* 0x001fc8000f8210ff */
[----:B------:R-:W-:-:S04]  /*3af0*/  IADD3 R33, PT, PT, R15, R33, RZ ;  /* 0x000000210f217210 */ /* 0x000fc80007ffe0ff */
[----:B------:R-:W-:-:S05]  /*3b00*/  LEA.HI.X R17, R14, UR11, R33, 0x2, P1 ;  /* 0x0000000b0e117c11 */ /* 0x000fca00088f1421 */
[----:B------:R0:W-:Y:S02]  /*3b10*/  STG.E.64 desc[UR6][R16.64], R20 ;  /* 0x0000001410007986 */ /* 0x0001e4000c101b06 */
.L_x_3018:
[----:B------:R-:W-:Y:S05]  /*3b20*/  BSYNC.RECONVERGENT B1 ;  /* 0x0000000000017941 */ /* 0x000fea0003800200 */
.L_x_3017:
[----:B------:R-:W-:Y:S01]  /*3b30*/  ISETP.GE.AND.EX P6, PT, R69, UR9, PT, P6 ;  /* 0x0000000945007c0c */ /* 0x000fe2000bfc6360 */
[----:B------:R-:W-:Y:S01]  /*3b40*/  BSSY.RECONVERGENT B1, `(.L_x_3019) ;  /* 0x000001e000017945 */ /* 0x000fe20003800200 */
[----:B------:R-:W-:Y:S02]  /*3b50*/  ISETP.GE.U32.AND P1, PT, R58, UR8, PT ;  /* 0x000000083a007c0c */ /* 0x000fe4000bf26070 */
[----:B------:R-:W-:Y:S02]  /*3b60*/  ISETP.GE.U32.AND P2, PT, R31, UR8, PT ;  /* 0x000000081f007c0c */ /* 0x000fe4000bf46070 */
[----:B------:R-:W-:Y:S02]  /*3b70*/  ISETP.GE.U32.AND P3, PT, R30, UR8, PT ;  /* 0x000000081e007c0c */ /* 0x000fe4000bf66070 */
[----:B------:R-:W-:Y:S02]  /*3b80*/  ISETP.GE.U32.AND P4, PT, R59, UR8, PT ;  /* 0x000000083b007c0c */ /* 0x000fe4000bf86070 */
[----:B------:R-:W-:-:S02]  /*3b90*/  ISETP.GE.U32.AND P5, PT, R32, UR8, PT ;  /* 0x0000000820007c0c */ /* 0x000fc4000bfa6070 */
[----:B0-234-:R-:W-:Y:S02]  /*3ba0*/  SHF.R.S32.HI R18, RZ, 0x1f, R30 ;  /* 0x0000001fff127819 */ /* 0x01dfe4000001141e */
[----:B------:R-:W-:Y:S02]  /*3bb0*/  ISETP.GE.AND.EX P1, PT, R71, UR9, PT, P1 ;  /* 0x0000000947007c0c */ /* 0x000fe4000bf26310 */
[----:B------:R-:W-:Y:S02]  /*3bc0*/  ISETP.GE.AND.EX P2, PT, R38, UR9, PT, P2 ;  /* 0x0000000926007c0c */ /* 0x000fe4000bf46320 */
[----:B------:R-:W-:Y:S02]  /*3bd0*/  ISETP.GE.AND.EX P3, PT, R18, UR9, PT, P3 ;  /* 0x0000000912007c0c */ /* 0x000fe4000bf66330 */
[----:B------:R-:W-:Y:S02]  /*3be0*/  ISETP.GE.AND.EX P4, PT, R73, UR9, PT, P4 ;  /* 0x0000000949007c0c */ /* 0x000fe4000bf86340 */
[----:B------:R-:W-:Y:S01]  /*3bf0*/  ISETP.GE.AND.EX P5, PT, R39, UR9, PT, P5 ;  /* 0x0000000927007c0c */ /* 0x000fe2000bfa6350 */
[----:B------:R-:W-:-:S12]  /*3c00*/  @P6 BRA `(.L_x_3020) ;  /* 0x0000000000446947 */ /* 0x000fd80003800000 */
[----:B------:R-:W0:Y:S01]  /*3c10*/  LDCU.64 UR4, c[0x0][0x3e0] ;  /* 0x00007c00ff0477ac */ /* 0x000e220008000a00 */
[----:B------:R-:W-:Y:S01]  /*3c20*/  MOV R14, R74 ;  /* 0x0000004a000e7202 */ /* 0x000fe20000000f00 */
        /* <DEDUP_REMOVED lines=8> */
[----:B0-----:R-:W-:Y:S02]  /*3cb0*/  IMAD R16, R69, UR4, RZ ;  /* 0x0000000445107c24 */ /* 0x001fe4000f8e02ff */
[----:B------:R-:W-:-:S04]  /*3cc0*/  IMAD.WIDE.U32 R14, R13, UR4, R14 ;  /* 0x000000040d0e7c25 */ /* 0x000fc8000f8e000e */
[----:B------:R-:W-:Y:S01]  /*3cd0*/  IMAD R19, R13, UR5, R16 ;  /* 0x000000050d137c24 */ /* 0x000fe2000f8e0210 */
[----:B--2---:R-:W-:-:S04]  /*3ce0*/  LEA R16, P6, R14, UR10, 0x2 ;  /* 0x0000000a0e107c11 */ /* 0x004fc8000f8c10ff */
[----:B------:R-:W-:-:S04]  /*3cf0*/  IADD3 R19, PT, PT, R15, R19, RZ ;  /* 0x000000130f137210 */ /* 0x000fc80007ffe0ff */
[----:B------:R-:W-:-:S05]  /*3d00*/  LEA.HI.X R17, R14, UR11, R19, 0x2, P6 ;  /* 0x0000000b0e117c11 */ /* 0x000fca000b0f1413 */
[----:B------:R0:W-:Y:S02]  /*3d10*/  STG.E.64 desc[UR6][R16.64], R22 ;  /* 0x0000001610007986 */ /* 0x0001e4000c101b06 */
.L_x_3020:
[----:B------:R-:W-:Y:S05]  /*3d20*/  BSYNC.RECONVERGENT B1 ;  /* 0x0000000000017941 */ /* 0x000fea0003800200 */
.L_x_3019:
[----:B------:R-:W-:Y:S04]  /*3d30*/  BSSY.RECONVERGENT B1, `(.L_x_3021) ;  /* 0x0000013000017945 */ /* 0x000fe80003800200 */
[----:B------:R-:W-:Y:S05]  /*3d40*/  @P1 BRA `(.L_x_3022) ;  /* 0x0000000000441947 */ /* 0x000fea0003800000 */
[----:B------:R-:W2:Y:S01]  /*3d50*/  LDCU.64 UR4, c[0x0][0x3e0] ;  /* 0x00007c00ff0477ac */ /* 0x000ea20008000a00 */
[----:B------:R-:W-:Y:S01]  /*3d60*/  MOV R14, R74 ;  /* 0x0000004a000e7202 */ /* 0x000fe20000000f00 */
[C---:B------:R-:W-:Y:S01]  /*3d70*/  FADD.FTZ R48, -R28.reuse, R48 ;  /* 0x000000301c307221 */ /* 0x040fe20000010100 */
[----:B------:R-:W-:Y:S01]  /*3d80*/  MOV R15, R77 ;  /* 0x0000004d000f7202 */ /* 0x000fe20000000f00 */
[----:B------:R-:W3:Y:S01]  /*3d90*/  LDCU.64 UR10, c[0x0][0x380] ;  /* 0x00007000ff0a77ac */ /* 0x000ee20008000a00 */
[----:B------:R-:W-:-:S04]  /*3da0*/  FADD.FTZ R20, -R28, R49 ;  /* 0x000000311c147221 */ /* 0x000fc80000010100 */
[----:B-1----:R-:W-:-:S04]  /*3db0*/  FMUL.FTZ R20, R20, R29 ;  /* 0x0000001d14147220 */ /* 0x002fc80000410000 */
[----:B0----5:R-:W-:Y:S01]  /*3dc0*/  FFMA.FTZ R23, R35, R20, R37 ;  /* 0x0000001423177223 */ /* 0x021fe20000010025 */
[----:B--2---:R-:W-:Y:S02]  /*3dd0*/  IMAD R17, R71, UR4, RZ ;  /* 0x0000000447117c24 */ /* 0x004fe4000f8e02ff */
[----:B------:R-:W-:-:S04]  /*3de0*/  IMAD.WIDE.U32 R14, R58, UR4, R14 ;  /* 0x000000043a0e7c25 */ /* 0x000fc8000f8e000e */
[----:B------:R-:W-:Y:S02]  /*3df0*/  IMAD R19, R58, UR5, R17 ;  /* 0x000000053a137c24 */ /* 0x000fe4000f8e0211 */
[----:B------:R-:W-:Y:S01]  /*3e00*/  FMUL.FTZ R17, R48, R29 ;  /* 0x0000001d30117220 */ /* 0x000fe20000410000 */
[----:B---3--:R-:W-:Y:S02]  /*3e10*/  LEA R16, P1, R14, UR10, 0x2 ;  /* 0x0000000a0e107c11 */ /* 0x008fe4000f8210ff */
[----:B------:R-:W-:Y:S01]  /*3e20*/  IADD3 R19, PT, PT, R15, R19, RZ ;  /* 0x000000130f137210 */ /* 0x000fe20007ffe0ff */
[----:B------:R-:W-:-:S03]  /*3e30*/  FFMA.FTZ R22, R34, R17, R36 ;  /* 0x0000001122167223 */ /* 0x000fc60000010024 */
[----:B------:R-:W-:-:S05]  /*3e40*/  LEA.HI.X R17, R14, UR11, R19, 0x2, P1 ;  /* 0x0000000b0e117c11 */ /* 0x000fca00088f1413 */
[----:B------:R2:W-:Y:S02]  /*3e50*/  STG.E.64 desc[UR6][R16.64], R22 ;  /* 0x0000001610007986 */ /* 0x0005e4000c101b06 */
.L_x_3022:
[----:B------:R-:W-:Y:S05]  /*3e60*/  BSYNC.RECONVERGENT B1 ;  /* 0x0000000000017941 */ /* 0x000fea0003800200 */
.L_x_3021:
[----:B------:R-:W-:Y:S04]  /*3e70*/  BSSY.RECONVERGENT B1, `(.L_x_3023) ;  /* 0x0000013000017945 */ /* 0x000fe80003800200 */
[----:B------:R-:W-:Y:S05]  /*3e80*/  @P2 BRA `(.L_x_3024) ;  /* 0x0000000000442947 */ /* 0x000fea0003800000 */
[----:B------:R-:W3:Y:S01]  /*3e90*/  LDCU.64 UR4, c[0x0][0x3e0] ;  /* 0x00007c00ff0477ac */ /* 0x000ee20008000a00 */
[----:B------:R-:W-:Y:S01]  /*3ea0*/  MOV R14, R74 ;  /* 0x0000004a000e7202 */ /* 0x000fe20000000f00 */
[C---:B------:R-:W-:Y:S01]  /*3eb0*/  FADD.FTZ R50, -R28.reuse, R50 ;  /* 0x000000321c327221 */ /* 0x040fe20000010100 */
[----:B------:R-:W-:Y:S01]  /*3ec0*/  MOV R15, R77 ;  /* 0x0000004d000f7202 */ /* 0x000fe20000000f00 */
[----:B------:R-:W4:Y:S01]  /*3ed0*/  LDCU.64 UR10, c[0x0][0x380] ;  /* 0x00007000ff0a77ac */ /* 0x000f220008000a00 */
[----:B------:R-:W-:Y:S01]  /*3ee0*/  FADD.FTZ R20, -R28, R51 ;  /* 0x000000331c147221 */ /* 0x000fe20000010100 */
[----:B012---:R-:W-:-:S03]  /*3ef0*/  FMUL.FTZ R17, R50, R29 ;  /* 0x0000001d32117220 */ /* 0x007fc60000410000 */
[----:B------:R-:W-:Y:S01]  /*3f00*/  FMUL.FTZ R20, R20, R29 ;  /* 0x0000001d14147220 */ /* 0x000fe20000410000 */
[----:B-----5:R-:W-:-:S03]  /*3f10*/  FFMA.FTZ R22, R34, R17, R36 ;  /* 0x0000001122167223 */ /* 0x020fc60000010024 */
[----:B------:R-:W-:Y:S01]  /*3f20*/  FFMA.FTZ R23, R35, R20, R37 ;  /* 0x0000001423177223 */ /* 0x000fe20000010025 */
[----:B---3--:R-:W-:Y:S02]  /*3f30*/  IMAD R38, R38, UR4, RZ ;  /* 0x0000000426267c24 */ /* 0x008fe4000f8e02ff */
[----:B------:R-:W-:-:S04]  /*3f40*/  IMAD.WIDE.U32 R14, R31, UR4, R14 ;  /* 0x000000041f0e7c25 */ /* 0x000fc8000f8e000e */
[----:B------:R-:W-:Y:S01]  /*3f50*/  IMAD R31, R31, UR5, R38 ;  /* 0x000000051f1f7c24 */ /* 0x000fe2000f8e0226 */
[----:B----4-:R-:W-:-:S04]  /*3f60*/  LEA R16, P1, R14, UR10, 0x2 ;  /* 0x0000000a0e107c11 */ /* 0x010fc8000f8210ff */
[----:B------:R-:W-:-:S04]  /*3f70*/  IADD3 R31, PT, PT, R15, R31, RZ ;  /* 0x0000001f0f1f7210 */ /* 0x000fc80007ffe0ff */
[----:B------:R-:W-:-:S05]  /*3f80*/  LEA.HI.X R17, R14, UR11, R31, 0x2, P1 ;  /* 0x0000000b0e117c11 */ /* 0x000fca00088f141f */
[----:B------:R3:W-:Y:S02]  /*3f90*/  STG.E.64 desc[UR6][R16.64], R22 ;  /* 0x0000001610007986 */ /* 0x0007e4000c101b06 */
.L_x_3024:
[----:B------:R-:W-:Y:S05]  /*3fa0*/  BSYNC.RECONVERGENT B1 ;  /* 0x0000000000017941 */ /* 0x000fea0003800200 */
.L_x_3023:
[----:B------:R-:W-:Y:S04]  /*3fb0*/  BSSY.RECONVERGENT B1, `(.L_x_3025) ;  /* 0x0000013000017945 */ /* 0x000fe80003800200 */
[----:B------:R-:W-:Y:S05]  /*3fc0*/  @P3 BRA `(.L_x_3026) ;  /* 0x0000000000443947 */ /* 0x000fea0003800000 */
[----:B------:R-:W4:Y:S01]  /*3fd0*/  LDCU.64 UR4, c[0x0][0x3e0] ;  /* 0x00007c00ff0477ac */ /* 0x000f220008000a00 */
[----:B------:R-:W-:Y:S01]  /*3fe0*/  MOV R14, R74 ;  /* 0x0000004a000e7202 */ /* 0x000fe20000000f00 */
[----:B------:R-:W-:Y:S01]  /*3ff0*/  FADD.FTZ R52, -R28, R52 ;  /* 0x000000341c347221 */ /* 0x000fe20000010100 */
[----:B------:R-:W-:Y:S01]  /*4000*/  MOV R15, R77 ;  /* 0x0000004d000f7202 */ /* 0x000fe20000000f00 */
[----:B------:R-:W1:Y:S01]  /*4010*/  LDCU.64 UR10, c[0x0][0x380] ;  /* 0x00007000ff0a77ac */ /* 0x000e620008000a00 */
[----:B----4-:R-:W-:Y:S02]  /*4020*/  IMAD R19, R18, UR4, RZ ;  /* 0x0000000412137c24 */ /* 0x010fe4000f8e02ff */
[----:B------:R-:W-:Y:S01]  /*4030*/  FADD.FTZ R18, -R28, R53 ;  /* 0x000000351c127221 */ /* 0x000fe20000010100 */
[----:B0-23--:R-:W-:-:S04]  /*4040*/  IMAD.WIDE.U32 R16, R30, UR4, R14 ;  /* 0x000000041e107c25 */ /* 0x00dfc8000f8e000e */
[-C--:B-1----:R-:W-:Y:S01]  /*4050*/  FMUL.FTZ R15, R52, R29.reuse ;  /* 0x0000001d340f7220 */ /* 0x082fe20000410000 */
[----:B------:R-:W-:Y:S01]  /*4060*/  FMUL.FTZ R18, R18, R29 ;  /* 0x0000001d12127220 */ /* 0x000fe20000410000 */
[----:B------:R-:W-:Y:S01]  /*4070*/  IMAD R19, R30, UR5, R19 ;  /* 0x000000051e137c24 */ /* 0x000fe2000f8e0213 */
[----:B------:R-:W-:Y:S01]  /*4080*/  LEA R14, P1, R16, UR10, 0x2 ;  /* 0x0000000a100e7c11 */ /* 0x000fe2000f8210ff */
[----:B-----5:R-:W-:Y:S01]  /*4090*/  FFMA.FTZ R20, R34, R15, R36 ;  /* 0x0000000f22147223 */ /* 0x020fe20000010024 */
[----:B------:R-:W-:Y:S02]  /*40a0*/  FFMA.FTZ R21, R35, R18, R37 ;  /* 0x0000001223157223 */ /* 0x000fe40000010025 */
[----:B------:R-:W-:-:S04]  /*40b0*/  IADD3 R19, PT, PT, R17, R19, RZ ;  /* 0x0000001311137210 */ /* 0x000fc80007ffe0ff */
[----:B------:R-:W-:-:S05]  /*40c0*/  LEA.HI.X R15, R16, UR11, R19, 0x2, P1 ;  /* 0x0000000b100f7c11 */ /* 0x000fca00088f1413 */
[----:B------:R4:W-:Y:S02]  /*40d0*/  STG.E.64 desc[UR6][R14.64], R20 ;  /* 0x000000140e007986 */ /* 0x0009e4000c101b06 */
.L_x_3026:
[----:B------:R-:W-:Y:S05]  /*40e0*/  BSYNC.RECONVERGENT B1 ;  /* 0x0000000000017941 */ /* 0x000fea0003800200 */
.L_x_3025:
[----:B------:R-:W-:Y:S04]  /*40f0*/  BSSY.RECONVERGENT B1, `(.L_x_3027) ;  /* 0x0000013000017945 */ /* 0x000fe80003800200 */
[----:B------:R-:W-:Y:S05]  /*4100*/  @P4 BRA `(.L_x_3028) ;  /* 0x0000000000444947 */ /* 0x000fea0003800000 */
[----:B------:R-:W0:Y:S01]  /*4110*/  LDCU.64 UR4, c[0x0][0x3e0] ;  /* 0x00007c00ff0477ac */ /* 0x000e220008000a00 */
[----:B----4-:R-:W-:Y:S01]  /*4120*/  MOV R14, R74 ;  /* 0x0000004a000e7202 */ /* 0x010fe20000000f00 */
[----:B------:R-:W-:Y:S01]  /*4130*/  FADD.FTZ R54, -R28, R54 ;  /* 0x000000361c367221 */ /* 0x000fe20000010100 */
[----:B------:R-:W-:Y:S01]  /*4140*/  MOV R15, R77 ;  /* 0x0000004d000f7202 */ /* 0x000fe20000000f00 */
[----:B------:R-:W4:Y:S01]  /*4150*/  LDCU.64 UR10, c[0x0][0x380] ;  /* 0x00007000ff0a77ac */ /* 0x000f220008000a00 */
[----:B0-----:R-:W-:Y:S02]  /*4160*/  IMAD R18, R73, UR4, RZ ;  /* 0x0000000449127c24 */ /* 0x001fe4000f8e02ff */
[----:B--23--:R-:W-:-:S04]  /*4170*/  IMAD.WIDE.U32 R16, R59, UR4, R14 ;  /* 0x000000043b107c25 */ /* 0x00cfc8000f8e000e */
[----:B-1----:R-:W-:Y:S01]  /*4180*/  FMUL.FTZ R15, R54, R29 ;  /* 0x0000001d360f7220 */ /* 0x002fe20000410000 */
[----:B------:R-:W-:Y:S02]  /*4190*/  IMAD R19, R59, UR5, R18 ;  /* 0x000000053b137c24 */ /* 0x000fe4000f8e0212 */
[----:B------:R-:W-:Y:S01]  /*41a0*/  FADD.FTZ R18, -R28, R55 ;  /* 0x000000371c127221 */ /* 0x000fe20000010100 */
[----:B----4-:R-:W-:Y:S01]  /*41b0*/  LEA R14, P1, R16, UR10, 0x2 ;  /* 0x0000000a100e7c11 */ /* 0x010fe2000f8210ff */
[----:B-----5:R-:W-:Y:S01]  /*41c0*/  FFMA.FTZ R20, R34, R15, R36 ;  /* 0x0000000f22147223 */ /* 0x020fe20000010024 */
[----:B------:R-:W-:Y:S01]  /*41d0*/  IADD3 R19, PT, PT, R17, R19, RZ ;  /* 0x0000001311137210 */ /* 0x000fe20007ffe0ff */
[----:B------:R-:W-:-:S03]  /*41e0*/  FMUL.FTZ R18, R18, R29 ;  /* 0x0000001d12127220 */ /* 0x000fc60000410000 */
[----:B------:R-:W-:Y:S01]  /*41f0*/  LEA.HI.X R15, R16, UR11, R19, 0x2, P1 ;  /* 0x0000000b100f7c11 */ /* 0x000fe200088f1413 */
[----:B------:R-:W-:-:S05]  /*4200*/  FFMA.FTZ R21, R35, R18, R37 ;  /* 0x0000001223157223 */ /* 0x000fca0000010025 */
[----:B------:R0:W-:Y:S02]  /*4210*/  STG.E.64 desc[UR6][R14.64], R20 ;  /* 0x000000140e007986 */ /* 0x0001e4000c101b06 */
.L_x_3028:
[----:B------:R-:W-:Y:S05]  /*4220*/  BSYNC.RECONVERGENT B1 ;  /* 0x0000000000017941 */ /* 0x000fea0003800200 */
.L_x_3027:
[----:B------:R-:W-:Y:S05]  /*4230*/  @P5 BRA `(.L_x_3029) ;  /* 0x0000002000585947 */ /* 0x000fea0003800000 */
[----:B------:R-:W2:Y:S01]  /*4240*/  LDCU.64 UR4, c[0x0][0x3e0] ;  /* 0x00007c00ff0477ac */ /* 0x000ea20008000a00 */
[----:B------:R-:W-:Y:S01]  /*4250*/  MOV R75, R77 ;  /* 0x0000004d004b7202 */ /* 0x000fe20000000f00 */
[C---:B------:R-:W-:Y:S01]  /*4260*/  FADD.FTZ R56, -R28.reuse, R56 ;  /* 0x000000381c387221 */ /* 0x040fe20000010100 */
[----:B------:R-:W-:Y:S01]  /*4270*/  FADD.FTZ R28, -R28, R57 ;  /* 0x000000391c1c7221 */ /* 0x000fe20000010100 */
[----:B------:R-:W3:Y:S02]  /*4280*/  LDCU.64 UR8, c[0x0][0x380] ;  /* 0x00007000ff0877ac */ /* 0x000ee40008000a00 */
[-C--:B01--4-:R-:W-:Y:S01]  /*4290*/  FMUL.FTZ R15, R56, R29.reuse ;  /* 0x0000001d380f7220 */ /* 0x093fe20000410000 */
[----:B------:R-:W-:-:S03]  /*42a0*/  FMUL.FTZ R28, R28, R29 ;  /* 0x0000001d1c1c7220 */ /* 0x000fc60000410000 */
[----:B-----5:R-:W-:Y:S01]  /*42b0*/  FFMA.FTZ R34, R34, R15, R36 ;  /* 0x0000000f22227223 */ /* 0x020fe20000010024 */
[----:B------:R-:W-:Y:S01]  /*42c0*/  FFMA.FTZ R35, R35, R28, R37 ;  /* 0x0000001c23237223 */ /* 0x000fe20000010025 */
[----:B--2---:R-:W-:Y:S02]  /*42d0*/  IMAD R39, R39, UR4, RZ ;  /* 0x0000000427277c24 */ /* 0x004fe4000f8e02ff */
[----:B------:R-:W-:-:S04]  /*42e0*/  IMAD.WIDE.U32 R74, R32, UR4, R74 ;  /* 0x00000004204a7c25 */ /* 0x000fc8000f8e004a */
[----:B------:R-:W-:Y:S01]  /*42f0*/  IMAD R39, R32, UR5, R39 ;  /* 0x0000000520277c24 */ /* 0x000fe2000f8e0227 */
[----:B---3--:R-:W-:-:S04]  /*4300*/  LEA R14, P1, R74, UR8, 0x2 ;  /* 0x000000084a0e7c11 */ /* 0x008fc8000f8210ff */
[----:B------:R-:W-:-:S04]  /*4310*/  IADD3 R39, PT, PT, R75, R39, RZ ;  /* 0x000000274b277210 */ /* 0x000fc80007ffe0ff */
[----:B------:R-:W-:-:S05]  /*4320*/  LEA.HI.X R15, R74, UR9, R39, 0x2, P1 ;  /* 0x000000094a0f7c11 */ /* 0x000fca00088f1427 */
[----:B------:R0:W-:Y:S01]  /*4330*/  STG.E.64 desc[UR6][R14.64], R34 ;  /* 0x000000220e007986 */ /* 0x0001e2000c101b06 */
[----:B------:R-:W-:Y:S05]  /*4340*/  BRA `(.L_x_3029) ;  /* 0x0000002000147947 */ /* 0x000fea0003800000 */
.L_x_2998:
        /* <DEDUP_REMOVED lines=8> */
[C---:B------:R-:W-:Y:S01]  /*43d0*/  FADD.FTZ R14, -R28.reuse, R14 ;  /* 0x0000000e1c0e7221 */ /* 0x040fe20000010100 */
[----:B------:R-:W-:Y:S01]  /*43e0*/  MOV R81, R77 ;  /* 0x0000004d00517202 */ /* 0x000fe20000000f00 */
[----:B------:R-:W2:Y:S01]  /*43f0*/  LDCU.64 UR10, c[0x0][0x380] ;  /* 0x00007000ff0a77ac */ /* 0x000ea20008000a00 */
[----:B------:R-:W-:-:S04]  /*4400*/  FADD.FTZ R70, -R28, R15 ;  /* 0x0000000f1c467221 */ /* 0x000fc80000010100 */
[----:B-1----:R-:W-:Y:S01]  /*4410*/  FMUL.FTZ R70, R70, R29 ;  /* 0x0000001d46467220 */ /* 0x002fe20000410000 */
[----:B0-----:R-:W-:Y:S02]  /*4420*/  IMAD R79, R66, UR8, RZ ;  /* 0x00000008424f7c24 */ /* 0x001fe4000f8e02ff */
[----:B------:R-:W-:-:S04]  /*4430*/  IMAD.WIDE.U32 R80, R30, UR8, R80 ;  /* 0x000000081e507c25 */ /* 0x000fc8000f8e0050 */
[----:B------:R-:W-:Y:S01]  /*4440*/  IMAD R79, R30, UR9, R79 ;  /* 0x000000091e4f7c24 */ /* 0x000fe2000f8e024f */
[----:B--2---:R-:W-:-:S04]  /*4450*/  LEA R78, P1, R80, UR10, 0x2 ;  /* 0x0000000a504e7c11 */ /* 0x004fc8000f8210ff */
[----:B------:R-:W-:Y:S01]  /*4460*/  IADD3 R79, PT, PT, R81, R79, RZ ;  /* 0x0000004f514f7210 */ /* 0x000fe20007ffe0ff */
[----:B------:R-:W-:-:S03]  /*4470*/  FMUL.FTZ R81, R14, R29 ;  /* 0x0000001d0e517220 */ /* 0x000fc60000410000 */
        /* <DEDUP_REMOVED lines=12> */
[----:B-1----:R-:W-:-:S05]  /*4540*/  FMUL.FTZ R15, R80, R15 ;  /* 0x0000000f500f7220 */ /* 0x002fca0000410000 */
[----:B------:R0:W-:Y:S02]  /*4550*/  STG.E.64 desc[UR6][R78.64], R14 ;  /* 0x0000000e4e007986 */ /* 0x0001e4000c101b06 */
.L_x_3031:
[----:B------:R-:W-:Y:S05]  /*4560*/  BSYNC.RECONVERGENT B1 ;  /* 0x0000000000017941 */ /* 0x000fea0003800200 */
.L_x_3030:
        /* <DEDUP_REMOVED lines=16> */
[----:B------:R-:W-:Y:S01]  /*4670*/  FADD.FTZ R14, -R28, R17 ;  /* 0x000000111c0e7221 */ /* 0x000fe20000010100 */
[----:B-----5:R-:W-:-:S03]  /*4680*/  FFMA.FTZ R81, R34, R15, R36 ;  /* 0x0000000f22517223 */ /* 0x020fc60000010024 */
[----:B------:R-:W-:Y:S01]  /*4690*/  FMUL.FTZ R14, R14, R29 ;  /* 0x0000001d0e0e7220 */ /* 0x000fe20000410000 */
[----:B------:R-:W-:-:S03]  /*46a0*/  FMUL.FTZ R16, R81, -1.4426950216293334961 ;  /* 0xbfb8aa3b51107820 */ /* 0x000fc60000410000 */
[----:B------:R-:W-:-:S03]  /*46b0*/  FFMA.FTZ R68, R35, R14, R37 ;  /* 0x0000000e23447223 */ /* 0x000fc60000010025 */
[----:B------:R-:W0:Y:S01]  /*46c0*/  MUFU.EX2 R16, R16 ;  /* 0x0000001000107308 */ /* 0x000e220000000800 */
[----:B------:R-:W-:-:S06]  /*46d0*/  FMUL.FTZ R64, R68, -1.4426950216293334961 ;  /* 0xbfb8aa3b44407820 */ /* 0x000fcc0000410000 */
[----:B------:R-:W1:Y:S01]  /*46e0*/  MUFU.EX2 R64, R64 ;  /* 0x0000004000407308 */ /* 0x000e620000000800 */
[----:B0-----:R-:W-:-:S04]  /*46f0*/  FADD.FTZ R17, R16, 1 ;  /* 0x3f80000010117421 */ /* 0x001fc80000010000 */
[----:B------:R-:W0:Y:S01]  /*4700*/  MUFU.RCP R14, R17 ;  /* 0x00000011000e7308 */ /* 0x000e220000001000 */
[----:B-1----:R-:W-:-:S07]  /*4710*/  FADD.FTZ R66, R64, 1 ;  /* 0x3f80000040427421 */ /* 0x002fce0000010000 */
[----:B------:R-:W1:Y:S01]  /*4720*/  MUFU.RCP R15, R66 ;  /* 0x00000042000f7308 */ /* 0x000e620000001000 */
[----:B0-----:R-:W-:Y:S01]  /*4730*/  FMUL.FTZ R14, R81, R14 ;  /* 0x0000000e510e7220 */ /* 0x001fe20000410000 */
[----:B-1----:R-:W-:-:S05]  /*4740*/  FMUL.FTZ R15, R68, R15 ;  /* 0x0000000f440f7220 */ /* 0x002fca0000410000 */
[----:B------:R2:W-:Y:S02]  /*4750*/  STG.E.64 desc[UR6][R78.64], R14 ;  /* 0x0000000e4e007986 */ /* 0x0005e4000c101b06 */
.L_x_3033:
[----:B------:R-:W-:Y:S05]  /*4760*/  BSYNC.RECONVERGENT B1 ;  /* 0x0000000000017941 */ /* 0x000fea0003800200 */
.L_x_3032:
[----:B------:R-:W-:Y:S01]  /*4770*/  IADD3 R17, PT, PT, R30, 0x40, RZ ;  /* 0x000000401e117810 */ /* 0x000fe20007ffe0ff */
[----:B------:R-:W-:Y:S03]  /*4780*/  BSSY.RECONVERGENT B1, `(.L_x_3034) ;  /* 0x0000020000017945 */ /* 0x000fe60003800200 */
[----:B------:R-:W-:Y:S02]  /*4790*/  ISETP.GE.U32.AND P1, PT, R17, UR4, PT ;  /* 0x0000000411007c0c */ /* 0x000fe4000bf26070 */
[----:B0-2---:R-:W-:-:S04]  /*47a0*/  SHF.R.S32.HI R15, RZ, 0x1f, R17 ;  /* 0x0000001fff0f7819 */ /* 0x005fc80000011411 */
[----:B------:R-:W-:-:S13]  /*47b0*/  ISETP.GE.AND.EX P1, PT, R15, UR5, PT, P1 ;  /* 0x000000050f007c0c */ /* 0x000fda000bf26310 */
[----:B------:R-:W-:Y:S05]  /*47c0*/  @P1 BRA `(.L_x_3035) ;  /* 0x00000000006c1947 */ /* 0x000fea0003800000 */
[C---:B------:R-:W-:Y:S01]  /*47d0*/  FADD.FTZ R18, -R28.reuse, R18 ;  /* 0x000000121c127221 */ /* 0x040fe20000010100 */
[----:B------:R-:W-:Y:S01]  /*47e0*/  FADD.FTZ R14, -R28, R19 ;  /* 0x000000131c0e7221 */ /* 0x000fe20000010100 */
[----:B------:R-:W0:Y:S02]  /*47f0*/  LDCU.64 UR8, c[0x0][0x3e0] ;  /* 0x00007c00ff0877ac */ /* 0x000e240008000a00 */
[-C--:B-1----:R-:W-:Y:S01]  /*4800*/  FMUL.FTZ R79, R18, R29.reuse ;  /* 0x0000001d124f7220 */ /* 0x082fe20000410000 */
[----:B------:R-:W-:Y:S01]  /*4810*/  FMUL.FTZ R16, R14, R29 ;  /* 0x0000001d0e107220 */ /* 0x000fe20000410000 */
        /* <DEDUP_REMOVED lines=14> */
[----:B------:R-:W-:-:S05]  /*4900*/  IMAD.WIDE.U32 R14, R17, UR8, R14 ;  /* 0x00000008110e7c25 */ /* 0x000fca000f8e000e */
[----:B------:R-:W-:Y:S02]  /*4910*/  IADD3 R81, PT, PT, R15, R81, RZ ;  /* 0x000000510f517210 */ /* 0x000fe40007ffe0ff */
[----:B------:R-:W2:Y:S01]  /*4920*/  MUFU.RCP R19, R19 ;  /* 0x0000001300137308 */ /* 0x000ea20000001000 */
[----:B-1----:R-:W-:-:S04]  /*4930*/  LEA R16, P1, R14, UR10, 0x2 ;  /* 0x0000000a0e107c11 */ /* 0x002fc8000f8210ff */
[----:B------:R-:W-:Y:S01]  /*4940*/  LEA.HI.X R17, R14, UR11, R81, 0x2, P1 ;  /* 0x0000000b0e117c11 */ /* 0x000fe200088f1451 */
[----:B0-----:R-:W-:Y:S01]  /*4950*/  FMUL.FTZ R14, R79, R18 ;  /* 0x000000124f0e7220 */ /* 0x001fe20000410000 */
[----:B--2---:R-:W-:-:S05]  /*4960*/  FMUL.FTZ R15, R64, R19 ;  /* 0x00000013400f7220 */ /* 0x004fca0000410000 */
[----:B------:R0:W-:Y:S02]  /*4970*/  STG.E.64 desc[UR6][R16.64], R14 ;  /* 0x0000000e10007986 */ /* 0x0001e4000c101b06 */
.L_x_3035:
[----:B------:R-:W-:Y:S05]  /*4980*/  BSYNC.RECONVERGENT B1 ;  /* 0x0000000000017941 */ /* 0x000fea0003800200 */
.L_x_3034:
[C---:B0-----:R-:W-:Y:S01]  /*4990*/  IADD3 R17, PT, PT, R30.reuse, 0x60, RZ ;  /* 0x000000601e117810 */ /* 0x041fe20007ffe0ff */
[----:B------:R-:W-:Y:S01]  /*49a0*/  BSSY.RECONVERGENT B1, `(.L_x_3036) ;  /* 0x0000023000017945 */ /* 0x000fe20003800200 */
[----:B------:R-:W-:Y:S02]  /*49b0*/  IADD3 R19, PT, PT, R30, 0xa0, RZ ;  /* 0x000000a01e137810 */ /* 0x000fe40007ffe0ff */
[----:B------:R-:W-:Y:S02]  /*49c0*/  ISETP.GE.U32.AND P1, PT, R17, UR4, PT ;  /* 0x0000000411007c0c */ /* 0x000fe4000bf26070 */
[----:B------:R-:W-:Y:S02]  /*49d0*/  SHF.R.S32.HI R15, RZ, 0x1f, R17 ;  /* 0x0000001fff0f7819 */ /* 0x000fe40000011411 */
[----:B------:R-:W-:Y:S02]  /*49e0*/  ISETP.GE.U32.AND P6, PT, R19, UR4, PT ;  /* 0x0000000413007c0c */ /* 0x000fe4000bfc6070 */
[----:B------:R-:W-:-:S02]  /*49f0*/  ISETP.GE.AND.EX P1, PT, R15, UR5, PT, P1 ;  /* 0x000000050f007c0c */ /* 0x000fc4000bf26310 */
[----:B------:R-:W-:-:S11]  /*4a00*/  ISETP.GE.U32.AND P5, PT, R10, UR4, PT ;  /* 0x000000040a007c0c */ /* 0x000fd6000bfa6070 */
        /* <DEDUP_REMOVED lines=28> */
.L_x_3037:
[----:B------:R-:W-:Y:S05]  /*4bd0*/  BSYNC.RECONVERGENT B1 ;  /* 0x0000000000017941 */ /* 0x000fea0003800200 */
.L_x_3036:
[----:B------:R-:W-:Y:S04]  /*4be0*/  BSSY.RECONVERGENT B1, `(.L_x_3038) ;  /* 0x000001d000017945 */ /* 0x000fe80003800200 */
[----:B------:R-:W-:Y:S05]  /*4bf0*/  @P3 BRA `(.L_x_3039) ;  /* 0x00000000006c3947 */ /* 0x000fea0003800000 */
[C---:B------:R-:W-:Y:S01]  /*4c00*/  FADD.FTZ R46, -R28.reuse, R46 ;  /* 0x0000002e1c2e7221 */ /* 0x040fe20000010100 */
[----:B0-----:R-:W-:Y:S01]  /*4c10*/  FADD.FTZ R14, -R28, R47 ;  /* 0x0000002f1c0e7221 */ /* 0x001fe20000010100 */
[----:B------:R-:W0:Y:S02]  /*4c20*/  LDCU.64 UR8, c[0x0][0x3e0] ;  /* 0x00007c00ff0877ac */ /* 0x000e240008000a00 */
[-C--:B-1----:R-:W-:Y:S01]  /*4c30*/  FMUL.FTZ R15, R46, R29.reuse ;  /* 0x0000001d2e0f7220 */ /* 0x082fe20000410000 */
[----:B------:R-:W-:Y:S01]  /*4c40*/  FMUL.FTZ R16, R14, R29 ;  /* 0x0000001d0e107220 */ /* 0x000fe20000410000 */
[----:B------:R-:W1:Y:S02]  /*4c50*/  LDCU.64 UR10, c[0x0][0x380] ;  /* 0x00007000ff0a77ac */ /* 0x000e640008000a00 */
        /* <DEDUP_REMOVED lines=21> */
.L_x_3039:
[----:B------:R-:W-:Y:S05]  /*4db0*/  BSYNC.RECONVERGENT B1 ;  /* 0x0000000000017941 */ /* 0x000fea0003800200 */
.L_x_3038:
        /* <DEDUP_REMOVED lines=27> */
[----:B--2---:R-:W-:Y:S01]  /*4f70*/  FADD.FTZ R18, R14, 1 ;  /* 0x3f8000000e127421 */ /* 0x004fe20000010000 */
[----:B------:R-:W-:Y:S01]  /*4f80*/  MOV R14, R74 ;  /* 0x0000004a000e7202 */ /* 0x000fe20000000f00 */
[----:B0-----:R-:W-:-:S04]  /*4f90*/  FADD.FTZ R20, R16, 1 ;  /* 0x3f80000010147421 */ /* 0x001fc80000010000 */
[----:B------:R-:W0:Y:S01]  /*4fa0*/  MUFU.RCP R18, R18 ;  /* 0x0000001200127308 */ /* 0x000e220000001000 */
[----:B------:R-:W-:-:S04]  /*4fb0*/  IMAD.WIDE.U32 R14, R19, UR8, R14 ;  /* 0x00000008130e7c25 */ /* 0x000fc8000f8e000e */
[----:B------:R-:W-:Y:S01]  /*4fc0*/  IMAD R19, R19, UR9, R22 ;  /* 0x0000000913137c24 */ /* 0x000fe2000f8e0216 */
[----:B-1----:R-:W-:Y:S02]  /*4fd0*/  LEA R16, P6, R14, UR10, 0x2 ;  /* 0x0000000a0e107c11 */ /* 0x002fe4000f8c10ff */
[----:B------:R-:W1:Y:S02]  /*4fe0*/  MUFU.RCP R20, R20 ;  /* 0x0000001400147308 */ /* 0x000e640000001000 */
[----:B------:R-:W-:-:S04]  /*4ff0*/  IADD3 R19, PT, PT, R15, R19, RZ ;  /* 0x000000130f137210 */ /* 0x000fc80007ffe0ff */
[----:B------:R-:W-:Y:S01]  /*5000*/  LEA.HI.X R17, R14, UR11, R19, 0x2, P6 ;  /* 0x0000000b0e117c11 */ /* 0x000fe2000b0f1413 */
[----:B0-----:R-:W-:Y:S01]  /*5010*/  FMUL.FTZ R14, R21, R18 ;  /* 0x00000012150e7220 */ /* 0x001fe20000410000 */
[----:B-1----:R-:W-:-:S05]  /*5020*/  FMUL.FTZ R15, R23, R20 ;  /* 0x00000014170f7220 */ /* 0x002fca0000410000 */
[----:B------:R0:W-:Y:S02]  /*5030*/  STG.E.64 desc[UR6][R16.64], R14 ;  /* 0x0000000e10007986 */ /* 0x0001e4000c101b06 */
.L_x_3041:
[----:B------:R-:W-:Y:S05]  /*5040*/  BSYNC.RECONVERGENT B1 ;  /* 0x0000000000017941 */ /* 0x000fea0003800200 */
.L_x_3040:
[----:B------:R-:W-:Y:S04]  /*5050*/  BSSY.RECONVERGENT B1, `(.L_x_3042) ;  /* 0x000001d000017945 */ /* 0x000fe80003800200 */
[----:B------:R-:W-:Y:S05]  /*5060*/  @P5 BRA `(.L_x_3043) ;  /* 0x00000000006c5947 */ /* 0x000fea0003800000 */
[C---:B------:R-:W-:Y:S01]  /*5070*/  FADD.FTZ R26, -R28.reuse, R26 ;  /* 0x0000001a1c1a7221 */ /* 0x040fe20000010100 */
[----:B0-----:R-:W-:Y:S01]  /*5080*/  FADD.FTZ R14, -R28, R27 ;  /* 0x0000001b1c0e7221 */ /* 0x001fe20000010100 */
[----:B------:R-:W0:Y:S01]  /*5090*/  LDCU.64 UR8, c[0x0][0x3e0] ;  /* 0x00007c00ff0877ac */ /* 0x000e220008000a00 */
[----:B------:R-:W-:Y:S01]  /*50a0*/  MOV R17, R77 ;  /* 0x0000004d00117202 */ /* 0x000fe20000000f00 */
        /* <DEDUP_REMOVED lines=13> */
[----:B--2---:R-:W-:Y:S01]  /*5180*/  FADD.FTZ R18, R14, 1 ;  /* 0x3f8000000e127421 */ /* 0x004fe20000010000 */
[C---:B-1----:R-:W-:Y:S02]  /*5190*/  LEA R14, P5, R16.reuse, UR10, 0x2 ;  /* 0x0000000a100e7c11 */ /* 0x042fe4000f8a10ff */
[----:B------:R-:W-:Y:S01]  /*51a0*/  IADD3 R23, PT, PT, R17, R23, RZ ;  /* 0x0000001711177210 */ /* 0x000fe20007ffe0ff */
[----:B0-----:R-:W-:Y:S02]  /*51b0*/  FADD.FTZ R19, R15, 1 ;  /* 0x3f8000000f137421 */ /* 0x001fe40000010000 */
[----:B------:R-:W0:Y:S01]  /*51c0*/  MUFU.RCP R18, R18 ;  /* 0x0000001200127308 */ /* 0x000e220000001000 */
[----:B------:R-:W-:-:S07]  /*51d0*/  LEA.HI.X R15, R16, UR11, R23, 0x2, P5 ;  /* 0x0000000b100f7c11 */ /* 0x000fce000a8f1417 */
[----:B------:R-:W1:Y:S01]  /*51e0*/  MUFU.RCP R19, R19 ;  /* 0x0000001300137308 */ /* 0x000e620000001000 */
[----:B0-----:R-:W-:Y:S01]  /*51f0*/  FMUL.FTZ R16, R21, R18 ;  /* 0x0000001215107220 */ /* 0x001fe20000410000 */
[----:B-1----:R-:W-:-:S05]  /*5200*/  FMUL.FTZ R17, R20, R19 ;  /* 0x0000001314117220 */ /* 0x002fca0000410000 */
[----:B------:R2:W-:Y:S02]  /*5210*/  STG.E.64 desc[UR6][R14.64], R16 ;  /* 0x000000100e007986 */ /* 0x0005e4000c101b06 */
.L_x_3043:
[----:B------:R-:W-:Y:S05]  /*5220*/  BSYNC.RECONVERGENT B1 ;  /* 0x0000000000017941 */ /* 0x000fea0003800200 */
.L_x_3042:
[----:B------:R-:W-:Y:S04]  /*5230*/  BSSY.RECONVERGENT B1, `(.L_x_3044) ;  /* 0x000001d000017945 */ /* 0x000fe80003800200 */
[----:B------:R-:W-:Y:S05]  /*5240*/  @P2 BRA `(.L_x_3045) ;  /* 0x00000000006c2947 */ /* 0x000fea0003800000 */
[C---:B------:R-:W-:Y:S01]  /*5250*/  FADD.FTZ R40, -R28.reuse, R40 ;  /* 0x000000281c287221 */ /* 0x040fe20000010100 */
[----:B0-2---:R-:W-:Y:S01]  /*5260*/  FADD.FTZ R14, -R28, R41 ;  /* 0x000000291c0e7221 */ /* 0x005fe20000010100 */
        /* <DEDUP_REMOVED lines=25> */
.L_x_3045:
[----:B------:R-:W-:Y:S05]  /*5400*/  BSYNC.RECONVERGENT B1 ;  /* 0x0000000000017941 */ /* 0x000fea0003800200 */
.L_x_3044:
[----:B------:R-:W-:Y:S04]  /*5410*/  BSSY.RECONVERGENT B1, `(.L_x_3046) ;  /* 0x000001d000017945 */ /* 0x000fe80003800200 */
[----:B------:R-:W-:Y:S05]  /*5420*/  @P3 BRA `(.L_x_3047) ;  /* 0x00000000006c3947 */ /* 0x000fea0003800000 */
[C---:B------:R-:W-:Y:S01]  /*5430*/  FADD.FTZ R42, -R28.reuse, R42 ;  /* 0x0000002a1c2a7221 */ /* 0x040fe20000010100 */
[----:B0-23--:R-:W-:Y:S01]  /*5440*/  FADD.FTZ R14, -R28, R43 ;  /* 0x0000002b1c0e7221 */ /* 0x00dfe20000010100 */
        /* <DEDUP_REMOVED lines=25> */
.L_x_3047:
[----:B------:R-:W-:Y:S05]  /*55e0*/  BSYNC.RECONVERGENT B1 ;  /* 0x0000000000017941 */ /* 0x000fea0003800200 */
.L_x_3046:
[----:B------:R-:W-:Y:S04]  /*55f0*/  BSSY.RECONVERGENT B1, `(.L_x_3048) ;  /* 0x000001d000017945 */ /* 0x000fe80003800200 */
[----:B------:R-:W-:Y:S05]  /*5600*/  @P4 BRA `(.L_x_3049) ;  /* 0x00000000006c4947 */ /* 0x000fea0003800000 */
[C---:B------:R-:W-:Y:S01]  /*5610*/  FADD.FTZ R24, -R28.reuse, R24 ;  /* 0x000000181c187221 */ /* 0x040fe20000010100 */
[----:B0-234-:R-:W-:Y:S01]  /*5620*/  FADD.FTZ R14, -R28, R25 ;  /* 0x000000191c0e7221 */ /* 0x01dfe20000010100 */
        /* <DEDUP_REMOVED lines=25> */
.L_x_3049:
[----:B------:R-:W-:Y:S05]  /*57c0*/  BSYNC.RECONVERGENT B1 ;  /* 0x0000000000017941 */ /* 0x000fea0003800200 */
.L_x_3048:
        /* <DEDUP_REMOVED lines=14> */
[C---:B------:R-:W-:Y:S01]  /*58b0*/  FADD.FTZ R44, -R28.reuse, R44 ;  /* 0x0000002c1c2c7221 */ /* 0x040fe20000010100 */
[----:B------:R-:W-:Y:S01]  /*58c0*/  FADD.FTZ R16, -R28, R45 ;  /* 0x0000002d1c107221 */ /* 0x000fe20000010100 */
[----:B------:R-:W0:Y:S01]  /*58d0*/  LDCU.64 UR8, c[0x0][0x3e0] ;  /* 0x00007c00ff0877ac */ /* 0x000e220008000a00 */
        /* <DEDUP_REMOVED lines=9> */
[----:B------:R-:W2:Y:S01]  /*5970*/  MUFU.EX2 R15, R15 ;  /* 0x0000000f000f7308 */ /* 0x000ea20000000800 */
[----:B0-----:R-:W-:-:S03]  /*5980*/  IMAD R26, R69, UR8, RZ ;  /* 0x00000008451a7c24 */ /* 0x001fc6000f8e02ff */
[----:B------:R-:W0:Y:S01]  /*5990*/  MUFU.EX2 R16, R16 ;  /* 0x0000001000107308 */ /* 0x000e220000000800 */
[----:B------:R-:W-:-:S04]  /*59a0*/  IMAD.WIDE.U32 R18, R13, UR8, R18 ;  /* 0x000000080d127c25 */ /* 0x000fc8000f8e0012 */
[----:B--2---:R-:W-:Y:S01]  /*59b0*/  FADD.FTZ R20, R15, 1 ;  /* 0x3f8000000f147421 */ /* 0x004fe20000010000 */
[----:B------:R-:W-:Y:S02]  /*59c0*/  IMAD R15, R13, UR9, R26 ;  /* 0x000000090d0f7c24 */ /* 0x000fe4000f8e021a */
[----:B0-----:R-:W-:Y:S01]  /*59d0*/  FADD.FTZ R22, R16, 1 ;  /* 0x3f80000010167421 */ /* 0x001fe20000010000 */
[----:B-1----:R-:W-:Y:S02]  /*59e0*/  LEA R16, P1, R18, UR10, 0x2 ;  /* 0x0000000a12107c11 */ /* 0x002fe4000f8210ff */
[----:B------:R-:W0:Y:S01]  /*59f0*/  MUFU.RCP R20, R20 ;  /* 0x0000001400147308 */ /* 0x000e220000001000 */
[----:B------:R-:W-:-:S04]  /*5a00*/  IADD3 R15, PT, PT, R19, R15, RZ ;  /* 0x0000000f130f7210 */ /* 0x000fc80007ffe0ff */
[----:B------:R-:W-:-:S03]  /*5a10*/  LEA.HI.X R17, R18, UR11, R15, 0x2, P1 ;  /* 0x0000000b12117c11 */ /* 0x000fc600088f140f */
[----:B------:R-:W1:Y:S01]  /*5a20*/  MUFU.RCP R21, R22 ;  /* 0x0000001600157308 */ /* 0x000e620000001000 */
[----:B0-----:R-:W-:Y:S01]  /*5a30*/  FMUL.FTZ R20, R23, R20 ;  /* 0x0000001417147220 */ /* 0x001fe20000410000 */
[----:B-1----:R-:W-:-:S05]  /*5a40*/  FMUL.FTZ R21, R24, R21 ;  /* 0x0000001518157220 */ /* 0x002fca0000410000 */
[----:B------:R0:W-:Y:S02]  /*5a50*/  STG.E.64 desc[UR6][R16.64], R20 ;  /* 0x0000001410007986 */ /* 0x0001e4000c101b06 */
.L_x_3051:
[----:B------:R-:W-:Y:S05]  /*5a60*/  BSYNC.RECONVERGENT B1 ;  /* 0x0000000000017941 */ /* 0x000fea0003800200 */
.L_x_3050:
        /* <DEDUP_REMOVED lines=23> */
[----:B------:R-:W0:Y:S03]  /*5be0*/  MUFU.RCP R20, R20 ;  /* 0x0000001400147308 */ /* 0x000e260000001000 */
[----:B------:R-:W-:-:S05]  /*5bf0*/  LEA.HI.X R19, R16, UR11, R19, 0x2, P1 ;  /* 0x0000000b10137c11 */ /* 0x000fca00088f1413 */
[----:B------:R-:W1:Y:S01]  /*5c00*/  MUFU.RCP R21, R22 ;  /* 0x0000001600157308 */ /* 0x000e620000001000 */
[----:B0-----:R-:W-:Y:S01]  /*5c10*/  FMUL.FTZ R20, R23, R20 ;  /* 0x0000001417147220 */ /* 0x001fe20000410000 */
[----:B-1----:R-:W-:-:S05]  /*5c20*/  FMUL.FTZ R21, R24, R21 ;  /* 0x0000001518157220 */ /* 0x002fca0000410000 */
[----:B------:R2:W-:Y:S02]  /*5c30*/  STG.E.64 desc[UR6][R18.64], R20 ;  /* 0x0000001412007986 */ /* 0x0005e4000c101b06 */
.L_x_3053:
[----:B------:R-:W-:Y:S05]  /*5c40*/  BSYNC.RECONVERGENT B1 ;  /* 0x0000000000017941 */ /* 0x000fea0003800200 */
.L_x_3052:
        /* <DEDUP_REMOVED lines=13> */
[----:B--2---:R-:W-:-:S05]  /*5d20*/  FMUL.FTZ R18, R24, -1.4426950216293334961 ;  /* 0xbfb8aa3b18127820 */ /* 0x004fca0000410000 */
        /* <DEDUP_REMOVED lines=15> */
.L_x_3055:
[----:B------:R-:W-:Y:S05]  /*5e20*/  BSYNC.RECONVERGENT B1 ;  /* 0x0000000000017941 */ /* 0x000fea0003800200 */
.L_x_3054:
        /* <DEDUP_REMOVED lines=8> */
[----:B--23-5:R-:W-:Y:S01]  /*5eb0*/  FFMA.FTZ R21, R34, R15, R36 ;  /* 0x0000000f22157223 */ /* 0x02cfe20000010024 */
        /* <DEDUP_REMOVED lines=15> */
[----:B------:R-:W-:-:S04]  /*5fb0*/  IADD3 R17, PT, PT, R15, R17, RZ ;  /* 0x000000110f117210 */ /* 0x000fc80007ffe0ff */
[----:B------:R-:W-:Y:S01]  /*5fc0*/  LEA.HI.X R17, R14, UR11, R17, 0x2, P1 ;  /* 0x0000000b0e117c11 */ /* 0x000fe200088f1411 */
[----:B0-----:R-:W-:Y:S01]  /*5fd0*/  FMUL.FTZ R18, R21, R18 ;  /* 0x0000001215127220 */ /* 0x001fe20000410000 */
[----:B-1----:R-:W-:-:S05]  /*5fe0*/  FMUL.FTZ R19, R22, R19 ;  /* 0x0000001316137220 */ /* 0x002fca0000410000 */
[----:B------:R4:W-:Y:S02]  /*5ff0*/  STG.E.64 desc[UR6][R16.64], R18 ;  /* 0x0000001210007986 */ /* 0x0009e4000c101b06 */
.L_x_3057:
[----:B------:R-:W-:Y:S05]  /*6000*/  BSYNC.RECONVERGENT B1 ;  /* 0x0000000000017941 */ /* 0x000fea0003800200 */
.L_x_3056:
[----:B------:R-:W-:Y:S04]  /*6010*/  BSSY.RECONVERGENT B1, `(.L_x_3058) ;  /* 0x000001d000017945 */ /* 0x000fe80003800200 */
[----:B------:R-:W-:Y:S05]  /*6020*/  @P4 BRA `(.L_x_3059) ;  /* 0x00000000006c4947 */ /* 0x000fea0003800000 */
[C---:B------:R-:W-:Y:S01]  /*6030*/  FADD.FTZ R54, -R28.reuse, R54 ;  /* 0x000000361c367221 */ /* 0x040fe20000010100 */
[----:B------:R-:W-:Y:S01]  /*6040*/  FADD.FTZ R14, -R28, R55 ;  /* 0x000000371c0e7221 */ /* 0x000fe20000010100 */
[----:B------:R-:W2:Y:S02]  /*6050*/  LDCU.64 UR8, c[0x0][0x3e0] ;  /* 0x00007c00ff0877ac */ /* 0x000ea40008000a00 */
[-C--:B-1----:R-:W-:Y:S01]  /*6060*/  FMUL.FTZ R15, R54, R29.reuse ;  /* 0x0000001d360f7220 */ /* 0x082fe20000410000 */
[----:B0---4-:R-:W-:Y:S01]  /*6070*/  FMUL.FTZ R16, R14, R29 ;  /* 0x0000001d0e107220 */ /* 0x011fe20000410000 */
[----:B------:R-:W0:Y:S02]  /*6080*/  LDCU.64 UR10, c[0x0][0x380] ;  /* 0x00007000ff0a77ac */ /* 0x000e240008000a00 */
[----:B--23-5:R-:W-:Y:S01]  /*6090*/  FFMA.FTZ R21, R34, R15, R36 ;  /* 0x0000000f22157223 */ /* 0x02cfe20000010024 */
[----:B------:R-:W-:Y:S01]  /*60a0*/  FFMA.FTZ R22, R35, R16, R37 ;  /* 0x0000001023167223 */ /* 0x000fe20000010025 */
[----:B------:R-:W-:-:S02]  /*60b0*/  MOV R15, R77 ;  /* 0x0000004d000f7202 */ /* 0x000fc40000000f00 */
        /* <DEDUP_REMOVED lines=10> */
[----:B------:R-:W-:-:S03]  /*6160*/  IMAD.WIDE.U32 R14, R59, UR8, R14 ;  /* 0x000000083b0e7c25 */ /* 0x000fc6000f8e000e */
[----:B0-----:R-:W-:-:S04]  /*6170*/  LEA R16, P1, R14, UR10, 0x2 ;  /* 0x0000000a0e107c11 */ /* 0x001fc8000f8210ff */
[----:B------:R-:W0:Y:S01]  /*6180*/  MUFU.RCP R19, R20 ;  /* 0x0000001400137308 */ /* 0x000e220000001000 */
[----:B------:R-:W-:-:S04]  /*6190*/  IADD3 R17, PT, PT, R15, R17, RZ ;  /* 0x000000110f117210 */ /* 0x000fc80007ffe0ff */
[----:B------:R-:W-:Y:S01]  /*61a0*/  LEA.HI.X R17, R14, UR11, R17, 0x2, P1 ;  /* 0x0000000b0e117c11 */ /* 0x000fe200088f1411 */
[----:B-1----:R-:W-:Y:S01]  /*61b0*/  FMUL.FTZ R18, R21, R18 ;  /* 0x0000001215127220 */ /* 0x002fe20000410000 */
[----:B0-----:R-:W-:-:S05]  /*61c0*/  FMUL.FTZ R19, R22, R19 ;  /* 0x0000001316137220 */ /* 0x001fca0000410000 */
[----:B------:R0:W-:Y:S02]  /*61d0*/  STG.E.64 desc[UR6][R16.64], R18 ;  /* 0x0000001210007986 */ /* 0x0001e4000c101b06 */
.L_x_3059:
[----:B------:R-:W-:Y:S05]  /*61e0*/  BSYNC.RECONVERGENT B1 ;  /* 0x0000000000017941 */ /* 0x000fea0003800200 */
.L_x_3058:
[----:B------:R-:W-:Y:S05]  /*61f0*/  @P5 BRA `(.L_x_3029) ;  /* 0x0000000000685947 */ /* 0x000fea0003800000 */
[C---:B------:R-:W-:Y:S01]  /*6200*/  FADD.FTZ R56, -R28.reuse, R56 ;  /* 0x000000381c387221 */ /* 0x040fe20000010100 */
[----:B------:R-:W-:Y:S01]  /*6210*/  FADD.FTZ R28, -R28, R57 ;  /* 0x000000391c1c7221 */ /* 0x000fe20000010100 */
[----:B------:R-:W0:Y:S01]  /*6220*/  LDCU.64 UR4, c[0x0][0x3e0] ;  /* 0x00007c00ff0477ac */ /* 0x000e220008000a00 */
[----:B------:R-:W-:Y:S01]  /*6230*/  MOV R75, R77 ;  /* 0x0000004d004b7202 */ /* 0x000fe20000000f00 */
[-C--:B-1----:R-:W-:Y:S01]  /*6240*/  FMUL.FTZ R15, R56, R29.reuse ;  /* 0x0000001d380f7220 */ /* 0x082fe20000410000 */
[----:B------:R-:W-:Y:S01]  /*6250*/  FMUL.FTZ R28, R28, R29 ;  /* 0x0000001d1c1c7220 */ /* 0x000fe20000410000 */
[----:B------:R-:W1:Y:S02]  /*6260*/  LDCU.64 UR8, c[0x0][0x380] ;  /* 0x00007000ff0877ac */ /* 0x000e640008000a00 */
[----:B0-2345:R-:W-:Y:S01]  /*6270*/  FFMA.FTZ R19, R34, R15, R36 ;  /* 0x0000000f22137223 */ /* 0x03dfe20000010024 */
[----:B------:R-:W-:-:S03]  /*6280*/  FFMA.FTZ R28, R35, R28, R37 ;  /* 0x0000001c231c7223 */ /* 0x000fc60000010025 */
[----:B------:R-:W-:Y:S01]  /*6290*/  FMUL.FTZ R14, R19, -1.4426950216293334961 ;  /* 0xbfb8aa3b130e7820 */ /* 0x000fe20000410000 */
[----:B------:R-:W-:-:S05]  /*62a0*/  FMUL.FTZ R15, R28, -1.4426950216293334961 ;  /* 0xbfb8aa3b1c0f7820 */ /* 0x000fca0000410000 */
[----:B------:R-:W0:Y:S01]  /*62b0*/  MUFU.EX2 R14, R14 ;  /* 0x0000000e000e7308 */ /* 0x000e220000000800 */
[----:B------:R-:W-:-:S03]  /*62c0*/  IMAD R39, R39, UR4, RZ ;  /* 0x0000000427277c24 */ /* 0x000fc6000f8e02ff */
[----:B------:R-:W2:Y:S01]  /*62d0*/  MUFU.EX2 R15, R15 ;  /* 0x0000000f000f7308 */ /* 0x000ea20000000800 */
[----:B------:R-:W-:-:S04]  /*62e0*/  IMAD.WIDE.U32 R74, R32, UR4, R74 ;  /* 0x00000004204a7c25 */ /* 0x000fc8000f8e004a */
[----:B------:R-:W-:Y:S02]  /*62f0*/  IMAD R39, R32, UR5, R39 ;  /* 0x0000000520277c24 */ /* 0x000fe4000f8e0227 */
[----:B0-----:R-:W-:Y:S01]  /*6300*/  FADD.FTZ R16, R14, 1 ;  /* 0x3f8000000e107421 */ /* 0x001fe20000010000 */
[C---:B-1----:R-:W-:Y:S02]  /*6310*/  LEA R14, P1, R74.reuse, UR8, 0x2 ;  /* 0x000000084a0e7c11 */ /* 0x042fe4000f8210ff */
        /* <DEDUP_REMOVED lines=8> */
.L_x_3029:
[----:B------:R-:W-:Y:S05]  /*63a0*/  BSYNC.RECONVERGENT B0 ;  /* 0x0000000000007941 */ /* 0x000fea0003800200 */
.L_x_2997:
        /* <DEDUP_REMOVED lines=8> */
.L_x_3061:
        /* <DEDUP_REMOVED lines=13> */
.L_x_3470:


//--------------------- .text._Z35group_norm_nhwc_fwd_one_pass_kernelI11Fp32IOBf16WLi64ELi40ELi640EEv26Group_norm_nhwc_fwd_params --------------------------
	.section	.text._Z35group_norm_nhwc_fwd_one_pass_kernelI11Fp32IOBf16WLi64ELi40ELi640EEv26Group_norm_nhwc_fwd_params,"ax",@progbits
	.align	128
        .global         _Z35group_norm_nhwc_fwd_one_pass_kernelI11Fp32IOBf16WLi64ELi40ELi640EEv26Group_norm_nhwc_fwd_params
        .type           _Z35group_norm_nhwc_fwd_one_pass_kernelI11Fp32IOBf16WLi64ELi40ELi640EEv26Group_norm_nhwc_fwd_params,@function
        .size           _Z35group_norm_nhwc_fwd_one_pass_kernelI11Fp32IOBf16WLi64ELi40ELi640EEv26Group_norm_nhwc_fwd_params,(.L_x_3471 - _Z35group_norm_nhwc_fwd_one_pass_kernelI11Fp32IOBf16WLi64ELi40ELi640EEv26Group_norm_nhwc_fwd_params)
        .other          _Z35group_norm_nhwc_fwd_one_pass_kernelI11Fp32IOBf16WLi64ELi40ELi640EEv26Group_norm_nhwc_fwd_params,@"STO_CUDA_ENTRY STV_DEFAULT"
_Z35group_norm_nhwc_fwd_one_pass_kernelI11Fp32IOBf16WLi64ELi40ELi640EEv26Group_norm_nhwc_fwd_params:
.text._Z35group_norm_nhwc_fwd_one_pass_kernelI11Fp32IOBf16WLi64ELi40ELi640EEv26Group_norm_nhwc_fwd_params:
        /* <DEDUP_REMOVED lines=36> */
.L_x_3081:
[----:B0-----:R-:W0:Y:S01]  /*0240*/  LDC R0, c[0x0][0x3f8] ;  /* 0x0000fe00ff007b82 */ /* 0x001e220000000800 */
[----:B-1----:R-:W1:Y:S01]  /*0250*/  LDCU.64 UR8, c[0x0][0x3e8] ;  /* 0x00007d00ff0877ac */ /* 0x002e620008000a00 */
[----:B0-----:R-:W-:Y:S02]  /*0260*/  IABS R7, R0 ;  /* 0x0000000000077213 */ /* 0x001fe40000000000 */
[----:B------:R-:W-:Y:S02]  /*0270*/  ISETP.NE.AND P3, PT, R0, RZ, PT ;  /* 0x000000ff0000720c */ /* 0x000fe40003f65270 */
[----:B------:R-:W0:Y:S08]  /*0280*/  I2F.RP R6, R7 ;  /* 0x0000000700067306 */ /* 0x000e300000209400 */
[----:B0-----:R-:W0:Y:S02]  /*0290*/  MUFU.RCP R6, R6 ;  /* 0x0000000600067308 */ /* 0x001e240000001000 */
[----:B0-2---:R-:W-:-:S06]  /*02a0*/  VIADD R4, R6, 0xffffffe ;  /* 0x0ffffffe06047836 */ /* 0x005fcc0000000000 */
        /* <DEDUP_REMOVED lines=18> */
[----:B------:R-:W-:Y:S01]  /*03d0*/  ISETP.GE.U32.AND P1, PT, R23, UR8, PT ;  /* 0x0000000817007c0c */ /* 0x000fe2000bf26070 */
[----:B------:R-:W0:Y:S01]  /*03e0*/  @!P2 LDC.64 R8, c[0x0][0x3e0] ;  /* 0x0000f800ff08ab82 */ /* 0x000e220000000a00 */
[----:B------:R-:W-:Y:S02]  /*03f0*/  MOV R13, R5 ;  /* 0x00000005000d7202 */ /* 0x000fe40000000f00 */
        /* <DEDUP_REMOVED lines=9> */
[----:B-1----:R-:W-:Y:S02]  /*0490*/  IMAD R12, R6, UR8, RZ ;  /* 0x00000008060c7c24 */ /* 0x002fe4000f8e02ff */
[----:B------:R-:W1:Y:S01]  /*04a0*/  @!P2 LDC.64 R6, c[0x0][0x390] ;  /* 0x0000e400ff06ab82 */ /* 0x000e620000000a00 */
[----:B------:R-:W-:Y:S01]  /*04b0*/  IADD3 R24, P3, PT, R0, R11, RZ ;  /* 0x0000000b00187210 */ /* 0x000fe20007f7e0ff */
[----:B------:R-:W-:-:S03]  /*04c0*/  IMAD R27, R13, UR9, R12 ;  /* 0x000000090d1b7c24 */ /* 0x000fc6000f8e020c */
[----:B------:R-:W-:-:S03]  /*04d0*/  LEA.HI.X.SX32 R25, R0, RZ, 0x1, P3 ;  /* 0x000000ff00197211 */ /* 0x000fc600018f0eff */
[----:B------:R-:W3:Y:S01]  /*04e0*/  @!P1 LDC.64 R10, c[0x0][0x390] ;  /* 0x0000e400ff0a9b82 */ /* 0x000ee20000000a00 */
[----:B------:R-:W-:-:S04]  /*04f0*/  IMAD.WIDE.U32 R24, R13, UR8, R24 ;  /* 0x000000080d187c25 */ /* 0x000fc8000f8e0018 */
[----:B------:R-:W-:Y:S01]  /*0500*/  IMAD.IADD R27, R25, 0x1, R27 ;  /* 0x00000001191b7824 */ /* 0x000fe200078e021b */
[----:B------:R-:W-:Y:S01]  /*0510*/  @!P1 MOV R26, R24 ;  /* 0x00000018001a9202 */ /* 0x000fe20000000f00 */
[----:B--2---:R-:W-:Y:S02]  /*0520*/  @!P1 IMAD R12, R17, R4, RZ ;  /* 0x00000004110c9224 */ /* 0x004fe400078e02ff */
[----:B0-----:R-:W-:Y:S02]  /*0530*/  @!P2 IMAD R13, R3, R8, RZ ;  /* 0x00000008030da224 */ /* 0x001fe400078e02ff */
[C---:B------:R-:W-:Y:S01]  /*0540*/  @!P1 IMAD R15, R23.reuse, R5, R12 ;  /* 0x00000005170f9224 */ /* 0x040fe200078e020c */
[----:B------:R-:W-:Y:S01]  /*0550*/  @!P2 MOV R12, R24 ;  /* 0x00000018000ca202 */ /* 0x000fe20000000f00 */
[----:B------:R-:W-:Y:S01]  /*0560*/  @!P2 IMAD R9, R22, R9, R13 ;  /* 0x000000091609a224 */ /* 0x000fe200078e020d */
[----:B------:R-:W-:Y:S01]  /*0570*/  @!P2 MOV R13, R27 ;  /* 0x0000001b000da202 */ /* 0x000fe20000000f00 */
[----:B------:R-:W-:-:S04]  /*0580*/  @!P1 IMAD.WIDE.U32 R4, R23, R4, R26 ;  /* 0x0000000417049225 */ /* 0x000fc800078e001a */
[----:B------:R-:W-:Y:S01]  /*0590*/  @!P2 IMAD.WIDE.U32 R12, R22, R8, R12 ;  /* 0x00000008160ca225 */ /* 0x000fe200078e000c */
[----:B------:R-:W-:Y:S02]  /*05a0*/  @!P1 IADD3 R5, PT, PT, R5, R15, RZ ;  /* 0x0000000f05059210 */ /* 0x000fe40007ffe0ff */
[----:B---3--:R-:W-:Y:S02]  /*05b0*/  @!P1 LEA R10, P3, R4, R10, 0x2 ;  /* 0x0000000a040a9211 */ /* 0x008fe400078610ff */
[----:B------:R-:W-:Y:S02]  /*05c0*/  @!P2 IADD3 R9, PT, PT, R13, R9, RZ ;  /* 0x000000090d09a210 */ /* 0x000fe40007ffe0ff */
[----:B-1----:R-:W-:Y:S02]  /*05d0*/  @!P2 LEA R8, P4, R12, R6, 0x2 ;  /* 0x000000060c08a211 */ /* 0x002fe400078810ff */
[----:B------:R-:W-:Y:S01]  /*05e0*/  @!P1 LEA.HI.X R11, R4, R11, R5, 0x2, P3 ;  /* 0x0000000b040b9211 */ /* 0x000fe200018f1405 */
[----:B------:R-:W-:-:S02]  /*05f0*/  IMAD.MOV.U32 R5, RZ, RZ, RZ ;  /* 0x000000ffff057224 */ /* 0x000fc400078e00ff */
[----:B------:R-:W-:Y:S01]  /*0600*/  HFMA2 R4, -RZ, RZ, 0, 0 ;  /* 0x00000000ff047431 */ /* 0x000fe200000001ff */
[----:B------:R-:W-:Y:S02]  /*0610*/  @!P2 LEA.HI.X R9, R12, R7, R9, 0x2, P4 ;  /* 0x000000070c09a211 */ /* 0x000fe400020f1409 */
[----:B------:R-:W-:-:S03]  /*0620*/  CS2R R6, SRZ ;  /* 0x0000000000067805 */ /* 0x000fc6000001ff00 */
        /* <DEDUP_REMOVED lines=49> */
.L_x_3063:
[----:B------:R-:W-:Y:S05]  /*0940*/  BSYNC.RECONVERGENT B0 ;  /* 0x0000000000007941 */ /* 0x000fea0003800200 */
.L_x_3062:
        /* <DEDUP_REMOVED lines=56> */
.L_x_3065:
[----:B------:R-:W-:Y:S05]  /*0cd0*/  BSYNC.RECONVERGENT B0 ;  /* 0x0000000000007941 */ /* 0x000fea0003800200 */
.L_x_3064:
        /* <DEDUP_REMOVED lines=31> */
.L_x_3068:
[----:B---3--:R-:W3:Y:S04]  /*0ed0*/  LDG.E.STRONG.GPU R8, desc[UR14][R10.64] ;  /* 0x0000000e0a087981 */ /* 0x008ee8000c1ef900 */
[----:B---3--:R-:W-:Y:S01]  /*0ee0*/  CCTL.IVALL ;  /* 0x00000000ff00798f */ /* 0x008fe20002000000 */
[----:B------:R-:W-:Y:S05]  /*0ef0*/  YIELD ;  /* 0x0000000000007946 */ /* 0x000fea0003800000 */
[----:B------:R-:W-:-:S13]  /*0f00*/  ISETP.NE.AND P2, PT, R8, R13, PT ;  /* 0x0000000d0800720c */ /* 0x000fda0003f45270 */
[----:B------:R-:W-:Y:S05]  /*0f10*/  @P2 BRA `(.L_x_3068) ;  /* 0xfffffffc00ec2947 */ /* 0x000fea000383ffff */
.L_x_3067:
        /* <DEDUP_REMOVED lines=15> */
.L_x_3070:
        /* <DEDUP_REMOVED lines=15> */
[----:B------:R-:W-:Y:S01]  /*1100*/  MOV R12, UR24 ;  /* 0x00000018000c7c02 */ /* 0x000fe20008000f00 */
[----:B------:R-:W-:Y:S01]  /*1110*/  IMAD.U32 R13, RZ, RZ, UR25 ;  /* 0x00000019ff0d7e24 */ /* 0x000fe2000f8e00ff */
[----:B------:R-:W-:-:S05]  /*1120*/  MOV R10, UR23 ;  /* 0x00000017000a7c02 */ /* 0x000fca0008000f00 */
        /* <DEDUP_REMOVED lines=27> */
[----:B------:R-:W-:Y:S01]  /*12e0*/  ISETP.EQ.OR P2, PT, R12, UR13, P1 ;  /* 0x0000000d0c007c0c */ /* 0x000fe20008f42670 */
[----:B------:R-:W-:-:S04]  /*12f0*/  IMAD.U32 R12, RZ, RZ, UR24 ;  /* 0x00000018ff0c7e24 */ /* 0x000fc8000f8e00ff */
        /* <DEDUP_REMOVED lines=16> */
[----:B------:R-:W-:Y:S02]  /*1400*/  MOV R10, UR24 ;  /* 0x00000018000a7c02 */ /* 0x000fe40008000f00 */
[----:B------:R-:W-:Y:S01]  /*1410*/  MOV R11, UR25 ;  /* 0x00000019000b7c02 */ /* 0x000fe20008000f00 */
[----:B------:R-:W-:-:S05]  /*1420*/  @!UP0 UIMAD.WIDE.U32 UR24, UR19, 0x8, UR16 ;  /* 0x00000008131888a5 */ /* 0x000fca000f8e0010 */
[----:B------:R-:W4:Y:S01]  /*1430*/  @!P2 LDG.E.64 R10, desc[UR14][R10.64] ;  /* 0x0000000e0a0aa981 */ /* 0x000f22000c1e1b00 */
[----:B------:R-:W-:Y:S01]  /*1440*/  MOV R14, UR24 ;  /* 0x00000018000e7c02 */ /* 0x000fe20008000f00 */
[----:B------:R-:W-:-:S06]  /*1450*/  IMAD.U32 R15, RZ, RZ, UR25 ;  /* 0x00000019ff0f7e24 */ /* 0x000fcc000f8e00ff */
        /* <DEDUP_REMOVED lines=22> */
.L_x_3069:
        /* <DEDUP_REMOVED lines=38> */
[----:B------:R-:W-:Y:S01]  /*1820*/  MOV R13, UR11 ;  /* 0x0000000b000d7c02 */ /* 0x000fe20008000f00 */
[----:B------:R-:W3:Y:S02]  /*1830*/  @!P2 LDG.E.64 R10, desc[UR14][R10.64] ;  /* 0x0000000e0a0aa981 */ /* 0x000ee4000c1e1b00 */
[----:B-1----:R-:W-:Y:S02]  /*1840*/  MOV R14, UR8 ;  /* 0x00000008000e7c02 */ /* 0x002fe40008000f00 */
[----:B------:R-:W-:Y:S01]  /*1850*/  MOV R15, UR9 ;  /* 0x00000009000f7c02 */ /* 0x000fe20008000f00 */
[----:B------:R-:W4:Y:S05]  /*1860*/  @!P3 LDG.E.64 R12, desc[UR14][R12.64] ;  /* 0x0000000e0c0cb981 */ /* 0x000f2a000c1e1b00 */
[----:B------:R-:W5:Y:S01]  /*1870*/  @!P4 LDG.E.64 R14, desc[UR14][R14.64] ;  /* 0x0000000e0e0ec981 */ /* 0x000f62000c1e1b00 */
[----:B0-----:R-:W-:Y:S01]  /*1880*/  @!P1 FADD.FTZ R20, R20, R8 ;  /* 0x0000000814149221 */ /* 0x001fe20000010000 */
[----:B------:R-:W-:Y:S01]  /*1890*/  MOV R8, UR5 ;  /* 0x0000000500087c02 */ /* 0x000fe20008000f00 */
[----:B------:R-:W-:-:S04]  /*18a0*/  @!P1 FADD.FTZ R21, R21, R9 ;  /* 0x0000000915159221 */ /* 0x000fc80000010000 */
[----:B------:R-:W-:-:S05]  /*18b0*/  VIADD R8, R8, 0x4 ;  /* 0x0000000408087836 */ /* 0x000fca0000000000 */
[----:B------:R-:W-:Y:S01]  /*18c0*/  R2UR UR5, R8 ;  /* 0x00000000080572ca */ /* 0x000fe200000e0000 */
[----:B---3--:R-:W-:Y:S01]  /*18d0*/  @!P2 FADD.FTZ R20, R20, R10 ;  /* 0x0000000a1414a221 */ /* 0x008fe20000010000 */
[----:B------:R-:W-:-:S03]  /*18e0*/  @!P2 FADD.FTZ R21, R21, R11 ;  /* 0x0000000b1515a221 */ /* 0x000fc60000010000 */
[----:B----4-:R-:W-:Y:S01]  /*18f0*/  @!P3 FADD.FTZ R20, R20, R12 ;  /* 0x0000000c1414b221 */ /* 0x010fe20000010000 */
[----:B------:R-:W-:-:S03]  /*1900*/  @!P3 FADD.FTZ R21, R21, R13 ;  /* 0x0000000d1515b221 */ /* 0x000fc60000010000 */
[----:B-----5:R-:W-:Y:S01]  /*1910*/  @!P4 FADD.FTZ R20, R20, R14 ;  /* 0x0000000e1414c221 */ /* 0x020fe20000010000 */
[----:B------:R-:W-:-:S07]  /*1920*/  @!P4 FADD.FTZ R21, R21, R15 ;  /* 0x0000000f1515c221 */ /* 0x000fce0000010000 */
.L_x_3071:
        /* <DEDUP_REMOVED lines=23> */
[----:B------:R-:W-:-:S05]  /*1aa0*/  IMAD.U32 R12, RZ, RZ, UR5 ;  /* 0x00000005ff0c7e24 */ /* 0x000fca000f8e00ff */
[----:B------:R-:W-:-:S04]  /*1ab0*/  IADD3 R12, PT, PT, R12, 0x2, RZ ;  /* 0x000000020c0c7810 */ /* 0x000fc80007ffe0ff */
[----:B------:R-:W-:Y:S01]  /*1ac0*/  R2UR UR5, R12 ;  /* 0x000000000c0572ca */ /* 0x000fe200000e0000 */
[----:B0-----:R-:W-:Y:S01]  /*1ad0*/  @!P2 FADD.FTZ R20, R20, R8 ;  /* 0x000000081414a221 */ /* 0x001fe20000010000 */
[----:B------:R-:W-:-:S03]  /*1ae0*/  @!P2 FADD.FTZ R21, R21, R9 ;  /* 0x000000091515a221 */ /* 0x000fc60000010000 */
[----:B---3--:R-:W-:Y:S01]  /*1af0*/  @!P1 FADD.FTZ R20, R20, R10 ;  /* 0x0000000a14149221 */ /* 0x008fe20000010000 */
[----:B------:R-:W-:-:S09]  /*1b00*/  @!P1 FADD.FTZ R21, R21, R11 ;  /* 0x0000000b15159221 */ /* 0x000fd20000010000 */
.L_x_3072:
        /* <DEDUP_REMOVED lines=14> */
.L_x_3073:
[----:B------:R-:W-:Y:S05]  /*1bf0*/  BSYNC.RECONVERGENT B0 ;  /* 0x0000000000007941 */ /* 0x000fea0003800200 */
.L_x_3066:
[----:B------:R-:W4:Y:S01]  /*1c00*/  S2UR UR8, SR_CgaCtaId ;  /* 0x00000000000879c3 */ /* 0x000f220000008800 */
[----:B------:R-:W5:Y:S01]  /*1c10*/  LDCU UR9, c[0x0][0x414] ;  /* 0x00008280ff0977ac */ /* 0x000f620008000800 */
[----:B------:R-:W-:Y:S02]  /*1c20*/  ISETP.NE.AND P1, PT, R18, RZ, PT ;  /* 0x000000ff1200720c */ /* 0x000fe40003f25270 */
[----:B------:R-:W-:Y:S01]  /*1c30*/  MOV R13, UR7 ;  /* 0x00000007000d7c02 */ /* 0x000fe20008000f00 */
[----:B------:R-:W-:Y:S01]  /*1c40*/  UMOV UR5, 0x400 ;  /* 0x0000040000057882 */ /* 0x000fe20000000000 */
[----:B------:R-:W-:Y:S02]  /*1c50*/  LOP3.LUT R11, R19, 0xffff, RZ, 0xc0, !PT ;  /* 0x0000ffff130b7812 */ /* 0x000fe400078ec0ff */
[----:B--2---:R-:W2:Y:S03]  /*1c60*/  @P0 LDC.64 R28, c[0x0][0x388] ;  /* 0x0000e200ff1c0b82 */ /* 0x004ea60000000a00 */
[----:B------:R-:W-:-:S05]  /*1c70*/  IMAD.IADD R0, R0, 0x1, R11 ;  /* 0x0000000100007824 */ /* 0x000fca00078e020b */
[----:B-1----:R-:W1:Y:S01]  /*1c80*/  LDC.64 R14, c[0x0][0x398] ;  /* 0x0000e600ff0e7b82 */ /* 0x002e620000000a00 */
[----:B-----5:R-:W-:Y:S01]  /*1c90*/  @P0 FMUL.FTZ R12, R20, UR9 ;  /* 0x00000009140c0c20 */ /* 0x020fe20008410000 */
[----:B----4-:R-:W-:-:S06]  /*1ca0*/  ULEA UR5, UR8, UR5, 0x18 ;  /* 0x0000000508057291 */ /* 0x010fcc000f8ec0ff */
[----:B---3--:R-:W0:Y:S01]  /*1cb0*/  LDC.64 R8, c[0x0][0x3a0] ;  /* 0x0000e800ff087b82 */ /* 0x008e220000000a00 */
        /* <DEDUP_REMOVED lines=25> */
[----:B-----5:R-:W-:Y:S02]  /*1e50*/  SHF.L.U32 R13, R14, 0x10, RZ ;  /* 0x000000100e0d7819 */ /* 0x020fe400000006ff */
[----:B----4-:R-:W-:Y:S01]  /*1e60*/  SHF.L.U32 R14, R29, 0x10, RZ ;  /* 0x000000101d0e7819 */ /* 0x010fe200000006ff */
        /* <DEDUP_REMOVED lines=11> */
[----:B------:R-:W-:Y:S01]  /*1f20*/  FADD.FTZ R5, -R0, R5 ;  /* 0x0000000500057221 */ /* 0x000fe20000010100 */
[----:B------:R-:W1:Y:S03]  /*1f30*/  LDCU.64 UR8, c[0x0][0x380] ;  /* 0x00007000ff0877ac */ /* 0x000e660008000a00 */
[----:B------:R-:W-:-:S04]  /*1f40*/  FMUL.FTZ R5, R5, R10 ;  /* 0x0000000a05057220 */ /* 0x000fc80000410000 */
[----:B------:R-:W-:Y:S01]  /*1f50*/  FFMA.FTZ R5, R13, R5, R14 ;  /* 0x000000050d057223 */ /* 0x000fe2000001000e */
[----:B0-----:R-:W-:Y:S02]  /*1f60*/  IMAD R8, R17, UR16, RZ ;  /* 0x0000001011087c24 */ /* 0x001fe4000f8e02ff */
[----:B------:R-:W-:-:S04]  /*1f70*/  IMAD.WIDE.U32 R20, R23, UR16, R20 ;  /* 0x0000001017147c25 */ /* 0x000fc8000f8e0014 */
[----:B------:R-:W-:Y:S01]  /*1f80*/  IMAD R9, R23, UR17, R8 ;  /* 0x0000001117097c24 */ /* 0x000fe2000f8e0208 */
[----:B-1----:R-:W-:-:S04]  /*1f90*/  LEA R8, P1, R20, UR8, 0x2 ;  /* 0x0000000814087c11 */ /* 0x002fc8000f8210ff */
[----:B------:R-:W-:Y:S01]  /*1fa0*/  IADD3 R9, PT, PT, R21, R9, RZ ;  /* 0x0000000915097210 */ /* 0x000fe20007ffe0ff */
[----:B------:R-:W-:-:S03]  /*1fb0*/  FADD.FTZ R21, -R0, R4 ;  /* 0x0000000400157221 */ /* 0x000fc60000010100 */
[----:B------:R-:W-:Y:S01]  /*1fc0*/  LEA.HI.X R9, R20, UR9, R9, 0x2, P1 ;  /* 0x0000000914097c11 */ /* 0x000fe200088f1409 */
[----:B------:R-:W-:-:S04]  /*1fd0*/  FMUL.FTZ R4, R21, R10 ;  /* 0x0000000a15047220 */ /* 0x000fc80000410000 */
[----:B------:R-:W-:-:S05]  /*1fe0*/  FFMA.FTZ R4, R12, R4, R15 ;  /* 0x000000040c047223 */ /* 0x000fca000001000f */
[----:B------:R0:W-:Y:S02]  /*1ff0*/  STG.E.64 desc[UR14][R8.64], R4 ;  /* 0x0000000408007986 */ /* 0x0001e4000c101b0e */
.L_x_3077:
[----:B------:R-:W-:Y:S05]  /*2000*/  BSYNC.RECONVERGENT B1 ;  /* 0x0000000000017941 */ /* 0x000fea0003800200 */
.L_x_3076:
[----:B------:R-:W-:Y:S05]  /*2010*/  @P2 BRA `(.L_x_3078) ;  /* 0x0000000400442947 */ /* 0x000fea0003800000 */
[----:B------:R-:W1:Y:S01]  /*2020*/  LDCU.64 UR8, c[0x0][0x3e0] ;  /* 0x00007c00ff0877ac */ /* 0x000e620008000a00 */
[----:B0-----:R-:W-:Y:S01]  /*2030*/  MOV R4, R24 ;  /* 0x0000001800047202 */ /* 0x001fe20000000f00 */
[C---:B------:R-:W-:Y:S01]  /*2040*/  FADD.FTZ R9, -R0.reuse, R6 ;  /* 0x0000000600097221 */ /* 0x040fe20000010100 */
[----:B------:R-:W-:Y:S01]  /*2050*/  MOV R5, R27 ;  /* 0x0000001b00057202 */ /* 0x000fe20000000f00 */
[----:B------:R-:W0:Y:S01]  /*2060*/  LDCU.64 UR10, c[0x0][0x380] ;  /* 0x00007000ff0a77ac */ /* 0x000e220008000a00 */
[----:B------:R-:W-:Y:S01]  /*2070*/  FADD.FTZ R7, -R0, R7 ;  /* 0x0000000700077221 */ /* 0x000fe20000010100 */
[----:B------:R-:W-:-:S03]  /*2080*/  FMUL.FTZ R9, R9, R10 ;  /* 0x0000000a09097220 */ /* 0x000fc60000410000 */
[----:B------:R-:W-:Y:S01]  /*2090*/  FMUL.FTZ R10, R7, R10 ;  /* 0x0000000a070a7220 */ /* 0x000fe20000410000 */
[----:B------:R-:W-:-:S03]  /*20a0*/  FFMA.FTZ R12, R12, R9, R15 ;  /* 0x000000090c0c7223 */ /* 0x000fc6000001000f */
[----:B------:R-:W-:Y:S01]  /*20b0*/  FFMA.FTZ R13, R13, R10, R14 ;  /* 0x0000000a0d0d7223 */ /* 0x000fe2000001000e */
[----:B-1----:R-:W-:Y:S02]  /*20c0*/  IMAD R21, R3, UR8, RZ ;  /* 0x0000000803157c24 */ /* 0x002fe4000f8e02ff */
[----:B------:R-:W-:-:S04]  /*20d0*/  IMAD.WIDE.U32 R4, R22, UR8, R4 ;  /* 0x0000000816047c25 */ /* 0x000fc8000f8e0004 */
[----:B------:R-:W-:Y:S01]  /*20e0*/  IMAD R21, R22, UR9, R21 ;  /* 0x0000000916157c24 */ /* 0x000fe2000f8e0215 */
[----:B0-----:R-:W-:-:S04]  /*20f0*/  LEA R6, P1, R4, UR10, 0x2 ;  /* 0x0000000a04067c11 */ /* 0x001fc8000f8210ff */
[----:B------:R-:W-:-:S04]  /*2100*/  IADD3 R21, PT, PT, R5, R21, RZ ;  /* 0x0000001505157210 */ /* 0x000fc80007ffe0ff */
[----:B------:R-:W-:-:S05]  /*2110*/  LEA.HI.X R7, R4, UR11, R21, 0x2, P1 ;  /* 0x0000000b04077c11 */ /* 0x000fca00088f1415 */
[----:B------:R1:W-:Y:S01]  /*2120*/  STG.E.64 desc[UR14][R6.64], R12 ;  /* 0x0000000c06007986 */ /* 0x0003e2000c101b0e */
[----:B------:R-:W-:Y:S05]  /*2130*/  BRA `(.L_x_3078) ;  /* 0x0000000000fc7947 */ /* 0x000fea0003800000 */
.L_x_3075:
        /* <DEDUP_REMOVED lines=13> */
[----:B------:R-:W-:-:S04]  /*2210*/  FFMA.FTZ R5, R13, R5, R14 ;  /* 0x000000050d057223 */ /* 0x000fc8000001000e */
[----:B------:R-:W-:Y:S01]  /*2220*/  FMUL.FTZ R28, R5, -1.4426950216293334961 ;  /* 0xbfb8aa3b051c7820 */ /* 0x000fe20000410000 */
[----:B0-----:R-:W-:Y:S02]  /*2230*/  IMAD R8, R17, UR10, RZ ;  /* 0x0000000a11087c24 */ /* 0x001fe4000f8e02ff */
[----:B------:R-:W-:-:S03]  /*2240*/  IMAD.WIDE.U32 R20, R23, UR10, R20 ;  /* 0x0000000a17147c25 */ /* 0x000fc6000f8e0014 */
[----:B------:R-:W0:Y:S01]  /*2250*/  MUFU.EX2 R28, R28 ;  /* 0x0000001c001c7308 */ /* 0x000e220000000800 */
[----:B------:R-:W-:Y:S01]  /*2260*/  IMAD R9, R23, UR11, R8 ;  /* 0x0000000b17097c24 */ /* 0x000fe2000f8e0208 */
[----:B-1----:R-:W-:-:S04]  /*2270*/  LEA R8, P1, R20, UR16, 0x2 ;  /* 0x0000001014087c11 */ /* 0x002fc8000f8210ff */
        /* <DEDUP_REMOVED lines=14> */
.L_x_3080:
[----:B------:R-:W-:Y:S05]  /*2360*/  BSYNC.RECONVERGENT B1 ;  /* 0x0000000000017941 */ /* 0x000fea0003800200 */
.L_x_3079:
[----:B------:R-:W-:Y:S05]  /*2370*/  @P2 BRA `(.L_x_3078) ;  /* 0x00000000006c2947 */ /* 0x000fea0003800000 */
[C---:B------:R-:W-:Y:S01]  /*2380*/  FADD.FTZ R7, -R0.reuse, R7 ;  /* 0x0000000700077221 */ /* 0x040fe20000010100 */
[----:B0-----:R-:W-:Y:S01]  /*2390*/  FADD.FTZ R5, -R0, R6 ;  /* 0x0000000600057221 */ /* 0x001fe20000010100 */
        /* <DEDUP_REMOVED lines=16> */
[----:B-1----:R-:W-:Y:S02]  /*24a0*/  LEA R4, P1, R6, UR10, 0x2 ;  /* 0x0000000a06047c11 */ /* 0x002fe4000f8210ff */
        /* <DEDUP_REMOVED lines=8> */
.L_x_3078:
[----:B------:R-:W-:Y:S05]  /*2530*/  BSYNC.RECONVERGENT B0 ;  /* 0x0000000000007941 */ /* 0x000fea0003800200 */
.L_x_3074:
        /* <DEDUP_REMOVED lines=8> */
.L_x_3082:
        /* <DEDUP_REMOVED lines=12> */
.L_x_3471:


//--------------------- .text._Z35group_norm_nhwc_fwd_one_pass_kernelI11Fp32IOBf16WLi128ELi40ELi640EEv26Group_norm_nhwc_fwd_params --------------------------
	.section	.text._Z35group_norm_nhwc_fwd_one_pass_kernelI11Fp32IOBf16WLi128ELi40ELi640EEv26Group_norm_nhwc_fwd_params,"ax",@progbits
	.align	128
        .global         _Z35group_norm_nhwc_fwd_one_pass_kernelI11Fp32IOBf16WLi128ELi40ELi640EEv26Group_norm_nhwc_fwd_params
        .type           _Z35group_norm_nhwc_fwd_one_pass_kernelI11Fp32IOBf16WLi128ELi40ELi640EEv26Group_norm_nhwc_fwd_params,@function
        .size           _Z35group_norm_nhwc_fwd_one_pass_kernelI11Fp32IOBf16WLi128ELi40ELi640EEv26Group_norm_nhwc_fwd_params,(.L_x_3472 - _Z35group_norm_nhwc_fwd_one_pass_kernelI11Fp32IOBf16WLi128ELi40ELi640EEv26Group_norm_nhwc_fwd_params)
        .other          _Z35group_norm_nhwc_fwd_one_pass_kernelI11Fp32IOBf16WLi128ELi40ELi640EEv26Group_norm_nhwc_fwd_params,@"STO_CUDA_ENTRY STV_DEFAULT"
_Z35group_norm_nhwc_fwd_one_pass_kernelI11Fp32IOBf16WLi128ELi40ELi640EEv26Group_norm_nhwc_fwd_params:
.text._Z35group_norm_nhwc_fwd_one_pass_kernelI11Fp32IOBf16WLi128ELi40ELi640EEv26Group_norm_nhwc_fwd_params:
        /* <DEDUP_REMOVED lines=16> */
[----:B------:R-:W-:Y:S01]  /*0100*/  UMOV UR8, 0x400 ;  /* 0x0000040000087882 */ /* 0x000fe20000000000 */
[----:B------:R-:W0:Y:S01]  /*0110*/  LDCU.64 UR16, c[0x0][0x358] ;  /* 0x00006b00ff1077ac */ /* 0x000e220008000a00 */
[----:B-1----:R-:W-:-:S02]  /*0120*/  MOV R5, UR5 ;  /* 0x0000000500057c02 */ /* 0x002fc40008000f00 */
[----:B-----5:R-:W-:Y:S02]  /*0130*/  ISETP.NE.U32.AND P1, PT, RZ, UR10, PT ;  /* 0x0000000aff007c0c */ /* 0x020fe4000bf25070 */
[C---:B0-----:R-:W-:Y:S01]  /*0140*/  LOP3.LUT R0, R28.reuse, 0xffff, RZ, 0xc0, !PT ;  /* 0x0000ffff1c007812 */ /* 0x041fe200078ec0ff */
[----:B----4-:R-:W-:Y:S01]  /*0150*/  ULEA UR8, UR4, UR8, 0x18 ;  /* 0x0000000804087291 */ /* 0x010fe2000f8ec0ff */
[----:B------:R-:W-:Y:S01]  /*0160*/  LOP3.LUT P0, RZ, R28, UR20, RZ, 0xfc, !PT ;  /* 0x000000141cff7c12 */ /* 0x000fe2000f80fcff */
[----:B---3--:R-:W-:Y:S01]  /*0170*/  UISETP.NE.AND UP0, UPT, UR9, URZ, UPT ;  /* 0x000000ff0900728c */ /* 0x008fe2000bf05270 */
[----:B------:R-:W-:Y:S01]  /*0180*/  SHF.R.U32.HI R31, RZ, 0x2, R28 ;  /* 0x00000002ff1f7819 */ /* 0x000fe2000001161c */
[----:B------:R-:W-:Y:S01]  /*0190*/  IMAD R0, R0, 0xccd, RZ ;  /* 0x00000ccd00007824 */ /* 0x000fe200078e02ff */
[----:B------:R-:W-:Y:S01]  /*01a0*/  ISETP.NE.AND.EX P0, PT, RZ, UR11, !P0, P1 ;  /* 0x0000000bff007c0c */ /* 0x000fe2000c705310 */
[----:B------:R-:W-:Y:S01]  /*01b0*/  UMOV UR4, URZ ;  /* 0x000000ff00047c82 */ /* 0x000fe20008000000 */
[----:B------:R-:W-:Y:S01]  /*01c0*/  LOP3.LUT R31, R31, 0xf8, RZ, 0xc0, !PT ;  /* 0x000000f81f1f7812 */ /* 0x000fe200078ec0ff */
        /* <DEDUP_REMOVED lines=10> */
[----:B------:R-:W-:Y:S02]  /*0270*/  SHF.L.U32 R2, R2, 0x1, RZ ;  /* 0x0000000102027819 */ /* 0x000fe400000006ff */
[----:B0-----:R-:W-:Y:S02]  /*0280*/  LOP3.LUT R29, R0, 0x7ffffff8, RZ, 0xc0, !PT ;  /* 0x7ffffff8001d7812 */ /* 0x001fe400078ec0ff */
[----:B--2---:R-:W-:-:S07]  /*0290*/  LOP3.LUT R2, R2, 0xffff, RZ, 0xc0, !PT ;  /* 0x0000ffff02027812 */ /* 0x004fce00078ec0ff */
.L_x_3110:
[----:B0-----:R-:W0:Y:S01]  /*02a0*/  LDCU UR5, c[0x0][0x3f8] ;  /* 0x00007f00ff0577ac */ /* 0x001e220008000800 */
[----:B---3--:R-:W-:Y:S02]  /*02b0*/  IABS R10, UR9 ;  /* 0x00000009000a7c13 */ /* 0x008fe40008000000 */
[C---:B------:R-:W-:Y:S01]  /*02c0*/  IADD3 R23, PT, PT, R32.reuse, 0x20, RZ ;  /* 0x0000002020177810 */ /* 0x040fe20007ffe0ff */
[----:B-1----:R-:W1:Y:S01]  /*02d0*/  LDCU.64 UR14, c[0x0][0x3e8] ;  /* 0x00007d00ff0e77ac */ /* 0x002e620008000a00 */
[----:B------:R-:W-:Y:S02]  /*02e0*/  IADD3 R33, PT, PT, R32, 0x40, RZ ;  /* 0x0000004020217810 */ /* 0x000fe40007ffe0ff */
[----:B------:R-:W-:Y:S02]  /*02f0*/  SHF.R.S32.HI R25, RZ, 0x1f, R23 ;  /* 0x0000001fff197819 */ /* 0x000fe40000011417 */
[----:B------:R-:W-:Y:S02]  /*0300*/  SHF.R.S32.HI R27, RZ, 0x1f, R33 ;  /* 0x0000001fff1b7819 */ /* 0x000fe40000011421 */
[----:B------:R-:W-:-:S02]  /*0310*/  SHF.R.S32.HI R21, RZ, 0x1f, R32 ;  /* 0x0000001fff157819 */ /* 0x000fc40000011420 */
[----:B------:R-:W-:Y:S02]  /*0320*/  SHF.R.S32.HI R19, RZ, 0x1f, R30 ;  /* 0x0000001fff137819 */ /* 0x000fe4000001141e */
[----:B0---4-:R-:W-:-:S04]  /*0330*/  MOV R4, UR5 ;  /* 0x0000000500047c02 */ /* 0x011fc80008000f00 */
[----:B--2---:R-:W-:Y:S02]  /*0340*/  IABS R7, R4 ;  /* 0x0000000400077213 */ /* 0x004fe40000000000 */
[----:B-1----:R-:W-:Y:S02]  /*0350*/  ISETP.GE.U32.AND P2, PT, R23, UR14, PT ;  /* 0x0000000e17007c0c */ /* 0x002fe4000bf46070 */
[----:B------:R-:W0:Y:S01]  /*0360*/  I2F.RP R6, R7 ;  /* 0x0000000700067306 */ /* 0x000e220000209400 */
[----:B------:R-:W-:Y:S02]  /*0370*/  ISETP.GE.U32.AND P3, PT, R33, UR14, PT ;  /* 0x0000000e21007c0c */ /* 0x000fe4000bf66070 */
[----:B------:R-:W-:Y:S02]  /*0380*/  ISETP.GE.AND.EX P2, PT, R25, UR15, PT, P2 ;  /* 0x0000000f19007c0c */ /* 0x000fe4000bf46320 */
[----:B------:R-:W-:Y:S02]  /*0390*/  ISETP.GE.AND.EX P3, PT, R27, UR15, PT, P3 ;  /* 0x0000000f1b007c0c */ /* 0x000fe4000bf66330 */
[----:B------:R-:W-:-:S04]  /*03a0*/  ISETP.GE.U32.AND P4, PT, R30, UR14, PT ;  /* 0x0000000e1e007c0c */ /* 0x000fc8000bf86070 */
[----:B------:R-:W-:Y:S01]  /*03b0*/  ISETP.GE.AND.EX P4, PT, R19, UR15, PT, P4 ;  /* 0x0000000f13007c0c */ /* 0x000fe2000bf86340 */
[----:B0-----:R-:W0:Y:S04]  /*03c0*/  MUFU.RCP R6, R6 ;  /* 0x0000000600067308 */ /* 0x001e280000001000 */
[----:B------:R-:W1:Y:S08]  /*03d0*/  @!P2 LDC.64 R16, c[0x0][0x3e0] ;  /* 0x0000f800ff10ab82 */ /* 0x000e700000000a00 */
[----:B------:R-:W2:Y:S08]  /*03e0*/  @!P2 LDC.64 R12, c[0x0][0x390] ;  /* 0x0000e400ff0cab82 */ /* 0x000eb00000000a00 */
[----:B------:R-:W3:Y:S01]  /*03f0*/  @!P3 LDC.64 R14, c[0x0][0x390] ;  /* 0x0000e400ff0ebb82 */ /* 0x000ee20000000a00 */
[----:B0-----:R-:W-:-:S04]  /*0400*/  IADD3 R4, PT, PT, R6, 0xffffffe, RZ ;  /* 0x0ffffffe06047810 */ /* 0x001fc80007ffe0ff */
[----:B------:R0:W4:Y:S01]  /*0410*/  F2I.FTZ.U32.TRUNC.NTZ R5, R4 ;  /* 0x0000000400057305 */ /* 0x000122000021f000 */
[----:B-1----:R-:W-:-:S04]  /*0420*/  @!P2 IMAD R18, R25, R16, RZ ;  /* 0x000000101912a224 */ /* 0x002fc800078e02ff */
[----:B------:R-:W-:Y:S02]  /*0430*/  @!P2 IMAD R25, R23, R17, R18 ;  /* 0x000000111719a224 */ /* 0x000fe400078e0212 */
[----:B0-----:R-:W-:-:S05]  /*0440*/  HFMA2 R4, -RZ, RZ, 0, 0 ;  /* 0x00000000ff047431 */ /* 0x001fca00000001ff */
[----:B------:R-:W-:Y:S02]  /*0450*/  R2UR UR10, R4 ;  /* 0x00000000040a72ca */ /* 0x000fe400000e0000 */
[----:B----4-:R-:W-:Y:S02]  /*0460*/  R2UR UR11, R5 ;  /* 0x00000000050b72ca */ /* 0x010fe400000e0000 */
[----:B------:R-:W-:-:S05]  /*0470*/  IADD3 R8, PT, PT, RZ, -R5, RZ ;  /* 0x80000005ff087210 */ /* 0x000fca0007ffe0ff */
[----:B------:R-:W-:Y:S02]  /*0480*/  IMAD R9, R8, R7, RZ ;  /* 0x0000000708097224 */ /* 0x000fe400078e02ff */
[----:B------:R-:W-:-:S04]  /*0490*/  IMAD.MOV.U32 R8, RZ, RZ, R10 ;  /* 0x000000ffff087224 */ /* 0x000fc800078e000a */
[----:B------:R-:W-:Y:S01]  /*04a0*/  IMAD.HI.U32 R9, R5, R9, UR10 ;  /* 0x0000000a05097e27 */ /* 0x000fe2000f8e0009 */
[----:B------:R-:W-:-:S04]  /*04b0*/  R2UR UR12, R8 ;  /* 0x00000000080c72ca */ /* 0x000fc800000e0000 */
[----:B------:R-:W-:Y:S02]  /*04c0*/  R2UR UR10, R9 ;  /* 0x00000000090a72ca */ /* 0x000fe400000e0000 */
[----:B------:R-:W0:Y:S11]  /*04d0*/  @!P4 LDC.64 R8, c[0x0][0x3e0] ;  /* 0x0000f800ff08cb82 */ /* 0x000e360000000a00 */
[----:B------:R-:W-:-:S02]  /*04e0*/  UIMAD.WIDE.U32 UR10, UR10, UR12, URZ ;  /* 0x0000000c0a0a72a5 */ /* 0x000fc4000f8e00ff */
[----:B------:R-:W-:-:S04]  /*04f0*/  ULOP3.LUT UR10, UR9, UR5, URZ, 0x3c, !UPT ;  /* 0x00000005090a7292 */ /* 0x000fc8000f8e3cff */
[----:B------:R-:W-:-:S05]  /*0500*/  IADD3 R4, PT, PT, RZ, -UR11, RZ ;  /* 0x8000000bff047c10 */ /* 0x000fca000fffe0ff */
[----:B------:R-:W-:Y:S01]  /*0510*/  IMAD R4, R7, R4, UR12 ;  /* 0x0000000c07047e24 */ /* 0x000fe2000f8e0204 */
[----:B------:R-:W1:Y:S01]  /*0520*/  LDCU.64 UR12, c[0x0][0x3f0] ;  /* 0x00007e00ff0c77ac */ /* 0x000e620008000a00 */
[----:B0-----:R-:W-:-:S03]  /*0530*/  @!P4 IMAD R19, R19, R8, RZ ;  /* 0x000000081313c224 */ /* 0x001fc600078e02ff */
[----:B------:R-:W-:-:S13]  /*0540*/  ISETP.GT.U32.AND P1, PT, R7, R4, PT ;  /* 0x000000040700720c */ /* 0x000fda0003f24070 */
[----:B------:R-:W-:Y:S01]  /*0550*/  VOTEU.ANY UP2, P1 ;  /* 0x0000000000ff7886 */ /* 0x000fe20000840100 */
[----:B------:R-:W-:Y:S02]  /*0560*/  PLOP3.LUT P1, PT, PT, PT, UP2, 0x80, 0x8 ;  /* 0x000000000008781c */ /* 0x000fe40003f2f028 */
[----:B-1----:R-:W-:Y:S02]  /*0570*/  MOV R5, UR12 ;  /* 0x0000000c00057c02 */ /* 0x002fe40008000f00 */
        /* <DEDUP_REMOVED lines=11> */
[----:B0-----:R-:W-:-:S04]  /*0630*/  @!P3 IMAD R20, R27, R6, RZ ;  /* 0x000000061b14b224 */ /* 0x001fc800078e02ff */
[----:B------:R-:W-:-:S04]  /*0640*/  @!P3 IMAD R27, R33, R7, R20 ;  /* 0x00000007211bb224 */ /* 0x000fc800078e0214 */
[----:B------:R-:W-:Y:S01]  /*0650*/  @!UP1 ULOP3.LUT UR11, URZ, UR5, URZ, 0x33, !UPT ;  /* 0x00000005ff0b9292 */ /* 0x000fe2000f8e33ff */
[----:B------:R-:W0:Y:S03]  /*0660*/  @!P1 LDC.64 R10, c[0x0][0x3e0] ;  /* 0x0000f800ff0a9b82 */ /* 0x000e260000000a00 */
        /* <DEDUP_REMOVED lines=8> */
[----:B------:R-:W-:Y:S01]  /*06f0*/  LEA.HI.X.SX32 R37, R4, RZ, 0x1, P5 ;  /* 0x000000ff04257211 */ /* 0x000fe200028f0eff */
[----:B0-----:R-:W-:Y:S02]  /*0700*/  @!P1 IMAD R18, R21, R10, RZ ;  /* 0x0000000a15129224 */ /* 0x001fe400078e02ff */
[----:B------:R-:W-:Y:S02]  /*0710*/  IMAD.WIDE.U32 R36, R5, UR11, R36 ;  /* 0x0000000b05247c25 */ /* 0x000fe4000f8e0024 */
[----:B------:R-:W0:Y:S02]  /*0720*/  @!P1 LDC.64 R4, c[0x0][0x390] ;  /* 0x0000e400ff049b82 */ /* 0x000e240000000a00 */
[----:B------:R-:W-:Y:S01]  /*0730*/  @!P3 IMAD.MOV.U32 R20, RZ, RZ, R36 ;  /* 0x000000ffff14b224 */ /* 0x000fe200078e0024 */
[----:B------:R-:W-:Y:S02]  /*0740*/  IADD3 R35, PT, PT, R37, UR5, RZ ;  /* 0x0000000525237c10 */ /* 0x000fe4000fffe0ff */
[----:B------:R-:W-:-:S02]  /*0750*/  @!P2 MOV R34, R36 ;  /* 0x000000240022a202 */ /* 0x000fc40000000f00 */
[----:B------:R-:W-:-:S03]  /*0760*/  @!P3 MOV R21, R35 ;  /* 0x000000230015b202 */ /* 0x000fc60000000f00 */
[----:B------:R-:W-:-:S04]  /*0770*/  @!P2 IMAD.WIDE.U32 R16, R23, R16, R34 ;  /* 0x000000101710a225 */ /* 0x000fc800078e0022 */
[----:B------:R-:W-:Y:S01]  /*0780*/  @!P3 IMAD.WIDE.U32 R6, R33, R6, R20 ;  /* 0x000000062106b225 */ /* 0x000fe200078e0014 */
[----:B------:R-:W-:Y:S02]  /*0790*/  @!P1 MOV R20, R36 ;  /* 0x0000002400149202 */ /* 0x000fe40000000f00 */
[----:B------:R-:W-:Y:S01]  /*07a0*/  @!P1 MOV R21, R35 ;  /* 0x0000002300159202 */ /* 0x000fe20000000f00 */
[----:B------:R-:W-:Y:S01]  /*07b0*/  @!P1 IMAD R23, R32, R11, R18 ;  /* 0x0000000b20179224 */ /* 0x000fe200078e0212 */
[----:B------:R-:W-:Y:S02]  /*07c0*/  @!P2 IADD3 R17, PT, PT, R17, R25, RZ ;  /* 0x000000191111a210 */ /* 0x000fe40007ffe0ff */
[----:B--2---:R-:W-:Y:S01]  /*07d0*/  @!P2 LEA R12, P5, R16, R12, 0x2 ;  /* 0x0000000c100ca211 */ /* 0x004fe200078a10ff */
[----:B------:R-:W-:Y:S01]  /*07e0*/  @!P1 IMAD.WIDE.U32 R20, R32, R10, R20 ;  /* 0x0000000a20149225 */ /* 0x000fe200078e0014 */
[----:B------:R-:W-:Y:S01]  /*07f0*/  @!P3 IADD3 R7, PT, PT, R7, R27, RZ ;  /* 0x0000001b0707b210 */ /* 0x000fe20007ffe0ff */
[----:B------:R-:W1:Y:S01]  /*0800*/  @!P4 LDC.64 R10, c[0x0][0x390] ;  /* 0x0000e400ff0acb82 */ /* 0x000e620000000a00 */
[----:B------:R-:W-:-:S02]  /*0810*/  @!P2 LEA.HI.X R13, R16, R13, R17, 0x2, P5 ;  /* 0x0000000d100da211 */ /* 0x000fc400028f1411 */
[----:B---3--:R-:W-:Y:S02]  /*0820*/  @!P3 LEA R14, P6, R6, R14, 0x2 ;  /* 0x0000000e060eb211 */ /* 0x008fe400078c10ff */
[----:B------:R-:W-:Y:S01]  /*0830*/  @!P1 IADD3 R17, PT, PT, R21, R23, RZ ;  /* 0x0000001715119210 */ /* 0x000fe20007ffe0ff */
[----:B------:R-:W-:Y:S01]  /*0840*/  @!P4 IMAD R21, R30, R9, R19 ;  /* 0x000000091e15c224 */ /* 0x000fe200078e0213 */
[----:B0-----:R-:W-:Y:S01]  /*0850*/  @!P1 LEA R16, P5, R20, R4, 0x2 ;  /* 0x0000000414109211 */ /* 0x001fe200078a10ff */
[----:B------:R-:W-:Y:S01]  /*0860*/  @!P4 IMAD.MOV.U32 R19, RZ, RZ, R35 ;  /* 0x000000ffff13c224 */ /* 0x000fe200078e0023 */
[----:B------:R-:W-:Y:S02]  /*0870*/  @!P4 MOV R18, R36 ;  /* 0x000000240012c202 */ /* 0x000fe40000000f00 */
[----:B------:R-:W-:Y:S02]  /*0880*/  @!P3 LEA.HI.X R15, R6, R15, R7, 0x2, P6 ;  /* 0x0000000f060fb211 */ /* 0x000fe400030f1407 */
[----:B------:R-:W-:-:S02]  /*0890*/  CS2R R6, SRZ ;  /* 0x0000000000067805 */ /* 0x000fc4000001ff00 */
[----:B------:R-:W-:Y:S01]  /*08a0*/  @!P1 LEA.HI.X R17, R20, R5, R17, 0x2, P5 ;  /* 0x0000000514119211 */ /* 0x000fe200028f1411 */
[----:B------:R-:W-:Y:S01]  /*08b0*/  HFMA2 R5, -RZ, RZ, 0, 0 ;  /* 0x00000000ff057431 */ /* 0x000fe200000001ff */
[----:B------:R-:W-:Y:S01]  /*08c0*/  MOV R4, RZ ;  /* 0x000000ff00047202 */ /* 0x000fe20000000f00 */
[----:B------:R-:W-:Y:S02]  /*08d0*/  @!P4 IMAD.WIDE.U32 R18, R30, R8, R18 ;  /* 0x000000081e12c225 */ /* 0x000fe400078e0012 */
[----:B------:R-:W2:Y:S01]  /*08e0*/  @!P1 LDG.E.64 R6, desc[UR16][R16.64] ;  /* 0x0000001010069981 */ /* 0x000ea2000c1e1b00 */
[----:B------:R-:W-:Y:S02]  /*08f0*/  CS2R R8, SRZ ;  /* 0x0000000000087805 */ /* 0x000fe4000001ff00 */
[----:B------:R-:W-:Y:S01]  /*0900*/  @!P4 IADD3 R19, PT, PT, R19, R21, RZ ;  /* 0x000000151313c210 */ /* 0x000fe20007ffe0ff */
[----:B------:R2:W3:Y:S01]  /*0910*/  @!P2 LDG.E.64 R4, desc[UR16][R12.64] ;  /* 0x000000100c04a981 */ /* 0x0004e2000c1e1b00 */
[----:B-1----:R-:W-:-:S03]  /*0920*/  @!P4 LEA R20, P2, R18, R10, 0x2 ;  /* 0x0000000a1214c211 */ /* 0x002fc600078410ff */
[----:B------:R-:W4:Y:S01]  /*0930*/  @!P3 LDG.E.64 R8, desc[UR16][R14.64] ;  /* 0x000000100e08b981 */ /* 0x000f22000c1e1b00 */
[----:B------:R-:W-:Y:S02]  /*0940*/  @!P4 LEA.HI.X R21, R18, R11, R19, 0x2, P2 ;  /* 0x0000000b1215c211 */ /* 0x000fe400010f1413 */
[----:B------:R-:W-:-:S06]  /*0950*/  CS2R R10, SRZ ;  /* 0x00000000000a7805 */ /* 0x000fcc000001ff00 */
[----:B------:R-:W5:Y:S01]  /*0960*/  @!P4 LDG.E.64 R10, desc[UR16][R20.64] ;  /* 0x00000010140ac981 */ /* 0x000f62000c1e1b00 */
[C---:B------:R-:W-:Y:S02]  /*0970*/  ISETP.GT.AND P2, PT, R3.reuse, 0x1e, PT ;  /* 0x0000001e0300780c */ /* 0x040fe40003f44270 */
[----:B------:R-:W-:Y:S01]  /*0980*/  ISETP.GT.AND P3, PT, R3, 0xf, PT ;  /* 0x0000000f0300780c */ /* 0x000fe20003f64270 */
[----:B------:R-:W-:Y:S01]  /*0990*/  BSSY.RECONVERGENT B0, `(.L_x_3083) ;  /* 0x0000031000007945 */ /* 0x000fe20003800200 */
[----:B--2---:R-:W-:Y:S01]  /*09a0*/  FMUL.FTZ R13, R7, R7 ;  /* 0x00000007070d7220 */ /* 0x004fe20000410000 */
[C---:B------:R-:W-:Y:S01]  /*09b0*/  FADD.FTZ R12, R6.reuse, R7 ;  /* 0x00000007060c7221 */ /* 0x040fe20000010000 */
[----:B---3--:R-:W-:Y:S02]  /*09c0*/  FMUL.FTZ R19, R5, R5 ;  /* 0x0000000505137220 */ /* 0x008fe40000410000 */
[----:B------:R-:W-:Y:S01]  /*09d0*/  FFMA.FTZ R13, R6, R6, R13 ;  /* 0x00000006060d7223 */ /* 0x000fe2000001000d */
[C---:B------:R-:W-:Y:S01]  /*09e0*/  FADD.FTZ R17, R4.reuse, R5 ;  /* 0x0000000504117221 */ /* 0x040fe20000010000 */
[----:B------:R-:W-:Y:S01]  /*09f0*/  FADD.FTZ R12, RZ, R12 ;  /* 0x0000000cff0c7221 */ /* 0x000fe20000010000 */
[----:B------:R-:W-:Y:S01]  /*0a00*/  FFMA.FTZ R16, R4, R4, R19 ;  /* 0x0000000404107223 */ /* 0x000fe20000010013 */
[----:B------:R-:W-:Y:S01]  /*0a10*/  FADD.FTZ R13, RZ, R13 ;  /* 0x0000000dff0d7221 */ /* 0x000fe20000010000 */
[----:B----4-:R-:W-:Y:S01]  /*0a20*/  FMUL.FTZ R19, R9, R9 ;  /* 0x0000000909137220 */ /* 0x010fe20000410000 */
[----:B------:R-:W-:Y:S01]  /*0a30*/  FADD.FTZ R12, R12, R17 ;  /* 0x000000110c0c7221 */ /* 0x000fe20000010000 */
[C---:B------:R-:W-:Y:S01]  /*0a40*/  FADD.FTZ R15, R8.reuse, R9 ;  /* 0x00000009080f7221 */ /* 0x040fe20000010000 */
[----:B------:R-:W-:Y:S01]  /*0a50*/  FADD.FTZ R13, R13, R16 ;  /* 0x000000100d0d7221 */ /* 0x000fe20000010000 */
[----:B------:R-:W-:Y:S01]  /*0a60*/  FFMA.FTZ R14, R8, R8, R19 ;  /* 0x00000008080e7223 */ /* 0x000fe20000010013 */
[----:B-----5:R-:W-:Y:S01]  /*0a70*/  FMUL.FTZ R17, R11, R11 ;  /* 0x0000000b0b117220 */ /* 0x020fe20000410000 */
[----:B------:R-:W-:-:S02]  /*0a80*/  FADD.FTZ R12, R12, R15 ;  /* 0x0000000f0c0c7221 */ /* 0x000fc40000010000 */
        /* <DEDUP_REMOVED lines=33> */
.L_x_3084:
[----:B------:R-:W-:Y:S05]  /*0ca0*/  BSYNC.RECONVERGENT B0 ;  /* 0x0000000000007941 */ /* 0x000fea0003800200 */
.L_x_3083:
        /* <DEDUP_REMOVED lines=12> */
[----:B------:R-:W-:-:S03]  /*0d70*/  FADD.FTZ R16, R15, R17 ;  /* 0x000000110f107221 */ /* 0x000fc60000010000 */
[----:B------:R-:W-:Y:S01]  /*0d80*/  FADD.FTZ R17, R13, R18 ;  /* 0x000000120d117221 */ /* 0x000fe20000010000 */
[----:B------:R-:W-:Y:S01]  /*0d90*/  FADD.FTZ R16, R16, R19 ;  /* 0x0000001310107221 */ /* 0x000fe20000010000 */
[----:B0--3--:R-:W0:Y:S02]  /*0da0*/  LDS.128 R12, [UR5+0x50] ;  /* 0x00005005ff0c7984 */ /* 0x009e240008000c00 */
[----:B--2---:R-:W-:Y:S01]  /*0db0*/  FADD.FTZ R17, R17, R20 ;  /* 0x0000001411117221 */ /* 0x004fe20000010000 */
[----:B------:R-:W-:-:S03]  /*0dc0*/  FADD.FTZ R16, R16, R21 ;  /* 0x0000001510107221 */ /* 0x000fc60000010000 */
[----:B------:R-:W-:Y:S01]  /*0dd0*/  FADD.FTZ R17, R17, R22 ;  /* 0x0000001611117221 */ /* 0x000fe20000010000 */
[----:B------:R-:W-:Y:S02]  /*0de0*/  FADD.FTZ R16, R16, R23 ;  /* 0x0000001710107221 */ /* 0x000fe40000010000 */
[----:B------:R-:W1:Y:S01]  /*0df0*/  LDS.128 R20, [UR5+0x60] ;  /* 0x00006005ff147984 */ /* 0x000e620008000c00 */
[----:B----4-:R-:W-:Y:S01]  /*0e00*/  FADD.FTZ R17, R17, R24 ;  /* 0x0000001811117221 */ /* 0x010fe20000010000 */
[----:B------:R-:W-:-:S03]  /*0e10*/  FADD.FTZ R24, R16, R25 ;  /* 0x0000001910187221 */ /* 0x000fc60000010000 */
[----:B------:R-:W-:Y:S01]  /*0e20*/  FADD.FTZ R25, R17, R26 ;  /* 0x0000001a11197221 */ /* 0x000fe20000010000 */
[----:B------:R-:W-:Y:S01]  /*0e30*/  FADD.FTZ R24, R24, R27 ;  /* 0x0000001b18187221 */ /* 0x000fe20000010000 */
[----:B------:R-:W2:Y:S02]  /*0e40*/  LDS.128 R16, [UR5+0x70] ;  /* 0x00007005ff107984 */ /* 0x000ea40008000c00 */
        /* <DEDUP_REMOVED lines=13> */
[----:B------:R-:W-:Y:S01]  /*0f20*/  FADD.FTZ R18, R16, R19 ;  /* 0x0000001310127221 */ /* 0x000fe20000010000 */
[----:B------:R-:W2:Y:S02]  /*0f30*/  LDS.128 R20, [UR5+0xa0] ;  /* 0x0000a005ff147984 */ /* 0x000ea40008000c00 */
[----:B0-----:R-:W-:Y:S01]  /*0f40*/  FADD.FTZ R19, R17, R24 ;  /* 0x0000001811137221 */ /* 0x001fe20000010000 */
[----:B------:R-:W-:Y:S01]  /*0f50*/  FADD.FTZ R18, R18, R25 ;  /* 0x0000001912127221 */ /* 0x000fe20000010000 */
[----:B------:R-:W0:Y:S02]  /*0f60*/  LDS.64 R16, [UR5+0xb0] ;  /* 0x0000b005ff107984 */ /* 0x000e240008000a00 */
        /* <DEDUP_REMOVED lines=12> */
.L_x_3086:
[----:B------:R-:W-:Y:S05]  /*1030*/  BSYNC.RECONVERGENT B0 ;  /* 0x0000000000007941 */ /* 0x000fea0003800200 */
.L_x_3085:
        /* <DEDUP_REMOVED lines=33> */
.L_x_3089:
[----:B------:R-:W2:Y:S04]  /*1250*/  LDG.E.STRONG.GPU R16, desc[UR16][R12.64] ;  /* 0x000000100c107981 */ /* 0x000ea8000c1ef900 */
[----:B--2---:R-:W-:Y:S01]  /*1260*/  CCTL.IVALL ;  /* 0x00000000ff00798f */ /* 0x004fe20002000000 */
[----:B------:R-:W-:Y:S05]  /*1270*/  YIELD ;  /* 0x0000000000007946 */ /* 0x000fea0003800000 */
[----:B------:R-:W-:-:S13]  /*1280*/  ISETP.NE.AND P4, PT, R16, R19, PT ;  /* 0x000000131000720c */ /* 0x000fda0003f85270 */
[----:B------:R-:W-:Y:S05]  /*1290*/  @P4 BRA `(.L_x_3089) ;  /* 0xfffffffc00ec4947 */ /* 0x000fea000383ffff */
.L_x_3088:
        /* <DEDUP_REMOVED lines=14> */
.L_x_3091:
[----:B------:R-:W-:Y:S01]  /*1380*/  UIADD3 UR26, UPT, UPT, UR5, 0x1, URZ ;  /* 0x00000001051a7890 */ /* 0x000fe2000fffe0ff */
[----:B------:R-:W-:Y:S01]  /*1390*/  ISETP.EQ.OR P2, PT, RZ, UR24, P3 ;  /* 0x00000018ff007c0c */ /* 0x000fe20009f42670 */
[----:B------:R-:W-:-:S04]  /*13a0*/  UIADD3 UR27, UPT, UPT, UR5, 0x2, URZ ;  /* 0x00000002051b7890 */ /* 0x000fc8000fffe0ff */
[----:B------:R-:W-:Y:S01]  /*13b0*/  MOV R12, UR26 ;  /* 0x0000001a000c7c02 */ /* 0x000fe20008000f00 */
[----:B------:R-:W-:Y:S01]  /*13c0*/  UIADD3 UR26, UPT, UPT, UR5, 0x3, URZ ;  /* 0x00000003051a7890 */ /* 0x000fe2000fffe0ff */
[----:B------:R-:W-:Y:S02]  /*13d0*/  MOV R13, UR27 ;  /* 0x0000001b000d7c02 */ /* 0x000fe40008000f00 */
[----:B------:R-:W-:Y:S02]  /*13e0*/  ISETP.EQ.OR P4, PT, R12, UR20, P3 ;  /* 0x000000140c007c0c */ /* 0x000fe40009f82670 */
[----:B------:R-:W-:Y:S01]  /*13f0*/  ISETP.EQ.OR P6, PT, R13, UR20, P3 ;  /* 0x000000140d007c0c */ /* 0x000fe20009fc2670 */
[----:B------:R-:W-:Y:S01]  /*1400*/  IMAD.U32 R12, RZ, RZ, UR26 ;  /* 0x0000001aff0c7e24 */ /* 0x000fe2000f8e00ff */
[----:B------:R-:W-:-:S04]  /*1410*/  VOTEU.ALL UP1, P2 ;  /* 0x0000000000ff7886 */ /* 0x000fc80001020000 */
[----:B------:R-:W-:Y:S01]  /*1420*/  ISETP.EQ.OR P5, PT, R12, UR20, P3 ;  /* 0x000000140c007c0c */ /* 0x000fe20009fa2670 */
[----:B------:R-:W-:-:S04]  /*1430*/  @!UP1 UIMAD.WIDE.U32 UR26, UR11, 0x8, UR18 ;  /* 0x000000080b1a98a5 */ /* 0x000fc8000f8e0012 */
[----:B------:R-:W-:Y:S02]  /*1440*/  VOTEU.ALL UP1, P4 ;  /* 0x0000000000ff7886 */ /* 0x000fe40002020000 */
[----:B------:R-:W-:Y:S01]  /*1450*/  MOV R12, UR26 ;  /* 0x0000001a000c7c02 */ /* 0x000fe20008000f00 */
[----:B------:R-:W-:Y:S01]  /*1460*/  VOTEU.ALL UP2, P6 ;  /* 0x0000000000ff7886 */ /* 0x000fe20003040000 */
[----:B------:R-:W-:Y:S01]  /*1470*/  MOV R13, UR27 ;  /* 0x0000001b000d7c02 */ /* 0x000fe20008000f00 */
[----:B------:R-:W-:-:S03]  /*1480*/  @!UP1 UIMAD.WIDE.U32 UR26, UR23, 0x8, UR18 ;  /* 0x00000008171a98a5 */ /* 0x000fc6000f8e0012 */
[----:B------:R-:W-:Y:S01]  /*1490*/  VOTEU.ALL UP1, P5 ;  /* 0x0000000000ff7886 */ /* 0x000fe20002820000 */
[----:B------:R-:W-:Y:S01]  /*14a0*/  @!UP2 UIMAD.WIDE.U32 UR28, UR12, 0x8, UR18 ;  /* 0x000000080c1ca8a5 */ /* 0x000fe2000f8e0012 */
[----:B------:R-:W0:Y:S01]  /*14b0*/  @!P2 LDG.E.64 R12, desc[UR16][R12.64] ;  /* 0x000000100c0ca981 */ /* 0x000e22000c1e1b00 */
[----:B------:R-:W-:Y:S02]  /*14c0*/  MOV R16, UR26 ;  /* 0x0000001a00107c02 */ /* 0x000fe40008000f00 */
[----:B------:R-:W-:Y:S01]  /*14d0*/  MOV R17, UR27 ;  /* 0x0000001b00117c02 */ /* 0x000fe20008000f00 */
[----:B------:R-:W-:Y:S01]  /*14e0*/  @!UP1 UIMAD.WIDE.U32 UR26, UR22, 0x8, UR18 ;  /* 0x00000008161a98a5 */ /* 0x000fe2000f8e0012 */
[----:B-1----:R-:W-:Y:S02]  /*14f0*/  MOV R18, UR28 ;  /* 0x0000001c00127c02 */ /* 0x002fe40008000f00 */
[----:B--2---:R-:W-:Y:S02]  /*1500*/  MOV R19, UR29 ;  /* 0x0000001d00137c02 */ /* 0x004fe40008000f00 */
[----:B------:R-:W2:Y:S01]  /*1510*/  @!P4 LDG.E.64 R16, desc[UR16][R16.64] ;  /* 0x000000101010c981 */ /* 0x000ea2000c1e1b00 */
[----:B------:R-:W-:-:S02]  /*1520*/  MOV R20, UR26 ;  /* 0x0000001a00147c02 */ /* 0x000fc40008000f00 */
[----:B------:R-:W-:Y:S01]  /*1530*/  MOV R21, UR27 ;  /* 0x0000001b00157c02 */ /* 0x000fe20008000f00 */
[----:B------:R-:W4:Y:S05]  /*1540*/  @!P6 LDG.E.64 R18, desc[UR16][R18.64] ;  /* 0x000000101212e981 */ /* 0x000f2a000c1e1b00 */
[----:B------:R-:W5:Y:S01]  /*1550*/  @!P5 LDG.E.64 R20, desc[UR16][R20.64] ;  /* 0x000000101414d981 */ /* 0x000f62000c1e1b00 */
[----:B------:R-:W-:Y:S02]  /*1560*/  UIADD3 UR26, UPT, UPT, UR5, 0x4, URZ ;  /* 0x00000004051a7890 */ /* 0x000fe4000fffe0ff */
[----:B------:R-:W-:-:S04]  /*1570*/  UIADD3 UR27, UPT, UPT, UR5, 0x5, URZ ;  /* 0x00000005051b7890 */ /* 0x000fc8000fffe0ff */
[----:B------:R-:W-:Y:S01]  /*1580*/  MOV R22, UR26 ;  /* 0x0000001a00167c02 */ /* 0x000fe20008000f00 */
[----:B------:R-:W-:Y:S01]  /*1590*/  UIADD3 UR26, UPT, UPT, UR5, 0x6, URZ ;  /* 0x00000006051a7890 */ /* 0x000fe2000fffe0ff */
[----:B0--3--:R-:W-:Y:S01]  /*15a0*/  @!P2 FADD.FTZ R14, R14, R12 ;  /* 0x0000000c0e0ea221 */ /* 0x009fe20000010000 */
[----:B------:R-:W-:Y:S01]  /*15b0*/  @!P2 FADD.FTZ R15, R15, R13 ;  /* 0x0000000d0f0fa221 */ /* 0x000fe20000010000 */
[----:B------:R-:W-:Y:S01]  /*15c0*/  ISETP.EQ.OR P2, PT, R22, UR20, P3 ;  /* 0x0000001416007c0c */ /* 0x000fe20009f42670 */
[----:B------:R-:W-:Y:S01]  /*15d0*/  IMAD.U32 R12, RZ, RZ, UR27 ;  /* 0x0000001bff0c7e24 */ /* 0x000fe2000f8e00ff */
[----:B------:R-:W-:Y:S01]  /*15e0*/  UIADD3 UR27, UPT, UPT, UR5, 0x7, URZ ;  /* 0x00000007051b7890 */ /* 0x000fe2000fffe0ff */
[----:B--2---:R-:W-:Y:S01]  /*15f0*/  @!P4 FADD.FTZ R14, R14, R16 ;  /* 0x000000100e0ec221 */ /* 0x004fe20000010000 */
[----:B------:R-:W-:Y:S02]  /*1600*/  @!P4 FADD.FTZ R15, R15, R17 ;  /* 0x000000110f0fc221 */ /* 0x000fe40000010000 */
[----:B------:R-:W-:-:S02]  /*1610*/  ISETP.EQ.OR P4, PT, R12, UR20, P3 ;  /* 0x000000140c007c0c */ /* 0x000fc40009f82670 */
[----:B------:R-:W-:Y:S01]  /*1620*/  MOV R12, UR26 ;  /* 0x0000001a000c7c02 */ /* 0x000fe20008000f00 */
[----:B----4-:R-:W-:Y:S01]  /*1630*/  @!P6 FADD.FTZ R14, R14, R18 ;  /* 0x000000120e0ee221 */ /* 0x010fe20000010000 */
[----:B------:R-:W-:Y:S01]  /*1640*/  @!P6 FADD.FTZ R15, R15, R19 ;  /* 0x000000130f0fe221 */ /* 0x000fe20000010000 */
[----:B------:R-:W-:Y:S02]  /*1650*/  MOV R13, UR27 ;  /* 0x0000001b000d7c02 */ /* 0x000fe40008000f00 */
[----:B------:R-:W-:Y:S01]  /*1660*/  VOTEU.ALL UP1, P2 ;  /* 0x0000000000ff7886 */ /* 0x000fe20001020000 */
[----:B------:R-:W-:Y:S01]  /*1670*/  ISETP.EQ.OR P6, PT, R12, UR20, P3 ;  /* 0x000000140c007c0c */ /* 0x000fe20009fc2670 */
[----:B-----5:R-:W-:Y:S01]  /*1680*/  @!P5 FADD.FTZ R14, R14, R20 ;  /* 0x000000140e0ed221 */ /* 0x020fe20000010000 */
[----:B------:R-:W-:Y:S01]  /*1690*/  @!P5 FADD.FTZ R15, R15, R21 ;  /* 0x000000150f0fd221 */ /* 0x000fe20000010000 */
[----:B------:R-:W-:Y:S01]  /*16a0*/  ISETP.EQ.OR P5, PT, R13, UR20, P3 ;  /* 0x000000140d007c0c */ /* 0x000fe20009fa2670 */
[----:B------:R-:W-:Y:S01]  /*16b0*/  @!UP1 UIMAD.WIDE.U32 UR26, UR13, 0x8, UR18 ;  /* 0x000000080d1a98a5 */ /* 0x000fe2000f8e0012 */
[----:B------:R-:W-:-:S05]  /*16c0*/  VOTEU.ALL UP2, P4 ;  /* 0x0000000000ff7886 */ /* 0x000fca0002040000 */
[----:B------:R-:W-:Y:S01]  /*16d0*/  MOV R12, UR26 ;  /* 0x0000001a000c7c02 */ /* 0x000fe20008000f00 */
[----:B------:R-:W-:Y:S01]  /*16e0*/  @!UP2 UIMAD.WIDE.U32 UR28, UR15, 0x8, UR18 ;  /* 0x000000080f1ca8a5 */ /* 0x000fe2000f8e0012 */
[----:B------:R-:W-:Y:S01]  /*16f0*/  MOV R13, UR27 ;  /* 0x0000001b000d7c02 */ /* 0x000fe20008000f00 */
[----:B------:R-:W-:-:S03]  /*1700*/  VOTEU.ALL UP1, P6 ;  /* 0x0000000000ff7886 */ /* 0x000fc60003020000 */
[----:B------:R-:W-:Y:S01]  /*1710*/  VOTEU.ALL UP2, P5 ;  /* 0x0000000000ff7886 */ /* 0x000fe20002840000 */
[----:B------:R-:W-:Y:S01]  /*1720*/  MOV R16, UR28 ;  /* 0x0000001c00107c02 */ /* 0x000fe20008000f00 */
[----:B------:R-:W-:Y:S01]  /*1730*/  @!UP1 UIMAD.WIDE.U32 UR26, UR14, 0x8, UR18 ;  /* 0x000000080e1a98a5 */ /* 0x000fe2000f8e0012 */
[----:B------:R-:W2:Y:S01]  /*1740*/  @!P2 LDG.E.64 R12, desc[UR16][R12.64] ;  /* 0x000000100c0ca981 */ /* 0x000ea2000c1e1b00 */
[----:B------:R-:W-:Y:S01]  /*1750*/  MOV R17, UR29 ;  /* 0x0000001d00117c02 */ /* 0x000fe20008000f00 */
[----:B------:R-:W-:-:S03]  /*1760*/  @!UP2 UIMAD.WIDE.U32 UR28, UR25, 0x8, UR18 ;  /* 0x00000008191ca8a5 */ /* 0x000fc6000f8e0012 */
[----:B------:R-:W-:Y:S02]  /*1770*/  MOV R18, UR26 ;  /* 0x0000001a00127c02 */ /* 0x000fe40008000f00 */
[----:B------:R-:W-:Y:S01]  /*1780*/  MOV R19, UR27 ;  /* 0x0000001b00137c02 */ /* 0x000fe20008000f00 */
[----:B------:R-:W3:Y:S01]  /*1790*/  @!P4 LDG.E.64 R16, desc[UR16][R16.64] ;  /* 0x000000101010c981 */ /* 0x000ee2000c1e1b00 */
[----:B------:R-:W-:Y:S01]  /*17a0*/  MOV R20, UR28 ;  /* 0x0000001c00147c02 */ /* 0x000fe20008000f00 */
[----:B------:R-:W-:-:S03]  /*17b0*/  IMAD.U32 R21, RZ, RZ, UR29 ;  /* 0x0000001dff157e24 */ /* 0x000fc6000f8e00ff */
        /* <DEDUP_REMOVED lines=23> */
.L_x_3090:
[----:B------:R-:W-:-:S04]  /*1930*/  LOP3.LUT R12, R0, 0x7, RZ, 0xc0, !PT ;  /* 0x00000007000c7812 */ /* 0x000fc800078ec0ff */
[----:B------:R-:W-:-:S13]  /*1940*/  ISETP.NE.AND P2, PT, R12, RZ, PT ;  /* 0x000000ff0c00720c */ /* 0x000fda0003f45270 */
[----:B------:R-:W-:Y:S05]  /*1950*/  @!P2 BRA `(.L_x_3087) ;  /* 0x00000004006ca947 */ /* 0x000fea0003800000 */
[----:B------:R-:W-:Y:S02]  /*1960*/  IADD3 R12, PT, PT, R12, -0x1, RZ ;  /* 0xffffffff0c0c7810 */ /* 0x000fe40007ffe0ff */
[----:B------:R-:W-:Y:S02]  /*1970*/  LOP3.LUT P2, R21, R0, 0x3, RZ, 0xc0, !PT ;  /* 0x0000000300157812 */ /* 0x000fe4000784c0ff */
        /* <DEDUP_REMOVED lines=13> */
[----:B------:R-:W-:Y:S02]  /*1a50*/  MOV R16, UR12 ;  /* 0x0000000c00107c02 */ /* 0x000fe40008000f00 */
[----:B------:R-:W-:Y:S02]  /*1a60*/  MOV R17, UR14 ;  /* 0x0000000e00117c02 */ /* 0x000fe40008000f00 */
[----:B------:R-:W-:-:S02]  /*1a70*/  ISETP.EQ.OR P5, PT, R16, UR20, P3 ;  /* 0x0000001410007c0c */ /* 0x000fc40009fa2670 */
[----:B------:R-:W-:Y:S02]  /*1a80*/  ISETP.EQ.OR P4, PT, R17, UR20, P3 ;  /* 0x0000001411007c0c */ /* 0x000fe40009f82670 */
[----:B------:R-:W-:-:S09]  /*1a90*/  MOV R16, UR11 ;  /* 0x0000000b00107c02 */ /* 0x000fd20008000f00 */
[----:B------:R-:W-:Y:S02]  /*1aa0*/  VOTEU.ALL UP1, P5 ;  /* 0x0000000000ff7886 */ /* 0x000fe40002820000 */
[----:B------:R-:W-:-:S03]  /*1ab0*/  VOTEU.ALL UP2, P4 ;  /* 0x0000000000ff7886 */ /* 0x000fc60002040000 */
[----:B------:R-:W-:Y:S02]  /*1ac0*/  @!UP1 UIMAD UR12, UR12, UR21, UR6 ;  /* 0x000000150c0c92a4 */ /* 0x000fe4000f8e0206 */
[----:B------:R-:W-:Y:S02]  /*1ad0*/  @!UP2 UIMAD UR14, UR14, UR21, UR6 ;  /* 0x000000150e0ea2a4 */ /* 0x000fe4000f8e0206 */
[----:B------:R-:W-:Y:S02]  /*1ae0*/  @!UP1 UIMAD.WIDE.U32 UR12, UR12, 0x8, UR18 ;  /* 0x000000080c0c98a5 */ /* 0x000fe4000f8e0012 */
[----:B------:R-:W-:-:S06]  /*1af0*/  @!UP2 UIMAD.WIDE.U32 UR14, UR14, 0x8, UR18 ;  /* 0x000000080e0ea8a5 */ /* 0x000fcc000f8e0012 */
[----:B------:R-:W-:Y:S01]  /*1b00*/  MOV R17, UR15 ;  /* 0x0000000f00117c02 */ /* 0x000fe20008000f00 */
[----:B0--3--:R-:W-:Y:S01]  /*1b10*/  @!P6 FADD.FTZ R14, R14, R12 ;  /* 0x0000000c0e0ee221 */ /* 0x009fe20000010000 */
[----:B------:R-:W-:Y:S01]  /*1b20*/  @!P6 FADD.FTZ R15, R15, R13 ;  /* 0x0000000d0f0fe221 */ /* 0x000fe20000010000 */
[----:B------:R-:W-:Y:S01]  /*1b30*/  ISETP.EQ.OR P6, PT, R16, UR20, P3 ;  /* 0x0000001410007c0c */ /* 0x000fe20009fc2670 */
[----:B------:R-:W-:Y:S01]  /*1b40*/  IMAD.U32 R16, RZ, RZ, UR14 ;  /* 0x0000000eff107e24 */ /* 0x000fe2000f8e00ff */
[----:B------:R-:W-:Y:S02]  /*1b50*/  MOV R12, UR12 ;  /* 0x0000000c000c7c02 */ /* 0x000fe40008000f00 */
[----:B------:R-:W-:-:S03]  /*1b60*/  MOV R13, UR13 ;  /* 0x0000000d000d7c02 */ /* 0x000fc60008000f00 */
[----:B------:R-:W3:Y:S04]  /*1b70*/  @!P4 LDG.E.64 R16, desc[UR16][R16.64] ;  /* 0x000000101010c981 */ /* 0x000ee8000c1e1b00 */
[----:B------:R-:W4:Y:S02]  /*1b80*/  @!P5 LDG.E.64 R12, desc[UR16][R12.64] ;  /* 0x000000100c0cd981 */ /* 0x000f24000c1e1b00 */
[----:B------:R-:W-:-:S05]  /*1b90*/  VOTEU.ALL UP3, P6 ;  /* 0x0000000000ff7886 */ /* 0x000fca0003060000 */
[----:B------:R-:W-:-:S04]  /*1ba0*/  @!UP3 UIMAD UR11, UR11, UR21, UR6 ;  /* 0x000000150b0bb2a4 */ /* 0x000fc8000f8e0206 */
[----:B------:R-:W-:-:S06]  /*1bb0*/  @!UP3 UIMAD.WIDE.U32 UR12, UR11, 0x8, UR18 ;  /* 0x000000080b0cb8a5 */ /* 0x000fcc000f8e0012 */
[----:B-1----:R-:W-:Y:S02]  /*1bc0*/  MOV R18, UR12 ;  /* 0x0000000c00127c02 */ /* 0x002fe40008000f00 */
[----:B--2---:R-:W-:-:S06]  /*1bd0*/  MOV R19, UR13 ;  /* 0x0000000d00137c02 */ /* 0x004fcc0008000f00 */
[----:B------:R-:W2:Y:S01]  /*1be0*/  @!P6 LDG.E.64 R18, desc[UR16][R18.64] ;  /* 0x000000101212e981 */ /* 0x000ea2000c1e1b00 */
[----:B------:R-:W-:-:S04]  /*1bf0*/  MOV R20, UR5 ;  /* 0x0000000500147c02 */ /* 0x000fc80008000f00 */
[----:B------:R-:W-:-:S04]  /*1c00*/  IADD3 R20, PT, PT, R20, 0x4, RZ ;  /* 0x0000000414147810 */ /* 0x000fc80007ffe0ff */
[----:B------:R-:W-:Y:S01]  /*1c10*/  R2UR UR5, R20 ;  /* 0x00000000140572ca */ /* 0x000fe200000e0000 */
[----:B----4-:R-:W-:Y:S01]  /*1c20*/  @!P5 FADD.FTZ R14, R14, R12 ;  /* 0x0000000c0e0ed221 */ /* 0x010fe20000010000 */
[----:B------:R-:W-:-:S03]  /*1c30*/  @!P5 FADD.FTZ R15, R15, R13 ;  /* 0x0000000d0f0fd221 */ /* 0x000fc60000010000 */
[----:B---3--:R-:W-:Y:S01]  /*1c40*/  @!P4 FADD.FTZ R14, R14, R16 ;  /* 0x000000100e0ec221 */ /* 0x008fe20000010000 */
[----:B------:R-:W-:-:S03]  /*1c50*/  @!P4 FADD.FTZ R15, R15, R17 ;  /* 0x000000110f0fc221 */ /* 0x000fc60000010000 */
[----:B--2---:R-:W-:Y:S01]  /*1c60*/  @!P6 FADD.FTZ R14, R14, R18 ;  /* 0x000000120e0ee221 */ /* 0x004fe20000010000 */
[----:B------:R-:W-:-:S07]  /*1c70*/  @!P6 FADD.FTZ R15, R15, R19 ;  /* 0x000000130f0fe221 */ /* 0x000fce0000010000 */
.L_x_3092:
        /* <DEDUP_REMOVED lines=27> */
.L_x_3093:
        /* <DEDUP_REMOVED lines=13> */
.L_x_3094:
[----:B------:R-:W-:Y:S05]  /*1f00*/  BSYNC.RECONVERGENT B0 ;  /* 0x0000000000007941 */ /* 0x000fea0003800200 */
.L_x_3087:
[----:B------:R-:W4:Y:S01]  /*1f10*/  S2UR UR11, SR_CgaCtaId ;  /* 0x00000000000b79c3 */ /* 0x000f220000008800 */
[----:B------:R-:W5:Y:S01]  /*1f20*/  LDCU UR12, c[0x0][0x414] ;  /* 0x00008280ff0c77ac */ /* 0x000f620008000800 */
[----:B------:R-:W-:Y:S02]  /*1f30*/  MOV R23, UR9 ;  /* 0x0000000900177c02 */ /* 0x000fe40008000f00 */
[----:B------:R-:W-:Y:S01]  /*1f40*/  IADD3 R21, PT, PT, R2, UR10, RZ ;  /* 0x0000000a02157c10 */ /* 0x000fe2000fffe0ff */
[----:B------:R-:W-:-:S03]  /*1f50*/  UMOV UR5, 0x400 ;  /* 0x0000040000057882 */ /* 0x000fc60000000000 */
[----:B------:R-:W0:Y:S08]  /*1f60*/  @P0 LDC.64 R16, c[0x0][0x388] ;  /* 0x0000e200ff100b82 */ /* 0x000e300000000a00 */
[----:B-12---:R-:W1:Y:S01]  /*1f70*/  LDC.64 R18, c[0x0][0x398] ;  /* 0x0000e600ff127b82 */ /* 0x006e620000000a00 */
[----:B-----5:R-:W-:Y:S01]  /*1f80*/  @P0 FMUL.FTZ R22, R14, UR12 ;  /* 0x0000000c0e160c20 */ /* 0x020fe20008410000 */
[----:B----4-:R-:W-:-:S06]  /*1f90*/  ULEA UR5, UR11, UR5, 0x18 ;  /* 0x000000050b057291 */ /* 0x010fcc000f8ec0ff */
[----:B------:R-:W2:Y:S01]  /*1fa0*/  LDC.64 R12, c[0x0][0x3a0] ;  /* 0x0000e800ff0c7b82 */ /* 0x000ea20000000a00 */
[----:B0-----:R-:W-:-:S04]  /*1fb0*/  @P0 IMAD.WIDE R16, R23, 0x8, R16 ;  /* 0x0000000817100825 */ /* 0x001fc800078e0210 */
[----:B------:R-:W-:Y:S01]  /*1fc0*/  @P0 FMUL.FTZ R23, R15, UR12 ;  /* 0x0000000c0f170c20 */ /* 0x000fe20008410000 */
[----:B------:R-:W-:Y:S04]  /*1fd0*/  @!P3 STS.64 [UR5+0xc0], R14 ;  /* 0x0000c00eff00b988 */ /* 0x000fe80008000a05 */
[----:B------:R-:W-:Y:S01]  /*1fe0*/  @P0 STG.E.64 desc[UR16][R16.64], R22 ;  /* 0x0000001610000986 */ /* 0x000fe2000c101b10 */
[C---:B-1----:R-:W-:Y:S01]  /*1ff0*/  IMAD.WIDE R18, R21.reuse, 0x2, R18 ;  /* 0x0000000215127825 */ /* 0x042fe200078e0212 */
[----:B------:R-:W-:Y:S03]  /*2000*/  BAR.SYNC.DEFER_BLOCKING 0x0 ;  /* 0x0000000000007b1d */ /* 0x000fe60000010000 */
[----:B--2---:R-:W-:-:S03]  /*2010*/  IMAD.WIDE R20, R21, 0x2, R12 ;  /* 0x0000000215147825 */ /* 0x004fc600078e020c */
[----:B------:R-:W2:Y:S04]  /*2020*/  LDG.E.U16 R24, desc[UR16][R18.64] ;  /* 0x0000001012187981 */ /* 0x000ea8000c1e1500 */
[----:B------:R-:W4:Y:S04]  /*2030*/  LDG.E.U16 R26, desc[UR16][R18.64+0x2] ;  /* 0x00000210121a7981 */ /* 0x000f28000c1e1500 */
[----:B------:R-:W5:Y:S04]  /*2040*/  LDG.E.U16 R27, desc[UR16][R20.64] ;  /* 0x00000010141b7981 */ /* 0x000f68000c1e1500 */
[----:B------:R-:W5:Y:S01]  /*2050*/  LDG.E.U16 R33, desc[UR16][R20.64+0x2] ;  /* 0x0000021014217981 */ /* 0x000f62000c1e1500 */
[----:B------:R-:W-:Y:S01]  /*2060*/  BSSY.RECONVERGENT B0, `(.L_x_3095) ;  /* 0x00000ee000007945 */ /* 0x000fe20003800200 */
[----:B------:R-:W-:-:S02]  /*2070*/  VIADD R25, R32, 0x20 ;  /* 0x0000002020197836 */ /* 0x000fc40000000000 */
[----:B------:R-:W0:Y:S02]  /*2080*/  LDS.64 R38, [UR5+0xc0] ;  /* 0x0000c005ff267984 */ /* 0x000e240008000a00 */
[----:B0-----:R-:W-:-:S04]  /*2090*/  FMUL.FTZ R13, R38, UR12 ;  /* 0x0000000c260d7c20 */ /* 0x001fc80008410000 */
[----:B------:R-:W-:-:S04]  /*20a0*/  FMUL.FTZ R12, R13, R13 ;  /* 0x0000000d0d0c7220 */ /* 0x000fc80000410000 */
[----:B------:R-:W-:-:S05]  /*20b0*/  FFMA.FTZ R12, R39, UR12, -R12 ;  /* 0x0000000c270c7c23 */ /* 0x000fca000801080c */
[----:B------:R-:W-:-:S13]  /*20c0*/  FSETP.GTU.FTZ.AND P2, PT, R12, RZ, PT ;  /* 0x000000ff0c00720b */ /* 0x000fda0003f5c000 */
[----:B---3--:R-:W0:Y:S02]  /*20d0*/  @P2 LDC R15, c[0x0][0x3a8] ;  /* 0x0000ea00ff0f2b82 */ /* 0x008e240000000800 */
[----:B0-----:R-:W-:Y:S01]  /*20e0*/  @P2 FADD.FTZ R22, R12, R15 ;  /* 0x0000000f0c162221 */ /* 0x001fe20000010000 */
[----:B------:R-:W-:-:S06]  /*20f0*/  MOV R12, 0x3f800000 ;  /* 0x3f800000000c7802 */ /* 0x000fcc0000000f00 */
[----:B------:R0:W1:Y:S01]  /*2100*/  @P2 MUFU.RSQ R12, R22 ;  /* 0x00000016000c2308 */ /* 0x0000620000001400 */
[----:B--2---:R-:W-:Y:S02]  /*2110*/  SHF.L.U32 R14, R24, 0x10, RZ ;  /* 0x00000010180e7819 */ /* 0x004fe400000006ff */
[----:B----4-:R-:W-:Y:S02]  /*2120*/  SHF.L.U32 R15, R26, 0x10, RZ ;  /* 0x000000101a0f7819 */ /* 0x010fe400000006ff */
[----:B-----5:R-:W-:Y:S02]  /*2130*/  SHF.L.U32 R17, R27, 0x10, RZ ;  /* 0x000000101b117819 */ /* 0x020fe400000006ff */
[----:B------:R-:W-:Y:S01]  /*2140*/  SHF.L.U32 R16, R33, 0x10, RZ ;  /* 0x0000001021107819 */ /* 0x000fe200000006ff */
[----:B01----:R-:W-:Y:S06]  /*2150*/  BRA.U UP0, `(.L_x_3096) ;  /* 0x0000000500747547 */ /* 0x003fec000b800000 */
[----:B------:R-:W0:Y:S01]  /*2160*/  LDCU.64 UR12, c[0x0][0x3e8] ;  /* 0x00007d00ff0c77ac */ /* 0x000e220008000a00 */
[----:B------:R-:W-:Y:S01]  /*2170*/  SHF.R.S32.HI R21, RZ, 0x1f, R32 ;  /* 0x0000001fff157819 */ /* 0x000fe20000011420 */
[----:B------:R-:W-:Y:S01]  /*2180*/  BSSY.RECONVERGENT B1, `(.L_x_3097) ;  /* 0x000001f000017945 */ /* 0x000fe20003800200 */
[C---:B------:R-:W-:Y:S02]  /*2190*/  IADD3 R22, PT, PT, R32.reuse, 0x40, RZ ;  /* 0x0000004020167810 */ /* 0x040fe40007ffe0ff */
[----:B------:R-:W-:Y:S02]  /*21a0*/  SHF.R.S32.HI R26, RZ, 0x1f, R25 ;  /* 0x0000001fff1a7819 */ /* 0x000fe40000011419 */
[----:B------:R-:W-:Y:S02]  /*21b0*/  SHF.R.S32.HI R23, RZ, 0x1f, R30 ;  /* 0x0000001fff177819 */ /* 0x000fe4000001141e */
[----:B------:R-:W-:Y:S02]  /*21c0*/  SHF.R.S32.HI R24, RZ, 0x1f, R22 ;  /* 0x0000001fff187819 */ /* 0x000fe40000011416 */
[----:B0-----:R-:W-:-:S02]  /*21d0*/  ISETP.GE.U32.AND P2, PT, R32, UR12, PT ;  /* 0x0000000c20007c0c */ /* 0x001fc4000bf46070 */
[----:B------:R-:W-:Y:S02]  /*21e0*/  ISETP.GE.U32.AND P3, PT, R25, UR12, PT ;  /* 0x0000000c19007c0c */ /* 0x000fe4000bf66070 */
[----:B------:R-:W-:Y:S02]  /*21f0*/  ISETP.GE.AND.EX P2, PT, R21, UR13, PT, P2 ;  /* 0x0000000d15007c0c */ /* 0x000fe4000bf46320 */
[----:B------:R-:W-:Y:S02]  /*2200*/  ISETP.GE.U32.AND P4, PT, R22, UR12, PT ;  /* 0x0000000c16007c0c */ /* 0x000fe4000bf86070 */
[----:B------:R-:W-:Y:S02]  /*2210*/  ISETP.GE.U32.AND P1, PT, R30, UR12, PT ;  /* 0x0000000c1e007c0c */ /* 0x000fe4000bf26070 */
[----:B------:R-:W-:Y:S02]  /*2220*/  ISETP.GE.AND.EX P3, PT, R26, UR13, PT, P3 ;  /* 0x0000000d1a007c0c */ /* 0x000fe4000bf66330 */
[----:B------:R-:W-:-:S02]  /*2230*/  ISETP.GE.AND.EX P4, PT, R24, UR13, PT, P4 ;  /* 0x0000000d18007c0c */ /* 0x000fc4000bf86340 */
[----:B------:R-:W-:-:S03]  /*2240*/  ISETP.GE.AND.EX P1, PT, R23, UR13, PT, P1 ;  /* 0x0000000d17007c0c */ /* 0x000fc6000bf26310 */
[----:B------:R-:W-:Y:S10]  /*2250*/  @P2 BRA `(.L_x_3098) ;  /* 0x0000000000442947 */ /* 0x000ff40003800000 */
[----:B------:R-:W0:Y:S01]  /*2260*/  LDCU.64 UR14, c[0x0][0x3e0] ;  /* 0x00007c00ff0e77ac */ /* 0x000e220008000a00 */
[----:B------:R-:W-:Y:S01]  /*2270*/  MOV R18, R36 ;  /* 0x0000002400127202 */ /* 0x000fe20000000f00 */
[----:B------:R-:W-:Y:S01]  /*2280*/  FADD.FTZ R7, -R13, R7 ;  /* 0x000000070d077221 */ /* 0x000fe20000010100 */
[----:B------:R-:W-:Y:S01]  /*2290*/  MOV R19, R35 ;  /* 0x0000002300137202 */ /* 0x000fe20000000f00 */
[----:B------:R-:W1:Y:S02]  /*22a0*/  LDCU.64 UR10, c[0x0][0x380] ;  /* 0x00007000ff0a77ac */ /* 0x000e640008000a00 */
        /* <DEDUP_REMOVED lines=12> */
.L_x_3098:
[----:B------:R-:W-:Y:S05]  /*2370*/  BSYNC.RECONVERGENT B1 ;  /* 0x0000000000017941 */ /* 0x000fea0003800200 */
.L_x_3097:
[----:B------:R-:W-:Y:S04]  /*2380*/  BSSY.RECONVERGENT B1, `(.L_x_3099) ;  /* 0x0000013000017945 */ /* 0x000fe80003800200 */
[----:B------:R-:W-:Y:S05]  /*2390*/  @P3 BRA `(.L_x_3100) ;  /* 0x0000000000443947 */ /* 0x000fea0003800000 */
[----:B------:R-:W1:Y:S01]  /*23a0*/  LDCU.64 UR10, c[0x0][0x3e0] ;  /* 0x00007c00ff0a77ac */ /* 0x000e620008000a00 */
[----:B0-----:R-:W-:Y:S01]  /*23b0*/  MOV R6, R36 ;  /* 0x0000002400067202 */ /* 0x001fe20000000f00 */
[----:B------:R-:W-:Y:S02]  /*23c0*/  IMAD.MOV.U32 R7, RZ, RZ, R35 ;  /* 0x000000ffff077224 */ /* 0x000fe400078e0023 */
[C---:B------:R-:W-:Y:S01]  /*23d0*/  FADD.FTZ R19, -R13.reuse, R4 ;  /* 0x000000040d137221 */ /* 0x040fe20000010100 */
[----:B------:R-:W0:Y:S01]  /*23e0*/  LDCU.64 UR14, c[0x0][0x380] ;  /* 0x00007000ff0e77ac */ /* 0x000e220008000a00 */
[----:B------:R-:W-:Y:S02]  /*23f0*/  FADD.FTZ R5, -R13, R5 ;  /* 0x000000050d057221 */ /* 0x000fe40000010100 */
[-C--:B------:R-:W-:Y:S02]  /*2400*/  FMUL.FTZ R18, R19, R12.reuse ;  /* 0x0000000c13127220 */ /* 0x080fe40000410000 */
[----:B------:R-:W-:-:S02]  /*2410*/  FMUL.FTZ R19, R5, R12 ;  /* 0x0000000c05137220 */ /* 0x000fc40000410000 */
[----:B------:R-:W-:Y:S02]  /*2420*/  FFMA.FTZ R18, R14, R18, R17 ;  /* 0x000000120e127223 */ /* 0x000fe40000010011 */
[----:B------:R-:W-:Y:S01]  /*2430*/  FFMA.FTZ R19, R15, R19, R16 ;  /* 0x000000130f137223 */ /* 0x000fe20000010010 */
[----:B-1----:R-:W-:Y:S02]  /*2440*/  IMAD R26, R26, UR10, RZ ;  /* 0x0000000a1a1a7c24 */ /* 0x002fe4000f8e02ff */
[----:B------:R-:W-:-:S04]  /*2450*/  IMAD.WIDE.U32 R6, R25, UR10, R6 ;  /* 0x0000000a19067c25 */ /* 0x000fc8000f8e0006 */
[----:B------:R-:W-:Y:S01]  /*2460*/  IMAD R25, R25, UR11, R26 ;  /* 0x0000000b19197c24 */ /* 0x000fe2000f8e021a */
[----:B0-----:R-:W-:-:S04]  /*2470*/  LEA R4, P2, R6, UR14, 0x2 ;  /* 0x0000000e06047c11 */ /* 0x001fc8000f8410ff */
[----:B------:R-:W-:-:S04]  /*2480*/  IADD3 R25, PT, PT, R7, R25, RZ ;  /* 0x0000001907197210 */ /* 0x000fc80007ffe0ff */
[----:B------:R-:W-:-:S05]  /*2490*/  LEA.HI.X R5, R6, UR15, R25, 0x2, P2 ;  /* 0x0000000f06057c11 */ /* 0x000fca00090f1419 */
[----:B------:R1:W-:Y:S02]  /*24a0*/  STG.E.64 desc[UR16][R4.64], R18 ;  /* 0x0000001204007986 */ /* 0x0003e4000c101b10 */
.L_x_3100:
[----:B------:R-:W-:Y:S05]  /*24b0*/  BSYNC.RECONVERGENT B1 ;  /* 0x0000000000017941 */ /* 0x000fea0003800200 */
.L_x_3099:
[----:B------:R-:W-:Y:S04]  /*24c0*/  BSSY.RECONVERGENT B1, `(.L_x_3101) ;  /* 0x0000013000017945 */ /* 0x000fe80003800200 */
[----:B------:R-:W-:Y:S05]  /*24d0*/  @P4 BRA `(.L_x_3102) ;  /* 0x0000000000444947 */ /* 0x000fea0003800000 */
[----:B------:R-:W2:Y:S01]  /*24e0*/  LDCU.64 UR10, c[0x0][0x3e0] ;  /* 0x00007c00ff0a77ac */ /* 0x000ea20008000a00 */
[----:B-1----:R-:W-:Y:S01]  /*24f0*/  MOV R4, R36 ;  /* 0x0000002400047202 */ /* 0x002fe20000000f00 */
[C---:B0-----:R-:W-:Y:S01]  /*2500*/  FADD.FTZ R7, -R13.reuse, R8 ;  /* 0x000000080d077221 */ /* 0x041fe20000010100 */
[----:B------:R-:W-:Y:S01]  /*2510*/  MOV R5, R35 ;  /* 0x0000002300057202 */ /* 0x000fe20000000f00 */
[----:B------:R-:W0:Y:S01]  /*2520*/  LDCU.64 UR14, c[0x0][0x380] ;  /* 0x00007000ff0e77ac */ /* 0x000e220008000a00 */
[----:B------:R-:W-:Y:S01]  /*2530*/  FADD.FTZ R9, -R13, R9 ;  /* 0x000000090d097221 */ /* 0x000fe20000010100 */
[----:B------:R-:W-:-:S03]  /*2540*/  FMUL.FTZ R7, R7, R12 ;  /* 0x0000000c07077220 */ /* 0x000fc60000410000 */
[----:B------:R-:W-:Y:S01]  /*2550*/  FMUL.FTZ R9, R9, R12 ;  /* 0x0000000c09097220 */ /* 0x000fe20000410000 */
[----:B------:R-:W-:-:S03]  /*2560*/  FFMA.FTZ R8, R14, R7, R17 ;  /* 0x000000070e087223 */ /* 0x000fc60000010011 */
[----:B------:R-:W-:Y:S01]  /*2570*/  FFMA.FTZ R9, R15, R9, R16 ;  /* 0x000000090f097223 */ /* 0x000fe20000010010 */
[----:B--2---:R-:W-:Y:S02]  /*2580*/  IMAD R19, R24, UR10, RZ ;  /* 0x0000000a18137c24 */ /* 0x004fe4000f8e02ff */
[----:B------:R-:W-:-:S04]  /*2590*/  IMAD.WIDE.U32 R4, R22, UR10, R4 ;  /* 0x0000000a16047c25 */ /* 0x000fc8000f8e0004 */
[----:B------:R-:W-:Y:S01]  /*25a0*/  IMAD R19, R22, UR11, R19 ;  /* 0x0000000b16137c24 */ /* 0x000fe2000f8e0213 */
[----:B0-----:R-:W-:-:S04]  /*25b0*/  LEA R6, P2, R4, UR14, 0x2 ;  /* 0x0000000e04067c11 */ /* 0x001fc8000f8410ff */
[----:B------:R-:W-:-:S04]  /*25c0*/  IADD3 R19, PT, PT, R5, R19, RZ ;  /* 0x0000001305137210 */ /* 0x000fc80007ffe0ff */
[----:B------:R-:W-:-:S05]  /*25d0*/  LEA.HI.X R7, R4, UR15, R19, 0x2, P2 ;  /* 0x0000000f04077c11 */ /* 0x000fca00090f1413 */
[----:B------:R2:W-:Y:S02]  /*25e0*/  STG.E.64 desc[UR16][R6.64], R8 ;  /* 0x0000000806007986 */ /* 0x0005e4000c101b10 */
.L_x_3102:
[----:B------:R-:W-:Y:S05]  /*25f0*/  BSYNC.RECONVERGENT B1 ;  /* 0x0000000000017941 */ /* 0x000fea0003800200 */
.L_x_3101:
[----:B------:R-:W-:Y:S05]  /*2600*/  @P1 BRA `(.L_x_3103) ;  /* 0x00000008004c1947 */ /* 0x000fea0003800000 */
[----:B------:R-:W3:Y:S01]  /*2610*/  LDCU.64 UR10, c[0x0][0x3e0] ;  /* 0x00007c00ff0a77ac */ /* 0x000ee20008000a00 */
[----:B-1----:R-:W-:Y:S01]  /*2620*/  MOV R4, R36 ;  /* 0x0000002400047202 */ /* 0x002fe20000000f00 */
[C---:B0-2---:R-:W-:Y:S01]  /*2630*/  FADD.FTZ R7, -R13.reuse, R10 ;  /* 0x0000000a0d077221 */ /* 0x045fe20000010100 */
[----:B------:R-:W-:Y:S01]  /*2640*/  MOV R5, R35 ;  /* 0x0000002300057202 */ /* 0x000fe20000000f00 */
[----:B------:R-:W0:Y:S01]  /*2650*/  LDCU.64 UR12, c[0x0][0x380] ;  /* 0x00007000ff0c77ac */ /* 0x000e220008000a00 */
[----:B------:R-:W-:Y:S01]  /*2660*/  FADD.FTZ R11, -R13, R11 ;  /* 0x0000000b0d0b7221 */ /* 0x000fe20000010100 */
[----:B------:R-:W-:-:S03]  /*2670*/  FMUL.FTZ R7, R7, R12 ;  /* 0x0000000c07077220 */ /* 0x000fc60000410000 */
[----:B------:R-:W-:Y:S01]  /*2680*/  FMUL.FTZ R11, R11, R12 ;  /* 0x0000000c0b0b7220 */ /* 0x000fe20000410000 */
[----:B------:R-:W-:-:S03]  /*2690*/  FFMA.FTZ R10, R14, R7, R17 ;  /* 0x000000070e0a7223 */ /* 0x000fc60000010011 */
[----:B------:R-:W-:Y:S01]  /*26a0*/  FFMA.FTZ R11, R15, R11, R16 ;  /* 0x0000000b0f0b7223 */ /* 0x000fe20000010010 */
[----:B---3--:R-:W-:Y:S02]  /*26b0*/  IMAD R23, R23, UR10, RZ ;  /* 0x0000000a17177c24 */ /* 0x008fe4000f8e02ff */
[----:B------:R-:W-:-:S04]  /*26c0*/  IMAD.WIDE.U32 R4, R30, UR10, R4 ;  /* 0x0000000a1e047c25 */ /* 0x000fc8000f8e0004 */
[----:B------:R-:W-:Y:S01]  /*26d0*/  IMAD R23, R30, UR11, R23 ;  /* 0x0000000b1e177c24 */ /* 0x000fe2000f8e0217 */
[----:B0-----:R-:W-:-:S04]  /*26e0*/  LEA R6, P1, R4, UR12, 0x2 ;  /* 0x0000000c04067c11 */ /* 0x001fc8000f8210ff */
[----:B------:R-:W-:-:S04]  /*26f0*/  IADD3 R23, PT, PT, R5, R23, RZ ;  /* 0x0000001705177210 */ /* 0x000fc80007ffe0ff */
[----:B------:R-:W-:-:S05]  /*2700*/  LEA.HI.X R7, R4, UR13, R23, 0x2, P1 ;  /* 0x0000000d04077c11 */ /* 0x000fca00088f1417 */
[----:B------:R3:W-:Y:S01]  /*2710*/  STG.E.64 desc[UR16][R6.64], R10 ;  /* 0x0000000a06007986 */ /* 0x0007e2000c101b10 */
[----:B------:R-:W-:Y:S05]  /*2720*/  BRA `(.L_x_3103) ;  /* 0x0000000800047947 */ /* 0x000fea0003800000 */
.L_x_3096:
[----:B------:R-:W0:Y:S01]  /*2730*/  LDCU.64 UR14, c[0x0][0x3e8] ;  /* 0x00007d00ff0e77ac */ /* 0x000e220008000a00 */
[----:B------:R-:W-:Y:S01]  /*2740*/  IADD3 R22, PT, PT, R32, 0x40, RZ ;  /* 0x0000004020167810 */ /* 0x000fe20007ffe0ff */
[----:B------:R-:W-:Y:S01]  /*2750*/  BSSY.RECONVERGENT B1, `(.L_x_3104) ;  /* 0x0000027000017945 */ /* 0x000fe20003800200 */
[----:B------:R-:W-:Y:S02]  /*2760*/  SHF.R.S32.HI R26, RZ, 0x1f, R25 ;  /* 0x0000001fff1a7819 */ /* 0x000fe40000011419 */
[----:B------:R-:W-:Y:S02]  /*2770*/  SHF.R.S32.HI R23, RZ, 0x1f, R30 ;  /* 0x0000001fff177819 */ /* 0x000fe4000001141e */
[----:B------:R-:W-:Y:S02]  /*2780*/  SHF.R.S32.HI R24, RZ, 0x1f, R22 ;  /* 0x0000001fff187819 */ /* 0x000fe40000011416 */
[----:B0-----:R-:W-:Y:S02]  /*2790*/  ISETP.GE.U32.AND P2, PT, R25, UR14, PT ;  /* 0x0000000e19007c0c */ /* 0x001fe4000bf46070 */
[----:B------:R-:W-:-:S02]  /*27a0*/  ISETP.GE.U32.AND P3, PT, R22, UR14, PT ;  /* 0x0000000e16007c0c */ /* 0x000fc4000bf66070 */
[----:B------:R-:W-:Y:S02]  /*27b0*/  ISETP.GE.U32.AND P4, PT, R30, UR14, PT ;  /* 0x0000000e1e007c0c */ /* 0x000fe4000bf86070 */
[----:B------:R-:W-:Y:S02]  /*27c0*/  ISETP.GE.AND.EX P2, PT, R26, UR15, PT, P2 ;  /* 0x0000000f1a007c0c */ /* 0x000fe4000bf46320 */
[----:B------:R-:W-:Y:S02]  /*27d0*/  ISETP.GE.AND.EX P3, PT, R24, UR15, PT, P3 ;  /* 0x0000000f18007c0c */ /* 0x000fe4000bf66330 */
[----:B------:R-:W-:Y:S01]  /*27e0*/  ISETP.GE.AND.EX P4, PT, R23, UR15, PT, P4 ;  /* 0x0000000f17007c0c */ /* 0x000fe2000bf86340 */
[----:B------:R-:W-:-:S12]  /*27f0*/  @P1 BRA `(.L_x_3105) ;  /* 0x0000000000701947 */ /* 0x000fd80003800000 */
[----:B------:R-:W0:Y:S01]  /*2800*/  LDCU.64 UR10, c[0x0][0x3e0] ;  /* 0x00007c00ff0a77ac */ /* 0x000e220008000a00 */
[----:B------:R-:W-:Y:S01]  /*2810*/  SHF.R.S32.HI R19, RZ, 0x1f, R32 ;  /* 0x0000001fff137819 */ /* 0x000fe20000011420 */
[----:B------:R-:W-:Y:S01]  /*2820*/  IMAD.MOV.U32 R21, RZ, RZ, R35 ;  /* 0x000000ffff157224 */ /* 0x000fe200078e0023 */
[----:B------:R-:W-:Y:S01]  /*2830*/  MOV R20, R36 ;  /* 0x0000002400147202 */ /* 0x000fe20000000f00 */
[----:B------:R-:W1:Y:S01]  /*2840*/  LDCU.64 UR12, c[0x0][0x380] ;  /* 0x00007000ff0c77ac */ /* 0x000e620008000a00 */
[----:B------:R-:W-:-:S04]  /*2850*/  FADD.FTZ R7, -R13, R7 ;  /* 0x000000070d077221 */ /* 0x000fc80000010100 */
        /* <DEDUP_REMOVED lines=13> */
[----:B------:R-:W-:Y:S01]  /*2930*/  FFMA.FTZ R39, R14, R21, R17 ;  /* 0x000000150e277223 */ /* 0x000fe20000010011 */
[----:B------:R-:W0:Y:S03]  /*2940*/  MUFU.RCP R7, R33 ;  /* 0x0000002100077308 */ /* 0x000e260000001000 */
[----:B------:R-:W-:-:S06]  /*2950*/  FMUL.FTZ R20, R39, -1.4426950216293334961 ;  /* 0xbfb8aa3b27147820 */ /* 0x000fcc0000410000 */
[----:B------:R-:W1:Y:S01]  /*2960*/  MUFU.EX2 R20, R20 ;  /* 0x0000001400147308 */ /* 0x000e620000000800 */
[----:B0-----:R-:W-:Y:S01]  /*2970*/  FMUL.FTZ R7, R38, R7 ;  /* 0x0000000726077220 */ /* 0x001fe20000410000 */
[----:B-1----:R-:W-:-:S04]  /*2980*/  FADD.FTZ R21, R20, 1 ;  /* 0x3f80000014157421 */ /* 0x002fc80000010000 */
[----:B------:R-:W0:Y:S02]  /*2990*/  MUFU.RCP R6, R21 ;  /* 0x0000001500067308 */ /* 0x000e240000001000 */
[----:B0-----:R-:W-:-:S05]  /*29a0*/  FMUL.FTZ R6, R39, R6 ;  /* 0x0000000627067220 */ /* 0x001fca0000410000 */
[----:B------:R0:W-:Y:S02]  /*29b0*/  STG.E.64 desc[UR16][R18.64], R6 ;  /* 0x0000000612007986 */ /* 0x0001e4000c101b10 */
.L_x_3105:
[----:B------:R-:W-:Y:S05]  /*29c0*/  BSYNC.RECONVERGENT B1 ;  /* 0x0000000000017941 */ /* 0x000fea0003800200 */
.L_x_3104:
[----:B------:R-:W-:Y:S04]  /*29d0*/  BSSY.RECONVERGENT B1, `(.L_x_3106) ;  /* 0x000001d000017945 */ /* 0x000fe80003800200 */
[----:B------:R-:W-:Y:S05]  /*29e0*/  @P2 BRA `(.L_x_3107) ;  /* 0x00000000006c2947 */ /* 0x000fea0003800000 */
[C---:B0-----:R-:W-:Y:S01]  /*29f0*/  FADD.FTZ R7, -R13.reuse, R4 ;  /* 0x000000040d077221 */ /* 0x041fe20000010100 */
[----:B------:R-:W-:Y:S01]  /*2a00*/  FADD.FTZ R5, -R13, R5 ;  /* 0x000000050d057221 */ /* 0x000fe20000010100 */
[----:B------:R-:W0:Y:S02]  /*2a10*/  LDCU.64 UR10, c[0x0][0x3e0] ;  /* 0x00007c00ff0a77ac */ /* 0x000e240008000a00 */
        /* <DEDUP_REMOVED lines=11> */
[----:B------:R-:W-:Y:S01]  /*2ad0*/  IMAD R33, R25, UR11, R6 ;  /* 0x0000000b19217c24 */ /* 0x000fe2000f8e0206 */
[----:B------:R-:W-:-:S05]  /*2ae0*/  MOV R6, R36 ;  /* 0x0000002400067202 */ /* 0x000fca0000000f00 */
[----:B------:R-:W-:-:S04]  /*2af0*/  IMAD.WIDE.U32 R6, R25, UR10, R6 ;  /* 0x0000000a19067c25 */ /* 0x000fc8000f8e0006 */
[----:B--2---:R-:W-:Y:S01]  /*2b00*/  FADD.FTZ R20, R4, 1 ;  /* 0x3f80000004147421 */ /* 0x004fe20000010000 */
[----:B------:R-:W-:Y:S01]  /*2b10*/  IADD3 R33, PT, PT, R7, R33, RZ ;  /* 0x0000002107217210 */ /* 0x000fe20007ffe0ff */
[----:B0-----:R-:W-:Y:S02]  /*2b20*/  FADD.FTZ R27, R5, 1 ;  /* 0x3f800000051b7421 */ /* 0x001fe40000010000 */
[----:B------:R-:W0:Y:S01]  /*2b30*/  MUFU.RCP R21, R20 ;  /* 0x0000001400157308 */ /* 0x000e220000001000 */
[----:B-1----:R-:W-:-:S04]  /*2b40*/  LEA R4, P1, R6, UR12, 0x2 ;  /* 0x0000000c06047c11 */ /* 0x002fc8000f8210ff */
[----:B------:R-:W-:-:S03]  /*2b50*/  LEA.HI.X R5, R6, UR13, R33, 0x2, P1 ;  /* 0x0000000d06057c11 */ /* 0x000fc600088f1421 */
[----:B------:R-:W1:Y:S01]  /*2b60*/  MUFU.RCP R26, R27 ;  /* 0x0000001b001a7308 */ /* 0x000e620000001000 */
[----:B0-----:R-:W-:Y:S01]  /*2b70*/  FMUL.FTZ R6, R18, R21 ;  /* 0x0000001512067220 */ /* 0x001fe20000410000 */
[----:B-1----:R-:W-:-:S05]  /*2b80*/  FMUL.FTZ R7, R19, R26 ;  /* 0x0000001a13077220 */ /* 0x002fca0000410000 */
[----:B------:R1:W-:Y:S02]  /*2b90*/  STG.E.64 desc[UR16][R4.64], R6 ;  /* 0x0000000604007986 */ /* 0x0003e4000c101b10 */
.L_x_3107:
[----:B------:R-:W-:Y:S05]  /*2ba0*/  BSYNC.RECONVERGENT B1 ;  /* 0x0000000000017941 */ /* 0x000fea0003800200 */
.L_x_3106:
[----:B------:R-:W-:Y:S04]  /*2bb0*/  BSSY.RECONVERGENT B1, `(.L_x_3108) ;  /* 0x000001d000017945 */ /* 0x000fe80003800200 */
[----:B------:R-:W-:Y:S05]  /*2bc0*/  @P3 BRA `(.L_x_3109) ;  /* 0x00000000006c3947 */ /* 0x000fea0003800000 */
[C---:B-1----:R-:W-:Y:S01]  /*2bd0*/  FADD.FTZ R5, -R13.reuse, R8 ;  /* 0x000000080d057221 */ /* 0x042fe20000010100 */
[----:B------:R-:W-:Y:S01]  /*2be0*/  FADD.FTZ R9, -R13, R9 ;  /* 0x000000090d097221 */ /* 0x000fe20000010100 */
[----:B------:R-:W1:Y:S02]  /*2bf0*/  LDCU.64 UR10, c[0x0][0x3e0] ;  /* 0x00007c00ff0a77ac */ /* 0x000e640008000a00 */
[-C--:B------:R-:W-:Y:S01]  /*2c00*/  FMUL.FTZ R5, R5, R12.reuse ;  /* 0x0000000c05057220 */ /* 0x080fe20000410000 */
[----:B------:R-:W-:Y:S01]  /*2c10*/  FMUL.FTZ R9, R9, R12 ;  /* 0x0000000c09097220 */ /* 0x000fe20000410000 */
[----:B------:R-:W2:Y:S02]  /*2c20*/  LDCU.64 UR12, c[0x0][0x380] ;  /* 0x00007000ff0c77ac */ /* 0x000ea40008000a00 */
[----:B0-----:R-:W-:Y:S01]  /*2c30*/  FFMA.FTZ R19, R14, R5, R17 ;  /* 0x000000050e137223 */ /* 0x001fe20000010011 */
[----:B------:R-:W-:Y:S01]  /*2c40*/  FFMA.FTZ R20, R15, R9, R16 ;  /* 0x000000090f147223 */ /* 0x000fe20000010010 */
[----:B------:R-:W-:-:S02]  /*2c50*/  MOV R5, R35 ;  /* 0x0000002300057202 */ /* 0x000fc40000000f00 */
[----:B------:R-:W-:Y:S01]  /*2c60*/  FMUL.FTZ R4, R19, -1.4426950216293334961 ;  /* 0xbfb8aa3b13047820 */ /* 0x000fe20000410000 */
[----:B------:R-:W-:-:S05]  /*2c70*/  FMUL.FTZ R6, R20, -1.4426950216293334961 ;  /* 0xbfb8aa3b14067820 */ /* 0x000fca0000410000 */
[----:B------:R-:W0:Y:S01]  /*2c80*/  MUFU.EX2 R4, R4 ;  /* 0x0000000400047308 */ /* 0x000e220000000800 */
[----:B-1----:R-:W-:-:S03]  /*2c90*/  IMAD R7, R24, UR10, RZ ;  /* 0x0000000a18077c24 */ /* 0x002fc6000f8e02ff */
[----:B------:R-:W1:Y:S01]  /*2ca0*/  MUFU.EX2 R6, R6 ;  /* 0x0000000600067308 */ /* 0x000e620000000800 */
[----:B------:R-:W-:Y:S02]  /*2cb0*/  IMAD R7, R22, UR11, R7 ;  /* 0x0000000b16077c24 */ /* 0x000fe4000f8e0207 */
[----:B0-----:R-:W-:Y:S01]  /*2cc0*/  FADD.FTZ R8, R4, 1 ;  /* 0x3f80000004087421 */ /* 0x001fe20000010000 */
[----:B------:R-:W-:Y:S01]  /*2cd0*/  MOV R4, R36 ;  /* 0x0000002400047202 */ /* 0x000fe20000000f00 */
[----:B-1----:R-:W-:-:S04]  /*2ce0*/  FADD.FTZ R18, R6, 1 ;  /* 0x3f80000006127421 */ /* 0x002fc80000010000 */
[----:B------:R-:W0:Y:S01]  /*2cf0*/  MUFU.RCP R8, R8 ;  /* 0x0000000800087308 */ /* 0x000e220000001000 */
[----:B------:R-:W-:-:S03]  /*2d00*/  IMAD.WIDE.U32 R4, R22, UR10, R4 ;  /* 0x0000000a16047c25 */ /* 0x000fc6000f8e0004 */
[----:B--2---:R-:W-:-:S04]  /*2d10*/  LEA R6, P1, R4, UR12, 0x2 ;  /* 0x0000000c04067c11 */ /* 0x004fc8000f8210ff */
[----:B------:R-:W1:Y:S01]  /*2d20*/  MUFU.RCP R9, R18 ;  /* 0x0000001200097308 */ /* 0x000e620000001000 */
[----:B------:R-:W-:-:S04]  /*2d30*/  IADD3 R7, PT, PT, R5, R7, RZ ;  /* 0x0000000705077210 */ /* 0x000fc80007ffe0ff */
[----:B------:R-:W-:Y:S01]  /*2d40*/  LEA.HI.X R7, R4, UR13, R7, 0x2, P1 ;  /* 0x0000000d04077c11 */ /* 0x000fe200088f1407 */
[----:B0-----:R-:W-:Y:S01]  /*2d50*/  FMUL.FTZ R8, R19, R8 ;  /* 0x0000000813087220 */ /* 0x001fe20000410000 */
[----:B-1----:R-:W-:-:S05]  /*2d60*/  FMUL.FTZ R9, R20, R9 ;  /* 0x0000000914097220 */ /* 0x002fca0000410000 */
[----:B------:R2:W-:Y:S02]  /*2d70*/  STG.E.64 desc[UR16][R6.64], R8 ;  /* 0x0000000806007986 */ /* 0x0005e4000c101b10 */
.L_x_3109:
[----:B------:R-:W-:Y:S05]  /*2d80*/  BSYNC.RECONVERGENT B1 ;  /* 0x0000000000017941 */ /* 0x000fea0003800200 */
.L_x_3108:
[----:B------:R-:W-:Y:S05]  /*2d90*/  @P4 BRA `(.L_x_3103) ;  /* 0x0000000000684947 */ /* 0x000fea0003800000 */
[C---:B-1----:R-:W-:Y:S01]  /*2da0*/  FADD.FTZ R5, -R13.reuse, R10 ;  /* 0x0000000a0d057221 */ /* 0x042fe20000010100 */
[----:B------:R-:W-:Y:S01]  /*2db0*/  FADD.FTZ R11, -R13, R11 ;  /* 0x0000000b0d0b7221 */ /* 0x000fe20000010100 */
[----:B------:R-:W1:Y:S01]  /*2dc0*/  LDCU.64 UR10, c[0x0][0x3e0] ;  /* 0x00007c00ff0a77ac */ /* 0x000e620008000a00 */
[----:B------:R-:W-:Y:S01]  /*2dd0*/  MOV R34, R36 ;  /* 0x0000002400227202 */ /* 0x000fe20000000f00 */
[-C--:B------:R-:W-:Y:S01]  /*2de0*/  FMUL.FTZ R5, R5, R12.reuse ;  /* 0x0000000c05057220 */ /* 0x080fe20000410000 */
[----:B------:R-:W-:Y:S01]  /*2df0*/  FMUL.FTZ R11, R11, R12 ;  /* 0x0000000c0b0b7220 */ /* 0x000fe20000410000 */
[----:B------:R-:W3:Y:S02]  /*2e00*/  LDCU.64 UR12, c[0x0][0x380] ;  /* 0x00007000ff0c77ac */ /* 0x000ee40008000a00 */
[----:B------:R-:W-:Y:S01]  /*2e10*/  FFMA.FTZ R17, R14, R5, R17 ;  /* 0x000000050e117223 */ /* 0x000fe20000010011 */
[----:B------:R-:W-:-:S03]  /*2e20*/  FFMA.FTZ R16, R15, R11, R16 ;  /* 0x0000000b0f107223 */ /* 0x000fc60000010010 */
[----:B------:R-:W-:Y:S01]  /*2e30*/  FMUL.FTZ R4, R17, -1.4426950216293334961 ;  /* 0xbfb8aa3b11047820 */ /* 0x000fe20000410000 */
[----:B------:R-:W-:-:S05]  /*2e40*/  FMUL.FTZ R5, R16, -1.4426950216293334961 ;  /* 0xbfb8aa3b10057820 */ /* 0x000fca0000410000 */
[----:B------:R-:W0:Y:S01]  /*2e50*/  MUFU.EX2 R4, R4 ;  /* 0x0000000400047308 */ /* 0x000e220000000800 */
[----:B-1----:R-:W-:-:S03]  /*2e60*/  IMAD R23, R23, UR10, RZ ;  /* 0x0000000a17177c24 */ /* 0x002fc6000f8e02ff */
[----:B------:R-:W1:Y:S01]  /*2e70*/  MUFU.EX2 R5, R5 ;  /* 0x0000000500057308 */ /* 0x000e620000000800 */
[----:B------:R-:W-:-:S04]  /*2e80*/  IMAD.WIDE.U32 R34, R30, UR10, R34 ;  /* 0x0000000a1e227c25 */ /* 0x000fc8000f8e0022 */
[----:B------:R-:W-:Y:S02]  /*2e90*/  IMAD R23, R30, UR11, R23 ;  /* 0x0000000b1e177c24 */ /* 0x000fe4000f8e0217 */
[----:B0-2---:R-:W-:Y:S01]  /*2ea0*/  FADD.FTZ R6, R4, 1 ;  /* 0x3f80000004067421 */ /* 0x005fe20000010000 */
[C---:B---3--:R-:W-:Y:S02]  /*2eb0*/  LEA R4, P1, R34.reuse, UR12, 0x2 ;  /* 0x0000000c22047c11 */ /* 0x048fe4000f8210ff */
        /* <DEDUP_REMOVED lines=8> */
.L_x_3103:
[----:B------:R-:W-:Y:S05]  /*2f40*/  BSYNC.RECONVERGENT B0 ;  /* 0x0000000000007941 */ /* 0x000fea0003800200 */
.L_x_3095:
[----:B------:R-:W-:Y:S02]  /*2f50*/  UIADD3 UR9, UPT, UPT, UR21, UR9, URZ ;  /* 0x0000000915097290 */ /* 0x000fe4000fffe0ff */
[----:B------:R-:W-:Y:S02]  /*2f60*/  UIADD3 UR4, UPT, UPT, UR4, 0x1, URZ ;  /* 0x0000000104047890 */ /* 0x000fe4000fffe0ff */
[----:B------:R-:W-:-:S09]  /*2f70*/  UISETP.GE.AND UP1, UPT, UR9, UR7, UPT ;  /* 0x000000070900728c */ /* 0x000fd2000bf26270 */
[----:B------:R-:W-:Y:S05]  /*2f80*/  BRA.U !UP1, `(.L_x_3110) ;  /* 0xffffffd109c47547 */ /* 0x000fea000b83ffff */
[----:B------:R-:W-:Y:S05]  /*2f90*/  EXIT ;  /* 0x000000000000794d */ /* 0x000fea0003800000 */
.L_x_3111:
        /* <DEDUP_REMOVED lines=14> */
.L_x_3472:


//--------------------- .text._Z35group_norm_nhwc_fwd_one_pass_kernelI11Fp32IOBf16WLi256ELi40ELi640EEv26Group_norm_nhwc_fwd_params --------------------------
	.section	.text._Z35group_norm_nhwc_fwd_one_pass_kernelI11Fp32IOBf16WLi256ELi40ELi640EEv26Group_norm_nhwc_fwd_params,"ax",@progbits
	.align	128
        .global         _Z35group_norm_nhwc_fwd_one_pass_kernelI11Fp32IOBf16WLi256ELi40ELi640EEv26Group_norm_nhwc_fwd_params
        .type           _Z35group_norm_nhwc_fwd_one_pass_kernelI11Fp32IOBf16WLi256ELi40ELi640EEv26Group_norm_nhwc_fwd_params,@function
        .size           _Z35group_norm_nhwc_fwd_one_pass_kernelI11Fp32IOBf16WLi256ELi40ELi640EEv26Group_norm_nhwc_fwd_params,(.L_x_3473 - _Z35group_norm_nhwc_fwd_one_pass_kernelI11Fp32IOBf16WLi256ELi40ELi640EEv26Group_norm_nhwc_fwd_params)
        .other          _Z35group_norm_nhwc_fwd_one_pass_kernelI11Fp32IOBf16WLi256ELi40ELi640EEv26Group_norm_nhwc_fwd_params,@"STO_CUDA_ENTRY STV_DEFAULT"
_Z35group_norm_nhwc_fwd_one_pass_kernelI11Fp32IOBf16WLi256ELi40ELi640EEv26Group_norm_nhwc_fwd_params:
.text._Z35group_norm_nhwc_fwd_one_pass_kernelI11Fp32IOBf16WLi256ELi40ELi640EEv26Group_norm_nhwc_fwd_params:
        /* <DEDUP_REMOVED lines=46> */
.L_x_3155:
[----:B0-----:R-:W0:Y:S01]  /*02e0*/  LDCU UR5, c[0x0][0x3f8] ;  /* 0x00007f00ff0577ac */ /* 0x001e220008000800 */
[----:B-1234-:R-:W-:Y:S02]  /*02f0*/  IABS R8, UR7 ;  /* 0x0000000700087c13 */ /* 0x01efe40008000000 */
[----:B------:R-:W-:Y:S01]  /*0300*/  SHF.R.S32.HI R10, RZ, 0x1f, R42 ;  /* 0x0000001fff0a7819 */ /* 0x000fe2000001142a */
[----:B------:R-:W1:Y:S01]  /*0310*/  LDCU.64 UR12, c[0x0][0x3f0] ;  /* 0x00007e00ff0c77ac */ /* 0x000e620008000a00 */
[----:B------:R-:W-:Y:S02]  /*0320*/  SHF.R.S32.HI R16, RZ, 0x1f, R39 ;  /* 0x0000001fff107819 */ /* 0x000fe40000011427 */
[----:B------:R-:W-:Y:S02]  /*0330*/  SHF.R.S32.HI R18, RZ, 0x1f, R38 ;  /* 0x0000001fff127819 */ /* 0x000fe40000011426 */
[----:B------:R-:W-:Y:S02]  /*0340*/  SHF.R.S32.HI R22, RZ, 0x1f, R37 ;  /* 0x0000001fff167819 */ /* 0x000fe40000011425 */
        /* <DEDUP_REMOVED lines=236> */
.L_x_3113:
[----:B------:R-:W-:Y:S05]  /*1210*/  BSYNC.RECONVERGENT B0 ;  /* 0x0000000000007941 */ /* 0x000fea0003800200 */
.L_x_3112:
        /* <DEDUP_REMOVED lines=56> */
.L_x_3115:
[----:B------:R-:W-:Y:S05]  /*15a0*/  BSYNC.RECONVERGENT B0 ;  /* 0x0000000000007941 */ /* 0x000fea0003800200 */
.L_x_3114:
        /* <DEDUP_REMOVED lines=33> */
.L_x_3118:
[----:B------:R-:W2:Y:S04]  /*17c0*/  LDG.E.STRONG.GPU R23, desc[UR16][R20.64] ;  /* 0x0000001014177981 */ /* 0x000ea8000c1ef900 */
[----:B--2---:R-:W-:Y:S01]  /*17d0*/  CCTL.IVALL ;  /* 0x00000000ff00798f */ /* 0x004fe20002000000 */
[----:B------:R-:W-:Y:S05]  /*17e0*/  YIELD ;  /* 0x0000000000007946 */ /* 0x000fea0003800000 */
[----:B------:R-:W-:-:S13]  /*17f0*/  ISETP.NE.AND P4, PT, R23, R22, PT ;  /* 0x000000161700720c */ /* 0x000fda0003f85270 */
[----:B------:R-:W-:Y:S05]  /*1800*/  @P4 BRA `(.L_x_3118) ;  /* 0xfffffffc00ec4947 */ /* 0x000fea000383ffff */
.L_x_3117:
        /* <DEDUP_REMOVED lines=15> */
.L_x_3120:
        /* <DEDUP_REMOVED lines=91> */
.L_x_3119:
        /* <DEDUP_REMOVED lines=52> */
.L_x_3121:
        /* <DEDUP_REMOVED lines=28> */
.L_x_3122:
        /* <DEDUP_REMOVED lines=13> */
.L_x_3123:
[----:B------:R-:W-:Y:S05]  /*2480*/  BSYNC.RECONVERGENT B0 ;  /* 0x0000000000007941 */ /* 0x000fea0003800200 */
.L_x_3116:
        /* <DEDUP_REMOVED lines=17> */
[----:B---3--:R-:W-:-:S05]  /*25a0*/  IMAD.WIDE R22, R22, 0x2, R26 ;  /* 0x0000000216167825 */ /* 0x008fca00078e021a */
[----:B------:R-:W2:Y:S04]  /*25b0*/  LDG.E.U16 R24, desc[UR16][R22.64] ;  /* 0x0000001016187981 */ /* 0x000ea8000c1e1500 */
[----:B------:R-:W3:Y:S04]  /*25c0*/  LDG.E.U16 R25, desc[UR16][R20.64] ;  /* 0x0000001014197981 */ /* 0x000ee8000c1e1500 */
[----:B------:R1:W4:Y:S04]  /*25d0*/  LDG.E.U16 R26, desc[UR16][R20.64+0x2] ;  /* 0x00000210141a7981 */ /* 0x000328000c1e1500 */
[----:B------:R2:W5:Y:S04]  /*25e0*/  LDG.E.U16 R23, desc[UR16][R22.64+0x2] ;  /* 0x0000021016177981 */ /* 0x000568000c1e1500 */
[----:B-1----:R-:W1:Y:S02]  /*25f0*/  LDS.64 R20, [UR5+0xc0] ;  /* 0x0000c005ff147984 */ /* 0x002e640008000a00 */
[----:B-1----:R-:W-:-:S05]  /*2600*/  FMUL.FTZ R20, R20, UR10 ;  /* 0x0000000a14147c20 */ /* 0x002fca0008410000 */
[----:B------:R-:W-:-:S13]  /*2610*/  R2UR UR5, R20 ;  /* 0x00000000140572ca */ /* 0x000fda00000e0000 */
[----:B------:R-:W-:-:S05]  /*2620*/  MOV R20, UR5 ;  /* 0x0000000500147c02 */ /* 0x000fca0008000f00 */
[----:B------:R-:W-:-:S04]  /*2630*/  FMUL.FTZ R20, R20, UR5 ;  /* 0x0000000514147c20 */ /* 0x000fc80008410000 */
[----:B------:R-:W-:Y:S01]  /*2640*/  FFMA.FTZ R27, R21, UR10, -R20 ;  /* 0x0000000a151b7c23 */ /* 0x000fe20008010814 */
[----:B------:R-:W1:Y:S04]  /*2650*/  LDCU.U8 UR10, c[0x0][0x3fc] ;  /* 0x00007f80ff0a77ac */ /* 0x000e680008000000 */
[----:B------:R-:W-:-:S13]  /*2660*/  FSETP.GTU.FTZ.AND P2, PT, R27, RZ, PT ;  /* 0x000000ff1b00720b */ /* 0x000fda0003f5c000 */
[----:B------:R-:W-:-:S05]  /*2670*/  VOTEU.ANY UP0, P2 ;  /* 0x0000000000ff7886 */ /* 0x000fca0001000100 */
[----:B------:R-:W0:Y:S01]  /*2680*/  @UP0 LDCU UR8, c[0x0][0x3a8] ;  /* 0x00007500ff0807ac */ /* 0x000e220008000800 */
[----:B------:R-:W-:-:S13]  /*2690*/  PLOP3.LUT P2, PT, PT, PT, UP0, 0x80, 0x8 ;  /* 0x000000000008781c */ /* 0x000fda0003f4f008 */
[----:B0-----:R-:W-:-:S06]  /*26a0*/  @P2 FADD.FTZ R27, R27, UR8 ;  /* 0x000000081b1b2e21 */ /* 0x001fcc0008010000 */
[----:B------:R-:W0:Y:S01]  /*26b0*/  @P2 MUFU.RSQ R27, R27 ;  /* 0x0000001b001b2308 */ /* 0x000e220000001400 */
[----:B-1----:R-:W-:Y:S01]  /*26c0*/  UISETP.NE.AND UP1, UPT, UR10, URZ, UPT ;  /* 0x000000ff0a00728c */ /* 0x002fe2000bf25270 */
[----:B------:R-:W-:Y:S01]  /*26d0*/  BSSY.RECONVERGENT B0, `(.L_x_3124) ;  /* 0x00001be000007945 */ /* 0x000fe20003800200 */
[----:B------:R-:W-:Y:S01]  /*26e0*/  UMOV UR8, 0x3f800000 ;  /* 0x3f80000000087882 */ /* 0x000fe20000000000 */
        /* <DEDUP_REMOVED lines=23> */
[----:B0-----:R-:W-:Y:S02]  /*2860*/  IMAD R26, R35, UR18, RZ ;  /* 0x00000012231a7c24 */ /* 0x001fe4000f8e02ff */
[----:B------:R-:W-:-:S04]  /*2870*/  IMAD.WIDE.U32 R24, R0, UR18, R24 ;  /* 0x0000001200187c25 */ /* 0x000fc8000f8e0018 */
[----:B------:R-:W-:Y:S02]  /*2880*/  IMAD R32, R0, UR19, R26 ;  /* 0x0000001300207c24 */ /* 0x000fe4000f8e021a */
[----:B------:R-:W-:Y:S01]  /*2890*/  FADD.FTZ R26, R12, -UR5 ;  /* 0x800000050c1a7e21 */ /* 0x000fe20008010000 */
[----:B-1----:R-:W-:Y:S02]  /*28a0*/  LEA R12, P2, R24, UR10, 0x2 ;  /* 0x0000000a180c7c11 */ /* 0x002fe4000f8410ff */
[----:B------:R-:W-:Y:S01]  /*28b0*/  IADD3 R13, PT, PT, R25, R32, RZ ;  /* 0x00000020190d7210 */ /* 0x000fe20007ffe0ff */
[----:B------:R-:W-:Y:S01]  /*28c0*/  FMUL.FTZ R26, R26, UR8 ;  /* 0x000000081a1a7c20 */ /* 0x000fe20008410000 */
[----:B------:R-:W-:Y:S02]  /*28d0*/  FMUL.FTZ R25, R27, UR8 ;  /* 0x000000081b197c20 */ /* 0x000fe40008410000 */
[----:B------:R-:W-:Y:S01]  /*28e0*/  LEA.HI.X R13, R24, UR11, R13, 0x2, P2 ;  /* 0x0000000b180d7c11 */ /* 0x000fe200090f140d */
[----:B------:R-:W-:Y:S01]  /*28f0*/  FFMA.FTZ R24, R20, R26, R22 ;  /* 0x0000001a14187223 */ /* 0x000fe20000010016 */
[----:B------:R-:W-:-:S05]  /*2900*/  FFMA.FTZ R25, R21, R25, R23 ;  /* 0x0000001915197223 */ /* 0x000fca0000010017 */
[----:B------:R0:W-:Y:S02]  /*2910*/  STG.E.64 desc[UR16][R12.64], R24 ;  /* 0x000000180c007986 */ /* 0x0001e4000c101b10 */
.L_x_3127:
[----:B------:R-:W-:Y:S05]  /*2920*/  BSYNC.RECONVERGENT B1 ;  /* 0x0000000000017941 */ /* 0x000fea0003800200 */
.L_x_3126:
[----:B------:R-:W-:Y:S04]  /*2930*/  BSSY.RECONVERGENT B1, `(.L_x_3128) ;  /* 0x0000013000017945 */ /* 0x000fe80003800200 */
[----:B------:R-:W-:Y:S05]  /*2940*/  @P3 BRA `(.L_x_3129) ;  /* 0x0000000000443947 */ /* 0x000fea0003800000 */
[----:B------:R-:W1:Y:S01]  /*2950*/  LDCU.64 UR10, c[0x0][0x3e0] ;  /* 0x00007c00ff0a77ac */ /* 0x000e620008000a00 */
[----:B0-----:R-:W-:Y:S01]  /*2960*/  MOV R12, R2 ;  /* 0x00000002000c7202 */ /* 0x001fe20000000f00 */
[----:B------:R-:W-:Y:S01]  /*2970*/  FADD.FTZ R6, R6, -UR5 ;  /* 0x8000000506067e21 */ /* 0x000fe20008010000 */
[----:B------:R-:W-:Y:S01]  /*2980*/  MOV R13, R5 ;  /* 0x00000005000d7202 */ /* 0x000fe20000000f00 */
[----:B------:R-:W0:Y:S01]  /*2990*/  LDCU.64 UR18, c[0x0][0x380] ;  /* 0x00007000ff1277ac */ /* 0x000e220008000a00 */
[----:B------:R-:W-:Y:S01]  /*29a0*/  FADD.FTZ R7, R7, -UR5 ;  /* 0x8000000507077e21 */ /* 0x000fe20008010000 */
[----:B------:R-:W-:-:S03]  /*29b0*/  FMUL.FTZ R25, R6, UR8 ;  /* 0x0000000806197c20 */ /* 0x000fc60008410000 */
[----:B------:R-:W-:Y:S01]  /*29c0*/  FMUL.FTZ R26, R7, UR8 ;  /* 0x00000008071a7c20 */ /* 0x000fe20008410000 */
[----:B-1----:R-:W-:Y:S02]  /*29d0*/  IMAD R24, R34, UR10, RZ ;  /* 0x0000000a22187c24 */ /* 0x002fe4000f8e02ff */
[----:B------:R-:W-:-:S04]  /*29e0*/  IMAD.WIDE.U32 R12, R42, UR10, R12 ;  /* 0x0000000a2a0c7c25 */ /* 0x000fc8000f8e000c */
[----:B------:R-:W-:Y:S01]  /*29f0*/  IMAD R24, R42, UR11, R24 ;  /* 0x0000000b2a187c24 */ /* 0x000fe2000f8e0218 */
[----:B0-----:R-:W-:-:S04]  /*2a00*/  LEA R6, P2, R12, UR18, 0x2 ;  /* 0x000000120c067c11 */ /* 0x001fc8000f8410ff */
[----:B------:R-:W-:Y:S01]  /*2a10*/  IADD3 R13, PT, PT, R13, R24, RZ ;  /* 0x000000180d0d7210 */ /* 0x000fe20007ffe0ff */
[----:B------:R-:W-:Y:S01]  /*2a20*/  FFMA.FTZ R24, R20, R25, R22 ;  /* 0x0000001914187223 */ /* 0x000fe20000010016 */
[----:B------:R-:W-:Y:S02]  /*2a30*/  FFMA.FTZ R25, R21, R26, R23 ;  /* 0x0000001a15197223 */ /* 0x000fe40000010017 */
[----:B------:R-:W-:-:S05]  /*2a40*/  LEA.HI.X R7, R12, UR19, R13, 0x2, P2 ;  /* 0x000000130c077c11 */ /* 0x000fca00090f140d */
[----:B------:R1:W-:Y:S02]  /*2a50*/  STG.E.64 desc[UR16][R6.64], R24 ;  /* 0x0000001806007986 */ /* 0x0003e4000c101b10 */
.L_x_3129:
[----:B------:R-:W-:Y:S05]  /*2a60*/  BSYNC.RECONVERGENT B1 ;  /* 0x0000000000017941 */ /* 0x000fea0003800200 */
.L_x_3128:
[----:B-1----:R-:W-:Y:S01]  /*2a70*/  SHF.R.S32.HI R6, RZ, 0x1f, R39 ;  /* 0x0000001fff067819 */ /* 0x002fe20000011427 */
[----:B------:R-:W-:Y:S01]  /*2a80*/  BSSY.RECONVERGENT B1, `(.L_x_3130) ;  /* 0x000001f000017945 */ /* 0x000fe20003800200 */
[----:B------:R-:W-:Y:S02]  /*2a90*/  ISETP.GE.U32.AND P6, PT, R37, UR12, PT ;  /* 0x0000000c25007c0c */ /* 0x000fe4000bfc6070 */
[----:B------:R-:W-:Y:S02]  /*2aa0*/  ISETP.GE.AND.EX P5, PT, R6, UR13, PT, P5 ;  /* 0x0000000d06007c0c */ /* 0x000fe4000bfa6350 */
[----:B------:R-:W-:Y:S02]  /*2ab0*/  ISETP.GE.U32.AND P2, PT, R36, UR12, PT ;  /* 0x0000000c24007c0c */ /* 0x000fe4000bf46070 */
[----:B------:R-:W-:Y:S02]  /*2ac0*/  ISETP.GE.U32.AND P3, PT, R31, UR12, PT ;  /* 0x0000000c1f007c0c */ /* 0x000fe4000bf66070 */
[----:B------:R-:W-:-:S02]  /*2ad0*/  SHF.R.S32.HI R26, RZ, 0x1f, R38 ;  /* 0x0000001fff1a7819 */ /* 0x000fc40000011426 */
[----:B0-----:R-:W-:Y:S02]  /*2ae0*/  SHF.R.S32.HI R25, RZ, 0x1f, R37 ;  /* 0x0000001fff197819 */ /* 0x001fe40000011425 */
        /* <DEDUP_REMOVED lines=11> */
[----:B------:R-:W1:Y:S02]  /*2ba0*/  LDCU.64 UR18, c[0x0][0x380] ;  /* 0x00007000ff1277ac */ /* 0x000e640008000a00 */
[----:B------:R-:W-:Y:S01]  /*2bb0*/  FMUL.FTZ R13, R8, UR8 ;  /* 0x00000008080d7c20 */ /* 0x000fe20008410000 */
[----:B------:R-:W-:Y:S01]  /*2bc0*/  FMUL.FTZ R24, R9, UR8 ;  /* 0x0000000809187c20 */ /* 0x000fe20008410000 */
[----:B0-----:R-:W-:Y:S01]  /*2bd0*/  IMAD R12, R6, UR10, RZ ;  /* 0x0000000a060c7c24 */ /* 0x001fe2000f8e02ff */
[----:B------:R-:W-:-:S03]  /*2be0*/  MOV R6, R2 ;  /* 0x0000000200067202 */ /* 0x000fc60000000f00 */
[C---:B------:R-:W-:Y:S02]  /*2bf0*/  IMAD R12, R39.reuse, UR11, R12 ;  /* 0x0000000b270c7c24 */ /* 0x040fe4000f8e020c */
[----:B------:R-:W-:-:S03]  /*2c00*/  IMAD.WIDE.U32 R6, R39, UR10, R6 ;  /* 0x0000000a27067c25 */ /* 0x000fc6000f8e0006 */
[----:B-1----:R-:W-:Y:S02]  /*2c10*/  LEA R8, P5, R6, UR18, 0x2 ;  /* 0x0000001206087c11 */ /* 0x002fe4000f8a10ff */
[----:B------:R-:W-:Y:S01]  /*2c20*/  IADD3 R7, PT, PT, R7, R12, RZ ;  /* 0x0000000c07077210 */ /* 0x000fe20007ffe0ff */
[----:B------:R-:W-:Y:S01]  /*2c30*/  FFMA.FTZ R12, R20, R13, R22 ;  /* 0x0000000d140c7223 */ /* 0x000fe20000010016 */
[----:B------:R-:W-:Y:S02]  /*2c40*/  FFMA.FTZ R13, R21, R24, R23 ;  /* 0x00000018150d7223 */ /* 0x000fe40000010017 */
[----:B------:R-:W-:-:S05]  /*2c50*/  LEA.HI.X R9, R6, UR19, R7, 0x2, P5 ;  /* 0x0000001306097c11 */ /* 0x000fca000a8f1407 */
[----:B------:R0:W-:Y:S02]  /*2c60*/  STG.E.64 desc[UR16][R8.64], R12 ;  /* 0x0000000c08007986 */ /* 0x0001e4000c101b10 */
.L_x_3131:
[----:B------:R-:W-:Y:S05]  /*2c70*/  BSYNC.RECONVERGENT B1 ;  /* 0x0000000000017941 */ /* 0x000fea0003800200 */
.L_x_3130:
[----:B------:R-:W-:Y:S04]  /*2c80*/  BSSY.RECONVERGENT B1, `(.L_x_3132) ;  /* 0x0000013000017945 */ /* 0x000fe80003800200 */
[----:B------:R-:W-:Y:S05]  /*2c90*/  @P1 BRA `(.L_x_3133) ;  /* 0x0000000000441947 */ /* 0x000fea0003800000 */
[----:B------:R-:W1:Y:S01]  /*2ca0*/  LDCU.64 UR10, c[0x0][0x3e0] ;  /* 0x00007c00ff0a77ac */ /* 0x000e620008000a00 */
[----:B------:R-:W-:Y:S01]  /*2cb0*/  MOV R6, R2 ;  /* 0x0000000200067202 */ /* 0x000fe20000000f00 */
[----:B------:R-:W-:Y:S01]  /*2cc0*/  FADD.FTZ R10, R10, -UR5 ;  /* 0x800000050a0a7e21 */ /* 0x000fe20008010000 */
[----:B------:R-:W-:Y:S01]  /*2cd0*/  MOV R7, R5 ;  /* 0x0000000500077202 */ /* 0x000fe20000000f00 */
[----:B------:R-:W2:Y:S01]  /*2ce0*/  LDCU.64 UR18, c[0x0][0x380] ;  /* 0x00007000ff1277ac */ /* 0x000ea20008000a00 */
[----:B------:R-:W-:-:S04]  /*2cf0*/  FADD.FTZ R11, R11, -UR5 ;  /* 0x800000050b0b7e21 */ /* 0x000fc80008010000 */
[----:B0-----:R-:W-:-:S04]  /*2d00*/  FMUL.FTZ R12, R11, UR8 ;  /* 0x000000080b0c7c20 */ /* 0x001fc80008410000 */
[----:B------:R-:W-:Y:S01]  /*2d10*/  FFMA.FTZ R11, R21, R12, R23 ;  /* 0x0000000c150b7223 */ /* 0x000fe20000010017 */
[----:B-1----:R-:W-:Y:S02]  /*2d20*/  IMAD R9, R26, UR10, RZ ;  /* 0x0000000a1a097c24 */ /* 0x002fe4000f8e02ff */
[----:B------:R-:W-:-:S04]  /*2d30*/  IMAD.WIDE.U32 R6, R38, UR10, R6 ;  /* 0x0000000a26067c25 */ /* 0x000fc8000f8e0006 */
[----:B------:R-:W-:Y:S02]  /*2d40*/  IMAD R13, R38, UR11, R9 ;  /* 0x0000000b260d7c24 */ /* 0x000fe4000f8e0209 */
[----:B------:R-:W-:Y:S01]  /*2d50*/  FMUL.FTZ R9, R10, UR8 ;  /* 0x000000080a097c20 */ /* 0x000fe20008410000 */
[----:B--2---:R-:W-:Y:S02]  /*2d60*/  LEA R8, P1, R6, UR18, 0x2 ;  /* 0x0000001206087c11 */ /* 0x004fe4000f8210ff */
[----:B------:R-:W-:Y:S01]  /*2d70*/  IADD3 R13, PT, PT, R7, R13, RZ ;  /* 0x0000000d070d7210 */ /* 0x000fe20007ffe0ff */
[----:B------:R-:W-:-:S03]  /*2d80*/  FFMA.FTZ R10, R20, R9, R22 ;  /* 0x00000009140a7223 */ /* 0x000fc60000010016 */
[----:B------:R-:W-:-:S05]  /*2d90*/  LEA.HI.X R9, R6, UR19, R13, 0x2, P1 ;  /* 0x0000001306097c11 */ /* 0x000fca00088f140d */
[----:B------:R1:W-:Y:S02]  /*2da0*/  STG.E.64 desc[UR16][R8.64], R10 ;  /* 0x0000000a08007986 */ /* 0x0003e4000c101b10 */
.L_x_3133:
[----:B------:R-:W-:Y:S05]  /*2db0*/  BSYNC.RECONVERGENT B1 ;  /* 0x0000000000017941 */ /* 0x000fea0003800200 */
.L_x_3132:
[----:B------:R-:W-:Y:S04]  /*2dc0*/  BSSY.RECONVERGENT B1, `(.L_x_3134) ;  /* 0x0000013000017945 */ /* 0x000fe80003800200 */
[----:B------:R-:W-:Y:S05]  /*2dd0*/  @P6 BRA `(.L_x_3135) ;  /* 0x0000000000446947 */ /* 0x000fea0003800000 */
[----:B------:R-:W2:Y:S01]  /*2de0*/  LDCU.64 UR10, c[0x0][0x3e0] ;  /* 0x00007c00ff0a77ac */ /* 0x000ea20008000a00 */
[----:B------:R-:W-:Y:S01]  /*2df0*/  MOV R6, R2 ;  /* 0x0000000200067202 */ /* 0x000fe20000000f00 */
[----:B------:R-:W-:Y:S01]  /*2e00*/  FADD.FTZ R14, R14, -UR5 ;  /* 0x800000050e0e7e21 */ /* 0x000fe20008010000 */
[----:B------:R-:W-:Y:S01]  /*2e10*/  MOV R7, R5 ;  /* 0x0000000500077202 */ /* 0x000fe20000000f00 */
[----:B------:R-:W3:Y:S01]  /*2e20*/  LDCU.64 UR18, c[0x0][0x380] ;  /* 0x00007000ff1277ac */ /* 0x000ee20008000a00 */
[----:B------:R-:W-:Y:S01]  /*2e30*/  FADD.FTZ R15, R15, -UR5 ;  /* 0x800000050f0f7e21 */ /* 0x000fe20008010000 */
[----:B01----:R-:W-:-:S03]  /*2e40*/  FMUL.FTZ R9, R14, UR8 ;  /* 0x000000080e097c20 */ /* 0x003fc60008410000 */
[----:B------:R-:W-:Y:S01]  /*2e50*/  FMUL.FTZ R12, R15, UR8 ;  /* 0x000000080f0c7c20 */ /* 0x000fe20008410000 */
[----:B------:R-:W-:Y:S01]  /*2e60*/  FFMA.FTZ R10, R20, R9, R22 ;  /* 0x00000009140a7223 */ /* 0x000fe20000010016 */
[----:B--2---:R-:W-:Y:S02]  /*2e70*/  IMAD R8, R25, UR10, RZ ;  /* 0x0000000a19087c24 */ /* 0x004fe4000f8e02ff */
[----:B------:R-:W-:-:S04]  /*2e80*/  IMAD.WIDE.U32 R6, R37, UR10, R6 ;  /* 0x0000000a25067c25 */ /* 0x000fc8000f8e0006 */
[----:B------:R-:W-:Y:S01]  /*2e90*/  IMAD R11, R37, UR11, R8 ;  /* 0x0000000b250b7c24 */ /* 0x000fe2000f8e0208 */
[----:B---3--:R-:W-:-:S04]  /*2ea0*/  LEA R8, P1, R6, UR18, 0x2 ;  /* 0x0000001206087c11 */ /* 0x008fc8000f8210ff */
[----:B------:R-:W-:-:S04]  /*2eb0*/  IADD3 R11, PT, PT, R7, R11, RZ ;  /* 0x0000000b070b7210 */ /* 0x000fc80007ffe0ff */
[----:B------:R-:W-:Y:S01]  /*2ec0*/  LEA.HI.X R9, R6, UR19, R11, 0x2, P1 ;  /* 0x0000001306097c11 */ /* 0x000fe200088f140b */
[----:B------:R-:W-:-:S05]  /*2ed0*/  FFMA.FTZ R11, R21, R12, R23 ;  /* 0x0000000c150b7223 */ /* 0x000fca0000010017 */
[----:B------:R2:W-:Y:S02]  /*2ee0*/  STG.E.64 desc[UR16][R8.64], R10 ;  /* 0x0000000a08007986 */ /* 0x0005e4000c101b10 */
.L_x_3135:
[----:B------:R-:W-:Y:S05]  /*2ef0*/  BSYNC.RECONVERGENT B1 ;  /* 0x0000000000017941 */ /* 0x000fea0003800200 */
.L_x_3134:
[----:B------:R-:W-:Y:S04]  /*2f00*/  BSSY.RECONVERGENT B1, `(.L_x_3136) ;  /* 0x0000013000017945 */ /* 0x000fe80003800200 */
[----:B------:R-:W-:Y:S05]  /*2f10*/  @P2 BRA `(.L_x_3137) ;  /* 0x0000000000442947 */ /* 0x000fea0003800000 */
[----:B------:R-:W1:Y:S01]  /*2f20*/  LDCU.64 UR10, c[0x0][0x3e0] ;  /* 0x00007c00ff0a77ac */ /* 0x000e620008000a00 */
[----:B------:R-:W-:Y:S01]  /*2f30*/  MOV R6, R2 ;  /* 0x0000000200067202 */ /* 0x000fe20000000f00 */
[----:B------:R-:W-:Y:S01]  /*2f40*/  FADD.FTZ R16, R16, -UR5 ;  /* 0x8000000510107e21 */ /* 0x000fe20008010000 */
[----:B------:R-:W-:Y:S01]  /*2f50*/  MOV R7, R5 ;  /* 0x0000000500077202 */ /* 0x000fe20000000f00 */
[----:B------:R-:W3:Y:S01]  /*2f60*/  LDCU.64 UR18, c[0x0][0x380] ;  /* 0x00007000ff1277ac */ /* 0x000ee20008000a00 */
[----:B------:R-:W-:-:S04]  /*2f70*/  FADD.FTZ R17, R17, -UR5 ;  /* 0x8000000511117e21 */ /* 0x000fc80008010000 */
[----:B0-----:R-:W-:Y:S01]  /*2f80*/  FMUL.FTZ R12, R17, UR8 ;  /* 0x00000008110c7c20 */ /* 0x001fe20008410000 */
[----:B-12---:R-:W-:Y:S02]  /*2f90*/  IMAD R9, R45, UR10, RZ ;  /* 0x0000000a2d097c24 */ /* 0x006fe4000f8e02ff */
[----:B------:R-:W-:-:S04]  /*2fa0*/  IMAD.WIDE.U32 R6, R36, UR10, R6 ;  /* 0x0000000a24067c25 */ /* 0x000fc8000f8e0006 */
[----:B------:R-:W-:Y:S02]  /*2fb0*/  IMAD R11, R36, UR11, R9 ;  /* 0x0000000b240b7c24 */ /* 0x000fe4000f8e0209 */
[----:B------:R-:W-:Y:S01]  /*2fc0*/  FMUL.FTZ R9, R16, UR8 ;  /* 0x0000000810097c20 */ /* 0x000fe20008410000 */
[----:B---3--:R-:W-:Y:S02]  /*2fd0*/  LEA R8, P1, R6, UR18, 0x2 ;  /* 0x0000001206087c11 */ /* 0x008fe4000f8210ff */
[----:B------:R-:W-:Y:S01]  /*2fe0*/  IADD3 R11, PT, PT, R7, R11, RZ ;  /* 0x0000000b070b7210 */ /* 0x000fe20007ffe0ff */
[----:B------:R-:W-:-:S03]  /*2ff0*/  FFMA.FTZ R10, R20, R9, R22 ;  /* 0x00000009140a7223 */ /* 0x000fc60000010016 */
[----:B------:R-:W-:Y:S01]  /*3000*/  LEA.HI.X R9, R6, UR19, R11, 0x2, P1 ;  /* 0x0000001306097c11 */ /* 0x000fe200088f140b */
[----:B------:R-:W-:-:S05]  /*3010*/  FFMA.FTZ R11, R21, R12, R23 ;  /* 0x0000000c150b7223 */ /* 0x000fca0000010017 */
[----:B------:R3:W-:Y:S02]  /*3020*/  STG.E.64 desc[UR16][R8.64], R10 ;  /* 0x0000000a08007986 */ /* 0x0007e4000c101b10 */
.L_x_3137:
[----:B------:R-:W-:Y:S05]  /*3030*/  BSYNC.RECONVERGENT B1 ;  /* 0x0000000000017941 */ /* 0x000fea0003800200 */
.L_x_3136:
[----:B------:R-:W-:Y:S04]  /*3040*/  BSSY.RECONVERGENT B1, `(.L_x_3138) ;  /* 0x0000013000017945 */ /* 0x000fe80003800200 */
[----:B------:R-:W-:Y:S05]  /*3050*/  @P3 BRA `(.L_x_3139) ;  /* 0x0000000000443947 */ /* 0x000fea0003800000 */
[----:B------:R-:W4:Y:S01]  /*3060*/  LDCU.64 UR10, c[0x0][0x3e0] ;  /* 0x00007c00ff0a77ac */ /* 0x000f220008000a00 */
[----:B------:R-:W-:Y:S01]  /*3070*/  MOV R6, R2 ;  /* 0x0000000200067202 */ /* 0x000fe20000000f00 */
[----:B------:R-:W-:Y:S01]  /*3080*/  FADD.FTZ R18, R18, -UR5 ;  /* 0x8000000512127e21 */ /* 0x000fe20008010000 */
[----:B------:R-:W-:Y:S01]  /*3090*/  MOV R7, R5 ;  /* 0x0000000500077202 */ /* 0x000fe20000000f00 */
[----:B------:R-:W5:Y:S01]  /*30a0*/  LDCU.64 UR18, c[0x0][0x380] ;  /* 0x00007000ff1277ac */ /* 0x000f620008000a00 */
[----:B------:R-:W-:Y:S01]  /*30b0*/  FADD.FTZ R19, R19, -UR5 ;  /* 0x8000000513137e21 */ /* 0x000fe20008010000 */
[----:B0123--:R-:W-:-:S03]  /*30c0*/  FMUL.FTZ R9, R18, UR8 ;  /* 0x0000000812097c20 */ /* 0x00ffc60008410000 */
[----:B------:R-:W-:Y:S01]  /*30d0*/  FMUL.FTZ R12, R19, UR8 ;  /* 0x00000008130c7c20 */ /* 0x000fe20008410000 */
[----:B------:R-:W-:Y:S01]  /*30e0*/  FFMA.FTZ R10, R20, R9, R22 ;  /* 0x00000009140a7223 */ /* 0x000fe20000010016 */
[----:B----4-:R-:W-:Y:S02]  /*30f0*/  IMAD R8, R44, UR10, RZ ;  /* 0x0000000a2c087c24 */ /* 0x010fe4000f8e02ff */
[----:B------:R-:W-:-:S04]  /*3100*/  IMAD.WIDE.U32 R6, R31, UR10, R6 ;  /* 0x0000000a1f067c25 */ /* 0x000fc8000f8e0006 */
[----:B------:R-:W-:Y:S01]  /*3110*/  IMAD R11, R31, UR11, R8 ;  /* 0x0000000b1f0b7c24 */ /* 0x000fe2000f8e0208 */
[----:B-----5:R-:W-:-:S04]  /*3120*/  LEA R8, P1, R6, UR18, 0x2 ;  /* 0x0000001206087c11 */ /* 0x020fc8000f8210ff */
[----:B------:R-:W-:-:S04]  /*3130*/  IADD3 R11, PT, PT, R7, R11, RZ ;  /* 0x0000000b070b7210 */ /* 0x000fc80007ffe0ff */
[----:B------:R-:W-:Y:S01]  /*3140*/  LEA.HI.X R9, R6, UR19, R11, 0x2, P1 ;  /* 0x0000001306097c11 */ /* 0x000fe200088f140b */
[----:B------:R-:W-:-:S05]  /*3150*/  FFMA.FTZ R11, R21, R12, R23 ;  /* 0x0000000c150b7223 */ /* 0x000fca0000010017 */
[----:B------:R4:W-:Y:S02]  /*3160*/  STG.E.64 desc[UR16][R8.64], R10 ;  /* 0x0000000a08007986 */ /* 0x0009e4000c101b10 */
.L_x_3139:
[----:B------:R-:W-:Y:S05]  /*3170*/  BSYNC.RECONVERGENT B1 ;  /* 0x0000000000017941 */ /* 0x000fea0003800200 */
.L_x_3138:
        /* <DEDUP_REMOVED lines=8> */
[----:B------:R-:W-:Y:S01]  /*3200*/  FFMA.FTZ R20, R20, R5, R22 ;  /* 0x0000000514147223 */ /* 0x000fe20000010016 */
[----:B------:R-:W-:Y:S01]  /*3210*/  FFMA.FTZ R21, R21, R6, R23 ;  /* 0x0000000615157223 */ /* 0x000fe20000010017 */
[----:B-----5:R-:W-:Y:S02]  /*3220*/  IMAD R7, R43, UR10, RZ ;  /* 0x0000000a2b077c24 */ /* 0x020fe4000f8e02ff */
[----:B------:R-:W-:-:S04]  /*3230*/  IMAD.WIDE.U32 R2, R40, UR10, R2 ;  /* 0x0000000a28027c25 */ /* 0x000fc8000f8e0002 */
[----:B------:R-:W-:Y:S01]  /*3240*/  IMAD R7, R40, UR11, R7 ;  /* 0x0000000b28077c24 */ /* 0x000fe2000f8e0207 */
[----:B0-----:R-:W-:-:S04]  /*3250*/  LEA R4, P1, R2, UR12, 0x2 ;  /* 0x0000000c02047c11 */ /* 0x001fc8000f8210ff */
[----:B------:R-:W-:-:S04]  /*3260*/  IADD3 R7, PT, PT, R3, R7, RZ ;  /* 0x0000000703077210 */ /* 0x000fc80007ffe0ff */
[----:B------:R-:W-:-:S05]  /*3270*/  LEA.HI.X R5, R2, UR13, R7, 0x2, P1 ;  /* 0x0000000d02057c11 */ /* 0x000fca00088f1407 */
[----:B------:R0:W-:Y:S01]  /*3280*/  STG.E.64 desc[UR16][R4.64], R20 ;  /* 0x0000001404007986 */ /* 0x0001e2000c101b10 */
[----:B------:R-:W-:Y:S05]  /*3290*/  BRA `(.L_x_3140) ;  /* 0x0000001000047947 */ /* 0x000fea0003800000 */
.L_x_3125:
        /* <DEDUP_REMOVED lines=16> */
[----:B------:R-:W-:Y:S01]  /*33a0*/  FFMA.FTZ R32, R20, R25, R22 ;  /* 0x0000001914207223 */ /* 0x000fe20000010016 */
[----:B------:R-:W-:-:S02]  /*33b0*/  MOV R25, R5 ;  /* 0x0000000500197202 */ /* 0x000fc40000000f00 */
[----:B------:R-:W-:Y:S01]  /*33c0*/  FMUL.FTZ R12, R26, -1.4426950216293334961 ;  /* 0xbfb8aa3b1a0c7820 */ /* 0x000fe20000410000 */
[----:B------:R-:W-:-:S04]  /*33d0*/  FMUL.FTZ R24, R32, -1.4426950216293334961 ;  /* 0xbfb8aa3b20187820 */ /* 0x000fc80000410000 */
[----:B------:R2:W3:Y:S04]  /*33e0*/  MUFU.EX2 R13, R24 ;  /* 0x00000018000d7308 */ /* 0x0004e80000000800 */
[----:B------:R-:W4:Y:S01]  /*33f0*/  MUFU.EX2 R12, R12 ;  /* 0x0000000c000c7308 */ /* 0x000f220000000800 */
[----:B--2---:R-:W-:Y:S01]  /*3400*/  MOV R24, R2 ;  /* 0x0000000200187202 */ /* 0x004fe20000000f00 */
[----:B---3--:R-:W-:-:S04]  /*3410*/  FADD.FTZ R13, R13, 1 ;  /* 0x3f8000000d0d7421 */ /* 0x008fc80000010000 */
[----:B0-----:R-:W-:-:S04]  /*3420*/  IMAD.WIDE.U32 R24, R0, UR10, R24 ;  /* 0x0000000a00187c25 */ /* 0x001fc8000f8e0018 */
[----:B----4-:R-:W-:Y:S01]  /*3430*/  FADD.FTZ R12, R12, 1 ;  /* 0x3f8000000c0c7421 */ /* 0x010fe20000010000 */
[----:B------:R-:W-:Y:S08]  /*3440*/  MUFU.RCP R33, R13 ;  /* 0x0000000d00217308 */ /* 0x000ff00000001000 */
[----:B------:R0:W2:Y:S02]  /*3450*/  MUFU.RCP R27, R12 ;  /* 0x0000000c001b7308 */ /* 0x0000a40000001000 */
[----:B0-----:R-:W-:-:S04]  /*3460*/  IMAD R12, R35, UR10, RZ ;  /* 0x0000000a230c7c24 */ /* 0x001fc8000f8e02ff */
[----:B------:R-:W-:-:S05]  /*3470*/  IMAD R12, R0, UR11, R12 ;  /* 0x0000000b000c7c24 */ /* 0x000fca000f8e020c */
[----:B------:R-:W-:Y:S01]  /*3480*/  IADD3 R13, PT, PT, R25, R12, RZ ;  /* 0x0000000c190d7210 */ /* 0x000fe20007ffe0ff */
[----:B--2---:R-:W-:Y:S01]  /*3490*/  FMUL.FTZ R25, R26, R27 ;  /* 0x0000001b1a197220 */ /* 0x004fe20000410000 */
[----:B-1----:R-:W-:-:S04]  /*34a0*/  LEA R12, P1, R24, UR12, 0x2 ;  /* 0x0000000c180c7c11 */ /* 0x002fc8000f8210ff */
[----:B------:R-:W-:Y:S01]  /*34b0*/  LEA.HI.X R13, R24, UR13, R13, 0x2, P1 ;  /* 0x0000000d180d7c11 */ /* 0x000fe200088f140d */
[----:B------:R-:W-:-:S05]  /*34c0*/  FMUL.FTZ R24, R32, R33 ;  /* 0x0000002120187220 */ /* 0x000fca0000410000 */
[----:B------:R0:W-:Y:S03]  /*34d0*/  STG.E.64 desc[UR16][R12.64], R24 ;  /* 0x000000180c007986 */ /* 0x0001e6000c101b10 */
.L_x_3142:
[----:B------:R-:W-:Y:S05]  /*34e0*/  BSYNC.RECONVERGENT B1 ;  /* 0x0000000000017941 */ /* 0x000fea0003800200 */
.L_x_3141:
        /* <DEDUP_REMOVED lines=9> */
[----:B------:R-:W-:Y:S01]  /*3580*/  FFMA.FTZ R26, R20, R13, R22 ;  /* 0x0000000d141a7223 */ /* 0x000fe20000010016 */
[----:B------:R-:W-:Y:S01]  /*3590*/  FFMA.FTZ R24, R21, R24, R23 ;  /* 0x0000001815187223 */ /* 0x000fe20000010017 */
[----:B------:R-:W-:-:S02]  /*35a0*/  MOV R13, R5 ;  /* 0x00000005000d7202 */ /* 0x000fc40000000f00 */
[----:B------:R-:W-:Y:S01]  /*35b0*/  FMUL.FTZ R7, R26, -1.4426950216293334961 ;  /* 0xbfb8aa3b1a077820 */ /* 0x000fe20000410000 */
[----:B------:R-:W-:-:S04]  /*35c0*/  FMUL.FTZ R32, R24, -1.4426950216293334961 ;  /* 0xbfb8aa3b18207820 */ /* 0x000fc80000410000 */
[----:B------:R-:W2:Y:S01]  /*35d0*/  MUFU.EX2 R6, R32 ;  /* 0x0000002000067308 */ /* 0x000ea20000000800 */
[----:B-1----:R-:W-:-:S03]  /*35e0*/  IMAD.WIDE.U32 R12, R42, UR10, R12 ;  /* 0x0000000a2a0c7c25 */ /* 0x002fc6000f8e000c */
[----:B------:R-:W1:Y:S01]  /*35f0*/  MUFU.EX2 R7, R7 ;  /* 0x0000000700077308 */ /* 0x000e620000000800 */
[----:B--2---:R-:W-:Y:S01]  /*3600*/  FADD.FTZ R25, R6, 1 ;  /* 0x3f80000006197421 */ /* 0x004fe20000010000 */
[----:B------:R-:W-:Y:S02]  /*3610*/  IMAD R6, R34, UR10, RZ ;  /* 0x0000000a22067c24 */ /* 0x000fe4000f8e02ff */
[----:B-1----:R-:W-:Y:S02]  /*3620*/  FADD.FTZ R27, R7, 1 ;  /* 0x3f800000071b7421 */ /* 0x002fe40000010000 */
[----:B------:R-:W-:Y:S01]  /*3630*/  IMAD R6, R42, UR11, R6 ;  /* 0x0000000b2a067c24 */ /* 0x000fe2000f8e0206 */
[----:B------:R-:W1:Y:S04]  /*3640*/  MUFU.RCP R25, R25 ;  /* 0x0000001900197308 */ /* 0x000e680000001000 */
[----:B------:R-:W-:-:S02]  /*3650*/  IADD3 R7, PT, PT, R13, R6, RZ ;  /* 0x000000060d077210 */ /* 0x000fc40007ffe0ff */
[C---:B0-----:R-:W-:Y:S02]  /*3660*/  LEA R6, P1, R12.reuse, UR12, 0x2 ;  /* 0x0000000c0c067c11 */ /* 0x041fe4000f8210ff */
[----:B------:R-:W0:Y:S02]  /*3670*/  MUFU.RCP R27, R27 ;  /* 0x0000001b001b7308 */ /* 0x000e240000001000 */
[----:B------:R-:W-:Y:S01]  /*3680*/  LEA.HI.X R7, R12, UR13, R7, 0x2, P1 ;  /* 0x0000000d0c077c11 */ /* 0x000fe200088f1407 */
[----:B-1----:R-:W-:Y:S01]  /*3690*/  FMUL.FTZ R13, R24, R25 ;  /* 0x00000019180d7220 */ /* 0x002fe20000410000 */
[----:B0-----:R-:W-:-:S05]  /*36a0*/  FMUL.FTZ R12, R26, R27 ;  /* 0x0000001b1a0c7220 */ /* 0x001fca0000410000 */
[----:B------:R1:W-:Y:S02]  /*36b0*/  STG.E.64 desc[UR16][R6.64], R12 ;  /* 0x0000000c06007986 */ /* 0x0003e4000c101b10 */
.L_x_3144:
[----:B------:R-:W-:Y:S05]  /*36c0*/  BSYNC.RECONVERGENT B1 ;  /* 0x0000000000017941 */ /* 0x000fea0003800200 */
.L_x_3143:
[----:B-1----:R-:W-:Y:S01]  /*36d0*/  SHF.R.S32.HI R6, RZ, 0x1f, R39 ;  /* 0x0000001fff067819 */ /* 0x002fe20000011427 */
        /* <DEDUP_REMOVED lines=16> */
[----:B------:R-:W1:Y:S02]  /*37e0*/  LDCU.64 UR10, c[0x0][0x3e0] ;  /* 0x00007c00ff0a77ac */ /* 0x000e640008000a00 */
[----:B------:R-:W-:Y:S01]  /*37f0*/  FMUL.FTZ R7, R8, UR8 ;  /* 0x0000000808077c20 */ /* 0x000fe20008410000 */
[----:B0-----:R-:W-:Y:S01]  /*3800*/  FMUL.FTZ R12, R9, UR8 ;  /* 0x00000008090c7c20 */ /* 0x001fe20008410000 */
[----:B------:R-:W0:Y:S01]  /*3810*/  LDCU.64 UR12, c[0x0][0x380] ;  /* 0x00007000ff0c77ac */ /* 0x000e220008000a00 */
[----:B------:R-:W-:Y:S01]  /*3820*/  MOV R8, R2 ;  /* 0x0000000200087202 */ /* 0x000fe20000000f00 */
[----:B------:R-:W-:Y:S01]  /*3830*/  FFMA.FTZ R24, R20, R7, R22 ;  /* 0x0000000714187223 */ /* 0x000fe20000010016 */
        /* <DEDUP_REMOVED lines=8> */
[----:B--2---:R-:W-:Y:S01]  /*38c0*/  FADD.FTZ R25, R7, 1 ;  /* 0x3f80000007197421 */ /* 0x004fe20000010000 */
[----:B------:R-:W-:Y:S01]  /*38d0*/  IMAD R7, R39, UR11, R6 ;  /* 0x0000000b27077c24 */ /* 0x000fe2000f8e0206 */
[----:B0-----:R-:W-:Y:S01]  /*38e0*/  LEA R6, P5, R8, UR12, 0x2 ;  /* 0x0000000c08067c11 */ /* 0x001fe2000f8a10ff */
[----:B-1----:R-:W-:-:S03]  /*38f0*/  FADD.FTZ R13, R26, 1 ;  /* 0x3f8000001a0d7421 */ /* 0x002fc60000010000 */
[----:B------:R-:W0:Y:S01]  /*3900*/  MUFU.RCP R25, R25 ;  /* 0x0000001900197308 */ /* 0x000e220000001000 */
[----:B------:R-:W-:-:S04]  /*3910*/  IADD3 R7, PT, PT, R9, R7, RZ ;  /* 0x0000000709077210 */ /* 0x000fc80007ffe0ff */
[----:B------:R-:W-:-:S03]  /*3920*/  LEA.HI.X R7, R8, UR13, R7, 0x2, P5 ;  /* 0x0000000d08077c11 */ /* 0x000fc6000a8f1407 */
[----:B------:R-:W1:Y:S01]  /*3930*/  MUFU.RCP R13, R13 ;  /* 0x0000000d000d7308 */ /* 0x000e620000001000 */
[----:B0-----:R-:W-:Y:S01]  /*3940*/  FMUL.FTZ R8, R24, R25 ;  /* 0x0000001918087220 */ /* 0x001fe20000410000 */
[----:B-1----:R-:W-:-:S05]  /*3950*/  FMUL.FTZ R9, R12, R13 ;  /* 0x0000000d0c097220 */ /* 0x002fca0000410000 */
[----:B------:R1:W-:Y:S02]  /*3960*/  STG.E.64 desc[UR16][R6.64], R8 ;  /* 0x0000000806007986 */ /* 0x0003e4000c101b10 */
.L_x_3146:
[----:B------:R-:W-:Y:S05]  /*3970*/  BSYNC.RECONVERGENT B1 ;  /* 0x0000000000017941 */ /* 0x000fea0003800200 */
.L_x_3145:
[----:B------:R-:W-:Y:S04]  /*3980*/  BSSY.RECONVERGENT B1, `(.L_x_3147) ;  /* 0x000001d000017945 */ /* 0x000fe80003800200 */
[----:B------:R-:W-:Y:S05]  /*3990*/  @P6 BRA `(.L_x_3148) ;  /* 0x00000000006c6947 */ /* 0x000fea0003800000 */
[----:B------:R-:W-:Y:S01]  /*39a0*/  FADD.FTZ R10, R10, -UR5 ;  /* 0x800000050a0a7e21 */ /* 0x000fe20008010000 */
[----:B------:R-:W-:Y:S01]  /*39b0*/  FADD.FTZ R11, R11, -UR5 ;  /* 0x800000050b0b7e21 */ /* 0x000fe20008010000 */
[----:B------:R-:W0:Y:S01]  /*39c0*/  LDCU.64 UR10, c[0x0][0x3e0] ;  /* 0x00007c00ff0a77ac */ /* 0x000e220008000a00 */
[----:B-1----:R-:W-:Y:S01]  /*39d0*/  MOV R9, R5 ;  /* 0x0000000500097202 */ /* 0x002fe20000000f00 */
[----:B------:R-:W-:Y:S01]  /*39e0*/  FMUL.FTZ R7, R10, UR8 ;  /* 0x000000080a077c20 */ /* 0x000fe20008410000 */
[----:B------:R-:W-:Y:S01]  /*39f0*/  FMUL.FTZ R8, R11, UR8 ;  /* 0x000000080b087c20 */ /* 0x000fe20008410000 */
        /* <DEDUP_REMOVED lines=21> */
.L_x_3148:
[----:B------:R-:W-:Y:S05]  /*3b50*/  BSYNC.RECONVERGENT B1 ;  /* 0x0000000000017941 */ /* 0x000fea0003800200 */
.L_x_3147:
[----:B------:R-:W-:Y:S04]  /*3b60*/  BSSY.RECONVERGENT B1, `(.L_x_3149) ;  /* 0x000001d000017945 */ /* 0x000fe80003800200 */
[----:B------:R-:W-:Y:S05]  /*3b70*/  @P1 BRA `(.L_x_3150) ;  /* 0x00000000006c1947 */ /* 0x000fea0003800000 */
[----:B------:R-:W-:Y:S01]  /*3b80*/  FADD.FTZ R14, R14, -UR5 ;  /* 0x800000050e0e7e21 */ /* 0x000fe20008010000 */
[----:B------:R-:W-:Y:S01]  /*3b90*/  FADD.FTZ R15, R15, -UR5 ;  /* 0x800000050f0f7e21 */ /* 0x000fe20008010000 */
[----:B------:R-:W3:Y:S01]  /*3ba0*/  LDCU.64 UR10, c[0x0][0x3e0] ;  /* 0x00007c00ff0a77ac */ /* 0x000ee20008000a00 */
[----:B-12---:R-:W-:Y:S01]  /*3bb0*/  MOV R8, R2 ;  /* 0x0000000200087202 */ /* 0x006fe20000000f00 */
[----:B------:R-:W-:Y:S01]  /*3bc0*/  FMUL.FTZ R11, R14, UR8 ;  /* 0x000000080e0b7c20 */ /* 0x000fe20008410000 */
[----:B------:R-:W-:Y:S01]  /*3bd0*/  FMUL.FTZ R10, R15, UR8 ;  /* 0x000000080f0a7c20 */ /* 0x000fe20008410000 */
[----:B------:R-:W1:Y:S01]  /*3be0*/  LDCU.64 UR12, c[0x0][0x380] ;  /* 0x00007000ff0c77ac */ /* 0x000e620008000a00 */
[----:B------:R-:W-:Y:S01]  /*3bf0*/  MOV R9, R5 ;  /* 0x0000000500097202 */ /* 0x000fe20000000f00 */
[----:B------:R-:W-:Y:S01]  /*3c00*/  FFMA.FTZ R11, R20, R11, R22 ;  /* 0x0000000b140b7223 */ /* 0x000fe20000010016 */
[----:B------:R-:W-:-:S03]  /*3c10*/  FFMA.FTZ R10, R21, R10, R23 ;  /* 0x0000000a150a7223 */ /* 0x000fc60000010017 */
[----:B------:R-:W-:Y:S01]  /*3c20*/  FMUL.FTZ R6, R11, -1.4426950216293334961 ;  /* 0xbfb8aa3b0b067820 */ /* 0x000fe20000410000 */
[----:B------:R-:W-:-:S05]  /*3c30*/  FMUL.FTZ R7, R10, -1.4426950216293334961 ;  /* 0xbfb8aa3b0a077820 */ /* 0x000fca0000410000 */
[----:B------:R-:W0:Y:S01]  /*3c40*/  MUFU.EX2 R6, R6 ;  /* 0x0000000600067308 */ /* 0x000e220000000800 */
[----:B---3--:R-:W-:-:S03]  /*3c50*/  IMAD R14, R27, UR10, RZ ;  /* 0x0000000a1b0e7c24 */ /* 0x008fc6000f8e02ff */
        /* <DEDUP_REMOVED lines=13> */
.L_x_3150:
[----:B------:R-:W-:Y:S05]  /*3d30*/  BSYNC.RECONVERGENT B1 ;  /* 0x0000000000017941 */ /* 0x000fea0003800200 */
.L_x_3149:
[----:B------:R-:W-:Y:S04]  /*3d40*/  BSSY.RECONVERGENT B1, `(.L_x_3151) ;  /* 0x000001d000017945 */ /* 0x000fe80003800200 */
[----:B------:R-:W-:Y:S05]  /*3d50*/  @P2 BRA `(.L_x_3152) ;  /* 0x00000000006c2947 */ /* 0x000fea0003800000 */
[----:B------:R-:W-:Y:S01]  /*3d60*/  FADD.FTZ R16, R16, -UR5 ;  /* 0x8000000510107e21 */ /* 0x000fe20008010000 */
[----:B------:R-:W-:Y:S01]  /*3d70*/  FADD.FTZ R17, R17, -UR5 ;  /* 0x8000000511117e21 */ /* 0x000fe20008010000 */
[----:B------:R-:W4:Y:S01]  /*3d80*/  LDCU.64 UR10, c[0x0][0x3e0] ;  /* 0x00007c00ff0a77ac */ /* 0x000f220008000a00 */
[----:B-123--:R-:W-:Y:S01]  /*3d90*/  MOV R8, R2 ;  /* 0x0000000200087202 */ /* 0x00efe20000000f00 */
        /* <DEDUP_REMOVED lines=9> */
[----:B----4-:R-:W-:-:S03]  /*3e30*/  IMAD R15, R45, UR10, RZ ;  /* 0x0000000a2d0f7c24 */ /* 0x010fc6000f8e02ff */
        /* <DEDUP_REMOVED lines=13> */
.L_x_3152:
[----:B------:R-:W-:Y:S05]  /*3f10*/  BSYNC.RECONVERGENT B1 ;  /* 0x0000000000017941 */ /* 0x000fea0003800200 */
.L_x_3151:
[----:B------:R-:W-:Y:S04]  /*3f20*/  BSSY.RECONVERGENT B1, `(.L_x_3153) ;  /* 0x000001d000017945 */ /* 0x000fe80003800200 */
[----:B------:R-:W-:Y:S05]  /*3f30*/  @P3 BRA `(.L_x_3154) ;  /* 0x00000000006c3947 */ /* 0x000fea0003800000 */
[----:B------:R-:W-:Y:S01]  /*3f40*/  FADD.FTZ R18, R18, -UR5 ;  /* 0x8000000512127e21 */ /* 0x000fe20008010000 */
[----:B------:R-:W-:Y:S01]  /*3f50*/  FADD.FTZ R19, R19, -UR5 ;  /* 0x8000000513137e21 */ /* 0x000fe20008010000 */
[----:B------:R-:W5:Y:S01]  /*3f60*/  LDCU.64 UR10, c[0x0][0x3e0] ;  /* 0x00007c00ff0a77ac */ /* 0x000f620008000a00 */
[----:B-1234-:R-:W-:Y:S01]  /*3f70*/  MOV R8, R2 ;  /* 0x0000000200087202 */ /* 0x01efe20000000f00 */
        /* <DEDUP_REMOVED lines=9> */
[----:B-----5:R-:W-:-:S03]  /*4010*/  IMAD R14, R44, UR10, RZ ;  /* 0x0000000a2c0e7c24 */ /* 0x020fc6000f8e02ff */
        /* <DEDUP_REMOVED lines=13> */
.L_x_3154:
[----:B------:R-:W-:Y:S05]  /*40f0*/  BSYNC.RECONVERGENT B1 ;  /* 0x0000000000017941 */ /* 0x000fea0003800200 */
.L_x_3153:
[----:B------:R-:W-:Y:S05]  /*4100*/  @P4 BRA `(.L_x_3140) ;  /* 0x0000000000684947 */ /* 0x000fea0003800000 */
[----:B------:R-:W-:Y:S01]  /*4110*/  FADD.FTZ R29, R29, -UR5 ;  /* 0x800000051d1d7e21 */ /* 0x000fe20008010000 */
[----:B------:R-:W-:Y:S01]  /*4120*/  FADD.FTZ R28, R28, -UR5 ;  /* 0x800000051c1c7e21 */ /* 0x000fe20008010000 */
[----:B------:R-:W5:Y:S02]  /*4130*/  LDCU.64 UR10, c[0x0][0x3e0] ;  /* 0x00007c00ff0a77ac */ /* 0x000f640008000a00 */
[----:B------:R-:W-:Y:S01]  /*4140*/  FMUL.FTZ R4, R29, UR8 ;  /* 0x000000081d047c20 */ /* 0x000fe20008410000 */
[----:B------:R-:W-:Y:S01]  /*4150*/  FMUL.FTZ R3, R28, UR8 ;  /* 0x000000081c037c20 */ /* 0x000fe20008410000 */
[----:B------:R-:W5:Y:S02]  /*4160*/  LDCU.64 UR12, c[0x0][0x380] ;  /* 0x00007000ff0c77ac */ /* 0x000f640008000a00 */
[----:B------:R-:W-:Y:S01]  /*4170*/  FFMA.FTZ R10, R21, R4, R23 ;  /* 0x00000004150a7223 */ /* 0x000fe20000010017 */
[----:B------:R-:W-:Y:S01]  /*4180*/  FFMA.FTZ R20, R20, R3, R22 ;  /* 0x0000000314147223 */ /* 0x000fe20000010016 */
[----:B------:R-:W-:-:S02]  /*4190*/  MOV R4, R2 ;  /* 0x0000000200047202 */ /* 0x000fc40000000f00 */
[----:B01234-:R-:W-:Y:S01]  /*41a0*/  FMUL.FTZ R8, R10, -1.4426950216293334961 ;  /* 0xbfb8aa3b0a087820 */ /* 0x01ffe20000410000 */
[----:B------:R-:W-:-:S05]  /*41b0*/  FMUL.FTZ R3, R20, -1.4426950216293334961 ;  /* 0xbfb8aa3b14037820 */ /* 0x000fca0000410000 */
[----:B------:R-:W0:Y:S01]  /*41c0*/  MUFU.EX2 R8, R8 ;  /* 0x0000000800087308 */ /* 0x000e220000000800 */
[----:B-----5:R-:W-:-:S03]  /*41d0*/  IMAD R11, R43, UR10, RZ ;  /* 0x0000000a2b0b7c24 */ /* 0x020fc6000f8e02ff */
        /* <DEDUP_REMOVED lines=13> */
.L_x_3140:
[----:B------:R-:W-:Y:S05]  /*42b0*/  BSYNC.RECONVERGENT B0 ;  /* 0x0000000000007941 */ /* 0x000fea0003800200 */
.L_x_3124:
        /* <DEDUP_REMOVED lines=8> */
.L_x_3156:
        /* <DEDUP_REMOVED lines=12> */
.L_x_3473:


//--------------------- .text._Z35group_norm_nhwc_fwd_one_pass_kernelI11Fp32IOBf16WLi512ELi40ELi640EEv26Group_norm_nhwc_fwd_params --------------------------
	.section	.text._Z35group_norm_nhwc_fwd_one_pass_kernelI11Fp32IOBf16WLi512ELi40ELi640EEv26Group_norm_nhwc_fwd_params,"ax",@progbits
	.align	128
        .global         _Z35group_norm_nhwc_fwd_one_pass_kernelI11Fp32IOBf16WLi512ELi40ELi640EEv26Group_norm_nhwc_fwd_params
        .type           _Z35group_norm_nhwc_fwd_one_pass_kernelI11Fp32IOBf16WLi512ELi40ELi640EEv26Group_norm_nhwc_fwd_params,@function
        .size           _Z35group_norm_nhwc_fwd_one_pass_kernelI11Fp32IOBf16WLi512ELi40ELi640EEv26Group_norm_nhwc_fwd_params,(.L_x_3474 - _Z35group_norm_nhwc_fwd_one_pass_kernelI11Fp32IOBf16WLi512ELi40ELi640EEv26Group_norm_nhwc_fwd_params)
        .other          _Z35group_norm_nhwc_fwd_one_pass_kernelI11Fp32IOBf16WLi512ELi40ELi640EEv26Group_norm_nhwc_fwd_params,@"STO_CUDA_ENTRY STV_DEFAULT"
_Z35group_norm_nhwc_fwd_one_pass_kernelI11Fp32IOBf16WLi512ELi40ELi640EEv26Group_norm_nhwc_fwd_params:
.text._Z35group_norm_nhwc_fwd_one_pass_kernelI11Fp32IOBf16WLi512ELi40ELi640EEv26Group_norm_nhwc_fwd_params:
        /* <DEDUP_REMOVED lines=43> */
.L_x_3232:
[----:B0-----:R-:W0:Y:S01]  /*02b0*/  LDC R21, c[0x0][0x3f8] ;  /* 0x0000fe00ff157b82 */ /* 0x001e220000000800 */
[----:B-1----:R-:W1:Y:S01]  /*02c0*/  LDCU UR8, c[0x0][0x404] ;  /* 0x00008080ff0877ac */ /* 0x002e620008000800 */
[----:B------:R-:W-:Y:S01]  /*02d0*/  LOP3.LUT R75, R60, 0xffff, RZ, 0xc0, !PT ;  /* 0x0000ffff3c4b7812 */ /* 0x000fe200078ec0ff */
[----:B--2---:R-:W2:Y:S01]  /*02e0*/  LDCU.64 UR4, c[0x0][0x3e8] ;  /* 0x00007d00ff0477ac */ /* 0x004ea20008000a00 */
[----:B-1----:R-:W-:Y:S01]  /*02f0*/  IMAD R37, R3, UR8, R4 ;  /* 0x0000000803257c24 */ /* 0x002fe2000f8e0204 */
[----:B------:R-:W1:Y:S01]  /*0300*/  LDCU.64 UR8, c[0x0][0x3f0] ;  /* 0x00007e00ff0877ac */ /* 0x000e620008000a00 */
[----:B0--34-:R-:W-:Y:S02]  /*0310*/  IABS R17, R21 ;  /* 0x0000001500117213 */ /* 0x019fe40000000000 */
[----:B------:R-:W-:Y:S02]  /*0320*/  ISETP.NE.AND P4, PT, R21, RZ, PT ;  /* 0x000000ff1500720c */ /* 0x000fe40003f85270 */
[----:B------:R-:W0:Y:S01]  /*0330*/  I2F.RP R16, R17 ;  /* 0x0000001100107306 */ /* 0x000e220000209400 */
[----:B------:R-:W-:-:S02]  /*0340*/  IADD3 R25, PT, PT, R37, 0x20, RZ ;  /* 0x0000002025197810 */ /* 0x000fc40007ffe0ff */
[----:B------:R-:W-:Y:S02]  /*0350*/  IADD3 R31, PT, PT, R37, 0xa0, RZ ;  /* 0x000000a0251f7810 */ /* 0x000fe40007ffe0ff */
[----:B------:R-:W-:Y:S02]  /*0360*/  SHF.R.S32.HI R27, RZ, 0x1f, R25 ;  /* 0x0000001fff1b7819 */ /* 0x000fe40000011419 */
[----:B--2---:R-:W-:Y:S02]  /*0370*/  ISETP.GE.U32.AND P6, PT, R31, UR4, PT ;  /* 0x000000041f007c0c */ /* 0x004fe4000bfc6070 */
[----:B------:R-:W-:Y:S02]  /*0380*/  SHF.R.S32.HI R33, RZ, 0x1f, R31 ;  /* 0x0000001fff217819 */ /* 0x000fe4000001141f */
[----:B------:R-:W-:Y:S02]  /*0390*/  IADD3 R32, PT, PT, R37, 0x100, RZ ;  /* 0x0000010025207810 */ /* 0x000fe40007ffe0ff */
[----:B------:R-:W-:Y:S01]  /*03a0*/  ISETP.GE.AND.EX P6, PT, R33, UR5, PT, P6 ;  /* 0x0000000521007c0c */ /* 0x000fe2000bfc6360 */
[----:B0-----:R-:W0:Y:S01]  /*03b0*/  MUFU.RCP R16, R16 ;  /* 0x0000001000107308 */ /* 0x001e220000001000 */
[----:B------:R-:W-:-:S02]  /*03c0*/  SHF.R.S32.HI R35, RZ, 0x1f, R32 ;  /* 0x0000001fff237819 */ /* 0x000fc40000011420 */
[----:B------:R-:W-:-:S04]  /*03d0*/  IADD3 R30, PT, PT, R37, 0x120, RZ ;  /* 0x00000120251e7810 */ /* 0x000fc80007ffe0ff */
[----:B------:R-:W-:Y:S02]  /*03e0*/  SHF.R.S32.HI R41, RZ, 0x1f, R30 ;  /* 0x0000001fff297819 */ /* 0x000fe4000001141e */
        /* <DEDUP_REMOVED lines=16> */
[----:B------:R-:W-:Y:S02]  /*04f0*/  ISETP.GE.U32.AND P3, PT, R37, UR4, PT ;  /* 0x0000000425007c0c */ /* 0x000fe4000bf66070 */
[----:B------:R-:W-:-:S04]  /*0500*/  SHF.R.S32.HI R17, RZ, 0x1f, R37 ;  /* 0x0000001fff117819 */ /* 0x000fc80000011425 */
[----:B------:R-:W-:-:S05]  /*0510*/  ISETP.GE.AND.EX P3, PT, R17, UR5, PT, P3 ;  /* 0x0000000511007c0c */ /* 0x000fca000bf66330 */
[----:B------:R-:W-:Y:S02]  /*0520*/  @P2 IADD3 R15, PT, PT, R15, 0x1, RZ ;  /* 0x000000010f0f2810 */ /* 0x000fe40007ffe0ff */
[----:B------:R-:W-:Y:S02]  /*0530*/  ISETP.GE.U32.AND P2, PT, R25, UR4, PT ;  /* 0x0000000419007c0c */ /* 0x000fe4000bf46070 */
[----:B------:R-:W-:Y:S02]  /*0540*/  @!P1 IADD3 R15, PT, PT, -R15, RZ, RZ ;  /* 0x000000ff0f0f9210 */ /* 0x000fe40007ffe1ff */
[----:B------:R-:W-:Y:S02]  /*0550*/  ISETP.GE.AND.EX P2, PT, R27, UR5, PT, P2 ;  /* 0x000000051b007c0c */ /* 0x000fe4000bf46320 */
[----:B------:R-:W-:Y:S01]  /*0560*/  @!P4 LOP3.LUT R15, RZ, R21, RZ, 0x33, !PT ;  /* 0x00000015ff0fc212 */ /* 0x000fe200078e33ff */
[----:B------:R-:W0:Y:S01]  /*0570*/  @!P3 LDC.64 R22, c[0x0][0x3e0] ;  /* 0x0000f800ff16bb82 */ /* 0x000e220000000a00 */
[----:B------:R-:W-:-:S02]  /*0580*/  ISETP.GE.U32.AND P4, PT, R32, UR4, PT ;  /* 0x0000000420007c0c */ /* 0x000fc4000bf86070 */
[----:B------:R-:W-:Y:S02]  /*0590*/  IADD3 R19, PT, PT, -R15, RZ, RZ ;  /* 0x000000ff0f137210 */ /* 0x000fe40007ffe1ff */
[----:B------:R-:W-:Y:S02]  /*05a0*/  SHF.R.S32.HI R14, RZ, 0x1f, R15 ;  /* 0x0000001fff0e7819 */ /* 0x000fe4000001140f */
[----:B------:R-:W-:Y:S01]  /*05b0*/  ISETP.GE.AND.EX P4, PT, R35, UR5, PT, P4 ;  /* 0x0000000523007c0c */ /* 0x000fe2000bf86340 */
[----:B------:R-:W-:Y:S02]  /*05c0*/  IMAD R62, R21, R19, R8 ;  /* 0x00000013153e7224 */ /* 0x000fe400078e0208 */
[----:B------:R-:W2:Y:S01]  /*05d0*/  @!P2 LDC.64 R18, c[0x0][0x3e0] ;  /* 0x0000f800ff12ab82 */ /* 0x000ea20000000a00 */
[----:B-1----:R-:W-:Y:S02]  /*05e0*/  IMAD R14, R14, UR8, RZ ;  /* 0x000000080e0e7c24 */ /* 0x002fe4000f8e02ff */
[----:B------:R-:W-:-:S02]  /*05f0*/  IMAD R62, R62, 0x28, RZ ;  /* 0x000000283e3e7824 */ /* 0x000fc400078e02ff */
[----:B------:R-:W-:-:S03]  /*0600*/  IMAD R77, R15, UR9, R14 ;  /* 0x000000090f4d7c24 */ /* 0x000fc6000f8e020e */
[C---:B------:R-:W-:Y:S01]  /*0610*/  IADD3 R74, P1, PT, R62.reuse, R75, RZ ;  /* 0x0000004b3e4a7210 */ /* 0x040fe20007f3e0ff */
[----:B------:R-:W1:Y:S03]  /*0620*/  @!P3 LDC.64 R20, c[0x0][0x390] ;  /* 0x0000e400ff14bb82 */ /* 0x000e660000000a00 */
[----:B------:R-:W-:Y:S01]  /*0630*/  LEA.HI.X.SX32 R75, R62, RZ, 0x1, P1 ;  /* 0x000000ff3e4b7211 */ /* 0x000fe200008f0eff */
[----:B0-----:R-:W-:Y:S01]  /*0640*/  @!P3 IMAD R24, R17, R22, RZ ;  /* 0x000000161118b224 */ /* 0x001fe200078e02ff */
[----:B------:R-:W-:-:S03]  /*0650*/  ISETP.GE.U32.AND P1, PT, R30, UR4, PT ;  /* 0x000000041e007c0c */ /* 0x000fc6000bf26070 */
[----:B------:R-:W0:Y:S01]  /*0660*/  @!P2 LDC.64 R28, c[0x0][0x390] ;  /* 0x0000e400ff1cab82 */ /* 0x000e220000000a00 */
[----:B------:R-:W-:Y:S01]  /*0670*/  IMAD.WIDE.U32 R74, R15, UR8, R74 ;  /* 0x000000080f4a7c25 */ /* 0x000fe2000f8e004a */
[----:B------:R-:W-:-:S03]  /*0680*/  ISETP.GE.AND.EX P1, PT, R41, UR5, PT, P1 ;  /* 0x0000000529007c0c */ /* 0x000fc6000bf26310 */
[----:B------:R-:W-:Y:S01]  /*0690*/  @!P3 IMAD R39, R37, R23, R24 ;  /* 0x000000172527b224 */ /* 0x000fe200078e0218 */
[----:B------:R-:W-:Y:S01]  /*06a0*/  IADD3 R77, PT, PT, R75, R77, RZ ;  /* 0x0000004d4b4d7210 */ /* 0x000fe20007ffe0ff */
[----:B--2---:R-:W-:Y:S01]  /*06b0*/  @!P2 IMAD R24, R27, R18, RZ ;  /* 0x000000121b18a224 */ /* 0x004fe200078e02ff */
[----:B------:R-:W2:Y:S01]  /*06c0*/  @!P6 LDC.64 R14, c[0x0][0x3e0] ;  /* 0x0000f800ff0eeb82 */ /* 0x000ea20000000a00 */
[-C--:B------:R-:W-:Y:S02]  /*06d0*/  @!P3 MOV R76, R74.reuse ;  /* 0x0000004a004cb202 */ /* 0x080fe40000000f00 */
[----:B------:R-:W-:Y:S01]  /*06e0*/  @!P2 MOV R26, R74 ;  /* 0x0000004a001aa202 */ /* 0x000fe20000000f00 */
[----:B------:R-:W-:Y:S01]  /*06f0*/  @!P2 IMAD R43, R25, R19, R24 ;  /* 0x00000013192ba224 */ /* 0x000fe200078e0218 */
[----:B------:R-:W-:Y:S01]  /*0700*/  @!P2 MOV R27, R77 ;  /* 0x0000004d001ba202 */ /* 0x000fe20000000f00 */
[----:B------:R-:W-:Y:S02]  /*0710*/  @!P3 IMAD.WIDE.U32 R22, R37, R22, R76 ;  /* 0x000000162516b225 */ /* 0x000fe400078e004c */
[----:B------:R-:W3:Y:S02]  /*0720*/  @!P4 LDC.64 R16, c[0x0][0x3e0] ;  /* 0x0000f800ff10cb82 */ /* 0x000ee40000000a00 */
[----:B------:R-:W-:Y:S01]  /*0730*/  @!P2 IMAD.WIDE.U32 R26, R25, R18, R26 ;  /* 0x00000012191aa225 */ /* 0x000fe200078e001a */
[----:B------:R-:W-:-:S02]  /*0740*/  @!P3 IADD3 R23, PT, PT, R23, R39, RZ ;  /* 0x000000271717b210 */ /* 0x000fc40007ffe0ff */
[C---:B-1----:R-:W-:Y:S02]  /*0750*/  @!P3 LEA R20, P5, R22.reuse, R20, 0x2 ;  /* 0x000000141614b211 */ /* 0x042fe400078a10ff */
[----:B------:R-:W-:Y:S01]  /*0760*/  @!P2 IADD3 R27, PT, PT, R27, R43, RZ ;  /* 0x0000002b1b1ba210 */ /* 0x000fe20007ffe0ff */
[----:B------:R-:W1:Y:S01]  /*0770*/  @!P6 LDC.64 R18, c[0x0][0x390] ;  /* 0x0000e400ff12eb82 */ /* 0x000e620000000a00 */
[----:B------:R-:W-:Y:S02]  /*0780*/  @!P3 LEA.HI.X R21, R22, R21, R23, 0x2, P5 ;  /* 0x000000151615b211 */ /* 0x000fe400028f1417 */
[----:B0-----:R-:W-:-:S04]  /*0790*/  @!P2 LEA R28, P5, R26, R28, 0x2 ;  /* 0x0000001c1a1ca211 */ /* 0x001fc800078a10ff */
[----:B------:R-:W-:Y:S01]  /*07a0*/  @!P2 LEA.HI.X R29, R26, R29, R27, 0x2, P5 ;  /* 0x0000001d1a1da211 */ /* 0x000fe200028f141b */
[----:B--2---:R-:W-:Y:S01]  /*07b0*/  @!P6 IMAD R34, R33, R14, RZ ;  /* 0x0000000e2122e224 */ /* 0x004fe200078e02ff */
[-C--:B------:R-:W-:Y:S01]  /*07c0*/  @!P6 MOV R26, R74.reuse ;  /* 0x0000004a001ae202 */ /* 0x080fe20000000f00 */
[----:B------:R-:W0:Y:S01]  /*07d0*/  @!P4 LDC.64 R24, c[0x0][0x390] ;  /* 0x0000e400ff18cb82 */ /* 0x000e220000000a00 */
[----:B------:R-:W-:Y:S01]  /*07e0*/  @!P6 MOV R27, R77 ;  /* 0x0000004d001be202 */ /* 0x000fe20000000f00 */
[C---:B------:R-:W-:Y:S01]  /*07f0*/  @!P6 IMAD R33, R31.reuse, R15, R34 ;  /* 0x0000000f1f21e224 */ /* 0x040fe200078e0222 */
[----:B------:R-:W-:Y:S02]  /*0800*/  MOV R15, RZ ;  /* 0x000000ff000f7202 */ /* 0x000fe40000000f00 */
[----:B------:R-:W-:Y:S01]  /*0810*/  @!P4 MOV R34, R74 ;  /* 0x0000004a0022c202 */ /* 0x000fe20000000f00 */
[----:B------:R-:W-:Y:S01]  /*0820*/  @!P6 IMAD.WIDE.U32 R26, R31, R14, R26 ;  /* 0x0000000e1f1ae225 */ /* 0x000fe200078e001a */
[----:B------:R-:W-:Y:S01]  /*0830*/  IADD3 R31, PT, PT, R37, 0x140, RZ ;  /* 0x00000140251f7810 */ /* 0x000fe20007ffe0ff */
[----:B------:R-:W2:Y:S01]  /*0840*/  @!P1 LDC.64 R22, c[0x0][0x3e0] ;  /* 0x0000f800ff169b82 */ /* 0x000ea20000000a00 */
[----:B------:R-:W-:Y:S01]  /*0850*/  MOV R14, RZ ;  /* 0x000000ff000e7202 */ /* 0x000fe20000000f00 */
[----:B---3--:R-:W-:Y:S01]  /*0860*/  @!P4 IMAD R35, R35, R16, RZ ;  /* 0x000000102323c224 */ /* 0x008fe200078e02ff */
[----:B------:R-:W-:-:S02]  /*0870*/  ISETP.GE.U32.AND P5, PT, R31, UR4, PT ;  /* 0x000000041f007c0c */ /* 0x000fc4000bfa6070 */
[----:B------:R-:W-:Y:S01]  /*0880*/  SHF.R.S32.HI R43, RZ, 0x1f, R31 ;  /* 0x0000001fff2b7819 */ /* 0x000fe2000001141f */
[C---:B------:R-:W-:Y:S01]  /*0890*/  @!P4 IMAD R45, R32.reuse, R17, R35 ;  /* 0x00000011202dc224 */ /* 0x040fe200078e0223 */
[----:B------:R-:W-:Y:S01]  /*08a0*/  @!P4 MOV R35, R77 ;  /* 0x0000004d0023c202 */ /* 0x000fe20000000f00 */
[----:B------:R3:W4:Y:S01]  /*08b0*/  @!P3 LDG.E.64 R14, desc[UR6][R20.64] ;  /* 0x00000006140eb981 */ /* 0x000722000c1e1b00 */
[----:B------:R-:W-:Y:S02]  /*08c0*/  ISETP.GE.AND.EX P5, PT, R43, UR5, PT, P5 ;  /* 0x000000052b007c0c */ /* 0x000fe4000bfa6350 */
[----:B------:R-:W-:Y:S01]  /*08d0*/  @!P6 IADD3 R27, PT, PT, R27, R33, RZ ;  /* 0x000000211b1be210 */ /* 0x000fe20007ffe0ff */
[----:B------:R-:W-:Y:S01]  /*08e0*/  @!P4 IMAD.WIDE.U32 R16, R32, R16, R34 ;  /* 0x000000102010c225 */ /* 0x000fe200078e0022 */
[C---:B-1----:R-:W-:Y:S01]  /*08f0*/  @!P6 LEA R38, P3, R26.reuse, R18, 0x2 ;  /* 0x000000121a26e211 */ /* 0x042fe200078610ff */
[----:B------:R-:W1:Y:S03]  /*0900*/  @!P1 LDC.64 R34, c[0x0][0x390] ;  /* 0x0000e400ff229b82 */ /* 0x000e660000000a00 */
[----:B------:R-:W-:-:S02]  /*0910*/  @!P6 LEA.HI.X R39, R26, R19, R27, 0x2, P3 ;  /* 0x000000131a27e211 */ /* 0x000fc400018f141b */
[----:B------:R-:W-:Y:S02]  /*0920*/  @!P4 IADD3 R17, PT, PT, R17, R45, RZ ;  /* 0x0000002d1111c210 */ /* 0x000fe40007ffe0ff */
[C---:B0-----:R-:W-:Y:S01]  /*0930*/  @!P4 LEA R32, P3, R16.reuse, R24, 0x2 ;  /* 0x000000181020c211 */ /* 0x041fe200078610ff */
[----:B------:R-:W0:Y:S03]  /*0940*/  @!P5 LDC.64 R26, c[0x0][0x3e0] ;  /* 0x0000f800ff1adb82 */ /* 0x000e260000000a00 */
[----:B------:R-:W-:Y:S02]  /*0950*/  @!P4 LEA.HI.X R33, R16, R25, R17, 0x2, P3 ;  /* 0x000000191021c211 */ /* 0x000fe400018f1411 */
[----:B------:R-:W-:Y:S02]  /*0960*/  CS2R R16, SRZ ;  /* 0x0000000000107805 */ /* 0x000fe4000001ff00 */
[----:B------:R-:W-:-:S02]  /*0970*/  IADD3 R46, PT, PT, R37, 0x1c0, RZ ;  /* 0x000001c0252e7810 */ /* 0x000fc40007ffe0ff */
[----:B------:R-:W-:Y:S01]  /*0980*/  IADD3 R42, PT, PT, R37, 0x1a0, RZ ;  /* 0x000001a0252a7810 */ /* 0x000fe20007ffe0ff */
[----:B--2---:R-:W-:Y:S01]  /*0990*/  @!P1 IMAD R41, R41, R22, RZ ;  /* 0x0000001629299224 */ /* 0x004fe200078e02ff */
[----:B------:R-:W-:Y:S01]  /*09a0*/  SHF.R.S32.HI R49, RZ, 0x1f, R46 ;  /* 0x0000001fff317819 */ /* 0x000fe2000001142e */
[----:B------:R2:W5:Y:S01]  /*09b0*/  @!P2 LDG.E.64 R16, desc[UR6][R28.64] ;  /* 0x000000061c10a981 */ /* 0x000562000c1e1b00 */
[----:B------:R-:W-:Y:S02]  /*09c0*/  ISETP.GE.U32.AND P2, PT, R46, UR4, PT ;  /* 0x000000042e007c0c */ /* 0x000fe4000bf46070 */
[----:B------:R-:W-:Y:S02]  /*09d0*/  CS2R R18, SRZ ;  /* 0x0000000000127805 */ /* 0x000fe4000001ff00 */
[----:B------:R-:W-:Y:S02]  /*09e0*/  ISETP.GE.U32.AND P3, PT, R42, UR4, PT ;  /* 0x000000042a007c0c */ /* 0x000fe4000bf66070 */
[----:B---3--:R-:W-:-:S02]  /*09f0*/  CS2R R20, SRZ ;  /* 0x0000000000147805 */ /* 0x008fc4000001ff00 */
[----:B------:R-:W-:Y:S01]  /*0a00*/  SHF.R.S32.HI R47, RZ, 0x1f, R42 ;  /* 0x0000001fff2f7819 */ /* 0x000fe2000001142a */
[C---:B------:R-:W-:Y:S01]  /*0a10*/  @!P1 IMAD R41, R30.reuse, R23, R41 ;  /* 0x000000171e299224 */ /* 0x040fe200078e0229 */
[----:B------:R-:W-:Y:S01]  /*0a20*/  ISETP.GE.AND.EX P2, PT, R49, UR5, PT, P2 ;  /* 0x0000000531007c0c */ /* 0x000fe2000bf46320 */
[----:B------:R-:W3:Y:S01]  /*0a30*/  @!P5 LDC.64 R24, c[0x0][0x390] ;  /* 0x0000e400ff18db82 */ /* 0x000ee20000000a00 */
[----:B--2---:R-:W-:Y:S01]  /*0a40*/  @!P1 MOV R28, R74 ;  /* 0x0000004a001c9202 */ /* 0x004fe20000000f00 */
[----:B------:R1:W2:Y:S01]  /*0a50*/  @!P6 LDG.E.64 R18, desc[UR6][R38.64] ;  /* 0x000000062612e981 */ /* 0x0002a2000c1e1b00 */
[----:B------:R-:W-:Y:S02]  /*0a60*/  @!P1 MOV R29, R77 ;  /* 0x0000004d001d9202 */ /* 0x000fe40000000f00 */
[----:B------:R-:W-:Y:S01]  /*0a70*/  ISETP.GE.AND.EX P3, PT, R47, UR5, PT, P3 ;  /* 0x000000052f007c0c */ /* 0x000fe2000bf66330 */
[----:B------:R1:W2:Y:S01]  /*0a80*/  @!P4 LDG.E.64 R20, desc[UR6][R32.64] ;  /* 0x000000062014c981 */ /* 0x0002a2000c1e1b00 */
[----:B------:R-:W-:-:S04]  /*0a90*/  @!P1 IMAD.WIDE.U32 R22, R30, R22, R28 ;  /* 0x000000161e169225 */ /* 0x000fc800078e001c */
[----:B0-----:R-:W-:Y:S01]  /*0aa0*/  @!P5 IMAD R28, R43, R26, RZ ;  /* 0x0000001a2b1cd224 */ /* 0x001fe200078e02ff */
[----:B------:R-:W-:Y:S02]  /*0ab0*/  @!P1 IADD3 R23, PT, PT, R23, R41, RZ ;  /* 0x0000002917179210 */ /* 0x000fe40007ffe0ff */
[----:B-1----:R-:W-:Y:S02]  /*0ac0*/  @!P1 LEA R38, P4, R22, R34, 0x2 ;  /* 0x0000002216269211 */ /* 0x002fe400078810ff */
[----:B------:R-:W-:Y:S02]  /*0ad0*/  ISETP.GE.U32.AND P6, PT, R10, UR4, PT ;  /* 0x000000040a007c0c */ /* 0x000fe4000bfc6070 */
[----:B------:R-:W0:Y:S01]  /*0ae0*/  @!P3 LDC.64 R40, c[0x0][0x3e0] ;  /* 0x0000f800ff28bb82 */ /* 0x000e220000000a00 */
[----:B------:R-:W-:Y:S01]  /*0af0*/  @!P1 LEA.HI.X R39, R22, R35, R23, 0x2, P4 ;  /* 0x0000002316279211 */ /* 0x000fe200020f1417 */
[----:B------:R-:W-:Y:S01]  /*0b00*/  @!P5 IMAD R35, R31, R27, R28 ;  /* 0x0000001b1f23d224 */ /* 0x000fe200078e021c */
[----:B------:R-:W-:-:S05]  /*0b10*/  ISETP.GE.AND.EX P6, PT, R63, UR5, PT, P6 ;  /* 0x000000053f007c0c */ /* 0x000fca000bfc6360 */
[----:B------:R-:W1:Y:S01]  /*0b20*/  @!P2 LDC.64 R28, c[0x0][0x3e0] ;  /* 0x0000f800ff1cab82 */ /* 0x000e620000000a00 */
[----:B------:R-:W-:Y:S02]  /*0b30*/  @!P5 MOV R32, R74 ;  /* 0x0000004a0020d202 */ /* 0x000fe40000000f00 */
[----:B------:R-:W-:Y:S02]  /*0b40*/  @!P5 MOV R33, R77 ;  /* 0x0000004d0021d202 */ /* 0x000fe40000000f00 */
[----:B------:R-:W-:Y:S02]  /*0b50*/  CS2R R22, SRZ ;  /* 0x0000000000167805 */ /* 0x000fe4000001ff00 */
[----:B------:R-:W-:Y:S01]  /*0b60*/  ISETP.GE.U32.AND P4, PT, R11, UR4, PT ;  /* 0x000000040b007c0c */ /* 0x000fe2000bf86070 */
[----:B------:R-:W-:Y:S02]  /*0b70*/  @!P5 IMAD.WIDE.U32 R26, R31, R26, R32 ;  /* 0x0000001a1f1ad225 */ /* 0x000fe400078e0020 */
[----:B------:R-:W0:Y:S01]  /*0b80*/  @!P3 LDC.64 R30, c[0x0][0x390] ;  /* 0x0000e400ff1ebb82 */ /* 0x000e220000000a00 */
[----:B------:R3:W2:Y:S01]  /*0b90*/  @!P1 LDG.E.64 R22, desc[UR6][R38.64] ;  /* 0x0000000626169981 */ /* 0x0006a2000c1e1b00 */
[----:B------:R-:W-:-:S02]  /*0ba0*/  ISETP.GE.AND.EX P4, PT, R65, UR5, PT, P4 ;  /* 0x0000000541007c0c */ /* 0x000fc4000bf86340 */
[----:B------:R-:W-:Y:S02]  /*0bb0*/  @!P5 IADD3 R27, PT, PT, R27, R35, RZ ;  /* 0x000000231b1bd210 */ /* 0x000fe40007ffe0ff */
[C---:B---3--:R-:W-:Y:S02]  /*0bc0*/  @!P5 LEA R44, P1, R26.reuse, R24, 0x2 ;  /* 0x000000181a2cd211 */ /* 0x048fe400078210ff */
[----:B------:R-:W3:Y:S02]  /*0bd0*/  @!P6 LDC.64 R34, c[0x0][0x3e0] ;  /* 0x0000f800ff22eb82 */ /* 0x000ee40000000a00 */
[----:B------:R-:W-:Y:S02]  /*0be0*/  @!P5 LEA.HI.X R45, R26, R25, R27, 0x2, P1 ;  /* 0x000000191a2dd211 */ /* 0x000fe400008f141b */
[----:B------:R-:W-:-:S04]  /*0bf0*/  ISETP.GE.U32.AND P1, PT, R12, UR4, PT ;  /* 0x000000040c007c0c */ /* 0x000fc8000bf26070 */
[----:B------:R-:W3:Y:S01]  /*0c00*/  @!P2 LDC.64 R38, c[0x0][0x390] ;  /* 0x0000e400ff26ab82 */ /* 0x000ee20000000a00 */
[----:B------:R-:W-:Y:S01]  /*0c10*/  ISETP.GE.AND.EX P1, PT, R67, UR5, PT, P1 ;  /* 0x0000000543007c0c */ /* 0x000fe2000bf26310 */
[----:B-1----:R-:W-:Y:S01]  /*0c20*/  @!P2 IMAD R36, R49, R28, RZ ;  /* 0x0000001c3124a224 */ /* 0x002fe200078e02ff */
[----:B------:R-:W-:Y:S01]  /*0c30*/  @!P3 MOV R48, R74 ;  /* 0x0000004a0030b202 */ /* 0x000fe20000000f00 */
[-C--:B0-----:R-:W-:Y:S01]  /*0c40*/  @!P3 IMAD R47, R47, R40.reuse, RZ ;  /* 0x000000282f2fb224 */ /* 0x081fe200078e02ff */
[----:B------:R-:W-:Y:S02]  /*0c50*/  @!P3 MOV R49, R77 ;  /* 0x0000004d0031b202 */ /* 0x000fe40000000f00 */
[----:B------:R-:W-:Y:S01]  /*0c60*/  CS2R R24, SRZ ;  /* 0x0000000000187805 */ /* 0x000fe2000001ff00 */
[----:B------:R-:W0:Y:S01]  /*0c70*/  @!P6 LDC.64 R26, c[0x0][0x390] ;  /* 0x0000e400ff1aeb82 */ /* 0x000e220000000a00 */
[C---:B------:R-:W-:Y:S02]  /*0c80*/  @!P3 IMAD R47, R42.reuse, R41, R47 ;  /* 0x000000292a2fb224 */ /* 0x040fe400078e022f */
[----:B------:R-:W-:-:S02]  /*0c90*/  @!P3 IMAD.WIDE.U32 R42, R42, R40, R48 ;  /* 0x000000282a2ab225 */ /* 0x000fc400078e0030 */
[----:B------:R1:W2:Y:S03]  /*0ca0*/  @!P5 LDG.E.64 R24, desc[UR6][R44.64] ;  /* 0x000000062c18d981 */ /* 0x0002a6000c1e1b00 */
[----:B------:R-:W0:Y:S01]  /*0cb0*/  @!P4 LDC.64 R32, c[0x0][0x3e0] ;  /* 0x0000f800ff20cb82 */ /* 0x000e220000000a00 */
[----:B------:R-:W-:Y:S01]  /*0cc0*/  @!P2 IMAD R51, R46, R29, R36 ;  /* 0x0000001d2e33a224 */ /* 0x000fe200078e0224 */
[----:B------:R-:W-:Y:S02]  /*0cd0*/  @!P3 IADD3 R29, PT, PT, R43, R47, RZ ;  /* 0x0000002f2b1db210 */ /* 0x000fe40007ffe0ff */
[C---:B------:R-:W-:Y:S02]  /*0ce0*/  @!P3 LEA R30, P5, R42.reuse, R30, 0x2 ;  /* 0x0000001e2a1eb211 */ /* 0x040fe400078a10ff */
[----:B-1----:R-:W-:Y:S02]  /*0cf0*/  @!P2 MOV R44, R74 ;  /* 0x0000004a002ca202 */ /* 0x002fe40000000f00 */
[----:B------:R-:W-:Y:S01]  /*0d00*/  @!P2 MOV R45, R77 ;  /* 0x0000004d002da202 */ /* 0x000fe20000000f00 */
[----:B------:R-:W1:Y:S01]  /*0d10*/  @!P1 LDC.64 R40, c[0x0][0x3e0] ;  /* 0x0000f800ff289b82 */ /* 0x000e620000000a00 */
[----:B------:R-:W-:Y:S01]  /*0d20*/  @!P3 LEA.HI.X R31, R42, R31, R29, 0x2, P5 ;  /* 0x0000001f2a1fb211 */ /* 0x000fe200028f141d */
[----:B---3--:R-:W-:-:S02]  /*0d30*/  @!P6 IMAD R36, R63, R34, RZ ;  /* 0x000000223f24e224 */ /* 0x008fc400078e02ff */
[----:B------:R-:W-:Y:S01]  /*0d40*/  @!P2 IMAD.WIDE.U32 R46, R46, R28, R44 ;  /* 0x0000001c2e2ea225 */ /* 0x000fe200078e002c */
[----:B------:R-:W-:Y:S02]  /*0d50*/  @!P6 MOV R44, R74 ;  /* 0x0000004a002ce202 */ /* 0x000fe40000000f00 */
[----:B------:R-:W-:Y:S01]  /*0d60*/  @!P6 MOV R45, R77 ;  /* 0x0000004d002de202 */ /* 0x000fe20000000f00 */
[----:B------:R-:W3:Y:S01]  /*0d70*/  @!P4 LDC.64 R42, c[0x0][0x390] ;  /* 0x0000e400ff2acb82 */ /* 0x000ee20000000a00 */
[----:B------:R-:W-:Y:S01]  /*0d80*/  @!P6 IMAD R49, R10, R35, R36 ;  /* 0x000000230a31e224 */ /* 0x000fe200078e0224 */
[----:B------:R-:W-:Y:S02]  /*0d90*/  @!P2 IADD3 R29, PT, PT, R47, R51, RZ ;  /* 0x000000332f1da210 */ /* 0x000fe40007ffe0ff */
[----:B------:R-:W-:Y:S01]  /*0da0*/  @!P2 LEA R28, P5, R46, R38, 0x2 ;  /* 0x000000262e1ca211 */ /* 0x000fe200078a10ff */
[----:B------:R-:W-:-:S03]  /*0db0*/  @!P6 IMAD.WIDE.U32 R44, R10, R34, R44 ;  /* 0x000000220a2ce225 */ /* 0x000fc600078e002c */
[----:B------:R-:W3:Y:S01]  /*0dc0*/  @!P1 LDC.64 R34, c[0x0][0x390] ;  /* 0x0000e400ff229b82 */ /* 0x000ee20000000a00 */
[----:B------:R-:W-:Y:S02]  /*0dd0*/  @!P2 LEA.HI.X R29, R46, R39, R29, 0x2, P5 ;  /* 0x000000272e1da211 */ /* 0x000fe400028f141d */
[----:B------:R-:W-:Y:S02]  /*0de0*/  @!P6 IADD3 R36, PT, PT, R45, R49, RZ ;  /* 0x000000312d24e210 */ /* 0x000fe40007ffe0ff */
[C---:B0-----:R-:W-:Y:S01]  /*0df0*/  @!P6 LEA R38, P5, R44.reuse, R26, 0x2 ;  /* 0x0000001a2c26e211 */ /* 0x041fe200078a10ff */
[----:B------:R-:W-:Y:S01]  /*0e00*/  @!P4 IMAD R26, R65, R32, RZ ;  /* 0x00000020411ac224 */ /* 0x000fe200078e02ff */
[----:B------:R-:W-:Y:S02]  /*0e10*/  @!P4 MOV R45, R77 ;  /* 0x0000004d002dc202 */ /* 0x000fe40000000f00 */
[----:B------:R-:W-:Y:S02]  /*0e20*/  @!P6 LEA.HI.X R39, R44, R27, R36, 0x2, P5 ;  /* 0x0000001b2c27e211 */ /* 0x000fe400028f1424 */
[----:B------:R-:W-:Y:S01]  /*0e30*/  @!P4 MOV R44, R74 ;  /* 0x0000004a002cc202 */ /* 0x000fe20000000f00 */
[----:B------:R-:W-:Y:S01]  /*0e40*/  @!P4 IMAD R49, R11, R33, R26 ;  /* 0x000000210b31c224 */ /* 0x000fe200078e021a */
[----:B------:R-:W-:-:S02]  /*0e50*/  CS2R R26, SRZ ;  /* 0x00000000001a7805 */ /* 0x000fc4000001ff00 */
[----:B------:R-:W-:Y:S01]  /*0e60*/  ISETP.GE.U32.AND P5, PT, R13, UR4, PT ;  /* 0x000000040d007c0c */ /* 0x000fe2000bfa6070 */
[----:B-1----:R-:W-:Y:S01]  /*0e70*/  @!P1 IMAD R36, R67, R40, RZ ;  /* 0x0000002843249224 */ /* 0x002fe200078e02ff */
[----:B------:R-:W-:Y:S01]  /*0e80*/  @!P1 MOV R46, R74 ;  /* 0x0000004a002e9202 */ /* 0x000fe20000000f00 */
[----:B------:R-:W-:Y:S01]  /*0e90*/  @!P4 IMAD.WIDE.U32 R32, R11, R32, R44 ;  /* 0x000000200b20c225 */ /* 0x000fe200078e002c */
[----:B------:R-:W-:Y:S01]  /*0ea0*/  @!P1 MOV R47, R77 ;  /* 0x0000004d002f9202 */ /* 0x000fe20000000f00 */
[----:B------:R0:W2:Y:S01]  /*0eb0*/  @!P6 LDG.E.64 R26, desc[UR6][R38.64] ;  /* 0x00000006261ae981 */ /* 0x0000a2000c1e1b00 */
[----:B------:R-:W-:Y:S01]  /*0ec0*/  ISETP.GE.AND.EX P5, PT, R69, UR5, PT, P5 ;  /* 0x0000000545007c0c */ /* 0x000fe2000bfa6350 */
[C---:B------:R-:W-:Y:S01]  /*0ed0*/  @!P1 IMAD R45, R12.reuse, R41, R36 ;  /* 0x000000290c2d9224 */ /* 0x040fe200078e0224 */
[----:B------:R-:W-:Y:S01]  /*0ee0*/  @!P4 IADD3 R33, PT, PT, R33, R49, RZ ;  /* 0x000000312121c210 */ /* 0x000fe20007ffe0ff */
[----:B------:R-:W-:Y:S01]  /*0ef0*/  @!P1 IMAD.WIDE.U32 R46, R12, R40, R46 ;  /* 0x000000280c2e9225 */ /* 0x000fe200078e002e */
[----:B---3--:R-:W-:-:S02]  /*0f00*/  @!P4 LEA R42, P6, R32, R42, 0x2 ;  /* 0x0000002a202ac211 */ /* 0x008fc400078c10ff */
[----:B------:R-:W-:Y:S02]  /*0f10*/  CS2R R40, SRZ ;  /* 0x0000000000287805 */ /* 0x000fe4000001ff00 */
[----:B------:R-:W-:Y:S02]  /*0f20*/  @!P4 LEA.HI.X R43, R32, R43, R33, 0x2, P6 ;  /* 0x0000002b202bc211 */ /* 0x000fe400030f1421 */
[----:B------:R-:W-:Y:S02]  /*0f30*/  @!P1 IADD3 R32, PT, PT, R47, R45, RZ ;  /* 0x0000002d2f209210 */ /* 0x000fe40007ffe0ff */
[----:B------:R-:W-:Y:S01]  /*0f40*/  @!P1 LEA R44, P6, R46, R34, 0x2 ;  /* 0x000000222e2c9211 */ /* 0x000fe200078c10ff */
[----:B------:R1:W3:Y:S01]  /*0f50*/  @!P4 LDG.E.64 R40, desc[UR6][R42.64] ;  /* 0x000000062a28c981 */ /* 0x0002e2000c1e1b00 */
[----:B------:R-:W-:Y:S01]  /*0f60*/  ISETP.GE.U32.AND P4, PT, R58, UR4, PT ;  /* 0x000000043a007c0c */ /* 0x000fe2000bf86070 */
[----:B------:R-:W1:Y:S01]  /*0f70*/  @!P5 LDC.64 R50, c[0x0][0x3e0] ;  /* 0x0000f800ff32db82 */ /* 0x000e620000000a00 */
[----:B------:R-:W-:-:S02]  /*0f80*/  @!P1 LEA.HI.X R45, R46, R35, R32, 0x2, P6 ;  /* 0x000000232e2d9211 */ /* 0x000fc400030f1420 */
[----:B------:R-:W-:Y:S02]  /*0f90*/  ISETP.GE.U32.AND P6, PT, R9, UR4, PT ;  /* 0x0000000409007c0c */ /* 0x000fe4000bfc6070 */
[----:B------:R-:W-:Y:S02]  /*0fa0*/  ISETP.GE.AND.EX P4, PT, R71, UR5, PT, P4 ;  /* 0x0000000547007c0c */ /* 0x000fe4000bf86340 */
[----:B------:R-:W-:Y:S01]  /*0fb0*/  ISETP.GE.AND.EX P6, PT, R61, UR5, PT, P6 ;  /* 0x000000053d007c0c */ /* 0x000fe2000bfc6360 */
[----:B------:R-:W4:Y:S10]  /*0fc0*/  @!P5 LDC.64 R48, c[0x0][0x390] ;  /* 0x0000e400ff30db82 */ /* 0x000f340000000a00 */
[----:B0-----:R-:W0:Y:S08]  /*0fd0*/  @!P4 LDC.64 R38, c[0x0][0x3e0] ;  /* 0x0000f800ff26cb82 */ /* 0x001e300000000a00 */
[----:B------:R-:W4:Y:S01]  /*0fe0*/  @!P6 LDC.64 R46, c[0x0][0x3e0] ;  /* 0x0000f800ff2eeb82 */ /* 0x000f220000000a00 */
[----:B-1----:R-:W-:Y:S01]  /*0ff0*/  @!P5 IMAD R32, R69, R50, RZ ;  /* 0x000000324520d224 */ /* 0x002fe200078e02ff */
[----:B------:R-:W-:-:S03]  /*1000*/  @!P5 MOV R33, R77 ;  /* 0x0000004d0021d202 */ /* 0x000fc60000000f00 */
[C---:B------:R-:W-:Y:S01]  /*1010*/  @!P5 IMAD R53, R13.reuse, R51, R32 ;  /* 0x000000330d35d224 */ /* 0x040fe200078e0220 */
[----:B------:R-:W-:Y:S02]  /*1020*/  @!P5 MOV R32, R74 ;  /* 0x0000004a0020d202 */ /* 0x000fe40000000f00 */
[----:B------:R-:W1:Y:S01]  /*1030*/  @!P6 LDC.64 R34, c[0x0][0x390] ;  /* 0x0000e400ff22eb82 */ /* 0x000e620000000a00 */
[----:B------:R-:W-:Y:S02]  /*1040*/  CS2R R42, SRZ ;  /* 0x00000000002a7805 */ /* 0x000fe4000001ff00 */
[----:B------:R-:W-:-:S04]  /*1050*/  @!P5 IMAD.WIDE.U32 R50, R13, R50, R32 ;  /* 0x000000320d32d225 */ /* 0x000fc800078e0020 */
[----:B------:R4:W3:Y:S01]  /*1060*/  @!P1 LDG.E.64 R42, desc[UR6][R44.64] ;  /* 0x000000062c2a9981 */ /* 0x0008e2000c1e1b00 */
[----:B------:R-:W-:Y:S01]  /*1070*/  @!P5 IADD3 R36, PT, PT, R51, R53, RZ ;  /* 0x000000353324d210 */ /* 0x000fe20007ffe0ff */
[----:B0-----:R-:W-:Y:S01]  /*1080*/  @!P4 IMAD R51, R71, R38, RZ ;  /* 0x000000264733c224 */ /* 0x001fe200078e02ff */
[C---:B----4-:R-:W-:Y:S01]  /*1090*/  @!P5 LEA R48, P1, R50.reuse, R48, 0x2 ;  /* 0x000000303230d211 */ /* 0x050fe200078210ff */
[----:B------:R-:W0:Y:S01]  /*10a0*/  @!P4 LDC.64 R32, c[0x0][0x390] ;  /* 0x0000e400ff20cb82 */ /* 0x000e220000000a00 */
[----:B------:R-:W-:Y:S01]  /*10b0*/  @!P6 IMAD R52, R61, R46, RZ ;  /* 0x0000002e3d34e224 */ /* 0x000fe200078e02ff */
[-C--:B------:R-:W-:Y:S02]  /*10c0*/  @!P6 MOV R44, R74.reuse ;  /* 0x0000004a002ce202 */ /* 0x080fe40000000f00 */
[----:B------:R-:W-:Y:S01]  /*10d0*/  @!P6 MOV R45, R77 ;  /* 0x0000004d002de202 */ /* 0x000fe20000000f00 */
[C---:B------:R-:W-:Y:S01]  /*10e0*/  @!P6 IMAD R53, R9.reuse, R47, R52 ;  /* 0x0000002f0935e224 */ /* 0x040fe200078e0234 */
[----:B------:R-:W-:Y:S01]  /*10f0*/  @!P5 LEA.HI.X R49, R50, R49, R36, 0x2, P1 ;  /* 0x000000313231d211 */ /* 0x000fe200008f1424 */
[----:B------:R-:W-:Y:S01]  /*1100*/  @!P4 IMAD R55, R58, R39, R51 ;  /* 0x000000273a37c224 */ /* 0x000fe200078e0233 */
[----:B------:R-:W-:Y:S01]  /*1110*/  @!P4 MOV R50, R74 ;  /* 0x0000004a0032c202 */ /* 0x000fe20000000f00 */
[----:B------:R-:W-:Y:S01]  /*1120*/  @!P6 IMAD.WIDE.U32 R46, R9, R46, R44 ;  /* 0x0000002e092ee225 */ /* 0x000fe200078e002c */
[----:B------:R-:W-:-:S02]  /*1130*/  CS2R R44, SRZ ;  /* 0x00000000002c7805 */ /* 0x000fc4000001ff00 */
[----:B------:R-:W-:Y:S02]  /*1140*/  @!P4 MOV R51, R77 ;  /* 0x0000004d0033c202 */ /* 0x000fe40000000f00 */
[----:B------:R-:W-:Y:S01]  /*1150*/  @!P6 IADD3 R36, PT, PT, R47, R53, RZ ;  /* 0x000000352f24e210 */ /* 0x000fe20007ffe0ff */
[----:B------:R-:W-:Y:S01]  /*1160*/  @!P4 IMAD.WIDE.U32 R38, R58, R38, R50 ;  /* 0x000000263a26c225 */ /* 0x000fe200078e0032 */
[C---:B-1----:R-:W-:Y:S01]  /*1170*/  @!P6 LEA R50, P1, R46.reuse, R34, 0x2 ;  /* 0x000000222e32e211 */ /* 0x042fe200078210ff */
[----:B------:R-:W4:Y:S01]  /*1180*/  @!P5 LDG.E.64 R44, desc[UR6][R48.64] ;  /* 0x00000006302cd981 */ /* 0x000f22000c1e1b00 */
[----:B------:R-:W-:Y:S02]  /*1190*/  ISETP.GE.U32.AND P5, PT, R59, UR4, PT ;  /* 0x000000043b007c0c */ /* 0x000fe4000bfa6070 */
[----:B------:R-:W-:Y:S02]  /*11a0*/  @!P6 LEA.HI.X R51, R46, R35, R36, 0x2, P1 ;  /* 0x000000232e33e211 */ /* 0x000fe400008f1424 */
[----:B------:R-:W-:-:S02]  /*11b0*/  ISETP.GE.AND.EX P1, PT, R73, UR5, PT, P5 ;  /* 0x0000000549007c0c */ /* 0x000fc4000bf26350 */
[----:B------:R-:W-:Y:S02]  /*11c0*/  CS2R R46, SRZ ;  /* 0x00000000002e7805 */ /* 0x000fe4000001ff00 */
[----:B------:R-:W-:Y:S02]  /*11d0*/  @!P4 IADD3 R34, PT, PT, R39, R55, RZ ;  /* 0x000000372722c210 */ /* 0x000fe40007ffe0ff */
[C---:B0-----:R-:W-:Y:S02]  /*11e0*/  @!P4 LEA R36, P5, R38.reuse, R32, 0x2 ;  /* 0x000000202624c211 */ /* 0x041fe400078a10ff */
[----:B------:R-:W-:Y:S01]  /*11f0*/  IADD3 R55, PT, PT, R37, 0x1e0, RZ ;  /* 0x000001e025377810 */ /* 0x000fe20007ffe0ff */
[----:B------:R0:W4:Y:S01]  /*1200*/  @!P6 LDG.E.64 R46, desc[UR6][R50.64] ;  /* 0x00000006322ee981 */ /* 0x000122000c1e1b00 */
[----:B------:R-:W-:Y:S02]  /*1210*/  @!P4 LEA.HI.X R37, R38, R33, R34, 0x2, P5 ;  /* 0x000000212625c211 */ /* 0x000fe400028f1422 */
[----:B------:R-:W-:-:S02]  /*1220*/  ISETP.GE.U32.AND P5, PT, R55, UR4, PT ;  /* 0x0000000437007c0c */ /* 0x000fc4000bfa6070 */
[----:B------:R-:W-:Y:S01]  /*1230*/  SHF.R.S32.HI R53, RZ, 0x1f, R55 ;  /* 0x0000001fff357819 */ /* 0x000fe20000011437 */
[----:B------:R-:W1:Y:S03]  /*1240*/  @!P1 LDC.64 R32, c[0x0][0x3e0] ;  /* 0x0000f800ff209b82 */ /* 0x000e660000000a00 */
[----:B------:R-:W-:-:S05]  /*1250*/  ISETP.GE.AND.EX P5, PT, R53, UR5, PT, P5 ;  /* 0x0000000535007c0c */ /* 0x000fca000bfa6350 */
[----:B------:R-:W5:Y:S01]  /*1260*/  @!P1 LDC.64 R34, c[0x0][0x390] ;  /* 0x0000e400ff229b82 */ /* 0x000f620000000a00 */
[----:B0-----:R-:W-:Y:S02]  /*1270*/  @!P1 MOV R50, R74 ;  /* 0x0000004a00329202 */ /* 0x001fe40000000f00 */
[----:B------:R-:W-:-:S05]  /*1280*/  @!P1 MOV R51, R77 ;  /* 0x0000004d00339202 */ /* 0x000fca0000000f00 */
[----:B------:R-:W0:Y:S01]  /*1290*/  @!P5 LDC.64 R38, c[0x0][0x3e0] ;  /* 0x0000f800ff26db82 */ /* 0x000e220000000a00 */
[-C--:B-1----:R-:W-:Y:S02]  /*12a0*/  @!P1 IMAD R48, R73, R32.reuse, RZ ;  /* 0x0000002049309224 */ /* 0x082fe400078e02ff */
[----:B------:R-:W-:-:S04]  /*12b0*/  @!P1 IMAD.WIDE.U32 R50, R59, R32, R50 ;  /* 0x000000203b329225 */ /* 0x000fc800078e0032 */
[----:B------:R-:W-:Y:S02]  /*12c0*/  @!P1 IMAD R57, R59, R33, R48 ;  /* 0x000000213b399224 */ /* 0x000fe400078e0230 */
[----:B------:R-:W1:Y:S01]  /*12d0*/  @!P5 LDC.64 R32, c[0x0][0x390] ;  /* 0x0000e400ff20db82 */ /* 0x000e620000000a00 */
[----:B------:R-:W-:Y:S02]  /*12e0*/  CS2R R48, SRZ ;  /* 0x0000000000307805 */ /* 0x000fe4000001ff00 */
[----:B------:R-:W-:-:S04]  /*12f0*/  @!P1 IADD3 R51, PT, PT, R51, R57, RZ ;  /* 0x0000003933339210 */ /* 0x000fc80007ffe0ff */
[----:B------:R0:W4:Y:S01]  /*1300*/  @!P4 LDG.E.64 R48, desc[UR6][R36.64] ;  /* 0x000000062430c981 */ /* 0x000122000c1e1b00 */
[----:B-----5:R-:W-:Y:S01]  /*1310*/  @!P1 LEA R34, P4, R50, R34, 0x2 ;  /* 0x0000002232229211 */ /* 0x020fe200078810ff */
[----:B0-----:R-:W-:-:S03]  /*1320*/  @!P5 IMAD R52, R53, R38, RZ ;  /* 0x000000263534d224 */ /* 0x001fc600078e02ff */
[----:B------:R-:W-:Y:S02]  /*1330*/  @!P1 LEA.HI.X R35, R50, R35, R51, 0x2, P4 ;  /* 0x0000002332239211 */ /* 0x000fe400020f1433 */
[----:B------:R-:W-:Y:S01]  /*1340*/  CS2R R50, SRZ ;  /* 0x0000000000327805 */ /* 0x000fe2000001ff00 */
[C---:B------:R-:W-:Y:S01]  /*1350*/  @!P5 IMAD R57, R55.reuse, R39, R52 ;  /* 0x000000273739d224 */ /* 0x040fe200078e0234 */
[----:B------:R-:W-:Y:S02]  /*1360*/  @!P5 MOV R36, R74 ;  /* 0x0000004a0024d202 */ /* 0x000fe40000000f00 */
[----:B------:R-:W-:Y:S02]  /*1370*/  @!P5 MOV R37, R77 ;  /* 0x0000004d0025d202 */ /* 0x000fe40000000f00 */
[----:B------:R-:W-:Y:S01]  /*1380*/  CS2R R52, SRZ ;  /* 0x0000000000347805 */ /* 0x000fe2000001ff00 */
[----:B------:R-:W5:Y:S01]  /*1390*/  @!P1 LDG.E.64 R50, desc[UR6][R34.64] ;  /* 0x0000000622329981 */ /* 0x000f62000c1e1b00 */
[----:B------:R-:W-:Y:S01]  /*13a0*/  @!P5 IMAD.WIDE.U32 R38, R55, R38, R36 ;  /* 0x000000263726d225 */ /* 0x000fe200078e0024 */
[----:B------:R-:W-:-:S03]  /*13b0*/  CS2R R54, SRZ ;  /* 0x0000000000367805 */ /* 0x000fc6000001ff00 */
[----:B------:R0:W5:Y:S01]  /*13c0*/  @!P3 LDG.E.64 R52, desc[UR6][R30.64] ;  /* 0x000000061e34b981 */ /* 0x000162000c1e1b00 */
[----:B------:R-:W-:Y:S02]  /*13d0*/  @!P5 IADD3 R36, PT, PT, R39, R57, RZ ;  /* 0x000000392724d210 */ /* 0x000fe40007ffe0ff */
[C---:B-1----:R-:W-:Y:S02]  /*13e0*/  @!P5 LEA R32, P1, R38.reuse, R32, 0x2 ;  /* 0x000000202620d211 */ /* 0x042fe400078210ff */
[----:B------:R-:W-:Y:S01]  /*13f0*/  CS2R R56, SRZ ;  /* 0x0000000000387805 */ /* 0x000fe2000001ff00 */
[----:B------:R2:W5:Y:S01]  /*1400*/  @!P2 LDG.E.64 R54, desc[UR6][R28.64] ;  /* 0x000000061c36a981 */ /* 0x000562000c1e1b00 */
[----:B------:R-:W-:-:S05]  /*1410*/  @!P5 LEA.HI.X R33, R38, R33, R36, 0x2, P1 ;  /* 0x000000212621d211 */ /* 0x000fca00008f1424 */
[----:B------:R3:W5:Y:S01]  /*1420*/  @!P5 LDG.E.64 R56, desc[UR6][R32.64] ;  /* 0x000000062038d981 */ /* 0x000762000c1e1b00 */
[----:B0-----:R-:W-:Y:S01]  /*1430*/  FADD.FTZ R30, R14, R15 ;  /* 0x0000000f0e1e7221 */ /* 0x001fe20000010000 */
[----:B------:R-:W-:-:S03]  /*1440*/  FMUL.FTZ R35, R15, R15 ;  /* 0x0000000f0f237220 */ /* 0x000fc60000410000 */
[----:B------:R-:W-:Y:S01]  /*1450*/  FADD.FTZ R30, RZ, R30 ;  /* 0x0000001eff1e7221 */ /* 0x000fe20000010000 */
[----:B------:R-:W-:Y:S01]  /*1460*/  FADD.FTZ R31, R16, R17 ;  /* 0x00000011101f7221 */ /* 0x000fe20000010000 */
[----:B------:R-:W-:Y:S01]  /*1470*/  FMUL.FTZ R37, R17, R17 ;  /* 0x0000001111257220 */ /* 0x000fe20000410000 */
[----:B------:R-:W-:Y:S02]  /*1480*/  FFMA.FTZ R35, R14, R14, R35 ;  /* 0x0000000e0e237223 */ /* 0x000fe40000010023 */
[----:B------:R-:W-:Y:S01]  /*1490*/  FADD.FTZ R30, R30, R31 ;  /* 0x0000001f1e1e7221 */ /* 0x000fe20000010000 */
[----:B------:R-:W-:Y:S01]  /*14a0*/  FFMA.FTZ R34, R16, R16, R37 ;  /* 0x0000001010227223 */ /* 0x000fe20000010025 */
[----:B------:R-:W-:-:S04]  /*14b0*/  FADD.FTZ R35, RZ, R35 ;  /* 0x00000023ff237221 */ /* 0x000fc80000010000 */
[----:B------:R-:W-:Y:S01]  /*14c0*/  FADD.FTZ R34, R35, R34 ;  /* 0x0000002223227221 */ /* 0x000fe20000010000 */
[----:B------:R-:W-:Y:S01]  /*14d0*/  ISETP.GT.AND P1, PT, R5, 0x1e, PT ;  /* 0x0000001e0500780c */ /* 0x000fe20003f24270 */
[----:B--2---:R-:W-:Y:S01]  /*14e0*/  FADD.FTZ R28, R26, R27 ;  /* 0x0000001b1a1c7221 */ /* 0x004fe20000010000 */
[----:B------:R-:W-:-:S04]  /*14f0*/  FMUL.FTZ R31, R27, R27 ;  /* 0x0000001b1b1f7220 */ /* 0x000fc80000410000 */
[----:B------:R-:W-:Y:S01]  /*1500*/  FFMA.FTZ R31, R26, R26, R31 ;  /* 0x0000001a1a1f7223 */ /* 0x000fe2000001001f */
[----:B---3--:R-:W-:Y:S01]  /*1510*/  FMUL.FTZ R33, R41, R41 ;  /* 0x0000002929217220 */ /* 0x008fe20000410000 */
[----:B----4-:R-:W-:Y:S01]  /*1520*/  FADD.FTZ R29, R46, R47 ;  /* 0x0000002f2e1d7221 */ /* 0x010fe20000010000 */
[----:B------:R-:W-:-:S03]  /*1530*/  FMUL.FTZ R37, R47, R47 ;  /* 0x0000002f2f257220 */ /* 0x000fc60000410000 */
[----:B------:R-:W-:Y:S01]  /*1540*/  FADD.FTZ R29, R30, R29 ;  /* 0x0000001d1e1d7221 */ /* 0x000fe20000010000 */
[----:B------:R-:W-:-:S03]  /*1550*/  FFMA.FTZ R37, R46, R46, R37 ;  /* 0x0000002e2e257223 */ /* 0x000fc60000010025 */
[----:B------:R-:W-:Y:S01]  /*1560*/  FADD.FTZ R28, R29, R28 ;  /* 0x0000001c1d1c7221 */ /* 0x000fe20000010000 */
[----:B------:R-:W-:Y:S01]  /*1570*/  FADD.FTZ R29, R40, R41 ;  /* 0x00000029281d7221 */ /* 0x000fe20000010000 */
[----:B------:R-:W-:Y:S01]  /*1580*/  FADD.FTZ R34, R34, R37 ;  /* 0x0000002522227221 */ /* 0x000fe20000010000 */
[----:B------:R-:W-:Y:S02]  /*1590*/  FFMA.FTZ R30, R40, R40, R33 ;  /* 0x00000028281e7223 */ /* 0x000fe40000010021 */
[----:B------:R-:W-:Y:S01]  /*15a0*/  FADD.FTZ R28, R28, R29 ;  /* 0x0000001d1c1c7221 */ /* 0x000fe20000010000 */
[----:B------:R-:W-:Y:S01]  /*15b0*/  FADD.FTZ R29, R18, R19 ;  /* 0x00000013121d7221 */ /* 0x000fe20000010000 */
[----:B------:R-:W-:Y:S01]  /*15c0*/  FADD.FTZ R31, R34, R31 ;  /* 0x0000001f221f7221 */ /* 0x000fe20000010000 */
[----:B------:R-:W-:Y:S02]  /*15d0*/  FMUL.FTZ R33, R19, R19 ;  /* 0x0000001313217220 */ /* 0x000fe40000410000 */
[----:B------:R-:W-:Y:S01]  /*15e0*/  FADD.FTZ R28, R28, R29 ;  /* 0x0000001d1c1c7221 */ /* 0x000fe20000010000 */
[----:B------:R-:W-:Y:S01]  /*15f0*/  FADD.FTZ R30, R31, R30 ;  /* 0x0000001e1f1e7221 */ /* 0x000fe20000010000 */
[----:B------:R-:W-:Y:S01]  /*1600*/  FFMA.FTZ R33, R18, R18, R33 ;  /* 0x0000001212217223 */ /* 0x000fe20000010021 */
[----:B------:R-:W-:Y:S01]  /*1610*/  FADD.FTZ R29, R42, R43 ;  /* 0x0000002b2a1d7221 */ /* 0x000fe20000010000 */
[----:B------:R-:W-:-:S02]  /*1620*/  FMUL.FTZ R31, R43, R43 ;  /* 0x0000002b2b1f7220 */ /* 0x000fc40000410000 */
[----:B------:R-:W-:Y:S01]  /*1630*/  FADD.FTZ R30, R30, R33 ;  /* 0x000000211e1e7221 */ /* 0x000fe20000010000 */
[----:B------:R-:W-:Y:S01]  /*1640*/  FADD.FTZ R28, R28, R29 ;  /* 0x0000001d1c1c7221 */ /* 0x000fe20000010000 */
[----:B------:R-:W-:Y:S01]  /*1650*/  FFMA.FTZ R31, R42, R42, R31 ;  /* 0x0000002a2a1f7223 */ /* 0x000fe2000001001f */
[----:B------:R-:W-:Y:S01]  /*1660*/  FMUL.FTZ R33, R45, R45 ;  /* 0x0000002d2d217220 */ /* 0x000fe20000410000 */
[----:B------:R-:W-:Y:S02]  /*1670*/  FADD.FTZ R29, R44, R45 ;  /* 0x0000002d2c1d7221 */ /* 0x000fe40000010000 */
        /* <DEDUP_REMOVED lines=23> */
[----:B------:R-:W-:Y:S01]  /*17f0*/  FADD.FTZ R30, R30, R33 ;  /* 0x000000211e1e7221 */ /* 0x000fe20000010000 */
[----:B-----5:R-:W-:Y:S01]  /*1800*/  FMUL.FTZ R31, R51, R51 ;  /* 0x00000033331f7220 */ /* 0x020fe20000410000 */
[----:B------:R-:W-:-:S03]  /*1810*/  FADD.FTZ R29, R50, R51 ;  /* 0x00000033321d7221 */ /* 0x000fc60000010000 */
[----:B------:R-:W-:Y:S01]  /*1820*/  FFMA.FTZ R31, R50, R50, R31 ;  /* 0x00000032321f7223 */ /* 0x000fe2000001001f */
[----:B------:R-:W-:Y:S01]  /*1830*/  FMUL.FTZ R33, R53, R53 ;  /* 0x0000003535217220 */ /* 0x000fe20000410000 */
[----:B------:R-:W-:Y:S01]  /*1840*/  FADD.FTZ R28, R28, R29 ;  /* 0x0000001d1c1c7221 */ /* 0x000fe20000010000 */
[----:B------:R-:W-:Y:S01]  /*1850*/  FADD.FTZ R29, R52, R53 ;  /* 0x00000035341d7221 */ /* 0x000fe20000010000 */
[----:B------:R-:W-:Y:S01]  /*1860*/  FADD.FTZ R30, R30, R31 ;  /* 0x0000001f1e1e7221 */ /* 0x000fe20000010000 */
[----:B------:R-:W-:Y:S01]  /*1870*/  FFMA.FTZ R33, R52, R52, R33 ;  /* 0x0000003434217223 */ /* 0x000fe20000010021 */
[----:B------:R-:W-:Y:S01]  /*1880*/  FMUL.FTZ R31, R55, R55 ;  /* 0x00000037371f7220 */ /* 0x000fe20000410000 */
[----:B------:R-:W-:Y:S02]  /*1890*/  FADD.FTZ R28, R28, R29 ;  /* 0x0000001d1c1c7221 */ /* 0x000fe40000010000 */
[----:B------:R-:W-:Y:S01]  /*18a0*/  FADD.FTZ R30, R30, R33 ;  /* 0x000000211e1e7221 */ /* 0x000fe20000010000 */
        /* <DEDUP_REMOVED lines=46> */
.L_x_3158:
[----:B------:R-:W-:Y:S05]  /*1b90*/  BSYNC.RECONVERGENT B0 ;  /* 0x0000000000007941 */ /* 0x000fea0003800200 */
.L_x_3157:
        /* <DEDUP_REMOVED lines=54> */
.L_x_3160:
[----:B------:R-:W-:Y:S05]  /*1f00*/  BSYNC.RECONVERGENT B0 ;  /* 0x0000000000007941 */ /* 0x000fea0003800200 */
.L_x_3159:
        /* <DEDUP_REMOVED lines=27> */
.L_x_3163:
[----:B------:R-:W3:Y:S04]  /*20c0*/  LDG.E.STRONG.GPU R30, desc[UR6][R28.64] ;  /* 0x000000061c1e7981 */ /* 0x000ee8000c1ef900 */
[----:B---3--:R-:W-:Y:S01]  /*20d0*/  CCTL.IVALL ;  /* 0x00000000ff00798f */ /* 0x008fe20002000000 */
[----:B------:R-:W-:Y:S05]  /*20e0*/  YIELD ;  /* 0x0000000000007946 */ /* 0x000fea0003800000 */
[----:B------:R-:W-:-:S13]  /*20f0*/  ISETP.NE.AND P1, PT, R30, R37, PT ;  /* 0x000000251e00720c */ /* 0x000fda0003f25270 */
[----:B------:R-:W-:Y:S05]  /*2100*/  @P1 BRA `(.L_x_3163) ;  /* 0xfffffffc00ec1947 */ /* 0x000fea000383ffff */
.L_x_3162:
        /* <DEDUP_REMOVED lines=16> */
.L_x_3165:
        /* <DEDUP_REMOVED lines=62> */
.L_x_3164:
        /* <DEDUP_REMOVED lines=38> */
.L_x_3166:
        /* <DEDUP_REMOVED lines=19> */
.L_x_3167:
        /* <DEDUP_REMOVED lines=9> */
.L_x_3168:
[----:B------:R-:W-:Y:S05]  /*2a10*/  BSYNC.RECONVERGENT B0 ;  /* 0x0000000000007941 */ /* 0x000fea0003800200 */
.L_x_3161:
[----:B------:R-:W4:Y:S01]  /*2a20*/  S2UR UR5, SR_CgaCtaId ;  /* 0x00000000000579c3 */ /* 0x000f220000008800 */
[----:B------:R-:W2:Y:S01]  /*2a30*/  LDCU UR8, c[0x0][0x414] ;  /* 0x00008280ff0877ac */ /* 0x000ea20008000800 */
[----:B------:R-:W-:Y:S01]  /*2a40*/  LOP3.LUT R79, R60, 0xffff, RZ, 0xc0, !PT ;  /* 0x0000ffff3c4f7812 */ /* 0x000fe200078ec0ff */
[----:B------:R-:W-:-:S03]  /*2a50*/  UMOV UR4, 0x400 ;  /* 0x0000040000047882 */ /* 0x000fc60000000000 */
[----:B------:R-:W-:Y:S02]  /*2a60*/  IADD3 R79, PT, PT, R62, R79, RZ ;  /* 0x0000004f3e4f7210 */ /* 0x000fe40007ffe0ff */
[----:B-1----:R-:W1:Y:S08]  /*2a70*/  @P0 LDC.64 R34, c[0x0][0x388] ;  /* 0x0000e200ff220b82 */ /* 0x002e700000000a00 */
[----:B---3--:R-:W3:Y:S01]  /*2a80*/  LDC.64 R28, c[0x0][0x398] ;  /* 0x0000e600ff1c7b82 */ /* 0x008ee20000000a00 */
[----:B--2---:R-:W-:Y:S01]  /*2a90*/  @P0 FMUL.FTZ R36, R32, UR8 ;  /* 0x0000000820240c20 */ /* 0x004fe20008410000 */
[----:B------:R-:W-:Y:S01]  /*2aa0*/  @P0 FMUL.FTZ R37, R33, UR8 ;  /* 0x0000000821250c20 */ /* 0x000fe20008410000 */
[----:B----4-:R-:W-:-:S05]  /*2ab0*/  ULEA UR4, UR5, UR4, 0x18 ;  /* 0x0000000405047291 */ /* 0x010fca000f8ec0ff */
[----:B------:R-:W2:Y:S01]  /*2ac0*/  LDC.64 R30, c[0x0][0x3a0] ;  /* 0x0000e800ff1e7b82 */ /* 0x000ea20000000a00 */
[----:B------:R-:W4:Y:S01]  /*2ad0*/  LDCU UR5, c[0x0][0x404] ;  /* 0x00008080ff0577ac */ /* 0x000f220008000800 */
[----:B-1----:R-:W-:Y:S02]  /*2ae0*/  @P0 IMAD.WIDE R34, R8, 0x8, R34 ;  /* 0x0000000808220825 */ /* 0x002fe400078e0222 */
[----:B------:R-:W-:Y:S04]  /*2af0*/  @!P2 STS.64 [UR4+0xc0], R32 ;  /* 0x0000c020ff00a988 */ /* 0x000fe80008000a04 */
[----:B------:R-:W-:Y:S01]  /*2b00*/  @P0 STG.E.64 desc[UR6][R34.64], R36 ;  /* 0x0000002422000986 */ /* 0x000fe2000c101b06 */
[C---:B---3--:R-:W-:Y:S01]  /*2b10*/  IMAD.WIDE R38, R79.reuse, 0x2, R28 ;  /* 0x000000024f267825 */ /* 0x048fe200078e021c */
[----:B------:R-:W-:Y:S03]  /*2b20*/  BAR.SYNC.DEFER_BLOCKING 0x0 ;  /* 0x0000000000007b1d */ /* 0x000fe60000010000 */
[----:B--2---:R-:W-:-:S03]  /*2b30*/  IMAD.WIDE R30, R79, 0x2, R30 ;  /* 0x000000024f1e7825 */ /* 0x004fc600078e021e */
[----:B------:R-:W2:Y:S04]  /*2b40*/  LDG.E.U16 R64, desc[UR6][R38.64] ;  /* 0x0000000626407981 */ /* 0x000ea8000c1e1500 */
[----:B------:R-:W3:Y:S04]  /*2b50*/  LDG.E.U16 R66, desc[UR6][R38.64+0x2] ;  /* 0x0000020626427981 */ /* 0x000ee8000c1e1500 */
[----:B------:R-:W5:Y:S04]  /*2b60*/  LDG.E.U16 R68, desc[UR6][R30.64] ;  /* 0x000000061e447981 */ /* 0x000f68000c1e1500 */
[----:B------:R1:W5:Y:S01]  /*2b70*/  LDG.E.U16 R70, desc[UR6][R30.64+0x2] ;  /* 0x000002061e467981 */ /* 0x000362000c1e1500 */
[----:B------:R-:W-:Y:S03]  /*2b80*/  BSSY.RECONVERGENT B0, `(.L_x_3169) ;  /* 0x0000387000007945 */ /* 0x000fe60003800200 */
[----:B------:R-:W0:Y:S01]  /*2b90*/  LDS.64 R28, [UR4+0xc0] ;  /* 0x0000c004ff1c7984 */ /* 0x000e220008000a00 */
[----:B------:R-:W4:Y:S02]  /*2ba0*/  LDCU.U8 UR4, c[0x0][0x3fc] ;  /* 0x00007f80ff0477ac */ /* 0x000f240008000000 */
[----:B----4-:R-:W-:Y:S01]  /*2bb0*/  UISETP.NE.AND UP0, UPT, UR4, URZ, UPT ;  /* 0x000000ff0400728c */ /* 0x010fe2000bf05270 */
[----:B0-----:R-:W-:-:S04]  /*2bc0*/  FMUL.FTZ R28, R28, UR8 ;  /* 0x000000081c1c7c20 */ /* 0x001fc80008410000 */
[----:B------:R-:W-:-:S04]  /*2bd0*/  FMUL.FTZ R62, R28, R28 ;  /* 0x0000001c1c3e7220 */ /* 0x000fc80000410000 */
[----:B------:R-:W-:Y:S01]  /*2be0*/  FFMA.FTZ R29, R29, UR8, -R62 ;  /* 0x000000081d1d7c23 */ /* 0x000fe2000801083e */
[----:B------:R-:W-:-:S04]  /*2bf0*/  IMAD R62, R3, UR5, R4 ;  /* 0x00000005033e7c24 */ /* 0x000fc8000f8e0204 */
[----:B------:R-:W-:Y:S02]  /*2c00*/  FSETP.GTU.FTZ.AND P1, PT, R29, RZ, PT ;  /* 0x000000ff1d00720b */ /* 0x000fe40003f3c000 */
[C---:B-1----:R-:W-:Y:S02]  /*2c10*/  IADD3 R30, PT, PT, R62.reuse, 0x1a0, RZ ;  /* 0x000001a03e1e7810 */ /* 0x042fe40007ffe0ff */
[C---:B------:R-:W-:Y:S02]  /*2c20*/  IADD3 R31, PT, PT, R62.reuse, 0x100, RZ ;  /* 0x000001003e1f7810 */ /* 0x040fe40007ffe0ff */
[C---:B------:R-:W-:Y:S02]  /*2c30*/  IADD3 R83, PT, PT, R62.reuse, 0x20, RZ ;  /* 0x000000203e537810 */ /* 0x040fe40007ffe0ff */
[----:B------:R-:W-:Y:S02]  /*2c40*/  IADD3 R36, PT, PT, R62, 0x1c0, RZ ;  /* 0x000001c03e247810 */ /* 0x000fe40007ffe0ff */
[----:B------:R-:W-:-:S02]  /*2c50*/  SHF.R.S32.HI R37, RZ, 0x1f, R30 ;  /* 0x0000001fff257819 */ /* 0x000fc4000001141e */
[----:B------:R-:W-:Y:S01]  /*2c60*/  SHF.R.S32.HI R39, RZ, 0x1f, R36 ;  /* 0x0000001fff277819 */ /* 0x000fe20000011424 */
[----:B------:R-:W0:Y:S02]  /*2c70*/  @P1 LDC R32, c[0x0][0x3a8] ;  /* 0x0000ea00ff201b82 */ /* 0x000e240000000800 */
[----:B0-----:R-:W-:Y:S01]  /*2c80*/  @P1 FADD.FTZ R38, R29, R32 ;  /* 0x000000201d261221 */ /* 0x001fe20000010000 */
[----:B------:R-:W-:-:S06]  /*2c90*/  HFMA2 R29, -RZ, RZ, 1.875, 0 ;  /* 0x3f800000ff1d7431 */ /* 0x000fcc00000001ff */
[----:B------:R0:W1:Y:S02]  /*2ca0*/  @P1 MUFU.RSQ R29, R38 ;  /* 0x00000026001d1308 */ /* 0x0000640000001400 */
[----:B0-----:R-:W-:Y:S02]  /*2cb0*/  SHF.R.S32.HI R38, RZ, 0x1f, R31 ;  /* 0x0000001fff267819 */ /* 0x001fe4000001141f */
[----:B--2---:R-:W-:Y:S02]  /*2cc0*/  SHF.L.U32 R32, R64, 0x10, RZ ;  /* 0x0000001040207819 */ /* 0x004fe400000006ff */
[----:B------:R-:W-:Y:S02]  /*2cd0*/  SHF.R.S32.HI R64, RZ, 0x1f, R83 ;  /* 0x0000001fff407819 */ /* 0x000fe40000011453 */
[----:B---3--:R-:W-:Y:S02]  /*2ce0*/  SHF.L.U32 R33, R66, 0x10, RZ ;  /* 0x0000001042217819 */ /* 0x008fe400000006ff */
[----:B-----5:R-:W-:-:S02]  /*2cf0*/  SHF.L.U32 R35, R68, 0x10, RZ ;  /* 0x0000001044237819 */ /* 0x020fc400000006ff */
[----:B------:R-:W-:Y:S01]  /*2d00*/  SHF.L.U32 R34, R70, 0x10, RZ ;  /* 0x0000001046227819 */ /* 0x000fe200000006ff */
[----:B-1----:R-:W-:Y:S06]  /*2d10*/  BRA.U UP0, `(.L_x_3170) ;  /* 0x0000001500a07547 */ /* 0x002fec000b800000 */
        /* <DEDUP_REMOVED lines=14> */
[----:B------:R-:W-:Y:S01]  /*2e00*/  FADD.FTZ R66, -R28, R15 ;  /* 0x0000000f1c427221 */ /* 0x000fe20000010100 */
[----:B------:R-:W-:-:S04]  /*2e10*/  IMAD.WIDE.U32 R80, R62, UR10, R80 ;  /* 0x0000000a3e507c25 */ /* 0x000fc8000f8e0050 */
[----:B------:R-:W-:Y:S01]  /*2e20*/  FMUL.FTZ R15, R66, R29 ;  /* 0x0000001d420f7220 */ /* 0x000fe20000410000 */
[----:B------:R-:W-:Y:S01]  /*2e30*/  IMAD R79, R62, UR11, R79 ;  /* 0x0000000b3e4f7c24 */ /* 0x000fe2000f8e024f */
[----:B-1----:R-:W-:Y:S02]  /*2e40*/  LEA R78, P1, R80, UR4, 0x2 ;  /* 0x00000004504e7c11 */ /* 0x002fe4000f8210ff */
[----:B------:R-:W-:Y:S02]  /*2e50*/  FFMA.FTZ R15, R33, R15, R34 ;  /* 0x0000000f210f7223 */ /* 0x000fe40000010022 */
[----:B------:R-:W-:-:S04]  /*2e60*/  IADD3 R79, PT, PT, R81, R79, RZ ;  /* 0x0000004f514f7210 */ /* 0x000fc80007ffe0ff */
[----:B------:R-:W-:-:S05]  /*2e70*/  LEA.HI.X R79, R80, UR5, R79, 0x2, P1 ;  /* 0x00000005504f7c11 */ /* 0x000fca00088f144f */
[----:B------:R0:W-:Y:S02]  /*2e80*/  STG.E.64 desc[UR6][R78.64], R14 ;  /* 0x0000000e4e007986 */ /* 0x0001e4000c101b06 */
.L_x_3172:
[----:B------:R-:W-:Y:S05]  /*2e90*/  BSYNC.RECONVERGENT B1 ;  /* 0x0000000000017941 */ /* 0x000fea0003800200 */
.L_x_3171:
[----:B------:R-:W-:Y:S01]  /*2ea0*/  ISETP.GE.U32.AND P2, PT, R83, UR8, PT ;  /* 0x0000000853007c0c */ /* 0x000fe2000bf46070 */
[----:B------:R-:W-:Y:S01]  /*2eb0*/  BSSY.RECONVERGENT B1, `(.L_x_3173) ;  /* 0x000001a000017945 */ /* 0x000fe20003800200 */
[----:B------:R-:W-:Y:S02]  /*2ec0*/  ISETP.GE.U32.AND P3, PT, R9, UR8, PT ;  /* 0x0000000809007c0c */ /* 0x000fe4000bf66070 */
[----:B------:R-:W-:Y:S02]  /*2ed0*/  ISETP.GE.AND.EX P2, PT, R64, UR9, PT, P2 ;  /* 0x0000000940007c0c */ /* 0x000fe4000bf46320 */
[----:B------:R-:W-:Y:S02]  /*2ee0*/  ISETP.GE.U32.AND P4, PT, R10, UR8, PT ;  /* 0x000000080a007c0c */ /* 0x000fe4000bf86070 */
[----:B------:R-:W-:Y:S02]  /*2ef0*/  ISETP.GE.U32.AND P1, PT, R11, UR8, PT ;  /* 0x000000080b007c0c */ /* 0x000fe4000bf26070 */
[----:B------:R-:W-:-:S02]  /*2f00*/  ISETP.GE.AND.EX P3, PT, R61, UR9, PT, P3 ;  /* 0x000000093d007c0c */ /* 0x000fc4000bf66330 */
[----:B------:R-:W-:Y:S02]  /*2f10*/  ISETP.GE.AND.EX P4, PT, R63, UR9, PT, P4 ;  /* 0x000000093f007c0c */ /* 0x000fe4000bf86340 */
[----:B------:R-:W-:-:S03]  /*2f20*/  ISETP.GE.AND.EX P1, PT, R65, UR9, PT, P1 ;  /* 0x0000000941007c0c */ /* 0x000fc6000bf26310 */
[----:B------:R-:W-:Y:S10]  /*2f30*/  @P2 BRA `(.L_x_3174) ;  /* 0x0000000000442947 */ /* 0x000ff40003800000 */
[----:B------:R-:W1:Y:S01]  /*2f40*/  LDCU.64 UR4, c[0x0][0x3e0] ;  /* 0x00007c00ff0477ac */ /* 0x000e620008000a00 */
[----:B0-----:R-:W-:Y:S01]  /*2f50*/  MOV R14, R74 ;  /* 0x0000004a000e7202 */ /* 0x001fe20000000f00 */
[----:B------:R-:W-:Y:S01]  /*2f60*/  FADD.FTZ R16, -R28, R16 ;  /* 0x000000101c107221 */ /* 0x000fe20000010100 */
[----:B------:R-:W-:Y:S01]  /*2f70*/  MOV R15, R77 ;  /* 0x0000004d000f7202 */ /* 0x000fe20000000f00 */
[----:B------:R-:W0:Y:S01]  /*2f80*/  LDCU.64 UR10, c[0x0][0x380] ;  /* 0x00007000ff0a77ac */ /* 0x000e220008000a00 */
[----:B-1----:R-:W-:Y:S02]  /*2f90*/  IMAD R64, R64, UR4, RZ ;  /* 0x0000000440407c24 */ /* 0x002fe4000f8e02ff */
[----:B------:R-:W-:-:S04]  /*2fa0*/  IMAD.WIDE.U32 R14, R83, UR4, R14 ;  /* 0x00000004530e7c25 */ /* 0x000fc8000f8e000e */
[----:B------:R-:W-:Y:S01]  /*2fb0*/  IMAD R79, R83, UR5, R64 ;  /* 0x00000005534f7c24 */ /* 0x000fe2000f8e0240 */
[----:B0-----:R-:W-:Y:S01]  /*2fc0*/  LEA R78, P2, R14, UR10, 0x2 ;  /* 0x0000000a0e4e7c11 */ /* 0x001fe2000f8410ff */
[----:B------:R-:W-:-:S03]  /*2fd0*/  FADD.FTZ R64, -R28, R17 ;  /* 0x000000111c407221 */ /* 0x000fc60000010100 */
[----:B------:R-:W-:Y:S01]  /*2fe0*/  IADD3 R79, PT, PT, R15, R79, RZ ;  /* 0x0000004f0f4f7210 */ /* 0x000fe20007ffe0ff */
[----:B------:R-:W-:-:S03]  /*2ff0*/  FMUL.FTZ R15, R64, R29 ;  /* 0x0000001d400f7220 */ /* 0x000fc60000410000 */
[----:B------:R-:W-:Y:S01]  /*3000*/  LEA.HI.X R79, R14, UR11, R79, 0x2, P2 ;  /* 0x0000000b0e4f7c11 */ /* 0x000fe200090f144f */
[----:B------:R-:W-:Y:S01]  /*3010*/  FMUL.FTZ R14, R16, R29 ;  /* 0x0000001d100e7220 */ /* 0x000fe20000410000 */
[----:B------:R-:W-:-:S03]  /*3020*/  FFMA.FTZ R15, R33, R15, R34 ;  /* 0x0000000f210f7223 */ /* 0x000fc60000010022 */
[----:B------:R-:W-:-:S05]  /*3030*/  FFMA.FTZ R14, R32, R14, R35 ;  /* 0x0000000e200e7223 */ /* 0x000fca0000010023 */
[----:B------:R1:W-:Y:S02]  /*3040*/  STG.E.64 desc[UR6][R78.64], R14 ;  /* 0x0000000e4e007986 */ /* 0x0003e4000c101b06 */
.L_x_3174:
[----:B------:R-:W-:Y:S05]  /*3050*/  BSYNC.RECONVERGENT B1 ;  /* 0x0000000000017941 */ /* 0x000fea0003800200 */
.L_x_3173:
[----:B------:R-:W-:Y:S04]  /*3060*/  BSSY.RECONVERGENT B1, `(.L_x_3175) ;  /* 0x0000013000017945 */ /* 0x000fe80003800200 */
[----:B------:R-:W-:Y:S05]  /*3070*/  @P3 BRA `(.L_x_3176) ;  /* 0x0000000000443947 */ /* 0x000fea0003800000 */
[----:B------:R-:W2:Y:S01]  /*3080*/  LDCU.64 UR4, c[0x0][0x3e0] ;  /* 0x00007c00ff0477ac */ /* 0x000ea20008000a00 */
[----:B01----:R-:W-:Y:S01]  /*3090*/  MOV R14, R74 ;  /* 0x0000004a000e7202 */ /* 0x003fe20000000f00 */
[C---:B------:R-:W-:Y:S01]  /*30a0*/  FADD.FTZ R46, -R28.reuse, R46 ;  /* 0x0000002e1c2e7221 */ /* 0x040fe20000010100 */
[----:B------:R-:W-:Y:S01]  /*30b0*/  MOV R15, R77 ;  /* 0x0000004d000f7202 */ /* 0x000fe20000000f00 */
[----:B------:R-:W0:Y:S01]  /*30c0*/  LDCU.64 UR10, c[0x0][0x380] ;  /* 0x00007000ff0a77ac */ /* 0x000e220008000a00 */
[----:B------:R-:W-:Y:S01]  /*30d0*/  FADD.FTZ R64, -R28, R47 ;  /* 0x0000002f1c407221 */ /* 0x000fe20000010100 */
[----:B--2---:R-:W-:Y:S02]  /*30e0*/  IMAD R16, R61, UR4, RZ ;  /* 0x000000043d107c24 */ /* 0x004fe4000f8e02ff */
[----:B------:R-:W-:-:S04]  /*30f0*/  IMAD.WIDE.U32 R14, R9, UR4, R14 ;  /* 0x00000004090e7c25 */ /* 0x000fc8000f8e000e */
[----:B------:R-:W-:Y:S01]  /*3100*/  IMAD R17, R9, UR5, R16 ;  /* 0x0000000509117c24 */ /* 0x000fe2000f8e0210 */
[----:B0-----:R-:W-:-:S04]  /*3110*/  LEA R16, P2, R14, UR10, 0x2 ;  /* 0x0000000a0e107c11 */ /* 0x001fc8000f8410ff */
[----:B------:R-:W-:Y:S01]  /*3120*/  IADD3 R17, PT, PT, R15, R17, RZ ;  /* 0x000000110f117210 */ /* 0x000fe20007ffe0ff */
[----:B------:R-:W-:-:S03]  /*3130*/  FMUL.FTZ R15, R64, R29 ;  /* 0x0000001d400f7220 */ /* 0x000fc60000410000 */
[----:B------:R-:W-:Y:S01]  /*3140*/  LEA.HI.X R17, R14, UR11, R17, 0x2, P2 ;  /* 0x0000000b0e117c11 */ /* 0x000fe200090f1411 */
[----:B------:R-:W-:Y:S01]  /*3150*/  FMUL.FTZ R14, R46, R29 ;  /* 0x0000001d2e0e7220 */ /* 0x000fe20000410000 */
[----:B------:R-:W-:-:S03]  /*3160*/  FFMA.FTZ R15, R33, R15, R34 ;  /* 0x0000000f210f7223 */ /* 0x000fc60000010022 */
[----:B------:R-:W-:-:S05]  /*3170*/  FFMA.FTZ R14, R32, R14, R35 ;  /* 0x0000000e200e7223 */ /* 0x000fca0000010023 */
[----:B------:R2:W-:Y:S02]  /*3180*/  STG.E.64 desc[UR6][R16.64], R14 ;  /* 0x0000000e10007986 */ /* 0x0005e4000c101b06 */
.L_x_3176:
[----:B------:R-:W-:Y:S05]  /*3190*/  BSYNC.RECONVERGENT B1 ;  /* 0x0000000000017941 */ /* 0x000fea0003800200 */
.L_x_3175:
[----:B------:R-:W-:Y:S01]  /*31a0*/  BSSY.RECONVERGENT B1, `(.L_x_3177) ;  /* 0x0000015000017945 */ /* 0x000fe20003800200 */
[C---:B------:R-:W-:Y:S02]  /*31b0*/  IADD3 R47, PT, PT, R62.reuse, 0xa0, RZ ;  /* 0x000000a03e2f7810 */ /* 0x040fe40007ffe0ff */
[----:B------:R-:W-:Y:S01]  /*31c0*/  IADD3 R46, PT, PT, R62, 0x120, RZ ;  /* 0x000001203e2e7810 */ /* 0x000fe20007ffe0ff */
[----:B------:R-:W-:Y:S06]  /*31d0*/  @P4 BRA `(.L_x_3178) ;  /* 0x0000000000444947 */ /* 0x000fec0003800000 */
[----:B------:R-:W3:Y:S01]  /*31e0*/  LDCU.64 UR4, c[0x0][0x3e0] ;  /* 0x00007c00ff0477ac */ /* 0x000ee20008000a00 */
[----:B012---:R-:W-:Y:S01]  /*31f0*/  MOV R14, R74 ;  /* 0x0000004a000e7202 */ /* 0x007fe20000000f00 */
[C---:B------:R-:W-:Y:S01]  /*3200*/  FADD.FTZ R26, -R28.reuse, R26 ;  /* 0x0000001a1c1a7221 */ /* 0x040fe20000010100 */
[----:B------:R-:W-:Y:S01]  /*3210*/  MOV R15, R77 ;  /* 0x0000004d000f7202 */ /* 0x000fe20000000f00 */
[----:B------:R-:W0:Y:S01]  /*3220*/  LDCU.64 UR10, c[0x0][0x380] ;  /* 0x00007000ff0a77ac */ /* 0x000e220008000a00 */
[----:B------:R-:W-:Y:S01]  /*3230*/  FADD.FTZ R64, -R28, R27 ;  /* 0x0000001b1c407221 */ /* 0x000fe20000010100 */
[----:B---3--:R-:W-:Y:S02]  /*3240*/  IMAD R17, R63, UR4, RZ ;  /* 0x000000043f117c24 */ /* 0x008fe4000f8e02ff */
        /* <DEDUP_REMOVED lines=10> */
.L_x_3178:
[----:B------:R-:W-:Y:S05]  /*32f0*/  BSYNC.RECONVERGENT B1 ;  /* 0x0000000000017941 */ /* 0x000fea0003800200 */
.L_x_3177:
[----:B------:R-:W-:Y:S04]  /*3300*/  BSSY.RECONVERGENT B1, `(.L_x_3179) ;  /* 0x0000013000017945 */ /* 0x000fe80003800200 */
[----:B------:R-:W-:Y:S05]  /*3310*/  @P1 BRA `(.L_x_3180) ;  /* 0x0000000000441947 */ /* 0x000fea0003800000 */
[----:B------:R-:W4:Y:S01]  /*3320*/  LDCU.64 UR4, c[0x0][0x3e0] ;  /* 0x00007c00ff0477ac */ /* 0x000f220008000a00 */
[----:B0123--:R-:W-:Y:S01]  /*3330*/  MOV R14, R74 ;  /* 0x0000004a000e7202 */ /* 0x00ffe20000000f00 */
[C---:B------:R-:W-:Y:S01]  /*3340*/  FADD.FTZ R40, -R28.reuse, R40 ;  /* 0x000000281c287221 */ /* 0x040fe20000010100 */
[----:B------:R-:W-:Y:S01]  /*3350*/  MOV R15, R77 ;  /* 0x0000004d000f7202 */ /* 0x000fe20000000f00 */
[----:B------:R-:W0:Y:S01]  /*3360*/  LDCU.64 UR10, c[0x0][0x380] ;  /* 0x00007000ff0a77ac */ /* 0x000e220008000a00 */
[----:B------:R-:W-:Y:S01]  /*3370*/  FADD.FTZ R26, -R28, R41 ;  /* 0x000000291c1a7221 */ /* 0x000fe20000010100 */
[----:B------:R-:W-:Y:S01]  /*3380*/  FMUL.FTZ R40, R40, R29 ;  /* 0x0000001d28287220 */ /* 0x000fe20000410000 */
[----:B----4-:R-:W-:Y:S02]  /*3390*/  IMAD R16, R65, UR4, RZ ;  /* 0x0000000441107c24 */ /* 0x010fe4000f8e02ff */
[----:B------:R-:W-:-:S04]  /*33a0*/  IMAD.WIDE.U32 R14, R11, UR4, R14 ;  /* 0x000000040b0e7c25 */ /* 0x000fc8000f8e000e */
[----:B------:R-:W-:Y:S01]  /*33b0*/  IMAD R17, R11, UR5, R16 ;  /* 0x000000050b117c24 */ /* 0x000fe2000f8e0210 */
[----:B0-----:R-:W-:-:S04]  /*33c0*/  LEA R16, P1, R14, UR10, 0x2 ;  /* 0x0000000a0e107c11 */ /* 0x001fc8000f8210ff */
[----:B------:R-:W-:Y:S01]  /*33d0*/  IADD3 R17, PT, PT, R15, R17, RZ ;  /* 0x000000110f117210 */ /* 0x000fe20007ffe0ff */
[----:B------:R-:W-:-:S03]  /*33e0*/  FMUL.FTZ R15, R26, R29 ;  /* 0x0000001d1a0f7220 */ /* 0x000fc60000410000 */
[----:B------:R-:W-:Y:S01]  /*33f0*/  LEA.HI.X R17, R14, UR11, R17, 0x2, P1 ;  /* 0x0000000b0e117c11 */ /* 0x000fe200088f1411 */
[----:B------:R-:W-:Y:S01]  /*3400*/  FFMA.FTZ R14, R32, R40, R35 ;  /* 0x00000028200e7223 */ /* 0x000fe20000010023 */
[----:B------:R-:W-:-:S05]  /*3410*/  FFMA.FTZ R15, R33, R15, R34 ;  /* 0x0000000f210f7223 */ /* 0x000fca0000010022 */
[----:B------:R4:W-:Y:S02]  /*3420*/  STG.E.64 desc[UR6][R16.64], R14 ;  /* 0x0000000e10007986 */ /* 0x0009e4000c101b06 */
.L_x_3180:
[----:B------:R-:W-:Y:S05]  /*3430*/  BSYNC.RECONVERGENT B1 ;  /* 0x0000000000017941 */ /* 0x000fea0003800200 */
.L_x_3179:
[----:B------:R-:W-:Y:S01]  /*3440*/  ISETP.GE.U32.AND P4, PT, R47, UR8, PT ;  /* 0x000000082f007c0c */ /* 0x000fe2000bf86070 */
[----:B------:R-:W-:Y:S01]  /*3450*/  BSSY.RECONVERGENT B1, `(.L_x_3181) ;  /* 0x0000021000017945 */ /* 0x000fe20003800200 */
[----:B01234-:R-:W-:Y:S02]  /*3460*/  SHF.R.S32.HI R14, RZ, 0x1f, R47 ;  /* 0x0000001fff0e7819 */ /* 0x01ffe4000001142f */
[----:B------:R-:W-:Y:S02]  /*3470*/  IADD3 R27, PT, PT, R62, 0x140, RZ ;  /* 0x000001403e1b7810 */ /* 0x000fe40007ffe0ff */
[----:B------:R-:W-:Y:S02]  /*3480*/  ISETP.GE.AND.EX P4, PT, R14, UR9, PT, P4 ;  /* 0x000000090e007c0c */ /* 0x000fe4000bf86340 */
[----:B------:R-:W-:Y:S02]  /*3490*/  ISETP.GE.U32.AND P1, PT, R12, UR8, PT ;  /* 0x000000080c007c0c */ /* 0x000fe4000bf26070 */
[----:B------:R-:W-:-:S02]  /*34a0*/  ISETP.GE.U32.AND P6, PT, R13, UR8, PT ;  /* 0x000000080d007c0c */ /* 0x000fc4000bfc6070 */
[----:B------:R-:W-:Y:S02]  /*34b0*/  ISETP.GE.U32.AND P2, PT, R31, UR8, PT ;  /* 0x000000081f007c0c */ /* 0x000fe4000bf46070 */
[----:B------:R-:W-:Y:S02]  /*34c0*/  ISETP.GE.U32.AND P3, PT, R46, UR8, PT ;  /* 0x000000082e007c0c */ /* 0x000fe4000bf66070 */
[----:B------:R-:W-:Y:S02]  /*34d0*/  SHF.R.S32.HI R26, RZ, 0x1f, R46 ;  /* 0x0000001fff1a7819 */ /* 0x000fe4000001142e */
[----:B------:R-:W-:Y:S02]  /*34e0*/  ISETP.GE.U32.AND P5, PT, R27, UR8, PT ;  /* 0x000000081b007c0c */ /* 0x000fe4000bfa6070 */
[----:B------:R-:W-:Y:S02]  /*34f0*/  ISETP.GE.AND.EX P1, PT, R67, UR9, PT, P1 ;  /* 0x0000000943007c0c */ /* 0x000fe4000bf26310 */
[----:B------:R-:W-:-:S02]  /*3500*/  ISETP.GE.AND.EX P6, PT, R69, UR9, PT, P6 ;  /* 0x0000000945007c0c */ /* 0x000fc4000bfc6360 */
[----:B------:R-:W-:Y:S02]  /*3510*/  ISETP.GE.AND.EX P2, PT, R38, UR9, PT, P2 ;  /* 0x0000000926007c0c */ /* 0x000fe4000bf46320 */
[----:B------:R-:W-:Y:S02]  /*3520*/  ISETP.GE.AND.EX P3, PT, R26, UR9, PT, P3 ;  /* 0x000000091a007c0c */ /* 0x000fe4000bf66330 */
[----:B------:R-:W-:Y:S01]  /*3530*/  IADD3 R62, PT, PT, R62, 0x1e0, RZ ;  /* 0x000001e03e3e7810 */ /* 0x000fe20007ffe0ff */
[----:B------:R-:W-:Y:S10]  /*3540*/  @P4 BRA `(.L_x_3182) ;  /* 0x0000000000444947 */ /* 0x000ff40003800000 */
[----:B------:R-:W0:Y:S01]  /*3550*/  LDCU.64 UR4, c[0x0][0x3e0] ;  /* 0x00007c00ff0477ac */ /* 0x000e220008000a00 */
[----:B------:R-:W-:Y:S01]  /*3560*/  MOV R16, R74 ;  /* 0x0000004a00107202 */ /* 0x000fe20000000f00 */
[C---:B------:R-:W-:Y:S01]  /*3570*/  FADD.FTZ R18, -R28.reuse, R18 ;  /* 0x000000121c127221 */ /* 0x040fe20000010100 */
[----:B------:R-:W-:Y:S01]  /*3580*/  MOV R17, R77 ;  /* 0x0000004d00117202 */ /* 0x000fe20000000f00 */
[----:B------:R-:W1:Y:S01]  /*3590*/  LDCU.64 UR10, c[0x0][0x380] ;  /* 0x00007000ff0a77ac */ /* 0x000e620008000a00 */
[----:B------:R-:W-:-:S04]  /*35a0*/  FADD.FTZ R40, -R28, R19 ;  /* 0x000000131c287221 */ /* 0x000fc80000010100 */
[----:B------:R-:W-:-:S04]  /*35b0*/  FMUL.FTZ R15, R40, R29 ;  /* 0x0000001d280f7220 */ /* 0x000fc80000410000 */
[----:B------:R-:W-:Y:S01]  /*35c0*/  FFMA.FTZ R15, R33, R15, R34 ;  /* 0x0000000f210f7223 */ /* 0x000fe20000010022 */
[----:B0-----:R-:W-:Y:S02]  /*35d0*/  IMAD R14, R14, UR4, RZ ;  /* 0x000000040e0e7c24 */ /* 0x001fe4000f8e02ff */
[----:B------:R-:W-:-:S04]  /*35e0*/  IMAD.WIDE.U32 R16, R47, UR4, R16 ;  /* 0x000000042f107c25 */ /* 0x000fc8000f8e0010 */
[----:B------:R-:W-:Y:S02]  /*35f0*/  IMAD R47, R47, UR5, R14 ;  /* 0x000000052f2f7c24 */ /* 0x000fe4000f8e020e */
[----:B------:R-:W-:Y:S01]  /*3600*/  FMUL.FTZ R14, R18, R29 ;  /* 0x0000001d120e7220 */ /* 0x000fe20000410000 */
[----:B-1----:R-:W-:Y:S02]  /*3610*/  LEA R18, P4, R16, UR10, 0x2 ;  /* 0x0000000a10127c11 */ /* 0x002fe4000f8810ff */
[----:B------:R-:W-:Y:S01]  /*3620*/  IADD3 R47, PT, PT, R17, R47, RZ ;  /* 0x0000002f112f7210 */ /* 0x000fe20007ffe0ff */
[----:B------:R-:W-:-:S03]  /*3630*/  FFMA.FTZ R14, R32, R14, R35 ;  /* 0x0000000e200e7223 */ /* 0x000fc60000010023 */
[----:B------:R-:W-:-:S05]  /*3640*/  LEA.HI.X R19, R16, UR11, R47, 0x2, P4 ;  /* 0x0000000b10137c11 */ /* 0x000fca000a0f142f */
[----:B------:R0:W-:Y:S02]  /*3650*/  STG.E.64 desc[UR6][R18.64], R14 ;  /* 0x0000000e12007986 */ /* 0x0001e4000c101b06 */
.L_x_3182:
[----:B------:R-:W-:Y:S05]  /*3660*/  BSYNC.RECONVERGENT B1 ;  /* 0x0000000000017941 */ /* 0x000fea0003800200 */
.L_x_3181:
[----:B------:R-:W-:Y:S04]  /*3670*/  BSSY.RECONVERGENT B1, `(.L_x_3183) ;  /* 0x0000013000017945 */ /* 0x000fe80003800200 */
[----:B------:R-:W-:Y:S05]  /*3680*/  @P1 BRA `(.L_x_3184) ;  /* 0x0000000000441947 */ /* 0x000fea0003800000 */
[----:B------:R-:W1:Y:S01]  /*3690*/  LDCU.64 UR4, c[0x0][0x3e0] ;  /* 0x00007c00ff0477ac */ /* 0x000e620008000a00 */
[----:B------:R-:W-:Y:S01]  /*36a0*/  MOV R16, R74 ;  /* 0x0000004a00107202 */ /* 0x000fe20000000f00 */
[C---:B------:R-:W-:Y:S01]  /*36b0*/  FADD.FTZ R42, -R28.reuse, R42 ;  /* 0x0000002a1c2a7221 */ /* 0x040fe20000010100 */
[----:B------:R-:W-:Y:S01]  /*36c0*/  MOV R17, R77 ;  /* 0x0000004d00117202 */ /* 0x000fe20000000f00 */
[----:B------:R-:W2:Y:S01]  /*36d0*/  LDCU.64 UR10, c[0x0][0x380] ;  /* 0x00007000ff0a77ac */ /* 0x000ea20008000a00 */
[----:B------:R-:W-:Y:S01]  /*36e0*/  FADD.FTZ R40, -R28, R43 ;  /* 0x0000002b1c287221 */ /* 0x000fe20000010100 */
[----:B0-----:R-:W-:-:S04]  /*36f0*/  FMUL.FTZ R14, R42, R29 ;  /* 0x0000001d2a0e7220 */ /* 0x001fc80000410000 */
[----:B------:R-:W-:Y:S01]  /*3700*/  FFMA.FTZ R14, R32, R14, R35 ;  /* 0x0000000e200e7223 */ /* 0x000fe20000010023 */
[----:B-1----:R-:W-:Y:S02]  /*3710*/  IMAD R15, R67, UR4, RZ ;  /* 0x00000004430f7c24 */ /* 0x002fe4000f8e02ff */
[----:B------:R-:W-:-:S04]  /*3720*/  IMAD.WIDE.U32 R16, R12, UR4, R16 ;  /* 0x000000040c107c25 */ /* 0x000fc8000f8e0010 */
[----:B------:R-:W-:Y:S01]  /*3730*/  IMAD R15, R12, UR5, R15 ;  /* 0x000000050c0f7c24 */ /* 0x000fe2000f8e020f */
[----:B--2---:R-:W-:-:S04]  /*3740*/  LEA R18, P1, R16, UR10, 0x2 ;  /* 0x0000000a10127c11 */ /* 0x004fc8000f8210ff */
[----:B------:R-:W-:Y:S01]  /*3750*/  IADD3 R17, PT, PT, R17, R15, RZ ;  /* 0x0000000f11117210 */ /* 0x000fe20007ffe0ff */
[----:B------:R-:W-:-:S03]  /*3760*/  FMUL.FTZ R15, R40, R29 ;  /* 0x0000001d280f7220 */ /* 0x000fc60000410000 */
[----:B------:R-:W-:Y:S01]  /*3770*/  LEA.HI.X R19, R16, UR11, R17, 0x2, P1 ;  /* 0x0000000b10137c11 */ /* 0x000fe200088f1411 */
[----:B------:R-:W-:-:S05]  /*3780*/  FFMA.FTZ R15, R33, R15, R34 ;  /* 0x0000000f210f7223 */ /* 0x000fca0000010022 */
[----:B------:R1:W-:Y:S02]  /*3790*/  STG.E.64 desc[UR6][R18.64], R14 ;  /* 0x0000000e12007986 */ /* 0x0003e4000c101b06 */
.L_x_3184:
[----:B------:R-:W-:Y:S05]  /*37a0*/  BSYNC.RECONVERGENT B1 ;  /* 0x0000000000017941 */ /* 0x000fea0003800200 */
.L_x_3183:
[----:B------:R-:W-:Y:S04]  /*37b0*/  BSSY.RECONVERGENT B1, `(.L_x_3185) ;  /* 0x0000013000017945 */ /* 0x000fe80003800200 */
[----:B------:R-:W-:Y:S05]  /*37c0*/  @P6 BRA `(.L_x_3186) ;  /* 0x0000000000446947 */ /* 0x000fea0003800000 */
[----:B------:R-:W0:Y:S01]  /*37d0*/  LDCU.64 UR4, c[0x0][0x3e0] ;  /* 0x00007c00ff0477ac */ /* 0x000e220008000a00 */
[----:B------:R-:W-:Y:S01]  /*37e0*/  MOV R16, R74 ;  /* 0x0000004a00107202 */ /* 0x000fe20000000f00 */
[C---:B------:R-:W-:Y:S01]  /*37f0*/  FADD.FTZ R44, -R28.reuse, R44 ;  /* 0x0000002c1c2c7221 */ /* 0x040fe20000010100 */
[----:B------:R-:W-:Y:S01]  /*3800*/  MOV R17, R77 ;  /* 0x0000004d00117202 */ /* 0x000fe20000000f00 */
[----:B------:R-:W2:Y:S01]  /*3810*/  LDCU.64 UR10, c[0x0][0x380] ;  /* 0x00007000ff0a77ac */ /* 0x000ea20008000a00 */
[----:B------:R-:W-:Y:S01]  /*3820*/  FADD.FTZ R40, -R28, R45 ;  /* 0x0000002d1c287221 */ /* 0x000fe20000010100 */
[----:B01----:R-:W-:Y:S02]  /*3830*/  IMAD R14, R69, UR4, RZ ;  /* 0x00000004450e7c24 */ /* 0x003fe4000f8e02ff */
[----:B------:R-:W-:-:S04]  /*3840*/  IMAD.WIDE.U32 R16, R13, UR4, R16 ;  /* 0x000000040d107c25 */ /* 0x000fc8000f8e0010 */
[----:B------:R-:W-:Y:S02]  /*3850*/  IMAD R15, R13, UR5, R14 ;  /* 0x000000050d0f7c24 */ /* 0x000fe4000f8e020e */
[----:B------:R-:W-:Y:S01]  /*3860*/  FMUL.FTZ R14, R44, R29 ;  /* 0x0000001d2c0e7220 */ /* 0x000fe20000410000 */
[----:B--2---:R-:W-:Y:S02]  /*3870*/  LEA R18, P1, R16, UR10, 0x2 ;  /* 0x0000000a10127c11 */ /* 0x004fe4000f8210ff */
[----:B------:R-:W-:Y:S01]  /*3880*/  IADD3 R17, PT, PT, R17, R15, RZ ;  /* 0x0000000f11117210 */ /* 0x000fe20007ffe0ff */
[----:B------:R-:W-:Y:S01]  /*3890*/  FMUL.FTZ R15, R40, R29 ;  /* 0x0000001d280f7220 */ /* 0x000fe20000410000 */
[----:B------:R-:W-:Y:S02]  /*38a0*/  FFMA.FTZ R14, R32, R14, R35 ;  /* 0x0000000e200e7223 */ /* 0x000fe40000010023 */
[----:B------:R-:W-:Y:S01]  /*38b0*/  LEA.HI.X R19, R16, UR11, R17, 0x2, P1 ;  /* 0x0000000b10137c11 */ /* 0x000fe200088f1411 */
[----:B------:R-:W-:-:S05]  /*38c0*/  FFMA.FTZ R15, R33, R15, R34 ;  /* 0x0000000f210f7223 */ /* 0x000fca0000010022 */
[----:B------:R2:W-:Y:S02]  /*38d0*/  STG.E.64 desc[UR6][R18.64], R14 ;  /* 0x0000000e12007986 */ /* 0x0005e4000c101b06 */
.L_x_3186:
[----:B------:R-:W-:Y:S05]  /*38e0*/  BSYNC.RECONVERGENT B1 ;  /* 0x0000000000017941 */ /* 0x000fea0003800200 */
.L_x_3185:
[----:B------:R-:W-:Y:S04]  /*38f0*/  BSSY.RECONVERGENT B1, `(.L_x_3187) ;  /* 0x0000013000017945 */ /* 0x000fe80003800200 */
[----:B------:R-:W-:Y:S05]  /*3900*/  @P2 BRA `(.L_x_3188) ;  /* 0x0000000000442947 */ /* 0x000fea0003800000 */
[----:B------:R-:W3:Y:S01]  /*3910*/  LDCU.64 UR4, c[0x0][0x3e0] ;  /* 0x00007c00ff0477ac */ /* 0x000ee20008000a00 */
[----:B012---:R-:W-:Y:S01]  /*3920*/  MOV R14, R74 ;  /* 0x0000004a000e7202 */ /* 0x007fe20000000f00 */
[----:B------:R-:W-:Y:S01]  /*3930*/  FADD.FTZ R20, -R28, R20 ;  /* 0x000000141c147221 */ /* 0x000fe20000010100 */
[----:B------:R-:W-:Y:S01]  /*3940*/  MOV R15, R77 ;  /* 0x0000004d000f7202 */ /* 0x000fe20000000f00 */
[----:B------:R-:W0:Y:S02]  /*3950*/  LDCU.64 UR10, c[0x0][0x380] ;  /* 0x00007000ff0a77ac */ /* 0x000e240008000a00 */
[----:B------:R-:W-:-:S04]  /*3960*/  FMUL.FTZ R16, R20, R29 ;  /* 0x0000001d14107220 */ /* 0x000fc80000410000 */
[----:B------:R-:W-:Y:S01]  /*3970*/  FFMA.FTZ R16, R32, R16, R35 ;  /* 0x0000001020107223 */ /* 0x000fe20000010023 */
[----:B---3--:R-:W-:Y:S02]  /*3980*/  IMAD R38, R38, UR4, RZ ;  /* 0x0000000426267c24 */ /* 0x008fe4000f8e02ff */
[----:B------:R-:W-:-:S04]  /*3990*/  IMAD.WIDE.U32 R14, R31, UR4, R14 ;  /* 0x000000041f0e7c25 */ /* 0x000fc8000f8e000e */
[----:B------:R-:W-:Y:S02]  /*39a0*/  IMAD R31, R31, UR5, R38 ;  /* 0x000000051f1f7c24 */ /* 0x000fe4000f8e0226 */
[----:B------:R-:W-:Y:S01]  /*39b0*/  FADD.FTZ R38, -R28, R21 ;  /* 0x000000151c267221 */ /* 0x000fe20000010100 */
[----:B0-----:R-:W-:Y:S02]  /*39c0*/  LEA R18, P1, R14, UR10, 0x2 ;  /* 0x0000000a0e127c11 */ /* 0x001fe4000f8210ff */
[----:B------:R-:W-:Y:S01]  /*39d0*/  IADD3 R31, PT, PT, R15, R31, RZ ;  /* 0x0000001f0f1f7210 */ /* 0x000fe20007ffe0ff */
[----:B------:R-:W-:-:S03]  /*39e0*/  FMUL.FTZ R17, R38, R29 ;  /* 0x0000001d26117220 */ /* 0x000fc60000410000 */
[----:B------:R-:W-:Y:S01]  /*39f0*/  LEA.HI.X R19, R14, UR11, R31, 0x2, P1 ;  /* 0x0000000b0e137c11 */ /* 0x000fe200088f141f */
[----:B------:R-:W-:-:S05]  /*3a00*/  FFMA.FTZ R17, R33, R17, R34 ;  /* 0x0000001121117223 */ /* 0x000fca0000010022 */
[----:B------:R3:W-:Y:S02]  /*3a10*/  STG.E.64 desc[UR6][R18.64], R16 ;  /* 0x0000001012007986 */ /* 0x0007e4000c101b06 */
.L_x_3188:
[----:B------:R-:W-:Y:S05]  /*3a20*/  BSYNC.RECONVERGENT B1 ;  /* 0x0000000000017941 */ /* 0x000fea0003800200 */
.L_x_3187:
[----:B------:R-:W-:Y:S04]  /*3a30*/  BSSY.RECONVERGENT B1, `(.L_x_3189) ;  /* 0x0000013000017945 */ /* 0x000fe80003800200 */
[----:B------:R-:W-:Y:S05]  /*3a40*/  @P3 BRA `(.L_x_3190) ;  /* 0x0000000000443947 */ /* 0x000fea0003800000 */
[----:B------:R-:W4:Y:S01]  /*3a50*/  LDCU.64 UR4, c[0x0][0x3e0] ;  /* 0x00007c00ff0477ac */ /* 0x000f220008000a00 */
[----:B012---:R-:W-:Y:S01]  /*3a60*/  MOV R14, R74 ;  /* 0x0000004a000e7202 */ /* 0x007fe20000000f00 */
[C---:B------:R-:W-:Y:S01]  /*3a70*/  FADD.FTZ R22, -R28.reuse, R22 ;  /* 0x000000161c167221 */ /* 0x040fe20000010100 */
[----:B------:R-:W-:Y:S01]  /*3a80*/  MOV R15, R77 ;  /* 0x0000004d000f7202 */ /* 0x000fe20000000f00 */
[----:B------:R-:W0:Y:S01]  /*3a90*/  LDCU.64 UR10, c[0x0][0x380] ;  /* 0x00007000ff0a77ac */ /* 0x000e220008000a00 */
[----:B------:R-:W-:Y:S01]  /*3aa0*/  FADD.FTZ R20, -R28, R23 ;  /* 0x000000171c147221 */ /* 0x000fe20000010100 */
[----:B---3--:R-:W-:-:S03]  /*3ab0*/  FMUL.FTZ R18, R22, R29 ;  /* 0x0000001d16127220 */ /* 0x008fc60000410000 */
[----:B------:R-:W-:Y:S01]  /*3ac0*/  FMUL.FTZ R19, R20, R29 ;  /* 0x0000001d14137220 */ /* 0x000fe20000410000 */
[----:B------:R-:W-:-:S03]  /*3ad0*/  FFMA.FTZ R18, R32, R18, R35 ;  /* 0x0000001220127223 */ /* 0x000fc60000010023 */
[----:B------:R-:W-:Y:S01]  /*3ae0*/  FFMA.FTZ R19, R33, R19, R34 ;  /* 0x0000001321137223 */ /* 0x000fe20000010022 */
[----:B----4-:R-:W-:Y:S02]  /*3af0*/  IMAD R17, R26, UR4, RZ ;  /* 0x000000041a117c24 */ /* 0x010fe4000f8e02ff */
[----:B------:R-:W-:-:S04]  /*3b00*/  IMAD.WIDE.U32 R14, R46, UR4, R14 ;  /* 0x000000042e0e7c25 */ /* 0x000fc8000f8e000e */
[----:B------:R-:W-:Y:S01]  /*3b10*/  IMAD R17, R46, UR5, R17 ;  /* 0x000000052e117c24 */ /* 0x000fe2000f8e0211 */
[----:B0-----:R-:W-:-:S04]  /*3b20*/  LEA R16, P1, R14, UR10, 0x2 ;  /* 0x0000000a0e107c11 */ /* 0x001fc8000f8210ff */
[----:B------:R-:W-:-:S04]  /*3b30*/  IADD3 R17, PT, PT, R15, R17, RZ ;  /* 0x000000110f117210 */ /* 0x000fc80007ffe0ff */
[----:B------:R-:W-:-:S05]  /*3b40*/  LEA.HI.X R17, R14, UR11, R17, 0x2, P1 ;  /* 0x0000000b0e117c11 */ /* 0x000fca00088f1411 */
[----:B------:R4:W-:Y:S02]  /*3b50*/  STG.E.64 desc[UR6][R16.64], R18 ;  /* 0x0000001210007986 */ /* 0x0009e4000c101b06 */
.L_x_3190:
[----:B------:R-:W-:Y:S05]  /*3b60*/  BSYNC.RECONVERGENT B1 ;  /* 0x0000000000017941 */ /* 0x000fea0003800200 */
.L_x_3189:
[----:B012---:R-:W-:Y:S01]  /*3b70*/  SHF.R.S32.HI R14, RZ, 0x1f, R27 ;  /* 0x0000001fff0e7819 */ /* 0x007fe2000001141b */
[----:B------:R-:W-:Y:S01]  /*3b80*/  BSSY.RECONVERGENT B1, `(.L_x_3191) ;  /* 0x000001f000017945 */ /* 0x000fe20003800200 */
[----:B------:R-:W-:Y:S02]  /*3b90*/  ISETP.GE.U32.AND P6, PT, R58, UR8, PT ;  /* 0x000000083a007c0c */ /* 0x000fe4000bfc6070 */
[----:B------:R-:W-:Y:S02]  /*3ba0*/  ISETP.GE.AND.EX P5, PT, R14, UR9, PT, P5 ;  /* 0x000000090e007c0c */ /* 0x000fe4000bfa6350 */
[----:B------:R-:W-:Y:S02]  /*3bb0*/  ISETP.GE.U32.AND P1, PT, R59, UR8, PT ;  /* 0x000000083b007c0c */ /* 0x000fe4000bf26070 */
[----:B------:R-:W-:Y:S02]  /*3bc0*/  ISETP.GE.U32.AND P2, PT, R30, UR8, PT ;  /* 0x000000081e007c0c */ /* 0x000fe4000bf46070 */
[----:B------:R-:W-:-:S02]  /*3bd0*/  ISETP.GE.U32.AND P3, PT, R36, UR8, PT ;  /* 0x0000000824007c0c */ /* 0x000fc4000bf66070 */
[----:B------:R-:W-:Y:S02]  /*3be0*/  ISETP.GE.U32.AND P4, PT, R62, UR8, PT ;  /* 0x000000083e007c0c */ /* 0x000fe4000bf86070 */
[----:B---34-:R-:W-:Y:S02]  /*3bf0*/  SHF.R.S32.HI R18, RZ, 0x1f, R62 ;  /* 0x0000001fff127819 */ /* 0x018fe4000001143e */
        /* <DEDUP_REMOVED lines=8> */
[C---:B------:R-:W-:Y:S01]  /*3c80*/  FADD.FTZ R24, -R28.reuse, R24 ;  /* 0x000000181c187221 */ /* 0x040fe20000010100 */
[----:B------:R-:W-:Y:S01]  /*3c90*/  FADD.FTZ R22, -R28, R25 ;  /* 0x000000191c167221 */ /* 0x000fe20000010100 */
[----:B------:R-:W1:Y:S02]  /*3ca0*/  LDCU.64 UR10, c[0x0][0x380] ;  /* 0x00007000ff0a77ac */ /* 0x000e640008000a00 */
[-C--:B------:R-:W-:Y:S01]  /*3cb0*/  FMUL.FTZ R20, R24, R29.reuse ;  /* 0x0000001d18147220 */ /* 0x080fe20000410000 */
[----:B------:R-:W-:-:S03]  /*3cc0*/  FMUL.FTZ R21, R22, R29 ;  /* 0x0000001d16157220 */ /* 0x000fc60000410000 */
[----:B------:R-:W-:Y:S01]  /*3cd0*/  FFMA.FTZ R20, R32, R20, R35 ;  /* 0x0000001420147223 */ /* 0x000fe20000010023 */
[----:B------:R-:W-:Y:S01]  /*3ce0*/  FFMA.FTZ R21, R33, R21, R34 ;  /* 0x0000001521157223 */ /* 0x000fe20000010022 */
[----:B0-----:R-:W-:Y:S01]  /*3cf0*/  IMAD R16, R14, UR4, RZ ;  /* 0x000000040e107c24 */ /* 0x001fe2000f8e02ff */
[----:B------:R-:W-:-:S05]  /*3d00*/  MOV R14, R74 ;  /* 0x0000004a000e7202 */ /* 0x000fca0000000f00 */
[----:B------:R-:W-:-:S04]  /*3d10*/  IMAD.WIDE.U32 R14, R27, UR4, R14 ;  /* 0x000000041b0e7c25 */ /* 0x000fc8000f8e000e */
[----:B------:R-:W-:Y:S01]  /*3d20*/  IMAD R27, R27, UR5, R16 ;  /* 0x000000051b1b7c24 */ /* 0x000fe2000f8e0210 */
[----:B-1----:R-:W-:-:S04]  /*3d30*/  LEA R16, P5, R14, UR10, 0x2 ;  /* 0x0000000a0e107c11 */ /* 0x002fc8000f8a10ff */
[----:B------:R-:W-:-:S04]  /*3d40*/  IADD3 R27, PT, PT, R15, R27, RZ ;  /* 0x0000001b0f1b7210 */ /* 0x000fc80007ffe0ff */
[----:B------:R-:W-:-:S05]  /*3d50*/  LEA.HI.X R17, R14, UR11, R27, 0x2, P5 ;  /* 0x0000000b0e117c11 */ /* 0x000fca000a8f141b */
[----:B------:R0:W-:Y:S02]  /*3d60*/  STG.E.64 desc[UR6][R16.64], R20 ;  /* 0x0000001410007986 */ /* 0x0001e4000c101b06 */
.L_x_3192:
[----:B------:R-:W-:Y:S05]  /*3d70*/  BSYNC.RECONVERGENT B1 ;  /* 0x0000000000017941 */ /* 0x000fea0003800200 */
.L_x_3191:
[----:B------:R-:W-:Y:S04]  /*3d80*/  BSSY.RECONVERGENT B1, `(.L_x_3193) ;  /* 0x0000013000017945 */ /* 0x000fe80003800200 */
[----:B------:R-:W-:Y:S05]  /*3d90*/  @P6 BRA `(.L_x_3194) ;  /* 0x0000000000446947 */ /* 0x000fea0003800000 */
[----:B------:R-:W1:Y:S01]  /*3da0*/  LDCU.64 UR4, c[0x0][0x3e0] ;  /* 0x00007c00ff0477ac */ /* 0x000e620008000a00 */
[----:B------:R-:W-:Y:S01]  /*3db0*/  MOV R14, R74 ;  /* 0x0000004a000e7202 */ /* 0x000fe20000000f00 */
[C---:B------:R-:W-:Y:S01]  /*3dc0*/  FADD.FTZ R48, -R28.reuse, R48 ;  /* 0x000000301c307221 */ /* 0x040fe20000010100 */
[----:B------:R-:W-:Y:S01]  /*3dd0*/  MOV R15, R77 ;  /* 0x0000004d000f7202 */ /* 0x000fe20000000f00 */
[----:B------:R-:W2:Y:S01]  /*3de0*/  LDCU.64 UR10, c[0x0][0x380] ;  /* 0x00007000ff0a77ac */ /* 0x000ea20008000a00 */
[----:B0-----:R-:W-:Y:S01]  /*3df0*/  FADD.FTZ R20, -R28, R49 ;  /* 0x000000311c147221 */ /* 0x001fe20000010100 */
[----:B------:R-:W-:-:S03]  /*3e00*/  FMUL.FTZ R48, R48, R29 ;  /* 0x0000001d30307220 */ /* 0x000fc60000410000 */
[----:B------:R-:W-:Y:S01]  /*3e10*/  FMUL.FTZ R20, R20, R29 ;  /* 0x0000001d14147220 */ /* 0x000fe20000410000 */
[----:B------:R-:W-:-:S03]  /*3e20*/  FFMA.FTZ R48, R32, R48, R35 ;  /* 0x0000003020307223 */ /* 0x000fc60000010023 */
[----:B------:R-:W-:Y:S01]  /*3e30*/  FFMA.FTZ R49, R33, R20, R34 ;  /* 0x0000001421317223 */ /* 0x000fe20000010022 */
[----:B-1----:R-:W-:Y:S02]  /*3e40*/  IMAD R17, R71, UR4, RZ ;  /* 0x0000000447117c24 */ /* 0x002fe4000f8e02ff */
[----:B------:R-:W-:-:S04]  /*3e50*/  IMAD.WIDE.U32 R14, R58, UR4, R14 ;  /* 0x000000043a0e7c25 */ /* 0x000fc8000f8e000e */
[----:B------:R-:W-:Y:S01]  /*3e60*/  IMAD R17, R58, UR5, R17 ;  /* 0x000000053a117c24 */ /* 0x000fe2000f8e0211 */
[----:B--2---:R-:W-:-:S04]  /*3e70*/  LEA R16, P5, R14, UR10, 0x2 ;  /* 0x0000000a0e107c11 */ /* 0x004fc8000f8a10ff */
[----:B------:R-:W-:-:S04]  /*3e80*/  IADD3 R17, PT, PT, R15, R17, RZ ;  /* 0x000000110f117210 */ /* 0x000fc80007ffe0ff */
[----:B------:R-:W-:-:S05]  /*3e90*/  LEA.HI.X R17, R14, UR11, R17, 0x2, P5 ;  /* 0x0000000b0e117c11 */ /* 0x000fca000a8f1411 */
[----:B------:R1:W-:Y:S02]  /*3ea0*/  STG.E.64 desc[UR6][R16.64], R48 ;  /* 0x0000003010007986 */ /* 0x0003e4000c101b06 */
.L_x_3194:
[----:B------:R-:W-:Y:S05]  /*3eb0*/  BSYNC.RECONVERGENT B1 ;  /* 0x0000000000017941 */ /* 0x000fea0003800200 */
.L_x_3193:
        /* <DEDUP_REMOVED lines=19> */
.L_x_3196:
[----:B------:R-:W-:Y:S05]  /*3ff0*/  BSYNC.RECONVERGENT B1 ;  /* 0x0000000000017941 */ /* 0x000fea0003800200 */
.L_x_3195:
[----:B------:R-:W-:Y:S04]  /*4000*/  BSSY.RECONVERGENT B1, `(.L_x_3197) ;  /* 0x0000013000017945 */ /* 0x000fe80003800200 */
[----:B------:R-:W-:Y:S05]  /*4010*/  @P2 BRA `(.L_x_3198) ;  /* 0x0000000000442947 */ /* 0x000fea0003800000 */
[----:B------:R-:W3:Y:S01]  /*4020*/  LDCU.64 UR4, c[0x0][0x3e0] ;  /* 0x00007c00ff0477ac */ /* 0x000ee20008000a00 */
[----:B------:R-:W-:Y:S01]  /*4030*/  MOV R14, R74 ;  /* 0x0000004a000e7202 */ /* 0x000fe20000000f00 */
[C---:B------:R-:W-:Y:S01]  /*4040*/  FADD.FTZ R52, -R28.reuse, R52 ;  /* 0x000000341c347221 */ /* 0x040fe20000010100 */
[----:B------:R-:W-:Y:S01]  /*4050*/  MOV R15, R77 ;  /* 0x0000004d000f7202 */ /* 0x000fe20000000f00 */
[----:B------:R-:W1:Y:S01]  /*4060*/  LDCU.64 UR10, c[0x0][0x380] ;  /* 0x00007000ff0a77ac */ /* 0x000e620008000a00 */
[----:B0-----:R-:W-:Y:S01]  /*4070*/  FADD.FTZ R20, -R28, R53 ;  /* 0x000000351c147221 */ /* 0x001fe20000010100 */
[----:B------:R-:W-:-:S03]  /*4080*/  FMUL.FTZ R52, R52, R29 ;  /* 0x0000001d34347220 */ /* 0x000fc60000410000 */
[----:B------:R-:W-:Y:S01]  /*4090*/  FMUL.FTZ R20, R20, R29 ;  /* 0x0000001d14147220 */ /* 0x000fe20000410000 */
[----:B------:R-:W-:-:S03]  /*40a0*/  FFMA.FTZ R52, R32, R52, R35 ;  /* 0x0000003420347223 */ /* 0x000fc60000010023 */
[----:B------:R-:W-:Y:S01]  /*40b0*/  FFMA.FTZ R53, R33, R20, R34 ;  /* 0x0000001421357223 */ /* 0x000fe20000010022 */
[----:B---3--:R-:W-:Y:S02]  /*40c0*/  IMAD R37, R37, UR4, RZ ;  /* 0x0000000425257c24 */ /* 0x008fe4000f8e02ff */
[----:B------:R-:W-:-:S04]  /*40d0*/  IMAD.WIDE.U32 R14, R30, UR4, R14 ;  /* 0x000000041e0e7c25 */ /* 0x000fc8000f8e000e */
[----:B------:R-:W-:Y:S01]  /*40e0*/  IMAD R37, R30, UR5, R37 ;  /* 0x000000051e257c24 */ /* 0x000fe2000f8e0225 */
[----:B-12---:R-:W-:-:S04]  /*40f0*/  LEA R16, P1, R14, UR10, 0x2 ;  /* 0x0000000a0e107c11 */ /* 0x006fc8000f8210ff */
[----:B------:R-:W-:-:S04]  /*4100*/  IADD3 R37, PT, PT, R15, R37, RZ ;  /* 0x000000250f257210 */ /* 0x000fc80007ffe0ff */
[----:B------:R-:W-:-:S05]  /*4110*/  LEA.HI.X R17, R14, UR11, R37, 0x2, P1 ;  /* 0x0000000b0e117c11 */ /* 0x000fca00088f1425 */
[----:B------:R3:W-:Y:S02]  /*4120*/  STG.E.64 desc[UR6][R16.64], R52 ;  /* 0x0000003410007986 */ /* 0x0007e4000c101b06 */
.L_x_3198:
[----:B------:R-:W-:Y:S05]  /*4130*/  BSYNC.RECONVERGENT B1 ;  /* 0x0000000000017941 */ /* 0x000fea0003800200 */
.L_x_3197:
[----:B------:R-:W-:Y:S04]  /*4140*/  BSSY.RECONVERGENT B1, `(.L_x_3199) ;  /* 0x0000013000017945 */ /* 0x000fe80003800200 */
[----:B------:R-:W-:Y:S05]  /*4150*/  @P3 BRA `(.L_x_3200) ;  /* 0x0000000000443947 */ /* 0x000fea0003800000 */
[----:B------:R-:W4:Y:S01]  /*4160*/  LDCU.64 UR4, c[0x0][0x3e0] ;  /* 0x00007c00ff0477ac */ /* 0x000f220008000a00 */
[----:B------:R-:W-:Y:S01]  /*4170*/  MOV R14, R74 ;  /* 0x0000004a000e7202 */ /* 0x000fe20000000f00 */
[C---:B------:R-:W-:Y:S01]  /*4180*/  FADD.FTZ R54, -R28.reuse, R54 ;  /* 0x000000361c367221 */ /* 0x040fe20000010100 */
[----:B------:R-:W-:Y:S01]  /*4190*/  MOV R15, R77 ;  /* 0x0000004d000f7202 */ /* 0x000fe20000000f00 */
[----:B------:R-:W5:Y:S01]  /*41a0*/  LDCU.64 UR10, c[0x0][0x380] ;  /* 0x00007000ff0a77ac */ /* 0x000f620008000a00 */
[----:B0-----:R-:W-:Y:S01]  /*41b0*/  FADD.FTZ R20, -R28, R55 ;  /* 0x000000371c147221 */ /* 0x001fe20000010100 */
[----:B------:R-:W-:-:S03]  /*41c0*/  FMUL.FTZ R54, R54, R29 ;  /* 0x0000001d36367220 */ /* 0x000fc60000410000 */
[----:B------:R-:W-:Y:S01]  /*41d0*/  FMUL.FTZ R20, R20, R29 ;  /* 0x0000001d14147220 */ /* 0x000fe20000410000 */
[----:B------:R-:W-:-:S03]  /*41e0*/  FFMA.FTZ R54, R32, R54, R35 ;  /* 0x0000003620367223 */ /* 0x000fc60000010023 */
[----:B------:R-:W-:Y:S01]  /*41f0*/  FFMA.FTZ R55, R33, R20, R34 ;  /* 0x0000001421377223 */ /* 0x000fe20000010022 */
[----:B----4-:R-:W-:Y:S02]  /*4200*/  IMAD R39, R39, UR4, RZ ;  /* 0x0000000427277c24 */ /* 0x010fe4000f8e02ff */
[----:B-123--:R-:W-:-:S04]  /*4210*/  IMAD.WIDE.U32 R16, R36, UR4, R14 ;  /* 0x0000000424107c25 */ /* 0x00efc8000f8e000e */
[----:B------:R-:W-:Y:S01]  /*4220*/  IMAD R39, R36, UR5, R39 ;  /* 0x0000000524277c24 */ /* 0x000fe2000f8e0227 */
[----:B-----5:R-:W-:-:S04]  /*4230*/  LEA R14, P1, R16, UR10, 0x2 ;  /* 0x0000000a100e7c11 */ /* 0x020fc8000f8210ff */
[----:B------:R-:W-:-:S04]  /*4240*/  IADD3 R39, PT, PT, R17, R39, RZ ;  /* 0x0000002711277210 */ /* 0x000fc80007ffe0ff */
[----:B------:R-:W-:-:S05]  /*4250*/  LEA.HI.X R15, R16, UR11, R39, 0x2, P1 ;  /* 0x0000000b100f7c11 */ /* 0x000fca00088f1427 */
[----:B------:R4:W-:Y:S02]  /*4260*/  STG.E.64 desc[UR6][R14.64], R54 ;  /* 0x000000360e007986 */ /* 0x0009e4000c101b06 */
.L_x_3200:
[----:B------:R-:W-:Y:S05]  /*4270*/  BSYNC.RECONVERGENT B1 ;  /* 0x0000000000017941 */ /* 0x000fea0003800200 */
.L_x_3199:
[----:B------:R-:W-:Y:S05]  /*4280*/  @P4 BRA `(.L_x_3201) ;  /* 0x0000002000584947 */ /* 0x000fea0003800000 */
[----:B------:R-:W4:Y:S01]  /*4290*/  LDCU.64 UR4, c[0x0][0x3e0] ;  /* 0x00007c00ff0477ac */ /* 0x000f220008000a00 */
[----:B------:R-:W-:Y:S01]  /*42a0*/  MOV R75, R77 ;  /* 0x0000004d004b7202 */ /* 0x000fe20000000f00 */
[C---:B------:R-:W-:Y:S01]  /*42b0*/  FADD.FTZ R56, -R28.reuse, R56 ;  /* 0x000000381c387221 */ /* 0x040fe20000010100 */
[----:B------:R-:W-:Y:S01]  /*42c0*/  FADD.FTZ R28, -R28, R57 ;  /* 0x000000391c1c7221 */ /* 0x000fe20000010100 */
[----:B------:R-:W5:Y:S02]  /*42d0*/  LDCU.64 UR8, c[0x0][0x380] ;  /* 0x00007000ff0877ac */ /* 0x000f640008000a00 */
[-C--:B------:R-:W-:Y:S01]  /*42e0*/  FMUL.FTZ R56, R56, R29.reuse ;  /* 0x0000001d38387220 */ /* 0x080fe20000410000 */
[----:B------:R-:W-:-:S03]  /*42f0*/  FMUL.FTZ R28, R28, R29 ;  /* 0x0000001d1c1c7220 */ /* 0x000fc60000410000 */
[----:B------:R-:W-:Y:S01]  /*4300*/  FFMA.FTZ R32, R32, R56, R35 ;  /* 0x0000003820207223 */ /* 0x000fe20000010023 */
[----:B------:R-:W-:Y:S01]  /*4310*/  FFMA.FTZ R33, R33, R28, R34 ;  /* 0x0000001c21217223 */ /* 0x000fe20000010022 */
[----:B----4-:R-:W-:Y:S02]  /*4320*/  IMAD R15, R18, UR4, RZ ;  /* 0x00000004120f7c24 */ /* 0x010fe4000f8e02ff */
[----:B------:R-:W-:-:S04]  /*4330*/  IMAD.WIDE.U32 R74, R62, UR4, R74 ;  /* 0x000000043e4a7c25 */ /* 0x000fc8000f8e004a */
[----:B------:R-:W-:Y:S01]  /*4340*/  IMAD R15, R62, UR5, R15 ;  /* 0x000000053e0f7c24 */ /* 0x000fe2000f8e020f */
[----:B-----5:R-:W-:-:S04]  /*4350*/  LEA R14, P1, R74, UR8, 0x2 ;  /* 0x000000084a0e7c11 */ /* 0x020fc8000f8210ff */
[----:B------:R-:W-:-:S04]  /*4360*/  IADD3 R15, PT, PT, R75, R15, RZ ;  /* 0x0000000f4b0f7210 */ /* 0x000fc80007ffe0ff */
[----:B------:R-:W-:-:S05]  /*4370*/  LEA.HI.X R15, R74, UR9, R15, 0x2, P1 ;  /* 0x000000094a0f7c11 */ /* 0x000fca00088f140f */
[----:B------:R4:W-:Y:S01]  /*4380*/  STG.E.64 desc[UR6][R14.64], R32 ;  /* 0x000000200e007986 */ /* 0x0009e2000c101b06 */
[----:B------:R-:W-:Y:S05]  /*4390*/  BRA `(.L_x_3201) ;  /* 0x0000002000147947 */ /* 0x000fea0003800000 */
.L_x_3170:
        /* <DEDUP_REMOVED lines=10> */
[----:B------:R-:W1:Y:S01]  /*4440*/  LDCU.64 UR10, c[0x0][0x380] ;  /* 0x00007000ff0a77ac */ /* 0x000e620008000a00 */
[----:B------:R-:W-:Y:S01]  /*4450*/  FADD.FTZ R70, -R28, R15 ;  /* 0x0000000f1c467221 */ /* 0x000fe20000010100 */
[----:B------:R-:W-:-:S03]  /*4460*/  FMUL.FTZ R14, R14, R29 ;  /* 0x0000001d0e0e7220 */ /* 0x000fc60000410000 */
[----:B------:R-:W-:Y:S01]  /*4470*/  FMUL.FTZ R70, R70, R29 ;  /* 0x0000001d46467220 */ /* 0x000fe20000410000 */
[----:B0-----:R-:W-:Y:S02]  /*4480*/  IMAD R79, R66, UR8, RZ ;  /* 0x00000008424f7c24 */ /* 0x001fe4000f8e02ff */
[----:B------:R-:W-:-:S04]  /*4490*/  IMAD.WIDE.U32 R80, R62, UR8, R80 ;  /* 0x000000083e507c25 */ /* 0x000fc8000f8e0050 */
[----:B------:R-:W-:Y:S01]  /*44a0*/  IMAD R79, R62, UR9, R79 ;  /* 0x000000093e4f7c24 */ /* 0x000fe2000f8e024f */
[----:B-1----:R-:W-:-:S04]  /*44b0*/  LEA R78, P1, R80, UR10, 0x2 ;  /* 0x0000000a504e7c11 */ /* 0x002fc8000f8210ff */
[----:B------:R-:W-:Y:S01]  /*44c0*/  IADD3 R79, PT, PT, R81, R79, RZ ;  /* 0x0000004f514f7210 */ /* 0x000fe20007ffe0ff */
[----:B------:R-:W-:-:S03]  /*44d0*/  FFMA.FTZ R81, R32, R14, R35 ;  /* 0x0000000e20517223 */ /* 0x000fc60000010023 */
[----:B------:R-:W-:Y:S01]  /*44e0*/  LEA.HI.X R79, R80, UR11, R79, 0x2, P1 ;  /* 0x0000000b504f7c11 */ /* 0x000fe200088f144f */
[----:B------:R-:W-:Y:S01]  /*44f0*/  FFMA.FTZ R80, R33, R70, R34 ;  /* 0x0000004621507223 */ /* 0x000fe20000010022 */
[----:B------:R-:W-:-:S03]  /*4500*/  FMUL.FTZ R66, R81, -1.4426950216293334961 ;  /* 0xbfb8aa3b51427820 */ /* 0x000fc60000410000 */
[----:B------:R-:W-:-:S03]  /*4510*/  FMUL.FTZ R70, R80, -1.4426950216293334961 ;  /* 0xbfb8aa3b50467820 */ /* 0x000fc60000410000 */
        /* <DEDUP_REMOVED lines=9> */
.L_x_3203:
[----:B------:R-:W-:Y:S05]  /*45b0*/  BSYNC.RECONVERGENT B1 ;  /* 0x0000000000017941 */ /* 0x000fea0003800200 */
.L_x_3202:
[----:B------:R-:W-:Y:S01]  /*45c0*/  ISETP.GE.U32.AND P1, PT, R83, UR4, PT ;  /* 0x0000000453007c0c */ /* 0x000fe2000bf26070 */
[----:B------:R-:W-:Y:S01]  /*45d0*/  BSSY.RECONVERGENT B1, `(.L_x_3204) ;  /* 0x0000022000017945 */ /* 0x000fe20003800200 */
[----:B------:R-:W-:Y:S02]  /*45e0*/  ISETP.GE.U32.AND P2, PT, R10, UR4, PT ;  /* 0x000000040a007c0c */ /* 0x000fe4000bf46070 */
[----:B------:R-:W-:Y:S02]  /*45f0*/  ISETP.GE.AND.EX P3, PT, R64, UR5, PT, P1 ;  /* 0x0000000540007c0c */ /* 0x000fe4000bf66310 */
[----:B------:R-:W-:Y:S02]  /*4600*/  ISETP.GE.U32.AND P4, PT, R11, UR4, PT ;  /* 0x000000040b007c0c */ /* 0x000fe4000bf86070 */
[----:B------:R-:W-:Y:S02]  /*4610*/  ISETP.GE.AND.EX P1, PT, R63, UR5, PT, P2 ;  /* 0x000000053f007c0c */ /* 0x000fe4000bf26320 */
[----:B------:R-:W-:-:S07]  /*4620*/  ISETP.GE.AND.EX P2, PT, R65, UR5, PT, P4 ;  /* 0x0000000541007c0c */ /* 0x000fce000bf46340 */
[----:B------:R-:W-:Y:S06]  /*4630*/  @P3 BRA `(.L_x_3205) ;  /* 0x00000000006c3947 */ /* 0x000fec0003800000 */
[----:B------:R-:W1:Y:S01]  /*4640*/  LDCU.64 UR8, c[0x0][0x3e0] ;  /* 0x00007c00ff0877ac */ /* 0x000e620008000a00 */
[----:B0-----:R-:W-:Y:S01]  /*4650*/  MOV R14, R74 ;  /* 0x0000004a000e7202 */ /* 0x001fe20000000f00 */
[----:B------:R-:W-:Y:S01]  /*4660*/  FADD.FTZ R16, -R28, R16 ;  /* 0x000000101c107221 */ /* 0x000fe20000010100 */
[----:B------:R-:W-:Y:S01]  /*4670*/  MOV R15, R77 ;  /* 0x0000004d000f7202 */ /* 0x000fe20000000f00 */
[----:B------:R-:W0:Y:S02]  /*4680*/  LDCU.64 UR10, c[0x0][0x380] ;  /* 0x00007000ff0a77ac */ /* 0x000e240008000a00 */
[----:B------:R-:W-:-:S04]  /*4690*/  FMUL.FTZ R16, R16, R29 ;  /* 0x0000001d10107220 */ /* 0x000fc80000410000 */
[----:B------:R-:W-:-:S04]  /*46a0*/  FFMA.FTZ R81, R32, R16, R35 ;  /* 0x0000001020517223 */ /* 0x000fc80000010023 */
[----:B------:R-:W-:Y:S01]  /*46b0*/  FMUL.FTZ R16, R81, -1.4426950216293334961 ;  /* 0xbfb8aa3b51107820 */ /* 0x000fe20000410000 */
[----:B-1----:R-:W-:Y:S02]  /*46c0*/  IMAD R64, R64, UR8, RZ ;  /* 0x0000000840407c24 */ /* 0x002fe4000f8e02ff */
[----:B------:R-:W-:-:S03]  /*46d0*/  IMAD.WIDE.U32 R14, R83, UR8, R14 ;  /* 0x00000008530e7c25 */ /* 0x000fc6000f8e000e */
[----:B------:R-:W1:Y:S01]  /*46e0*/  MUFU.EX2 R16, R16 ;  /* 0x0000001000107308 */ /* 0x000e620000000800 */
[----:B------:R-:W-:Y:S01]  /*46f0*/  IMAD R79, R83, UR9, R64 ;  /* 0x00000009534f7c24 */ /* 0x000fe2000f8e0240 */
[----:B0-----:R-:W-:-:S04]  /*4700*/  LEA R78, P3, R14, UR10, 0x2 ;  /* 0x0000000a0e4e7c11 */ /* 0x001fc8000f8610ff */
[----:B------:R-:W-:-:S04]  /*4710*/  IADD3 R79, PT, PT, R15, R79, RZ ;  /* 0x0000004f0f4f7210 */ /* 0x000fc80007ffe0ff */
[----:B------:R-:W-:Y:S01]  /*4720*/  LEA.HI.X R79, R14, UR11, R79, 0x2, P3 ;  /* 0x0000000b0e4f7c11 */ /* 0x000fe200098f144f */
[----:B------:R-:W-:Y:S01]  /*4730*/  FADD.FTZ R14, -R28, R17 ;  /* 0x000000111c0e7221 */ /* 0x000fe20000010100 */
[----:B-1----:R-:W-:-:S03]  /*4740*/  FADD.FTZ R17, R16, 1 ;  /* 0x3f80000010117421 */ /* 0x002fc60000010000 */
[----:B------:R-:W-:-:S04]  /*4750*/  FMUL.FTZ R14, R14, R29 ;  /* 0x0000001d0e0e7220 */ /* 0x000fc80000410000 */
[----:B------:R-:W-:Y:S02]  /*4760*/  FFMA.FTZ R68, R33, R14, R34 ;  /* 0x0000000e21447223 */ /* 0x000fe40000010022 */
[----:B------:R-:W0:Y:S02]  /*4770*/  MUFU.RCP R14, R17 ;  /* 0x00000011000e7308 */ /* 0x000e240000001000 */
[----:B------:R-:W-:-:S06]  /*4780*/  FMUL.FTZ R64, R68, -1.4426950216293334961 ;  /* 0xbfb8aa3b44407820 */ /* 0x000fcc0000410000 */
[----:B------:R-:W1:Y:S01]  /*4790*/  MUFU.EX2 R64, R64 ;  /* 0x0000004000407308 */ /* 0x000e620000000800 */
[----:B0-----:R-:W-:Y:S01]  /*47a0*/  FMUL.FTZ R14, R81, R14 ;  /* 0x0000000e510e7220 */ /* 0x001fe20000410000 */
[----:B-1----:R-:W-:-:S04]  /*47b0*/  FADD.FTZ R66, R64, 1 ;  /* 0x3f80000040427421 */ /* 0x002fc80000010000 */
[----:B------:R-:W0:Y:S02]  /*47c0*/  MUFU.RCP R15, R66 ;  /* 0x00000042000f7308 */ /* 0x000e240000001000 */
[----:B0-----:R-:W-:-:S05]  /*47d0*/  FMUL.FTZ R15, R68, R15 ;  /* 0x0000000f440f7220 */ /* 0x001fca0000410000 */
[----:B------:R1:W-:Y:S02]  /*47e0*/  STG.E.64 desc[UR6][R78.64], R14 ;  /* 0x0000000e4e007986 */ /* 0x0003e4000c101b06 */
.L_x_3205:
[----:B------:R-:W-:Y:S05]  /*47f0*/  BSYNC.RECONVERGENT B1 ;  /* 0x0000000000017941 */ /* 0x000fea0003800200 */
.L_x_3204:
[----:B------:R-:W-:Y:S04]  /*4800*/  BSSY.RECONVERGENT B1, `(.L_x_3206) ;  /* 0x000001d000017945 */ /* 0x000fe80003800200 */
[----:B------:R-:W-:Y:S05]  /*4810*/  @P6 BRA `(.L_x_3207) ;  /* 0x00000000006c6947 */ /* 0x000fea0003800000 */
[C---:B------:R-:W-:Y:S01]  /*4820*/  FADD.FTZ R46, -R28.reuse, R46 ;  /* 0x0000002e1c2e7221 */ /* 0x040fe20000010100 */
[----:B01----:R-:W-:Y:S01]  /*4830*/  FADD.FTZ R14, -R28, R47 ;  /* 0x0000002f1c0e7221 */ /* 0x003fe20000010100 */
        /* <DEDUP_REMOVED lines=25> */
.L_x_3207:
[----:B------:R-:W-:Y:S05]  /*49d0*/  BSYNC.RECONVERGENT B1 ;  /* 0x0000000000017941 */ /* 0x000fea0003800200 */
.L_x_3206:
[----:B------:R-:W-:Y:S01]  /*49e0*/  BSSY.RECONVERGENT B1, `(.L_x_3208) ;  /* 0x000001f000017945 */ /* 0x000fe20003800200 */
[C---:B------:R-:W-:Y:S02]  /*49f0*/  IADD3 R47, PT, PT, R62.reuse, 0xa0, RZ ;  /* 0x000000a03e2f7810 */ /* 0x040fe40007ffe0ff */
[----:B------:R-:W-:Y:S01]  /*4a00*/  IADD3 R46, PT, PT, R62, 0x120, RZ ;  /* 0x000001203e2e7810 */ /* 0x000fe20007ffe0ff */
[----:B------:R-:W-:Y:S06]  /*4a10*/  @P1 BRA `(.L_x_3209) ;  /* 0x00000000006c1947 */ /* 0x000fec0003800000 */
[C---:B------:R-:W-:Y:S01]  /*4a20*/  FADD.FTZ R26, -R28.reuse, R26 ;  /* 0x0000001a1c1a7221 */ /* 0x040fe20000010100 */
[----:B012---:R-:W-:Y:S01]  /*4a30*/  FADD.FTZ R14, -R28, R27 ;  /* 0x0000001b1c0e7221 */ /* 0x007fe20000010100 */
        /* <DEDUP_REMOVED lines=25> */
.L_x_3209:
[----:B------:R-:W-:Y:S05]  /*4bd0*/  BSYNC.RECONVERGENT B1 ;  /* 0x0000000000017941 */ /* 0x000fea0003800200 */
.L_x_3208:
[----:B------:R-:W-:Y:S04]  /*4be0*/  BSSY.RECONVERGENT B1, `(.L_x_3210) ;  /* 0x000001d000017945 */ /* 0x000fe80003800200 */
[----:B------:R-:W-:Y:S05]  /*4bf0*/  @P2 BRA `(.L_x_3211) ;  /* 0x00000000006c2947 */ /* 0x000fea0003800000 */
[C---:B------:R-:W-:Y:S01]  /*4c00*/  FADD.FTZ R40, -R28.reuse, R40 ;  /* 0x000000281c287221 */ /* 0x040fe20000010100 */
[----:B0123--:R-:W-:Y:S01]  /*4c10*/  FADD.FTZ R14, -R28, R41 ;  /* 0x000000291c0e7221 */ /* 0x00ffe20000010100 */
        /* <DEDUP_REMOVED lines=25> */
.L_x_3211:
[----:B------:R-:W-:Y:S05]  /*4db0*/  BSYNC.RECONVERGENT B1 ;  /* 0x0000000000017941 */ /* 0x000fea0003800200 */
.L_x_3210:
        /* <DEDUP_REMOVED lines=17> */
[C---:B------:R-:W-:Y:S01]  /*4ed0*/  FADD.FTZ R18, -R28.reuse, R18 ;  /* 0x000000121c127221 */ /* 0x040fe20000010100 */
[----:B------:R-:W-:Y:S01]  /*4ee0*/  FADD.FTZ R14, -R28, R19 ;  /* 0x000000131c0e7221 */ /* 0x000fe20000010100 */
        /* <DEDUP_REMOVED lines=25> */
.L_x_3213:
[----:B------:R-:W-:Y:S05]  /*5080*/  BSYNC.RECONVERGENT B1 ;  /* 0x0000000000017941 */ /* 0x000fea0003800200 */
.L_x_3212:
[----:B------:R-:W-:Y:S04]  /*5090*/  BSSY.RECONVERGENT B1, `(.L_x_3214) ;  /* 0x000001d000017945 */ /* 0x000fe80003800200 */
[----:B------:R-:W-:Y:S05]  /*50a0*/  @P1 BRA `(.L_x_3215) ;  /* 0x00000000006c1947 */ /* 0x000fea0003800000 */
[C---:B------:R-:W-:Y:S01]  /*50b0*/  FADD.FTZ R42, -R28.reuse, R42 ;  /* 0x0000002a1c2a7221 */ /* 0x040fe20000010100 */
[----:B0-----:R-:W-:Y:S01]  /*50c0*/  FADD.FTZ R14, -R28, R43 ;  /* 0x0000002b1c0e7221 */ /* 0x001fe20000010100 */
        /* <DEDUP_REMOVED lines=25> */
.L_x_3215:
[----:B------:R-:W-:Y:S05]  /*5260*/  BSYNC.RECONVERGENT B1 ;  /* 0x0000000000017941 */ /* 0x000fea0003800200 */
.L_x_3214:
        /* <DEDUP_REMOVED lines=29> */
.L_x_3217:
[----:B------:R-:W-:Y:S05]  /*5440*/  BSYNC.RECONVERGENT B1 ;  /* 0x0000000000017941 */ /* 0x000fea0003800200 */
.L_x_3216:
[----:B------:R-:W-:Y:S04]  /*5450*/  BSSY.RECONVERGENT B1, `(.L_x_3218) ;  /* 0x000001d000017945 */ /* 0x000fe80003800200 */
[----:B------:R-:W-:Y:S05]  /*5460*/  @P2 BRA `(.L_x_3219) ;  /* 0x00000000006c2947 */ /* 0x000fea0003800000 */
[C---:B------:R-:W-:Y:S01]  /*5470*/  FADD.FTZ R20, -R28.reuse, R20 ;  /* 0x000000141c147221 */ /* 0x040fe20000010100 */
[----:B012---:R-:W-:Y:S01]  /*5480*/  FADD.FTZ R14, -R28, R21 ;  /* 0x000000151c0e7221 */ /* 0x007fe20000010100 */
        /* <DEDUP_REMOVED lines=25> */
.L_x_3219:
[----:B------:R-:W-:Y:S05]  /*5620*/  BSYNC.RECONVERGENT B1 ;  /* 0x0000000000017941 */ /* 0x000fea0003800200 */
.L_x_3218:
        /* <DEDUP_REMOVED lines=29> */
.L_x_3221:
[----:B------:R-:W-:Y:S05]  /*5800*/  BSYNC.RECONVERGENT B1 ;  /* 0x0000000000017941 */ /* 0x000fea0003800200 */
.L_x_3220:
[----:B01234-:R-:W-:Y:S01]  /*5810*/  SHF.R.S32.HI R15, RZ, 0x1f, R27 ;  /* 0x0000001fff0f7819 */ /* 0x01ffe2000001141b */
[----:B------:R-:W-:Y:S01]  /*5820*/  BSSY.RECONVERGENT B1, `(.L_x_3222) ;  /* 0x0000029000017945 */ /* 0x000fe20003800200 */
[----:B------:R-:W-:Y:S02]  /*5830*/  ISETP.GE.U32.AND P6, PT, R58, UR4, PT ;  /* 0x000000043a007c0c */ /* 0x000fe4000bfc6070 */
[----:B------:R-:W-:Y:S02]  /*5840*/  ISETP.GE.AND.EX P5, PT, R15, UR5, PT, P5 ;  /* 0x000000050f007c0c */ /* 0x000fe4000bfa6350 */
[----:B------:R-:W-:Y:S02]  /*5850*/  ISETP.GE.U32.AND P1, PT, R59, UR4, PT ;  /* 0x000000043b007c0c */ /* 0x000fe4000bf26070 */
[----:B------:R-:W-:Y:S02]  /*5860*/  ISETP.GE.U32.AND P2, PT, R30, UR4, PT ;  /* 0x000000041e007c0c */ /* 0x000fe4000bf46070 */
[----:B------:R-:W-:-:S02]  /*5870*/  ISETP.GE.U32.AND P3, PT, R36, UR4, PT ;  /* 0x0000000424007c0c */ /* 0x000fc4000bf66070 */
[----:B------:R-:W-:Y:S02]  /*5880*/  ISETP.GE.U32.AND P4, PT, R62, UR4, PT ;  /* 0x000000043e007c0c */ /* 0x000fe4000bf86070 */
[----:B------:R-:W-:Y:S02]  /*5890*/  SHF.R.S32.HI R18, RZ, 0x1f, R62 ;  /* 0x0000001fff127819 */ /* 0x000fe4000001143e */
[----:B------:R-:W-:Y:S02]  /*58a0*/  ISETP.GE.AND.EX P6, PT, R71, UR5, PT, P6 ;  /* 0x0000000547007c0c */ /* 0x000fe4000bfc6360 */
[----:B------:R-:W-:Y:S02]  /*58b0*/  ISETP.GE.AND.EX P1, PT, R73, UR5, PT, P1 ;  /* 0x0000000549007c0c */ /* 0x000fe4000bf26310 */
[----:B------:R-:W-:Y:S02]  /*58c0*/  ISETP.GE.AND.EX P2, PT, R37, UR5, PT, P2 ;  /* 0x0000000525007c0c */ /* 0x000fe4000bf46320 */
[----:B------:R-:W-:-:S02]  /*58d0*/  ISETP.GE.AND.EX P3, PT, R39, UR5, PT, P3 ;  /* 0x0000000527007c0c */ /* 0x000fc4000bf66330 */
[----:B------:R-:W-:Y:S01]  /*58e0*/  ISETP.GE.AND.EX P4, PT, R18, UR5, PT, P4 ;  /* 0x0000000512007c0c */ /* 0x000fe2000bf86340 */
[----:B------:R-:W-:-:S12]  /*58f0*/  @P5 BRA `(.L_x_3223) ;  /* 0x00000000006c5947 */ /* 0x000fd80003800000 */
        /* <DEDUP_REMOVED lines=27> */
.L_x_3223:
[----:B------:R-:W-:Y:S05]  /*5ab0*/  BSYNC.RECONVERGENT B1 ;  /* 0x0000000000017941 */ /* 0x000fea0003800200 */
.L_x_3222:
[----:B------:R-:W-:Y:S04]  /*5ac0*/  BSSY.RECONVERGENT B1, `(.L_x_3224) ;  /* 0x000001d000017945 */ /* 0x000fe80003800200 */
[----:B------:R-:W-:Y:S05]  /*5ad0*/  @P6 BRA `(.L_x_3225) ;  /* 0x00000000006c6947 */ /* 0x000fea0003800000 */
[C---:B------:R-:W-:Y:S01]  /*5ae0*/  FADD.FTZ R48, -R28.reuse, R48 ;  /* 0x000000301c307221 */ /* 0x040fe20000010100 */
[----:B0-----:R-:W-:Y:S01]  /*5af0*/  FADD.FTZ R14, -R28, R49 ;  /* 0x000000311c0e7221 */ /* 0x001fe20000010100 */
        /* <DEDUP_REMOVED lines=25> */
.L_x_3225:
[----:B------:R-:W-:Y:S05]  /*5c90*/  BSYNC.RECONVERGENT B1 ;  /* 0x0000000000017941 */ /* 0x000fea0003800200 */
.L_x_3224:
[----:B------:R-:W-:Y:S04]  /*5ca0*/  BSSY.RECONVERGENT B1, `(.L_x_3226) ;  /* 0x000001d000017945 */ /* 0x000fe80003800200 */
[----:B------:R-:W-:Y:S05]  /*5cb0*/  @P1 BRA `(.L_x_3227) ;  /* 0x00000000006c1947 */ /* 0x000fea0003800000 */
[C---:B------:R-:W-:Y:S01]  /*5cc0*/  FADD.FTZ R50, -R28.reuse, R50 ;  /* 0x000000321c327221 */ /* 0x040fe20000010100 */
[----:B01----:R-:W-:Y:S01]  /*5cd0*/  FADD.FTZ R14, -R28, R51 ;  /* 0x000000331c0e7221 */ /* 0x003fe20000010100 */
        /* <DEDUP_REMOVED lines=25> */
.L_x_3227:
[----:B------:R-:W-:Y:S05]  /*5e70*/  BSYNC.RECONVERGENT B1 ;  /* 0x0000000000017941 */ /* 0x000fea0003800200 */
.L_x_3226:
[----:B------:R-:W-:Y:S04]  /*5e80*/  BSSY.RECONVERGENT B1, `(.L_x_3228) ;  /* 0x000001d000017945 */ /* 0x000fe80003800200 */
[----:B------:R-:W-:Y:S05]  /*5e90*/  @P2 BRA `(.L_x_3229) ;  /* 0x00000000006c2947 */ /* 0x000fea0003800000 */
        /* <DEDUP_REMOVED lines=27> */
.L_x_3229:
[----:B------:R-:W-:Y:S05]  /*6050*/  BSYNC.RECONVERGENT B1 ;  /* 0x0000000000017941 */ /* 0x000fea0003800200 */
.L_x_3228:
        /* <DEDUP_REMOVED lines=29> */
.L_x_3231:
[----:B------:R-:W-:Y:S05]  /*6230*/  BSYNC.RECONVERGENT B1 ;  /* 0x0000000000017941 */ /* 0x000fea0003800200 */
.L_x_3230:
[----:B------:R-:W-:Y:S05]  /*6240*/  @P4 BRA `(.L_x_3201) ;  /* 0x0000000000684947 */ /* 0x000fea0003800000 */
[C---:B------:R-:W-:Y:S01]  /*6250*/  FADD.FTZ R56, -R28.reuse, R56 ;  /* 0x000000381c387221 */ /* 0x040fe20000010100 */
[----:B------:R-:W-:Y:S01]  /*6260*/  FADD.FTZ R28, -R28, R57 ;  /* 0x000000391c1c7221 */ /* 0x000fe20000010100 */
[----:B------:R-:W5:Y:S01]  /*6270*/  LDCU.64 UR4, c[0x0][0x3e0] ;  /* 0x00007c00ff0477ac */ /* 0x000f620008000a00 */
[----:B------:R-:W-:Y:S01]  /*6280*/  MOV R75, R77 ;  /* 0x0000004d004b7202 */ /* 0x000fe20000000f00 */
[-C--:B------:R-:W-:Y:S01]  /*6290*/  FMUL.FTZ R56, R56, R29.reuse ;  /* 0x0000001d38387220 */ /* 0x080fe20000410000 */
[----:B------:R-:W-:Y:S01]  /*62a0*/  FMUL.FTZ R28, R28, R29 ;  /* 0x0000001d1c1c7220 */ /* 0x000fe20000410000 */
[----:B------:R-:W5:Y:S02]  /*62b0*/  LDCU.64 UR8, c[0x0][0x380] ;  /* 0x00007000ff0877ac */ /* 0x000f640008000a00 */
[----:B------:R-:W-:Y:S01]  /*62c0*/  FFMA.FTZ R35, R32, R56, R35 ;  /* 0x0000003820237223 */ /* 0x000fe20000010023 */
[----:B------:R-:W-:-:S03]  /*62d0*/  FFMA.FTZ R28, R33, R28, R34 ;  /* 0x0000001c211c7223 */ /* 0x000fc60000010022 */
[----:B01234-:R-:W-:Y:S01]  /*62e0*/  FMUL.FTZ R14, R35, -1.4426950216293334961 ;  /* 0xbfb8aa3b230e7820 */ /* 0x01ffe20000410000 */
[----:B------:R-:W-:-:S05]  /*62f0*/  FMUL.FTZ R15, R28, -1.4426950216293334961 ;  /* 0xbfb8aa3b1c0f7820 */ /* 0x000fca0000410000 */
[----:B------:R-:W0:Y:S01]  /*6300*/  MUFU.EX2 R14, R14 ;  /* 0x0000000e000e7308 */ /* 0x000e220000000800 */
[----:B-----5:R-:W-:-:S03]  /*6310*/  IMAD R21, R18, UR4, RZ ;  /* 0x0000000412157c24 */ /* 0x020fc6000f8e02ff */
[----:B------:R-:W1:Y:S01]  /*6320*/  MUFU.EX2 R15, R15 ;  /* 0x0000000f000f7308 */ /* 0x000e620000000800 */
[----:B------:R-:W-:-:S04]  /*6330*/  IMAD.WIDE.U32 R74, R62, UR4, R74 ;  /* 0x000000043e4a7c25 */ /* 0x000fc8000f8e004a */
[----:B------:R-:W-:Y:S02]  /*6340*/  IMAD R21, R62, UR5, R21 ;  /* 0x000000053e157c24 */ /* 0x000fe4000f8e0215 */
[----:B0-----:R-:W-:Y:S01]  /*6350*/  FADD.FTZ R16, R14, 1 ;  /* 0x3f8000000e107421 */ /* 0x001fe20000010000 */
[C---:B------:R-:W-:Y:S02]  /*6360*/  LEA R14, P1, R74.reuse, UR8, 0x2 ;  /* 0x000000084a0e7c11 */ /* 0x040fe4000f8210ff */
        /* <DEDUP_REMOVED lines=8> */
.L_x_3201:
[----:B------:R-:W-:Y:S05]  /*63f0*/  BSYNC.RECONVERGENT B0 ;  /* 0x0000000000007941 */ /* 0x000fea0003800200 */
.L_x_3169:
        /* <DEDUP_REMOVED lines=8> */
.L_x_3233:
        /* <DEDUP_REMOVED lines=16> */
.L_x_3474:


//--------------------- .text._Z35group_norm_nhwc_fwd_one_pass_kernelI11Fp32IOFp16WLi64ELi40ELi640EEv26Group_norm_nhwc_fwd_params --------------------------
	.section	.text._Z35group_norm_nhwc_fwd_one_pass_kernelI11Fp32IOFp16WLi64ELi40ELi640EEv26Group_norm_nhwc_fwd_params,"ax",@progbits
	.align	128
        .global         _Z35group_norm_nhwc_fwd_one_pass_kernelI11Fp32IOFp16WLi64ELi40ELi640EEv26Group_norm_nhwc_fwd_params
        .type           _Z35group_norm_nhwc_fwd_one_pass_kernelI11Fp32IOFp16WLi64ELi40ELi640EEv26Group_norm_nhwc_fwd_params,@function
        .size           _Z35group_norm_nhwc_fwd_one_pass_kernelI11Fp32IOFp16WLi64ELi40ELi640EEv26Group_norm_nhwc_fwd_params,(.L_x_3475 - _Z35group_norm_nhwc_fwd_one_pass_kernelI11Fp32IOFp16WLi64ELi40ELi640EEv26Group_norm_nhwc_fwd_params)
        .other          _Z35group_norm_nhwc_fwd_one_pass_kernelI11Fp32IOFp16WLi64ELi40ELi640EEv26Group_norm_nhwc_fwd_params,@"STO_CUDA_ENTRY STV_DEFAULT"
_Z35group_norm_nhwc_fwd_one_pass_kernelI11Fp32IOFp16WLi64ELi40ELi640EEv26Group_norm_nhwc_fwd_params:
.text._Z35group_norm_nhwc_fwd_one_pass_kernelI11Fp32IOFp16WLi64ELi40ELi640EEv26Group_norm_nhwc_fwd_params:
        /* <DEDUP_REMOVED lines=36> */
.L_x_3253:
[----:B0-----:R-:W0:Y:S01]  /*0240*/  LDC R0, c[0x0][0x3f8] ;  /* 0x0000fe00ff007b82 */ /* 0x001e220000000800 */
[----:B-1----:R-:W1:Y:S01]  /*0250*/  LDCU.64 UR8, c[0x0][0x3e8] ;  /* 0x00007d00ff0877ac */ /* 0x002e620008000a00 */
[----:B0-----:R-:W-:Y:S02]  /*0260*/  IABS R7, R0 ;  /* 0x0000000000077213 */ /* 0x001fe40000000000 */
[----:B------:R-:W-:Y:S02]  /*0270*/  ISETP.NE.AND P3, PT, R0, RZ, PT ;  /* 0x000000ff0000720c */ /* 0x000fe40003f65270 */
[----:B------:R-:W0:Y:S08]  /*0280*/  I2F.RP R6, R7 ;  /* 0x0000000700067306 */ /* 0x000e300000209400 */
[----:B0-----:R-:W0:Y:S02]  /*0290*/  MUFU.RCP R6, R6 ;  /* 0x0000000600067308 */ /* 0x001e240000001000 */
[----:B0-2---:R-:W-:-:S06]  /*02a0*/  IADD3 R4, PT, PT, R6, 0xffffffe, RZ ;  /* 0x0ffffffe06047810 */ /* 0x005fcc0007ffe0ff */
        /* <DEDUP_REMOVED lines=22> */
[----:B------:R-:W-:Y:S01]  /*0410*/  @!P4 IADD3 R13, PT, PT, -R13, RZ, RZ ;  /* 0x000000ff0d0dc210 */ /* 0x000fe20007ffe1ff */
[----:B------:R-:W1:Y:S01]  /*0420*/  @!P2 LDC.64 R8, c[0x0][0x3e0] ;  /* 0x0000f800ff08ab82 */ /* 0x000e620000000a00 */
[----:B------:R-:W-:-:S04]  /*0430*/  @!P3 LOP3.LUT R13, RZ, R0, RZ, 0x33, !PT ;  /* 0x00000000ff0db212 */ /* 0x000fc800078e33ff */
[--C-:B------:R-:W-:Y:S01]  /*0440*/  SHF.R.S32.HI R6, RZ, 0x1f, R13.reuse ;  /* 0x0000001fff067819 */ /* 0x100fe2000001140d */
[----:B------:R-:W-:-:S04]  /*0450*/  IMAD.MOV R7, RZ, RZ, -R13 ;  /* 0x000000ffff077224 */ /* 0x000fc800078e0a0d */
[----:B------:R-:W2:Y:S01]  /*0460*/  @!P1 LDC.64 R4, c[0x0][0x3e0] ;  /* 0x0000f800ff049b82 */ /* 0x000ea20000000a00 */
[----:B------:R-:W-:-:S04]  /*0470*/  IMAD R0, R0, R7, UR7 ;  /* 0x0000000700007e24 */ /* 0x000fc8000f8e0207 */
[----:B------:R-:W-:Y:S02]  /*0480*/  IMAD R0, R0, 0x28, RZ ;  /* 0x0000002800007824 */ /* 0x000fe400078e02ff */
[----:B0-----:R-:W-:Y:S02]  /*0490*/  IMAD R12, R6, UR8, RZ ;  /* 0x00000008060c7c24 */ /* 0x001fe4000f8e02ff */
[----:B------:R-:W0:Y:S01]  /*04a0*/  @!P2 LDC.64 R6, c[0x0][0x390] ;  /* 0x0000e400ff06ab82 */ /* 0x000e220000000a00 */
[----:B------:R-:W-:Y:S01]  /*04b0*/  IADD3 R24, P3, PT, R0, R11, RZ ;  /* 0x0000000b00187210 */ /* 0x000fe20007f7e0ff */
[----:B------:R-:W-:-:S03]  /*04c0*/  IMAD R27, R13, UR9, R12 ;  /* 0x000000090d1b7c24 */ /* 0x000fc6000f8e020c */
[----:B------:R-:W-:-:S03]  /*04d0*/  LEA.HI.X.SX32 R25, R0, RZ, 0x1, P3 ;  /* 0x000000ff00197211 */ /* 0x000fc600018f0eff */
[----:B------:R-:W3:Y:S01]  /*04e0*/  @!P1 LDC.64 R10, c[0x0][0x390] ;  /* 0x0000e400ff0a9b82 */ /* 0x000ee20000000a00 */
[----:B------:R-:W-:-:S04]  /*04f0*/  IMAD.WIDE.U32 R24, R13, UR8, R24 ;  /* 0x000000080d187c25 */ /* 0x000fc8000f8e0018 */
[----:B-1----:R-:W-:Y:S01]  /*0500*/  @!P2 IMAD R13, R3, R8, RZ ;  /* 0x00000008030da224 */ /* 0x002fe200078e02ff */
[----:B------:R-:W-:Y:S01]  /*0510*/  IADD3 R27, PT, PT, R25, R27, RZ ;  /* 0x0000001b191b7210 */ /* 0x000fe20007ffe0ff */
[----:B--2---:R-:W-:Y:S01]  /*0520*/  @!P1 IMAD R12, R17, R4, RZ ;  /* 0x00000004110c9224 */ /* 0x004fe200078e02ff */
[-C--:B------:R-:W-:Y:S01]  /*0530*/  @!P1 MOV R26, R24.reuse ;  /* 0x00000018001a9202 */ /* 0x080fe20000000f00 */
[----:B------:R-:W-:Y:S01]  /*0540*/  @!P2 IMAD R9, R22, R9, R13 ;  /* 0x000000091609a224 */ /* 0x000fe200078e020d */
[----:B------:R-:W-:Y:S01]  /*0550*/  @!P2 MOV R13, R27 ;  /* 0x0000001b000da202 */ /* 0x000fe20000000f00 */
[C---:B------:R-:W-:Y:S01]  /*0560*/  @!P1 IMAD R15, R23.reuse, R5, R12 ;  /* 0x00000005170f9224 */ /* 0x040fe200078e020c */
[----:B------:R-:W-:Y:S01]  /*0570*/  @!P2 MOV R12, R24 ;  /* 0x00000018000ca202 */ /* 0x000fe20000000f00 */
[----:B------:R-:W-:-:S04]  /*0580*/  @!P1 IMAD.WIDE.U32 R4, R23, R4, R26 ;  /* 0x0000000417049225 */ /* 0x000fc800078e001a */
[----:B------:R-:W-:Y:S01]  /*0590*/  @!P2 IMAD.WIDE.U32 R12, R22, R8, R12 ;  /* 0x00000008160ca225 */ /* 0x000fe200078e000c */
[----:B------:R-:W-:-:S04]  /*05a0*/  @!P1 IADD3 R5, PT, PT, R5, R15, RZ ;  /* 0x0000000f05059210 */ /* 0x000fc80007ffe0ff */
[----:B------:R-:W-:Y:S02]  /*05b0*/  @!P2 IADD3 R9, PT, PT, R13, R9, RZ ;  /* 0x000000090d09a210 */ /* 0x000fe40007ffe0ff */
[----:B---3--:R-:W-:Y:S02]  /*05c0*/  @!P1 LEA R10, P3, R4, R10, 0x2 ;  /* 0x0000000a040a9211 */ /* 0x008fe400078610ff */
[----:B0-----:R-:W-:Y:S02]  /*05d0*/  @!P2 LEA R8, P4, R12, R6, 0x2 ;  /* 0x000000060c08a211 */ /* 0x001fe400078810ff */
[----:B------:R-:W-:Y:S01]  /*05e0*/  @!P1 LEA.HI.X R11, R4, R11, R5, 0x2, P3 ;  /* 0x0000000b040b9211 */ /* 0x000fe200018f1405 */
[----:B------:R-:W-:Y:S02]  /*05f0*/  IMAD.MOV.U32 R5, RZ, RZ, RZ ;  /* 0x000000ffff057224 */ /* 0x000fe400078e00ff */
[----:B------:R-:W-:Y:S01]  /*0600*/  HFMA2 R4, -RZ, RZ, 0, 0 ;  /* 0x00000000ff047431 */ /* 0x000fe200000001ff */
[----:B------:R-:W-:-:S02]  /*0610*/  @!P2 LEA.HI.X R9, R12, R7, R9, 0x2, P4 ;  /* 0x000000070c09a211 */ /* 0x000fc400020f1409 */
        /* <DEDUP_REMOVED lines=50> */
.L_x_3235:
[----:B------:R-:W-:Y:S05]  /*0940*/  BSYNC.RECONVERGENT B0 ;  /* 0x0000000000007941 */ /* 0x000fea0003800200 */
.L_x_3234:
        /* <DEDUP_REMOVED lines=56> */
.L_x_3237:
[----:B------:R-:W-:Y:S05]  /*0cd0*/  BSYNC.RECONVERGENT B0 ;  /* 0x0000000000007941 */ /* 0x000fea0003800200 */
.L_x_3236:
        /* <DEDUP_REMOVED lines=31> */
.L_x_3240:
[----:B---3--:R-:W3:Y:S04]  /*0ed0*/  LDG.E.STRONG.GPU R8, desc[UR14][R10.64] ;  /* 0x0000000e0a087981 */ /* 0x008ee8000c1ef900 */
[----:B---3--:R-:W-:Y:S01]  /*0ee0*/  CCTL.IVALL ;  /* 0x00000000ff00798f */ /* 0x008fe20002000000 */
[----:B------:R-:W-:Y:S05]  /*0ef0*/  YIELD ;  /* 0x0000000000007946 */ /* 0x000fea0003800000 */
[----:B------:R-:W-:-:S13]  /*0f00*/  ISETP.NE.AND P2, PT, R8, R13, PT ;  /* 0x0000000d0800720c */ /* 0x000fda0003f45270 */
[----:B------:R-:W-:Y:S05]  /*0f10*/  @P2 BRA `(.L_x_3240) ;  /* 0xfffffffc00ec2947 */ /* 0x000fea000383ffff */
.L_x_3239:
        /* <DEDUP_REMOVED lines=15> */
.L_x_3242:
        /* <DEDUP_REMOVED lines=15> */
[----:B------:R-:W-:Y:S02]  /*1100*/  MOV R12, UR24 ;  /* 0x00000018000c7c02 */ /* 0x000fe40008000f00 */
        /* <DEDUP_REMOVED lines=39> */
[----:B------:R-:W-:Y:S02]  /*1380*/  MOV R12, UR24 ;  /* 0x00000018000c7c02 */ /* 0x000fe40008000f00 */
        /* <DEDUP_REMOVED lines=35> */
.L_x_3241:
        /* <DEDUP_REMOVED lines=55> */
.L_x_3243:
        /* <DEDUP_REMOVED lines=30> */
.L_x_3244:
        /* <DEDUP_REMOVED lines=9> */
[----:B------:R-:W-:-:S04]  /*1ba0*/  IMAD.U32 R8, RZ, RZ, UR8 ;  /* 0x00000008ff087e24 */ /* 0x000fc8000f8e00ff */
[----:B------:R-:W-:-:S06]  /*1bb0*/  IMAD.WIDE.U32 R8, R8, R9, UR16 ;  /* 0x0000001008087e25 */ /* 0x000fcc000f8e0009 */
[----:B------:R-:W0:Y:S02]  /*1bc0*/  LDG.E.64 R8, desc[UR14][R8.64] ;  /* 0x0000000e08087981 */ /* 0x000e24000c1e1b00 */
[----:B0-----:R-:W-:Y:S01]  /*1bd0*/  FADD.FTZ R20, R20, R8 ;  /* 0x0000000814147221 */ /* 0x001fe20000010000 */
[----:B------:R-:W-:-:S07]  /*1be0*/  FADD.FTZ R21, R21, R9 ;  /* 0x0000000915157221 */ /* 0x000fce0000010000 */
.L_x_3245:
[----:B------:R-:W-:Y:S05]  /*1bf0*/  BSYNC.RECONVERGENT B0 ;  /* 0x0000000000007941 */ /* 0x000fea0003800200 */
.L_x_3238:
[----:B------:R-:W4:Y:S01]  /*1c00*/  S2UR UR8, SR_CgaCtaId ;  /* 0x00000000000879c3 */ /* 0x000f220000008800 */
[----:B------:R-:W5:Y:S01]  /*1c10*/  LDCU UR9, c[0x0][0x414] ;  /* 0x00008280ff0977ac */ /* 0x000f620008000800 */
[----:B------:R-:W-:Y:S02]  /*1c20*/  ISETP.NE.AND P1, PT, R18, RZ, PT ;  /* 0x000000ff1200720c */ /* 0x000fe40003f25270 */
[----:B------:R-:W-:Y:S01]  /*1c30*/  MOV R13, UR7 ;  /* 0x00000007000d7c02 */ /* 0x000fe20008000f00 */
[----:B------:R-:W-:Y:S01]  /*1c40*/  UMOV UR5, 0x400 ;  /* 0x0000040000057882 */ /* 0x000fe20000000000 */
[----:B------:R-:W-:Y:S02]  /*1c50*/  LOP3.LUT R11, R19, 0xffff, RZ, 0xc0, !PT ;  /* 0x0000ffff130b7812 */ /* 0x000fe400078ec0ff */
[----:B--2---:R-:W2:Y:S02]  /*1c60*/  @P0 LDC.64 R28, c[0x0][0x388] ;  /* 0x0000e200ff1c0b82 */ /* 0x004ea40000000a00 */
[----:B------:R-:W-:-:S06]  /*1c70*/  IADD3 R0, PT, PT, R0, R11, RZ ;  /* 0x0000000b00007210 */ /* 0x000fcc0007ffe0ff */
        /* <DEDUP_REMOVED lines=29> */
[----:B-----5:R-:W-:Y:S02]  /*1e50*/  HADD2.F32 R13, -RZ, R14.H0_H0 ;  /* 0x2000000eff0d7230 */ /* 0x020fe40000004100 */
[----:B----4-:R-:W-:Y:S01]  /*1e60*/  HADD2.F32 R14, -RZ, R29.H0_H0 ;  /* 0x2000001dff0e7230 */ /* 0x010fe20000004100 */
        /* <DEDUP_REMOVED lines=25> */
.L_x_3249:
[----:B------:R-:W-:Y:S05]  /*2000*/  BSYNC.RECONVERGENT B1 ;  /* 0x0000000000017941 */ /* 0x000fea0003800200 */
.L_x_3248:
        /* <DEDUP_REMOVED lines=19> */
.L_x_3247:
        /* <DEDUP_REMOVED lines=34> */
.L_x_3252:
[----:B------:R-:W-:Y:S05]  /*2360*/  BSYNC.RECONVERGENT B1 ;  /* 0x0000000000017941 */ /* 0x000fea0003800200 */
.L_x_3251:
        /* <DEDUP_REMOVED lines=28> */
.L_x_3250:
[----:B------:R-:W-:Y:S05]  /*2530*/  BSYNC.RECONVERGENT B0 ;  /* 0x0000000000007941 */ /* 0x000fea0003800200 */
.L_x_3246:
        /* <DEDUP_REMOVED lines=8> */
.L_x_3254:
        /* <DEDUP_REMOVED lines=12> */
.L_x_3475:


//--------------------- .text._Z35group_norm_nhwc_fwd_one_pass_kernelI11Fp32IOFp16WLi128ELi40ELi640EEv26Group_norm_nhwc_fwd_params --------------------------
	.section	.text._Z35group_norm_nhwc_fwd_one_pass_kernelI11Fp32IOFp16WLi128ELi40ELi640EEv26Group_norm_nhwc_fwd_params,"ax",@progbits
	.align	128
        .global         _Z35group_norm_nhwc_fwd_one_pass_kernelI11Fp32IOFp16WLi128ELi40ELi640EEv26Group_norm_nhwc_fwd_params
        .type           _Z35group_norm_nhwc_fwd_one_pass_kernelI11Fp32IOFp16WLi128ELi40ELi640EEv26Group_norm_nhwc_fwd_params,@function
        .size           _Z35group_norm_nhwc_fwd_one_pass_kernelI11Fp32IOFp16WLi128ELi40ELi640EEv26Group_norm_nhwc_fwd_params,(.L_x_3476 - _Z35group_norm_nhwc_fwd_one_pass_kernelI11Fp32IOFp16WLi128ELi40ELi640EEv26Group_norm_nhwc_fwd_params)
        .other          _Z35group_norm_nhwc_fwd_one_pass_kernelI11Fp32IOFp16WLi128ELi40ELi640EEv26Group_norm_nhwc_fwd_params,@"STO_CUDA_ENTRY STV_DEFAULT"
_Z35group_norm_nhwc_fwd_one_pass_kernelI11Fp32IOFp16WLi128ELi40ELi640EEv26Group_norm_nhwc_fwd_params:
.text._Z35group_norm_nhwc_fwd_one_pass_kernelI11Fp32IOFp16WLi128ELi40ELi640EEv26Group_norm_nhwc_fwd_params:
        /* <DEDUP_REMOVED lines=42> */
.L_x_3282:
        /* <DEDUP_REMOVED lines=30> */
[----:B------:R-:W-:Y:S01]  /*0480*/  IMAD R9, R8, R7, RZ ;  /* 0x0000000708097224 */ /* 0x000fe200078e02ff */
[----:B------:R-:W-:-:S04]  /*0490*/  MOV R8, R10 ;  /* 0x0000000a00087202 */ /* 0x000fc80000000f00 */
[----:B------:R-:W-:Y:S01]  /*04a0*/  R2UR UR12, R8 ;  /* 0x00000000080c72ca */ /* 0x000fe200000e0000 */
[----:B------:R-:W-:-:S05]  /*04b0*/  IMAD.HI.U32 R9, R5, R9, UR10 ;  /* 0x0000000a05097e27 */ /* 0x000fca000f8e0009 */
        /* <DEDUP_REMOVED lines=10> */
[----:B------:R-:W-:Y:S01]  /*0560*/  PLOP3.LUT P1, PT, PT, PT, UP2, 0x80, 0x8 ;  /* 0x000000000008781c */ /* 0x000fe20003f2f028 */
[----:B-1----:R-:W-:-:S03]  /*0570*/  IMAD.U32 R5, RZ, RZ, UR12 ;  /* 0x0000000cff057e24 */ /* 0x002fc6000f8e00ff */
        /* <DEDUP_REMOVED lines=26> */
[----:B------:R-:W0:Y:S03]  /*0720*/  @!P1 LDC.64 R4, c[0x0][0x390] ;  /* 0x0000e400ff049b82 */ /* 0x000e260000000a00 */
[----:B------:R-:W-:Y:S02]  /*0730*/  IADD3 R35, PT, PT, R37, UR5, RZ ;  /* 0x0000000525237c10 */ /* 0x000fe4000fffe0ff */
[----:B------:R-:W-:-:S02]  /*0740*/  @!P3 MOV R20, R36 ;  /* 0x000000240014b202 */ /* 0x000fc40000000f00 */
[-C--:B------:R-:W-:Y:S02]  /*0750*/  @!P3 MOV R21, R35.reuse ;  /* 0x000000230015b202 */ /* 0x080fe40000000f00 */
[----:B------:R-:W-:Y:S01]  /*0760*/  @!P2 MOV R34, R36 ;  /* 0x000000240022a202 */ /* 0x000fe20000000f00 */
[----:B------:R-:W-:Y:S01]  /*0770*/  @!P3 IMAD.WIDE.U32 R6, R33, R6, R20 ;  /* 0x000000062106b225 */ /* 0x000fe200078e0014 */
[----:B------:R-:W-:Y:S02]  /*0780*/  @!P1 MOV R20, R36 ;  /* 0x0000002400149202 */ /* 0x000fe40000000f00 */
[----:B------:R-:W-:Y:S01]  /*0790*/  @!P1 MOV R21, R35 ;  /* 0x0000002300159202 */ /* 0x000fe20000000f00 */
[----:B------:R-:W-:Y:S01]  /*07a0*/  @!P2 IMAD.WIDE.U32 R16, R23, R16, R34 ;  /* 0x000000101710a225 */ /* 0x000fe200078e0022 */
[----:B------:R-:W-:Y:S02]  /*07b0*/  @!P3 IADD3 R7, PT, PT, R7, R27, RZ ;  /* 0x0000001b0707b210 */ /* 0x000fe40007ffe0ff */
[----:B---3--:R-:W-:Y:S01]  /*07c0*/  @!P3 LEA R14, P6, R6, R14, 0x2 ;  /* 0x0000000e060eb211 */ /* 0x008fe200078c10ff */
[C---:B------:R-:W-:Y:S01]  /*07d0*/  @!P1 IMAD R23, R32.reuse, R11, R18 ;  /* 0x0000000b20179224 */ /* 0x040fe200078e0212 */
[----:B------:R-:W-:Y:S01]  /*07e0*/  @!P2 IADD3 R17, PT, PT, R17, R25, RZ ;  /* 0x000000191111a210 */ /* 0x000fe20007ffe0ff */
[----:B------:R-:W-:Y:S01]  /*07f0*/  @!P1 IMAD.WIDE.U32 R20, R32, R10, R20 ;  /* 0x0000000a20149225 */ /* 0x000fe200078e0014 */
[----:B--2---:R-:W-:Y:S01]  /*0800*/  @!P2 LEA R12, P5, R16, R12, 0x2 ;  /* 0x0000000c100ca211 */ /* 0x004fe200078a10ff */
[----:B------:R-:W1:Y:S01]  /*0810*/  @!P4 LDC.64 R10, c[0x0][0x390] ;  /* 0x0000e400ff0acb82 */ /* 0x000e620000000a00 */
[----:B------:R-:W-:-:S02]  /*0820*/  @!P4 MOV R18, R36 ;  /* 0x000000240012c202 */ /* 0x000fc40000000f00 */
[----:B------:R-:W-:Y:S02]  /*0830*/  @!P2 LEA.HI.X R13, R16, R13, R17, 0x2, P5 ;  /* 0x0000000d100da211 */ /* 0x000fe400028f1411 */
[----:B------:R-:W-:Y:S01]  /*0840*/  @!P1 IADD3 R17, PT, PT, R21, R23, RZ ;  /* 0x0000001715119210 */ /* 0x000fe20007ffe0ff */
[----:B------:R-:W-:Y:S01]  /*0850*/  @!P4 IMAD R21, R30, R9, R19 ;  /* 0x000000091e15c224 */ /* 0x000fe200078e0213 */
[----:B0-----:R-:W-:Y:S02]  /*0860*/  @!P1 LEA R16, P5, R20, R4, 0x2 ;  /* 0x0000000414109211 */ /* 0x001fe400078a10ff */
        /* <DEDUP_REMOVED lines=8> */
[----:B------:R-:W-:Y:S01]  /*08f0*/  CS2R R8, SRZ ;  /* 0x0000000000087805 */ /* 0x000fe2000001ff00 */
[----:B------:R-:W-:Y:S02]  /*0900*/  @!P4 IMAD.IADD R19, R19, 0x1, R21 ;  /* 0x000000011313c824 */ /* 0x000fe400078e0215 */
        /* <DEDUP_REMOVED lines=57> */
.L_x_3256:
[----:B------:R-:W-:Y:S05]  /*0ca0*/  BSYNC.RECONVERGENT B0 ;  /* 0x0000000000007941 */ /* 0x000fea0003800200 */
.L_x_3255:
        /* <DEDUP_REMOVED lines=56> */
.L_x_3258:
[----:B------:R-:W-:Y:S05]  /*1030*/  BSYNC.RECONVERGENT B0 ;  /* 0x0000000000007941 */ /* 0x000fea0003800200 */
.L_x_3257:
        /* <DEDUP_REMOVED lines=33> */
.L_x_3261:
[----:B------:R-:W2:Y:S04]  /*1250*/  LDG.E.STRONG.GPU R16, desc[UR16][R12.64] ;  /* 0x000000100c107981 */ /* 0x000ea8000c1ef900 */
[----:B--2---:R-:W-:Y:S01]  /*1260*/  CCTL.IVALL ;  /* 0x00000000ff00798f */ /* 0x004fe20002000000 */
[----:B------:R-:W-:Y:S05]  /*1270*/  YIELD ;  /* 0x0000000000007946 */ /* 0x000fea0003800000 */
[----:B------:R-:W-:-:S13]  /*1280*/  ISETP.NE.AND P4, PT, R16, R19, PT ;  /* 0x000000131000720c */ /* 0x000fda0003f85270 */
[----:B------:R-:W-:Y:S05]  /*1290*/  @P4 BRA `(.L_x_3261) ;  /* 0xfffffffc00ec4947 */ /* 0x000fea000383ffff */
.L_x_3260:
        /* <DEDUP_REMOVED lines=14> */
.L_x_3263:
[----:B------:R-:W-:Y:S01]  /*1380*/  UIADD3 UR26, UPT, UPT, UR5, 0x1, URZ ;  /* 0x00000001051a7890 */ /* 0x000fe2000fffe0ff */
[----:B------:R-:W-:Y:S01]  /*1390*/  ISETP.EQ.OR P2, PT, RZ, UR24, P3 ;  /* 0x00000018ff007c0c */ /* 0x000fe20009f42670 */
[----:B------:R-:W-:-:S04]  /*13a0*/  UIADD3 UR27, UPT, UPT, UR5, 0x2, URZ ;  /* 0x00000002051b7890 */ /* 0x000fc8000fffe0ff */
[----:B------:R-:W-:Y:S01]  /*13b0*/  MOV R12, UR26 ;  /* 0x0000001a000c7c02 */ /* 0x000fe20008000f00 */
[----:B------:R-:W-:Y:S01]  /*13c0*/  UIADD3 UR26, UPT, UPT, UR5, 0x3, URZ ;  /* 0x00000003051a7890 */ /* 0x000fe2000fffe0ff */
[----:B------:R-:W-:Y:S02]  /*13d0*/  MOV R13, UR27 ;  /* 0x0000001b000d7c02 */ /* 0x000fe40008000f00 */
[----:B------:R-:W-:Y:S02]  /*13e0*/  ISETP.EQ.OR P4, PT, R12, UR20, P3 ;  /* 0x000000140c007c0c */ /* 0x000fe40009f82670 */
[----:B------:R-:W-:Y:S02]  /*13f0*/  ISETP.EQ.OR P6, PT, R13, UR20, P3 ;  /* 0x000000140d007c0c */ /* 0x000fe40009fc2670 */
[----:B------:R-:W-:Y:S01]  /*1400*/  MOV R12, UR26 ;  /* 0x0000001a000c7c02 */ /* 0x000fe20008000f00 */
[----:B------:R-:W-:-:S03]  /*1410*/  VOTEU.ALL UP1, P2 ;  /* 0x0000000000ff7886 */ /* 0x000fc60001020000 */
[----:B------:R-:W-:Y:S02]  /*1420*/  ISETP.EQ.OR P5, PT, R12, UR20, P3 ;  /* 0x000000140c007c0c */ /* 0x000fe40009fa2670 */
[----:B------:R-:W-:-:S03]  /*1430*/  @!UP1 UIMAD.WIDE.U32 UR26, UR11, 0x8, UR18 ;  /* 0x000000080b1a98a5 */ /* 0x000fc6000f8e0012 */
[----:B------:R-:W-:Y:S02]  /*1440*/  VOTEU.ALL UP1, P4 ;  /* 0x0000000000ff7886 */ /* 0x000fe40002020000 */
[----:B------:R-:W-:Y:S01]  /*1450*/  VOTEU.ALL UP2, P6 ;  /* 0x0000000000ff7886 */ /* 0x000fe20003040000 */
[----:B------:R-:W-:Y:S02]  /*1460*/  MOV R12, UR26 ;  /* 0x0000001a000c7c02 */ /* 0x000fe40008000f00 */
[----:B------:R-:W-:Y:S01]  /*1470*/  MOV R13, UR27 ;  /* 0x0000001b000d7c02 */ /* 0x000fe20008000f00 */
[----:B------:R-:W-:Y:S02]  /*1480*/  @!UP1 UIMAD.WIDE.U32 UR26, UR23, 0x8, UR18 ;  /* 0x00000008171a98a5 */ /* 0x000fe4000f8e0012 */
[----:B------:R-:W-:Y:S01]  /*1490*/  VOTEU.ALL UP1, P5 ;  /* 0x0000000000ff7886 */ /* 0x000fe20002820000 */
[----:B------:R-:W-:Y:S02]  /*14a0*/  @!UP2 UIMAD.WIDE.U32 UR28, UR12, 0x8, UR18 ;  /* 0x000000080c1ca8a5 */ /* 0x000fe4000f8e0012 */
[----:B------:R-:W0:Y:S01]  /*14b0*/  @!P2 LDG.E.64 R12, desc[UR16][R12.64] ;  /* 0x000000100c0ca981 */ /* 0x000e22000c1e1b00 */
[----:B------:R-:W-:-:S02]  /*14c0*/  MOV R16, UR26 ;  /* 0x0000001a00107c02 */ /* 0x000fc40008000f00 */
[----:B------:R-:W-:Y:S01]  /*14d0*/  MOV R17, UR27 ;  /* 0x0000001b00117c02 */ /* 0x000fe20008000f00 */
[----:B------:R-:W-:Y:S01]  /*14e0*/  @!UP1 UIMAD.WIDE.U32 UR26, UR22, 0x8, UR18 ;  /* 0x00000008161a98a5 */ /* 0x000fe2000f8e0012 */
[----:B-1----:R-:W-:Y:S01]  /*14f0*/  IMAD.U32 R18, RZ, RZ, UR28 ;  /* 0x0000001cff127e24 */ /* 0x002fe2000f8e00ff */
[----:B--2---:R-:W-:-:S03]  /*1500*/  MOV R19, UR29 ;  /* 0x0000001d00137c02 */ /* 0x004fc60008000f00 */
[----:B------:R-:W2:Y:S01]  /*1510*/  @!P4 LDG.E.64 R16, desc[UR16][R16.64] ;  /* 0x000000101010c981 */ /* 0x000ea2000c1e1b00 */
[----:B------:R-:W-:Y:S02]  /*1520*/  MOV R20, UR26 ;  /* 0x0000001a00147c02 */ /* 0x000fe40008000f00 */
[----:B------:R-:W-:Y:S01]  /*1530*/  MOV R21, UR27 ;  /* 0x0000001b00157c02 */ /* 0x000fe20008000f00 */
[----:B------:R-:W4:Y:S05]  /*1540*/  @!P6 LDG.E.64 R18, desc[UR16][R18.64] ;  /* 0x000000101212e981 */ /* 0x000f2a000c1e1b00 */
[----:B------:R-:W5:Y:S01]  /*1550*/  @!P5 LDG.E.64 R20, desc[UR16][R20.64] ;  /* 0x000000101414d981 */ /* 0x000f62000c1e1b00 */
[----:B------:R-:W-:-:S02]  /*1560*/  UIADD3 UR26, UPT, UPT, UR5, 0x4, URZ ;  /* 0x00000004051a7890 */ /* 0x000fc4000fffe0ff */
[----:B------:R-:W-:-:S04]  /*1570*/  UIADD3 UR27, UPT, UPT, UR5, 0x5, URZ ;  /* 0x00000005051b7890 */ /* 0x000fc8000fffe0ff */
[----:B------:R-:W-:Y:S01]  /*1580*/  MOV R22, UR26 ;  /* 0x0000001a00167c02 */ /* 0x000fe20008000f00 */
[----:B------:R-:W-:Y:S01]  /*1590*/  UIADD3 UR26, UPT, UPT, UR5, 0x6, URZ ;  /* 0x00000006051a7890 */ /* 0x000fe2000fffe0ff */
[----:B0--3--:R-:W-:Y:S01]  /*15a0*/  @!P2 FADD.FTZ R14, R14, R12 ;  /* 0x0000000c0e0ea221 */ /* 0x009fe20000010000 */
[----:B------:R-:W-:Y:S01]  /*15b0*/  @!P2 FADD.FTZ R15, R15, R13 ;  /* 0x0000000d0f0fa221 */ /* 0x000fe20000010000 */
[----:B------:R-:W-:Y:S02]  /*15c0*/  ISETP.EQ.OR P2, PT, R22, UR20, P3 ;  /* 0x0000001416007c0c */ /* 0x000fe40009f42670 */
[----:B------:R-:W-:Y:S01]  /*15d0*/  MOV R12, UR27 ;  /* 0x0000001b000c7c02 */ /* 0x000fe20008000f00 */
[----:B------:R-:W-:Y:S01]  /*15e0*/  UIADD3 UR27, UPT, UPT, UR5, 0x7, URZ ;  /* 0x00000007051b7890 */ /* 0x000fe2000fffe0ff */
[----:B--2---:R-:W-:Y:S01]  /*15f0*/  @!P4 FADD.FTZ R14, R14, R16 ;  /* 0x000000100e0ec221 */ /* 0x004fe20000010000 */
[----:B------:R-:W-:Y:S01]  /*1600*/  @!P4 FADD.FTZ R15, R15, R17 ;  /* 0x000000110f0fc221 */ /* 0x000fe20000010000 */
        /* <DEDUP_REMOVED lines=25> */
[----:B------:R-:W-:Y:S01]  /*17a0*/  IMAD.U32 R20, RZ, RZ, UR28 ;  /* 0x0000001cff147e24 */ /* 0x000fe2000f8e00ff */
[----:B------:R-:W-:-:S03]  /*17b0*/  MOV R21, UR29 ;  /* 0x0000001d00157c02 */ /* 0x000fc60008000f00 */
        /* <DEDUP_REMOVED lines=23> */
.L_x_3262:
        /* <DEDUP_REMOVED lines=32> */
[----:B------:R-:W-:Y:S02]  /*1b30*/  ISETP.EQ.OR P6, PT, R16, UR20, P3 ;  /* 0x0000001410007c0c */ /* 0x000fe40009fc2670 */
[----:B------:R-:W-:Y:S02]  /*1b40*/  MOV R12, UR12 ;  /* 0x0000000c000c7c02 */ /* 0x000fe40008000f00 */
[----:B------:R-:W-:Y:S02]  /*1b50*/  MOV R13, UR13 ;  /* 0x0000000d000d7c02 */ /* 0x000fe40008000f00 */
[----:B------:R-:W-:-:S04]  /*1b60*/  MOV R16, UR14 ;  /* 0x0000000e00107c02 */ /* 0x000fc80008000f00 */
[----:B------:R-:W3:Y:S03]  /*1b70*/  @!P5 LDG.E.64 R12, desc[UR16][R12.64] ;  /* 0x000000100c0cd981 */ /* 0x000ee6000c1e1b00 */
[----:B------:R-:W-:Y:S01]  /*1b80*/  VOTEU.ALL UP3, P6 ;  /* 0x0000000000ff7886 */ /* 0x000fe20003060000 */
[----:B------:R-:W4:Y:S04]  /*1b90*/  @!P4 LDG.E.64 R16, desc[UR16][R16.64] ;  /* 0x000000101010c981 */ /* 0x000f28000c1e1b00 */
[----:B------:R-:W-:-:S04]  /*1ba0*/  @!UP3 UIMAD UR11, UR11, UR21, UR6 ;  /* 0x000000150b0bb2a4 */ /* 0x000fc8000f8e0206 */
[----:B------:R-:W-:-:S06]  /*1bb0*/  @!UP3 UIMAD.WIDE.U32 UR12, UR11, 0x8, UR18 ;  /* 0x000000080b0cb8a5 */ /* 0x000fcc000f8e0012 */
[----:B-1----:R-:W-:Y:S01]  /*1bc0*/  MOV R18, UR12 ;  /* 0x0000000c00127c02 */ /* 0x002fe20008000f00 */
[----:B--2---:R-:W-:-:S06]  /*1bd0*/  IMAD.U32 R19, RZ, RZ, UR13 ;  /* 0x0000000dff137e24 */ /* 0x004fcc000f8e00ff */
[----:B------:R-:W2:Y:S01]  /*1be0*/  @!P6 LDG.E.64 R18, desc[UR16][R18.64] ;  /* 0x000000101212e981 */ /* 0x000ea2000c1e1b00 */
[----:B------:R-:W-:-:S04]  /*1bf0*/  MOV R20, UR5 ;  /* 0x0000000500147c02 */ /* 0x000fc80008000f00 */
[----:B------:R-:W-:-:S04]  /*1c00*/  IADD3 R20, PT, PT, R20, 0x4, RZ ;  /* 0x0000000414147810 */ /* 0x000fc80007ffe0ff */
[----:B------:R-:W-:Y:S01]  /*1c10*/  R2UR UR5, R20 ;  /* 0x00000000140572ca */ /* 0x000fe200000e0000 */
[----:B---3--:R-:W-:Y:S01]  /*1c20*/  @!P5 FADD.FTZ R14, R14, R12 ;  /* 0x0000000c0e0ed221 */ /* 0x008fe20000010000 */
[----:B------:R-:W-:-:S03]  /*1c30*/  @!P5 FADD.FTZ R15, R15, R13 ;  /* 0x0000000d0f0fd221 */ /* 0x000fc60000010000 */
[----:B----4-:R-:W-:Y:S01]  /*1c40*/  @!P4 FADD.FTZ R14, R14, R16 ;  /* 0x000000100e0ec221 */ /* 0x010fe20000010000 */
[----:B------:R-:W-:-:S03]  /*1c50*/  @!P4 FADD.FTZ R15, R15, R17 ;  /* 0x000000110f0fc221 */ /* 0x000fc60000010000 */
[----:B--2---:R-:W-:Y:S01]  /*1c60*/  @!P6 FADD.FTZ R14, R14, R18 ;  /* 0x000000120e0ee221 */ /* 0x004fe20000010000 */
[----:B------:R-:W-:-:S07]  /*1c70*/  @!P6 FADD.FTZ R15, R15, R19 ;  /* 0x000000130f0fe221 */ /* 0x000fce0000010000 */
.L_x_3264:
        /* <DEDUP_REMOVED lines=27> */
.L_x_3265:
        /* <DEDUP_REMOVED lines=13> */
.L_x_3266:
[----:B------:R-:W-:Y:S05]  /*1f00*/  BSYNC.RECONVERGENT B0 ;  /* 0x0000000000007941 */ /* 0x000fea0003800200 */
.L_x_3259:
[----:B------:R-:W4:Y:S01]  /*1f10*/  S2UR UR11, SR_CgaCtaId ;  /* 0x00000000000b79c3 */ /* 0x000f220000008800 */
[----:B------:R-:W5:Y:S01]  /*1f20*/  LDCU UR12, c[0x0][0x414] ;  /* 0x00008280ff0c77ac */ /* 0x000f620008000800 */
[----:B------:R-:W-:Y:S01]  /*1f30*/  IMAD.U32 R23, RZ, RZ, UR9 ;  /* 0x00000009ff177e24 */ /* 0x000fe2000f8e00ff */
[----:B------:R-:W-:Y:S01]  /*1f40*/  IADD3 R21, PT, PT, R2, UR10, RZ ;  /* 0x0000000a02157c10 */ /* 0x000fe2000fffe0ff */
[----:B------:R-:W-:-:S04]  /*1f50*/  UMOV UR5, 0x400 ;  /* 0x0000040000057882 */ /* 0x000fc80000000000 */
        /* <DEDUP_REMOVED lines=17> */
[----:B------:R-:W-:-:S02]  /*2070*/  IADD3 R25, PT, PT, R32, 0x20, RZ ;  /* 0x0000002020197810 */ /* 0x000fc40007ffe0ff */
        /* <DEDUP_REMOVED lines=9> */
[----:B--2---:R-:W-:Y:S02]  /*2110*/  HADD2.F32 R14, -RZ, R24.H0_H0 ;  /* 0x20000018ff0e7230 */ /* 0x004fe40000004100 */
[----:B----4-:R-:W-:Y:S02]  /*2120*/  HADD2.F32 R15, -RZ, R26.H0_H0 ;  /* 0x2000001aff0f7230 */ /* 0x010fe40000004100 */
[----:B-----5:R-:W-:Y:S02]  /*2130*/  HADD2.F32 R17, -RZ, R27.H0_H0 ;  /* 0x2000001bff117230 */ /* 0x020fe40000004100 */
[----:B------:R-:W-:Y:S01]  /*2140*/  HADD2.F32 R16, -RZ, R33.H0_H0 ;  /* 0x20000021ff107230 */ /* 0x000fe20000004100 */
        /* <DEDUP_REMOVED lines=34> */
.L_x_3270:
[----:B------:R-:W-:Y:S05]  /*2370*/  BSYNC.RECONVERGENT B1 ;  /* 0x0000000000017941 */ /* 0x000fea0003800200 */
.L_x_3269:
[----:B------:R-:W-:Y:S04]  /*2380*/  BSSY.RECONVERGENT B1, `(.L_x_3271) ;  /* 0x0000013000017945 */ /* 0x000fe80003800200 */
        /* <DEDUP_REMOVED lines=18> */
.L_x_3272:
[----:B------:R-:W-:Y:S05]  /*24b0*/  BSYNC.RECONVERGENT B1 ;  /* 0x0000000000017941 */ /* 0x000fea0003800200 */
.L_x_3271:
        /* <DEDUP_REMOVED lines=19> */
.L_x_3274:
[----:B------:R-:W-:Y:S05]  /*25f0*/  BSYNC.RECONVERGENT B1 ;  /* 0x0000000000017941 */ /* 0x000fea0003800200 */
.L_x_3273:
[----:B------:R-:W-:Y:S05]  /*2600*/  @P1 BRA `(.L_x_3275) ;  /* 0x00000008004c1947 */ /* 0x000fea0003800000 */
[----:B------:R-:W3:Y:S01]  /*2610*/  LDCU.64 UR10, c[0x0][0x3e0] ;  /* 0x00007c00ff0a77ac */ /* 0x000ee20008000a00 */
[----:B-1----:R-:W-:Y:S01]  /*2620*/  MOV R5, R35 ;  /* 0x0000002300057202 */ /* 0x002fe20000000f00 */
[----:B------:R-:W-:Y:S02]  /*2630*/  IMAD.MOV.U32 R4, RZ, RZ, R36 ;  /* 0x000000ffff047224 */ /* 0x000fe400078e0024 */
[C---:B0-2---:R-:W-:Y:S01]  /*2640*/  FADD.FTZ R7, -R13.reuse, R10 ;  /* 0x0000000a0d077221 */ /* 0x045fe20000010100 */
[----:B------:R-:W0:Y:S01]  /*2650*/  LDCU.64 UR12, c[0x0][0x380] ;  /* 0x00007000ff0c77ac */ /* 0x000e220008000a00 */
[----:B------:R-:W-:Y:S02]  /*2660*/  FADD.FTZ R11, -R13, R11 ;  /* 0x0000000b0d0b7221 */ /* 0x000fe40000010100 */
[-C--:B------:R-:W-:Y:S02]  /*2670*/  FMUL.FTZ R7, R7, R12.reuse ;  /* 0x0000000c07077220 */ /* 0x080fe40000410000 */
[----:B------:R-:W-:-:S02]  /*2680*/  FMUL.FTZ R11, R11, R12 ;  /* 0x0000000c0b0b7220 */ /* 0x000fc40000410000 */
[----:B------:R-:W-:Y:S02]  /*2690*/  FFMA.FTZ R10, R14, R7, R17 ;  /* 0x000000070e0a7223 */ /* 0x000fe40000010011 */
        /* <DEDUP_REMOVED lines=9> */
.L_x_3268:
        /* <DEDUP_REMOVED lines=15> */
[----:B------:R-:W-:Y:S01]  /*2820*/  FADD.FTZ R7, -R13, R7 ;  /* 0x000000070d077221 */ /* 0x000fe20000010100 */
[----:B------:R-:W-:Y:S01]  /*2830*/  MOV R20, R36 ;  /* 0x0000002400147202 */ /* 0x000fe20000000f00 */
[----:B------:R-:W1:Y:S01]  /*2840*/  LDCU.64 UR12, c[0x0][0x380] ;  /* 0x00007000ff0c77ac */ /* 0x000e620008000a00 */
[----:B------:R-:W-:Y:S01]  /*2850*/  MOV R21, R35 ;  /* 0x0000002300157202 */ /* 0x000fe20000000f00 */
        /* <DEDUP_REMOVED lines=22> */
.L_x_3277:
[----:B------:R-:W-:Y:S05]  /*29c0*/  BSYNC.RECONVERGENT B1 ;  /* 0x0000000000017941 */ /* 0x000fea0003800200 */
.L_x_3276:
        /* <DEDUP_REMOVED lines=29> */
.L_x_3279:
[----:B------:R-:W-:Y:S05]  /*2ba0*/  BSYNC.RECONVERGENT B1 ;  /* 0x0000000000017941 */ /* 0x000fea0003800200 */
.L_x_3278:
        /* <DEDUP_REMOVED lines=29> */
.L_x_3281:
[----:B------:R-:W-:Y:S05]  /*2d80*/  BSYNC.RECONVERGENT B1 ;  /* 0x0000000000017941 */ /* 0x000fea0003800200 */
.L_x_3280:
        /* <DEDUP_REMOVED lines=27> */
.L_x_3275:
[----:B------:R-:W-:Y:S05]  /*2f40*/  BSYNC.RECONVERGENT B0 ;  /* 0x0000000000007941 */ /* 0x000fea0003800200 */
.L_x_3267:
[----:B------:R-:W-:Y:S02]  /*2f50*/  UIADD3 UR9, UPT, UPT, UR21, UR9, URZ ;  /* 0x0000000915097290 */ /* 0x000fe4000fffe0ff */
[----:B------:R-:W-:Y:S02]  /*2f60*/  UIADD3 UR4, UPT, UPT, UR4, 0x1, URZ ;  /* 0x0000000104047890 */ /* 0x000fe4000fffe0ff */
[----:B------:R-:W-:-:S09]  /*2f70*/  UISETP.GE.AND UP1, UPT, UR9, UR7, UPT ;  /* 0x000000070900728c */ /* 0x000fd2000bf26270 */
[----:B------:R-:W-:Y:S05]  /*2f80*/  BRA.U !UP1, `(.L_x_3282) ;  /* 0xffffffd109c47547 */ /* 0x000fea000b83ffff */
[----:B------:R-:W-:Y:S05]  /*2f90*/  EXIT ;  /* 0x000000000000794d */ /* 0x000fea0003800000 */
.L_x_3283:
        /* <DEDUP_REMOVED lines=14> */
.L_x_3476:


//--------------------- .text._Z35group_norm_nhwc_fwd_one_pass_kernelI11Fp32IOFp16WLi256ELi40ELi640EEv26Group_norm_nhwc_fwd_params --------------------------
	.section	.text._Z35group_norm_nhwc_fwd_one_pass_kernelI11Fp32IOFp16WLi256ELi40ELi640EEv26Group_norm_nhwc_fwd_params,"ax",@progbits
	.align	128
        .global         _Z35group_norm_nhwc_fwd_one_pass_kernelI11Fp32IOFp16WLi256ELi40ELi640EEv26Group_norm_nhwc_fwd_params
        .type           _Z35group_norm_nhwc_fwd_one_pass_kernelI11Fp32IOFp16WLi256ELi40ELi640EEv26Group_norm_nhwc_fwd_params,@function
        .size           _Z35group_norm_nhwc_fwd_one_pass_kernelI11Fp32IOFp16WLi256ELi40ELi640EEv26Group_norm_nhwc_fwd_params,(.L_x_3477 - _Z35group_norm_nhwc_fwd_one_pass_kernelI11Fp32IOFp16WLi256ELi40ELi640EEv26Group_norm_nhwc_fwd_params)
        .other          _Z35group_norm_nhwc_fwd_one_pass_kernelI11Fp32IOFp16WLi256ELi40ELi640EEv26Group_norm_nhwc_fwd_params,@"STO_CUDA_ENTRY STV_DEFAULT"
_Z35group_norm_nhwc_fwd_one_pass_kernelI11Fp32IOFp16WLi256ELi40ELi640EEv26Group_norm_nhwc_fwd_params:
.text._Z35group_norm_nhwc_fwd_one_pass_kernelI11Fp32IOFp16WLi256ELi40ELi640EEv26Group_norm_nhwc_fwd_params:
        /* <DEDUP_REMOVED lines=46> */
.L_x_3327:
        /* <DEDUP_REMOVED lines=243> */
.L_x_3285:
[----:B------:R-:W-:Y:S05]  /*1210*/  BSYNC.RECONVERGENT B0 ;  /* 0x0000000000007941 */ /* 0x000fea0003800200 */
.L_x_3284:
        /* <DEDUP_REMOVED lines=56> */
.L_x_3287:
[----:B------:R-:W-:Y:S05]  /*15a0*/  BSYNC.RECONVERGENT B0 ;  /* 0x0000000000007941 */ /* 0x000fea0003800200 */
.L_x_3286:
        /* <DEDUP_REMOVED lines=33> */
.L_x_3290:
[----:B------:R-:W2:Y:S04]  /*17c0*/  LDG.E.STRONG.GPU R23, desc[UR16][R20.64] ;  /* 0x0000001014177981 */ /* 0x000ea8000c1ef900 */
[----:B--2---:R-:W-:Y:S01]  /*17d0*/  CCTL.IVALL ;  /* 0x00000000ff00798f */ /* 0x004fe20002000000 */
[----:B------:R-:W-:Y:S05]  /*17e0*/  YIELD ;  /* 0x0000000000007946 */ /* 0x000fea0003800000 */
[----:B------:R-:W-:-:S13]  /*17f0*/  ISETP.NE.AND P4, PT, R23, R22, PT ;  /* 0x000000161700720c */ /* 0x000fda0003f85270 */
[----:B------:R-:W-:Y:S05]  /*1800*/  @P4 BRA `(.L_x_3290) ;  /* 0xfffffffc00ec4947 */ /* 0x000fea000383ffff */
.L_x_3289:
        /* <DEDUP_REMOVED lines=15> */
.L_x_3292:
        /* <DEDUP_REMOVED lines=91> */
.L_x_3291:
        /* <DEDUP_REMOVED lines=52> */
.L_x_3293:
        /* <DEDUP_REMOVED lines=28> */
.L_x_3294:
        /* <DEDUP_REMOVED lines=13> */
.L_x_3295:
[----:B------:R-:W-:Y:S05]  /*2480*/  BSYNC.RECONVERGENT B0 ;  /* 0x0000000000007941 */ /* 0x000fea0003800200 */
.L_x_3288:
        /* <DEDUP_REMOVED lines=73> */
.L_x_3299:
[----:B------:R-:W-:Y:S05]  /*2920*/  BSYNC.RECONVERGENT B1 ;  /* 0x0000000000017941 */ /* 0x000fea0003800200 */
.L_x_3298:
        /* <DEDUP_REMOVED lines=19> */
.L_x_3301:
[----:B------:R-:W-:Y:S05]  /*2a60*/  BSYNC.RECONVERGENT B1 ;  /* 0x0000000000017941 */ /* 0x000fea0003800200 */
.L_x_3300:
        /* <DEDUP_REMOVED lines=32> */
.L_x_3303:
[----:B------:R-:W-:Y:S05]  /*2c70*/  BSYNC.RECONVERGENT B1 ;  /* 0x0000000000017941 */ /* 0x000fea0003800200 */
.L_x_3302:
        /* <DEDUP_REMOVED lines=19> */
.L_x_3305:
[----:B------:R-:W-:Y:S05]  /*2db0*/  BSYNC.RECONVERGENT B1 ;  /* 0x0000000000017941 */ /* 0x000fea0003800200 */
.L_x_3304:
        /* <DEDUP_REMOVED lines=19> */
.L_x_3307:
[----:B------:R-:W-:Y:S05]  /*2ef0*/  BSYNC.RECONVERGENT B1 ;  /* 0x0000000000017941 */ /* 0x000fea0003800200 */
.L_x_3306:
        /* <DEDUP_REMOVED lines=19> */
.L_x_3309:
[----:B------:R-:W-:Y:S05]  /*3030*/  BSYNC.RECONVERGENT B1 ;  /* 0x0000000000017941 */ /* 0x000fea0003800200 */
.L_x_3308:
        /* <DEDUP_REMOVED lines=19> */
.L_x_3311:
[----:B------:R-:W-:Y:S05]  /*3170*/  BSYNC.RECONVERGENT B1 ;  /* 0x0000000000017941 */ /* 0x000fea0003800200 */
.L_x_3310:
        /* <DEDUP_REMOVED lines=18> */
.L_x_3297:
        /* <DEDUP_REMOVED lines=36> */
.L_x_3314:
[----:B------:R-:W-:Y:S05]  /*34e0*/  BSYNC.RECONVERGENT B1 ;  /* 0x0000000000017941 */ /* 0x000fea0003800200 */
.L_x_3313:
        /* <DEDUP_REMOVED lines=29> */
.L_x_3316:
[----:B------:R-:W-:Y:S05]  /*36c0*/  BSYNC.RECONVERGENT B1 ;  /* 0x0000000000017941 */ /* 0x000fea0003800200 */
.L_x_3315:
        /* <DEDUP_REMOVED lines=42> */
.L_x_3318:
[----:B------:R-:W-:Y:S05]  /*3970*/  BSYNC.RECONVERGENT B1 ;  /* 0x0000000000017941 */ /* 0x000fea0003800200 */
.L_x_3317:
        /* <DEDUP_REMOVED lines=29> */
.L_x_3320:
[----:B------:R-:W-:Y:S05]  /*3b50*/  BSYNC.RECONVERGENT B1 ;  /* 0x0000000000017941 */ /* 0x000fea0003800200 */
.L_x_3319:
        /* <DEDUP_REMOVED lines=29> */
.L_x_3322:
[----:B------:R-:W-:Y:S05]  /*3d30*/  BSYNC.RECONVERGENT B1 ;  /* 0x0000000000017941 */ /* 0x000fea0003800200 */
.L_x_3321:
        /* <DEDUP_REMOVED lines=29> */
.L_x_3324:
[----:B------:R-:W-:Y:S05]  /*3f10*/  BSYNC.RECONVERGENT B1 ;  /* 0x0000000000017941 */ /* 0x000fea0003800200 */
.L_x_3323:
        /* <DEDUP_REMOVED lines=29> */
.L_x_3326:
[----:B------:R-:W-:Y:S05]  /*40f0*/  BSYNC.RECONVERGENT B1 ;  /* 0x0000000000017941 */ /* 0x000fea0003800200 */
.L_x_3325:
        /* <DEDUP_REMOVED lines=27> */
.L_x_3312:
[----:B------:R-:W-:Y:S05]  /*42b0*/  BSYNC.RECONVERGENT B0 ;  /* 0x0000000000007941 */ /* 0x000fea0003800200 */
.L_x_3296:
        /* <DEDUP_REMOVED lines=8> */
.L_x_3328:
        /* <DEDUP_REMOVED lines=12> */
.L_x_3477:


//--------------------- .text._Z35group_norm_nhwc_fwd_one_pass_kernelI11Fp32IOFp16WLi512ELi40ELi640EEv26Group_norm_nhwc_fwd_params --------------------------
	.section	.text._Z35group_norm_nhwc_fwd_one_pass_kernelI11Fp32IOFp16WLi512ELi40ELi640EEv26Group_norm_nhwc_fwd_params,"ax",@progbits
	.align	128
        .global         _Z35group_norm_nhwc_fwd_one_pass_kernelI11Fp32IOFp16WLi512ELi40ELi640EEv26Group_norm_nhwc_fwd_params
        .type           _Z35group_norm_nhwc_fwd_one_pass_kernelI11Fp32IOFp16WLi512ELi40ELi640EEv26Group_norm_nhwc_fwd_params,@function
        .size           _Z35group_norm_nhwc_fwd_one_pass_kernelI11Fp32IOFp16WLi512ELi40ELi640EEv26Group_norm_nhwc_fwd_params,(.L_x_3478 - _Z35group_norm_nhwc_fwd_one_pass_kernelI11Fp32IOFp16WLi512ELi40ELi640EEv26Group_norm_nhwc_fwd_params)
        .other          _Z35group_norm_nhwc_fwd_one_pass_kernelI11Fp32IOFp16WLi512ELi40ELi640EEv26Group_norm_nhwc_fwd_params,@"STO_CUDA_ENTRY STV_DEFAULT"
_Z35group_norm_nhwc_fwd_one_pass_kernelI11Fp32IOFp16WLi512ELi40ELi640EEv26Group_norm_nhwc_fwd_params:
.text._Z35group_norm_nhwc_fwd_one_pass_kernelI11Fp32IOFp16WLi512ELi40ELi640EEv26Group_norm_nhwc_fwd_params:
        /* <DEDUP_REMOVED lines=43> */
.L_x_3404:
        /* <DEDUP_REMOVED lines=398> */
.L_x_3330:
[----:B------:R-:W-:Y:S05]  /*1b90*/  BSYNC.RECONVERGENT B0 ;  /* 0x0000000000007941 */ /* 0x000fea0003800200 */
.L_x_3329:
        /* <DEDUP_REMOVED lines=54> */
.L_x_3332:
[----:B------:R-:W-:Y:S05]  /*1f00*/  BSYNC.RECONVERGENT B0 ;  /* 0x0000000000007941 */ /* 0x000fea0003800200 */
.L_x_3331:
        /* <DEDUP_REMOVED lines=27> */
.L_x_3335:
[----:B------:R-:W3:Y:S04]  /*20c0*/  LDG.E.STRONG.GPU R30, desc[UR6][R28.64] ;  /* 0x000000061c1e7981 */ /* 0x000ee8000c1ef900 */
[----:B---3--:R-:W-:Y:S01]  /*20d0*/  CCTL.IVALL ;  /* 0x00000000ff00798f */ /* 0x008fe20002000000 */
[----:B------:R-:W-:Y:S05]  /*20e0*/  YIELD ;  /* 0x0000000000007946 */ /* 0x000fea0003800000 */
[----:B------:R-:W-:-:S13]  /*20f0*/  ISETP.NE.AND P1, PT, R30, R37, PT ;  /* 0x000000251e00720c */ /* 0x000fda0003f25270 */
[----:B------:R-:W-:Y:S05]  /*2100*/  @P1 BRA `(.L_x_3335) ;  /* 0xfffffffc00ec1947 */ /* 0x000fea000383ffff */
.L_x_3334:
        /* <DEDUP_REMOVED lines=16> */
.L_x_3337:
        /* <DEDUP_REMOVED lines=62> */
.L_x_3336:
        /* <DEDUP_REMOVED lines=38> */
.L_x_3338:
        /* <DEDUP_REMOVED lines=19> */
.L_x_3339:
        /* <DEDUP_REMOVED lines=9> */
.L_x_3340:
[----:B------:R-:W-:Y:S05]  /*2a10*/  BSYNC.RECONVERGENT B0 ;  /* 0x0000000000007941 */ /* 0x000fea0003800200 */
.L_x_3333:
        /* <DEDUP_REMOVED lines=41> */
[----:B0-----:R-:W-:Y:S01]  /*2cb0*/  SHF.R.S32.HI R38, RZ, 0x1f, R31 ;  /* 0x0000001fff267819 */ /* 0x001fe2000001141f */
[----:B--2---:R-:W-:Y:S01]  /*2cc0*/  HADD2.F32 R32, -RZ, R64.H0_H0 ;  /* 0x20000040ff207230 */ /* 0x004fe20000004100 */
[----:B------:R-:W-:Y:S01]  /*2cd0*/  SHF.R.S32.HI R64, RZ, 0x1f, R83 ;  /* 0x0000001fff407819 */ /* 0x000fe20000011453 */
[----:B---3--:R-:W-:Y:S02]  /*2ce0*/  HADD2.F32 R33, -RZ, R66.H0_H0 ;  /* 0x20000042ff217230 */ /* 0x008fe40000004100 */
[----:B-----5:R-:W-:Y:S02]  /*2cf0*/  HADD2.F32 R35, -RZ, R68.H0_H0 ;  /* 0x20000044ff237230 */ /* 0x020fe40000004100 */
[----:B------:R-:W-:Y:S01]  /*2d00*/  HADD2.F32 R34, -RZ, R70.H0_H0 ;  /* 0x20000046ff227230 */ /* 0x000fe20000004100 */
        /* <DEDUP_REMOVED lines=24> */
.L_x_3344:
[----:B------:R-:W-:Y:S05]  /*2e90*/  BSYNC.RECONVERGENT B1 ;  /* 0x0000000000017941 */ /* 0x000fea0003800200 */
.L_x_3343:
        /* <DEDUP_REMOVED lines=27> */
.L_x_3346:
[----:B------:R-:W-:Y:S05]  /*3050*/  BSYNC.RECONVERGENT B1 ;  /* 0x0000000000017941 */ /* 0x000fea0003800200 */
.L_x_3345:
        /* <DEDUP_REMOVED lines=19> */
.L_x_3348:
[----:B------:R-:W-:Y:S05]  /*3190*/  BSYNC.RECONVERGENT B1 ;  /* 0x0000000000017941 */ /* 0x000fea0003800200 */
.L_x_3347:
        /* <DEDUP_REMOVED lines=21> */
.L_x_3350:
[----:B------:R-:W-:Y:S05]  /*32f0*/  BSYNC.RECONVERGENT B1 ;  /* 0x0000000000017941 */ /* 0x000fea0003800200 */
.L_x_3349:
        /* <DEDUP_REMOVED lines=19> */
.L_x_3352:
[----:B------:R-:W-:Y:S05]  /*3430*/  BSYNC.RECONVERGENT B1 ;  /* 0x0000000000017941 */ /* 0x000fea0003800200 */
.L_x_3351:
        /* <DEDUP_REMOVED lines=34> */
.L_x_3354:
[----:B------:R-:W-:Y:S05]  /*3660*/  BSYNC.RECONVERGENT B1 ;  /* 0x0000000000017941 */ /* 0x000fea0003800200 */
.L_x_3353:
        /* <DEDUP_REMOVED lines=19> */
.L_x_3356:
[----:B------:R-:W-:Y:S05]  /*37a0*/  BSYNC.RECONVERGENT B1 ;  /* 0x0000000000017941 */ /* 0x000fea0003800200 */
.L_x_3355:
        /* <DEDUP_REMOVED lines=19> */
.L_x_3358:
[----:B------:R-:W-:Y:S05]  /*38e0*/  BSYNC.RECONVERGENT B1 ;  /* 0x0000000000017941 */ /* 0x000fea0003800200 */
.L_x_3357:
        /* <DEDUP_REMOVED lines=19> */
.L_x_3360:
[----:B------:R-:W-:Y:S05]  /*3a20*/  BSYNC.RECONVERGENT B1 ;  /* 0x0000000000017941 */ /* 0x000fea0003800200 */
.L_x_3359:
        /* <DEDUP_REMOVED lines=19> */
.L_x_3362:
[----:B------:R-:W-:Y:S05]  /*3b60*/  BSYNC.RECONVERGENT B1 ;  /* 0x0000000000017941 */ /* 0x000fea0003800200 */
.L_x_3361:
        /* <DEDUP_REMOVED lines=32> */
.L_x_3364:
[----:B------:R-:W-:Y:S05]  /*3d70*/  BSYNC.RECONVERGENT B1 ;  /* 0x0000000000017941 */ /* 0x000fea0003800200 */
.L_x_3363:
        /* <DEDUP_REMOVED lines=19> */
.L_x_3366:
[----:B------:R-:W-:Y:S05]  /*3eb0*/  BSYNC.RECONVERGENT B1 ;  /* 0x0000000000017941 */ /* 0x000fea0003800200 */
.L_x_3365:
        /* <DEDUP_REMOVED lines=19> */
.L_x_3368:
[----:B------:R-:W-:Y:S05]  /*3ff0*/  BSYNC.RECONVERGENT B1 ;  /* 0x0000000000017941 */ /* 0x000fea0003800200 */
.L_x_3367:
        /* <DEDUP_REMOVED lines=19> */
.L_x_3370:
[----:B------:R-:W-:Y:S05]  /*4130*/  BSYNC.RECONVERGENT B1 ;  /* 0x0000000000017941 */ /* 0x000fea0003800200 */
.L_x_3369:
        /* <DEDUP_REMOVED lines=19> */
.L_x_3372:
[----:B------:R-:W-:Y:S05]  /*4270*/  BSYNC.RECONVERGENT B1 ;  /* 0x0000000000017941 */ /* 0x000fea0003800200 */
.L_x_3371:
        /* <DEDUP_REMOVED lines=18> */
.L_x_3342:
        /* <DEDUP_REMOVED lines=33> */
.L_x_3375:
[----:B------:R-:W-:Y:S05]  /*45b0*/  BSYNC.RECONVERGENT B1 ;  /* 0x0000000000017941 */ /* 0x000fea0003800200 */
.L_x_3374:
        /* <DEDUP_REMOVED lines=35> */
.L_x_3377:
[----:B------:R-:W-:Y:S05]  /*47f0*/  BSYNC.RECONVERGENT B1 ;  /* 0x0000000000017941 */ /* 0x000fea0003800200 */
.L_x_3376:
        /* <DEDUP_REMOVED lines=29> */
.L_x_3379:
[----:B------:R-:W-:Y:S05]  /*49d0*/  BSYNC.RECONVERGENT B1 ;  /* 0x0000000000017941 */ /* 0x000fea0003800200 */
.L_x_3378:
        /* <DEDUP_REMOVED lines=31> */
.L_x_3381:
[----:B------:R-:W-:Y:S05]  /*4bd0*/  BSYNC.RECONVERGENT B1 ;  /* 0x0000000000017941 */ /* 0x000fea0003800200 */
.L_x_3380:
        /* <DEDUP_REMOVED lines=29> */
.L_x_3383:
[----:B------:R-:W-:Y:S05]  /*4db0*/  BSYNC.RECONVERGENT B1 ;  /* 0x0000000000017941 */ /* 0x000fea0003800200 */
.L_x_3382:
        /* <DEDUP_REMOVED lines=44> */
.L_x_3385:
[----:B------:R-:W-:Y:S05]  /*5080*/  BSYNC.RECONVERGENT B1 ;  /* 0x0000000000017941 */ /* 0x000fea0003800200 */
.L_x_3384:
        /* <DEDUP_REMOVED lines=29> */
.L_x_3387:
[----:B------:R-:W-:Y:S05]  /*5260*/  BSYNC.RECONVERGENT B1 ;  /* 0x0000000000017941 */ /* 0x000fea0003800200 */
.L_x_3386:
        /* <DEDUP_REMOVED lines=29> */
.L_x_3389:
[----:B------:R-:W-:Y:S05]  /*5440*/  BSYNC.RECONVERGENT B1 ;  /* 0x0000000000017941 */ /* 0x000fea0003800200 */
.L_x_3388:
        /* <DEDUP_REMOVED lines=29> */
.L_x_3391:
[----:B------:R-:W-:Y:S05]  /*5620*/  BSYNC.RECONVERGENT B1 ;  /* 0x0000000000017941 */ /* 0x000fea0003800200 */
.L_x_3390:
        /* <DEDUP_REMOVED lines=29> */
.L_x_3393:
[----:B------:R-:W-:Y:S05]  /*5800*/  BSYNC.RECONVERGENT B1 ;  /* 0x0000000000017941 */ /* 0x000fea0003800200 */
.L_x_3392:
        /* <DEDUP_REMOVED lines=42> */
.L_x_3395:
[----:B------:R-:W-:Y:S05]  /*5ab0*/  BSYNC.RECONVERGENT B1 ;  /* 0x0000000000017941 */ /* 0x000fea0003800200 */
.L_x_3394:
        /* <DEDUP_REMOVED lines=29> */
.L_x_3397:
[----:B------:R-:W-:Y:S05]  /*5c90*/  BSYNC.RECONVERGENT B1 ;  /* 0x0000000000017941 */ /* 0x000fea0003800200 */
.L_x_3396:
        /* <DEDUP_REMOVED lines=29> */
.L_x_3399:
[----:B------:R-:W-:Y:S05]  /*5e70*/  BSYNC.RECONVERGENT B1 ;  /* 0x0000000000017941 */ /* 0x000fea0003800200 */
.L_x_3398:
        /* <DEDUP_REMOVED lines=29> */
.L_x_3401:
[----:B------:R-:W-:Y:S05]  /*6050*/  BSYNC.RECONVERGENT B1 ;  /* 0x0000000000017941 */ /* 0x000fea0003800200 */
.L_x_3400:
        /* <DEDUP_REMOVED lines=29> */
.L_x_3403:
[----:B------:R-:W-:Y:S05]  /*6230*/  BSYNC.RECONVERGENT B1 ;  /* 0x0000000000017941 */ /* 0x000fea0003800200 */
.L_x_3402:
        /* <DEDUP_REMOVED lines=27> */
.L_x_3373:
[----:B------:R-:W-:Y:S05]  /*63f0*/  BSYNC.RECONVERGENT B0 ;  /* 0x0000000000007941 */ /* 0x000fea0003800200 */
.L_x_3341:
        /* <DEDUP_REMOVED lines=8> */
.L_x_3405:
        /* <DEDUP_REMOVED lines=16> */
.L_x_3478:


//--------------------- .nv.shared.reserved.0     --------------------------
	.section	.nv.shared.reserved.0,"aw",@nobits
	.weak		__nv_reservedSMEM_offset_0_alias
	.size		__nv_reservedSMEM_offset_0_alias, 0, 64
	.other		__nv_reservedSMEM_offset_0_alias,@"STO_CUDA_RESERVED_SHARED STV_DEFAULT"
__nv_reservedSMEM_offset_0_alias:
	.zero		0
	.zero		64


//--------------------- .nv.global                --------------------------
	.section	.nv.global,"aw",@nobits
.nv.global:
	.type		_ZN61_INTERNAL_09d2a404_30_group_norm_nhwc_one_pass_40_cu_c3adb94c6thrust24THRUST_300001_SM_1030_NS12placeholders2_5E,@object
	.size		_ZN61_INTERNAL_09d2a404_30_group_norm_nhwc_one_pass_40_cu_c3adb94c6thrust24THRUST_300001_SM_1030_NS12placeholders2_5E,(_ZN61_INTERNAL_09d2a404_30_group_norm_nhwc_one_pass_40_cu_c3adb94c4cuda3std3__45__cpo6cbeginE - _ZN61_INTERNAL_09d2a404_30_group_norm_nhwc_one_pass_40_cu_c3adb94c6thrust24THRUST_300001_SM_1030_NS12placeholders2_5E)
_ZN61_INTERNAL_09d2a404_30_group_norm_nhwc_one_pass_40_cu_c3adb94c6thrust24THRUST_300001_SM_1030_NS12placeholders2_5E:
	.zero		1
	.type		_ZN61_INTERNAL_09d2a404_30_group_norm_nhwc_one_pass_40_cu_c3adb94c4cuda3std3__45__cpo6cbeginE,@object
	.size		_ZN61_INTERNAL_09d2a404_30_group_norm_nhwc_one_pass_40_cu_c3adb94c4cuda3std3__45__cpo6cbeginE,(_ZN61_INTERNAL_09d2a404_30_group_norm_nhwc_one_pass_40_cu_c3adb94c4cuda3std6ranges3__45__cpo6cbeginE - _ZN61_INTERNAL_09d2a404_30_group_norm_nhwc_one_pass_40_cu_c3adb94c4cuda3std3__45__cpo6cbeginE)
_ZN61_INTERNAL_09d2a404_30_group_norm_nhwc_one_pass_40_cu_c3adb94c4cuda3std3__45__cpo6cbeginE:
	.zero		1
	.type		_ZN61_INTERNAL_09d2a404_30_group_norm_nhwc_one_pass_40_cu_c3adb94c4cuda3std6ranges3__45__cpo6cbeginE,@object
	.size		_ZN61_INTERNAL_09d2a404_30_group_norm_nhwc_one_pass_40_cu_c3adb94c4cuda3std6ranges3__45__cpo6cbeginE,(_ZN61_INTERNAL_09d2a404_30_group_norm_nhwc_one_pass_40_cu_c3adb94c4cuda3std3__48in_placeE - _ZN61_INTERNAL_09d2a404_30_group_norm_nhwc_one_pass_40_cu_c3adb94c4cuda3std6ranges3__45__cpo6cbeginE)
_ZN61_INTERNAL_09d2a404_30_group_norm_nhwc_one_pass_40_cu_c3adb94c4cuda3std6ranges3__45__cpo6cbeginE:
	.zero		1
	.type		_ZN61_INTERNAL_09d2a404_30_group_norm_nhwc_one_pass_40_cu_c3adb94c4cuda3std3__48in_placeE,@object
	.size		_ZN61_INTERNAL_09d2a404_30_group_norm_nhwc_one_pass_40_cu_c3adb94c4cuda3std3__48in_placeE,(_ZN61_INTERNAL_09d2a404_30_group_norm_nhwc_one_pass_40_cu_c3adb94c4cuda3std6ranges3__45__cpo4sizeE - _ZN61_INTERNAL_09d2a404_30_group_norm_nhwc_one_pass_40_cu_c3adb94c4cuda3std3__48in_placeE)
_ZN61_INTERNAL_09d2a404_30_group_norm_nhwc_one_pass_40_cu_c3adb94c4cuda3std3__48in_placeE:
	.zero		1
	.type		_ZN61_INTERNAL_09d2a404_30_group_norm_nhwc_one_pass_40_cu_c3adb94c4cuda3std6ranges3__45__cpo4sizeE,@object
	.size		_ZN61_INTERNAL_09d2a404_30_group_norm_nhwc_one_pass_40_cu_c3adb94c4cuda3std6ranges3__45__cpo4sizeE,(_ZN61_INTERNAL_09d2a404_30_group_norm_nhwc_one_pass_40_cu_c3adb94c6thrust24THRUST_300001_SM_1030_NS12placeholders2_9E - _ZN61_INTERNAL_09d2a404_30_group_norm_nhwc_one_pass_40_cu_c3adb94c4cuda3std6ranges3__45__cpo4sizeE)
_ZN61_INTERNAL_09d2a404_30_group_norm_nhwc_one_pass_40_cu_c3adb94c4cuda3std6ranges3__45__cpo4sizeE:
	.zero		1
	.type		_ZN61_INTERNAL_09d2a404_30_group_norm_nhwc_one_pass_40_cu_c3adb94c6thrust24THRUST_300001_SM_1030_NS12placeholders2_9E,@object
	.size		_ZN61_INTERNAL_09d2a404_30_group_norm_nhwc_one_pass_40_cu_c3adb94c6thrust24THRUST_300001_SM_1030_NS12placeholders2_9E,(_ZN61_INTERNAL_09d2a404_30_group_norm_nhwc_one_pass_40_cu_c3adb94c4cuda3std3__45__cpo7crbeginE - _ZN61_INTERNAL_09d2a404_30_group_norm_nhwc_one_pass_40_cu_c3adb94c6thrust24THRUST_300001_SM_1030_NS12placeholders2_9E)
_ZN61_INTERNAL_09d2a404_30_group_norm_nhwc_one_pass_40_cu_c3adb94c6thrust24THRUST_300001_SM_1030_NS12placeholders2_9E:
	.zero		1
	.type		_ZN61_INTERNAL_09d2a404_30_group_norm_nhwc_one_pass_40_cu_c3adb94c4cuda3std3__45__cpo7crbeginE,@object
	.size		_ZN61_INTERNAL_09d2a404_30_group_norm_nhwc_one_pass_40_cu_c3adb94c4cuda3std3__45__cpo7crbeginE,(_ZN61_INTERNAL_09d2a404_30_group_norm_nhwc_one_pass_40_cu_c3adb94c4cuda3std6ranges3__45__cpo4nextE - _ZN61_INTERNAL_09d2a404_30_group_norm_nhwc_one_pass_40_cu_c3adb94c4cuda3std3__45__cpo7crbeginE)
_ZN61_INTERNAL_09d2a404_30_group_norm_nhwc_one_pass_40_cu_c3adb94c4cuda3std3__45__cpo7crbeginE:
	.zero		1
	.type		_ZN61_INTERNAL_09d2a404_30_group_norm_nhwc_one_pass_40_cu_c3adb94c4cuda3std6ranges3__45__cpo4nextE,@object
	.size		_ZN61_INTERNAL_09d2a404_30_group_norm_nhwc_one_pass_40_cu_c3adb94c4cuda3std6ranges3__45__cpo4nextE,(_ZN61_INTERNAL_09d2a404_30_group_norm_nhwc_one_pass_40_cu_c3adb94c4cuda3std6ranges3__45__cpo4swapE - _ZN61_INTERNAL_09d2a404_30_group_norm_nhwc_one_pass_40_cu_c3adb94c4cuda3std6ranges3__45__cpo4nextE)
_ZN61_INTERNAL_09d2a404_30_group_norm_nhwc_one_pass_40_cu_c3adb94c4cuda3std6ranges3__45__cpo4nextE:
	.zero		1
	.type		_ZN61_INTERNAL_09d2a404_30_group_norm_nhwc_one_pass_40_cu_c3adb94c4cuda3std6ranges3__45__cpo4swapE,@object
	.size		_ZN61_INTERNAL_09d2a404_30_group_norm_nhwc_one_pass_40_cu_c3adb94c4cuda3std6ranges3__45__cpo4swapE,(_ZN61_INTERNAL_09d2a404_30_group_norm_nhwc_one_pass_40_cu_c3adb94c6thrust24THRUST_300001_SM_1030_NS12placeholders2_1E - _ZN61_INTERNAL_09d2a404_30_group_norm_nhwc_one_pass_40_cu_c3adb94c4cuda3std6ranges3__45__cpo4swapE)
_ZN61_INTERNAL_09d2a404_30_group_norm_nhwc_one_pass_40_cu_c3adb94c4cuda3std6ranges3__45__cpo4swapE:
	.zero		1
	.type		_ZN61_INTERNAL_09d2a404_30_group_norm_nhwc_one_pass_40_cu_c3adb94c6thrust24THRUST_300001_SM_1030_NS12placeholders2_1E,@object
	.size		_ZN61_INTERNAL_09d2a404_30_group_norm_nhwc_one_pass_40_cu_c3adb94c6thrust24THRUST_300001_SM_1030_NS12placeholders2_1E,(_ZN61_INTERNAL_09d2a404_30_group_norm_nhwc_one_pass_40_cu_c3adb94c6thrust24THRUST_300001_SM_1030_NS12placeholders2_3E - _ZN61_INTERNAL_09d2a404_30_group_norm_nhwc_one_pass_40_cu_c3adb94c6thrust24THRUST_300001_SM_1030_NS12placeholders2_1E)
_ZN61_INTERNAL_09d2a404_30_group_norm_nhwc_one_pass_40_cu_c3adb94c6thrust24THRUST_300001_SM_1030_NS12placeholders2_1E:
	.zero		1
	.type		_ZN61_INTERNAL_09d2a404_30_group_norm_nhwc_one_pass_40_cu_c3adb94c6thrust24THRUST_300001_SM_1030_NS12placeholders2_3E,@object
	.size		_ZN61_INTERNAL_09d2a404_30_group_norm_nhwc_one_pass_40_cu_c3adb94c6thrust24THRUST_300001_SM_1030_NS12placeholders2_3E,(_ZN61_INTERNAL_09d2a404_30_group_norm_nhwc_one_pass_40_cu_c3adb94c4cuda3std3__45__cpo5beginE - _ZN61_INTERNAL_09d2a404_30_group_norm_nhwc_one_pass_40_cu_c3adb94c6thrust24THRUST_300001_SM_1030_NS12placeholders2_3E)
_ZN61_INTERNAL_09d2a404_30_group_norm_nhwc_one_pass_40_cu_c3adb94c6thrust24THRUST_300001_SM_1030_NS12placeholders2_3E:
	.zero		1
	.type		_ZN61_INTERNAL_09d2a404_30_group_norm_nhwc_one_pass_40_cu_c3adb94c4cuda3std3__45__cpo5beginE,@object
	.size		_ZN61_INTERNAL_09d2a404_30_group_norm_nhwc_one_pass_40_cu_c3adb94c4cuda3std3__45__cpo5beginE,(_ZN61_INTERNAL_09d2a404_30_group_norm_nhwc_one_pass_40_cu_c3adb94c4cuda3std6ranges3__45__cpo5beginE - _ZN61_INTERNAL_09d2a404_30_group_norm_nhwc_one_pass_40_cu_c3adb94c4cuda3std3__45__cpo5beginE)
_ZN61_INTERNAL_09d2a404_30_group_norm_nhwc_one_pass_40_cu_c3adb94c4cuda3std3__45__cpo5beginE:
	.zero		1
	.type		_ZN61_INTERNAL_09d2a404_30_group_norm_nhwc_one_pass_40_cu_c3adb94c4cuda3std6ranges3__45__cpo5beginE,@object
	.size		_ZN61_INTERNAL_09d2a404_30_group_norm_nhwc_one_pass_40_cu_c3adb94c4cuda3std6ranges3__45__cpo5beginE,(_ZN61_INTERNAL_09d2a404_30_group_norm_nhwc_one_pass_40_cu_c3adb94c4cuda3std3__463_GLOBAL__N__09d2a404_30_group_norm_nhwc_one_pass_40_cu_c3adb94c6ignoreE - _ZN61_INTERNAL_09d2a404_30_group_norm_nhwc_one_pass_40_cu_c3adb94c4cuda3std6ranges3__45__cpo5beginE)
_ZN61_INTERNAL_09d2a404_30_group_norm_nhwc_one_pass_40_cu_c3adb94c4cuda3std6ranges3__45__cpo5beginE:
	.zero		1
	.type		_ZN61_INTERNAL_09d2a404_30_group_norm_nhwc_one_pass_40_cu_c3adb94c4cuda3std3__463_GLOBAL__N__09d2a404_30_group_norm_nhwc_one_pass_40_cu_c3adb94c6ignoreE,@object
	.size		_ZN61_INTERNAL_09d2a404_30_group_norm_nhwc_one_pass_40_cu_c3adb94c4cuda3std3__463_GLOBAL__N__09d2a404_30_group_norm_nhwc_one_pass_40_cu_c3adb94c6ignoreE,(_ZN61_INTERNAL_09d2a404_30_group_norm_nhwc_one_pass_40_cu_c3adb94c4cuda3std6ranges3__45__cpo4dataE - _ZN61_INTERNAL_09d2a404_30_group_norm_nhwc_one_pass_40_cu_c3adb94c4cuda3std3__463_GLOBAL__N__09d2a404_30_group_norm_nhwc_one_pass_40_cu_c3adb94c6ignoreE)
_ZN61_INTERNAL_09d2a404_30_group_norm_nhwc_one_pass_40_cu_c3adb94c4cuda3std3__463_GLOBAL__N__09d2a404_30_group_norm_nhwc_one_pass_40_cu_c3adb94c6ignoreE:
	.zero		1
	.type		_ZN61_INTERNAL_09d2a404_30_group_norm_nhwc_one_pass_40_cu_c3adb94c4cuda3std6ranges3__45__cpo4dataE,@object
	.size		_ZN61_INTERNAL_09d2a404_30_group_norm_nhwc_one_pass_40_cu_c3adb94c4cuda3std6ranges3__45__cpo4dataE,(_ZN61_INTERNAL_09d2a404_30_group_norm_nhwc_one_pass_40_cu_c3adb94c6thrust24THRUST_300001_SM_1030_NS12placeholders2_7E - _ZN61_INTERNAL_09d2a404_30_group_norm_nhwc_one_pass_40_cu_c3adb94c4cuda3std6ranges3__45__cpo4dataE)
_ZN61_INTERNAL_09d2a404_30_group_norm_nhwc_one_pass_40_cu_c3adb94c4cuda3std6ranges3__45__cpo4dataE:
	.zero		1
	.type		_ZN61_INTERNAL_09d2a404_30_group_norm_nhwc_one_pass_40_cu_c3adb94c6thrust24THRUST_300001_SM_1030_NS12placeholders2_7E,@object
	.size		_ZN61_INTERNAL_09d2a404_30_group_norm_nhwc_one_pass_40_cu_c3adb94c6thrust24THRUST_300001_SM_1030_NS12placeholders2_7E,(_ZN61_INTERNAL_09d2a404_30_group_norm_nhwc_one_pass_40_cu_c3adb94c4cuda3std3__45__cpo6rbeginE - _ZN61_INTERNAL_09d2a404_30_group_norm_nhwc_one_pass_40_cu_c3adb94c6thrust24THRUST_300001_SM_1030_NS12placeholders2_7E)
_ZN61_INTERNAL_09d2a404_30_group_norm_nhwc_one_pass_40_cu_c3adb94c6thrust24THRUST_300001_SM_1030_NS12placeholders2_7E:
	.zero		1
	.type		_ZN61_INTERNAL_09d2a404_30_group_norm_nhwc_one_pass_40_cu_c3adb94c4cuda3std3__45__cpo6rbeginE,@object
	.size		_ZN61_INTERNAL_09d2a404_30_group_norm_nhwc_one_pass_40_cu_c3adb94c4cuda3std3__45__cpo6rbeginE,(_ZN61_INTERNAL_09d2a404_30_group_norm_nhwc_one_pass_40_cu_c3adb94c4cuda3std6ranges3__45__cpo7advanceE - _ZN61_INTERNAL_09d2a404_30_group_norm_nhwc_one_pass_40_cu_c3adb94c4cuda3std3__45__cpo6rbeginE)
_ZN61_INTERNAL_09d2a404_30_group_norm_nhwc_one_pass_40_cu_c3adb94c4cuda3std3__45__cpo6rbeginE:
	.zero		1
	.type		_ZN61_INTERNAL_09d2a404_30_group_norm_nhwc_one_pass_40_cu_c3adb94c4cuda3std6ranges3__45__cpo7advanceE,@object
	.size		_ZN61_INTERNAL_09d2a404_30_group_norm_nhwc_one_pass_40_cu_c3adb94c4cuda3std6ranges3__45__cpo7advanceE,(_ZN61_INTERNAL_09d2a404_30_group_norm_nhwc_one_pass_40_cu_c3adb94c4cuda3std3__47nulloptE - _ZN61_INTERNAL_09d2a404_30_group_norm_nhwc_one_pass_40_cu_c3adb94c4cuda3std6ranges3__45__cpo7advanceE)
_ZN61_INTERNAL_09d2a404_30_group_norm_nhwc_one_pass_40_cu_c3adb94c4cuda3std6ranges3__45__cpo7advanceE:
	.zero		1
	.type		_ZN61_INTERNAL_09d2a404_30_group_norm_nhwc_one_pass_40_cu_c3adb94c4cuda3std3__47nulloptE,@object
	.size		_ZN61_INTERNAL_09d2a404_30_group_norm_nhwc_one_pass_40_cu_c3adb94c4cuda3std3__47nulloptE,(_ZN61_INTERNAL_09d2a404_30_group_norm_nhwc_one_pass_40_cu_c3adb94c4cuda3std6ranges3__45__cpo8distanceE - _ZN61_INTERNAL_09d2a404_30_group_norm_nhwc_one_pass_40_cu_c3adb94c4cuda3std3__47nulloptE)
_ZN61_INTERNAL_09d2a404_30_group_norm_nhwc_one_pass_40_cu_c3adb94c4cuda3std3__47nulloptE:
	.zero		1
	.type		_ZN61_INTERNAL_09d2a404_30_group_norm_nhwc_one_pass_40_cu_c3adb94c4cuda3std6ranges3__45__cpo8distanceE,@object
	.size		_ZN61_INTERNAL_09d2a404_30_group_norm_nhwc_one_pass_40_cu_c3adb94c4cuda3std6ranges3__45__cpo8distanceE,(_ZN61_INTERNAL_09d2a404_30_group_norm_nhwc_one_pass_40_cu_c3adb94c6thrust24THRUST_300001_SM_1030_NS12placeholders2_6E - _ZN61_INTERNAL_09d2a404_30_group_norm_nhwc_one_pass_40_cu_c3adb94c4cuda3std6ranges3__45__cpo8distanceE)
_ZN61_INTERNAL_09d2a404_30_group_norm_nhwc_one_pass_40_cu_c3adb94c4cuda3std6ranges3__45__cpo8distanceE:
	.zero		1
	.type		_ZN61_INTERNAL_09d2a404_30_group_norm_nhwc_one_pass_40_cu_c3adb94c6thrust24THRUST_300001_SM_1030_NS12placeholders2_6E,@object
	.size		_ZN61_INTERNAL_09d2a404_30_group_norm_nhwc_one_pass_40_cu_c3adb94c6thrust24THRUST_300001_SM_1030_NS12placeholders2_6E,(_ZN61_INTERNAL_09d2a404_30_group_norm_nhwc_one_pass_40_cu_c3adb94c4cuda3std3__45__cpo4cendE - _ZN61_INTERNAL_09d2a404_30_group_norm_nhwc_one_pass_40_cu_c3adb94c6thrust24THRUST_300001_SM_1030_NS12placeholders2_6E)
_ZN61_INTERNAL_09d2a404_30_group_norm_nhwc_one_pass_40_cu_c3adb94c6thrust24THRUST_300001_SM_1030_NS12placeholders2_6E:
	.zero		1
	.type		_ZN61_INTERNAL_09d2a404_30_group_norm_nhwc_one_pass_40_cu_c3adb94c4cuda3std3__45__cpo4cendE,@object
	.size		_ZN61_INTERNAL_09d2a404_30_group_norm_nhwc_one_pass_40_cu_c3adb94c4cuda3std3__45__cpo4cendE,(_ZN61_INTERNAL_09d2a404_30_group_norm_nhwc_one_pass_40_cu_c3adb94c4cuda3std6ranges3__45__cpo4cendE - _ZN61_INTERNAL_09d2a404_30_group_norm_nhwc_one_pass_40_cu_c3adb94c4cuda3std3__45__cpo4cendE)
_ZN61_INTERNAL_09d2a404_30_group_norm_nhwc_one_pass_40_cu_c3adb94c4cuda3std3__45__cpo4cendE:
	.zero		1
	.type		_ZN61_INTERNAL_09d2a404_30_group_norm_nhwc_one_pass_40_cu_c3adb94c4cuda3std6ranges3__45__cpo4cendE,@object
	.size		_ZN61_INTERNAL_09d2a404_30_group_norm_nhwc_one_pass_40_cu_c3adb94c4cuda3std6ranges3__45__cpo4cendE,(_ZN61_INTERNAL_09d2a404_30_group_norm_nhwc_one_pass_40_cu_c3adb94c4cuda3std3__420unreachable_sentinelE - _ZN61_INTERNAL_09d2a404_30_group_norm_nhwc_one_pass_40_cu_c3adb94c4cuda3std6ranges3__45__cpo4cendE)
_ZN61_INTERNAL_09d2a404_30_group_norm_nhwc_one_pass_40_cu_c3adb94c4cuda3std6ranges3__45__cpo4cendE:
	.zero		1
	.type		_ZN61_INTERNAL_09d2a404_30_group_norm_nhwc_one_pass_40_cu_c3adb94c4cuda3std3__420unreachable_sentinelE,@object
	.size		_ZN61_INTERNAL_09d2a404_30_group_norm_nhwc_one_pass_40_cu_c3adb94c4cuda3std3__420unreachable_sentinelE,(_ZN61_INTERNAL_09d2a404_30_group_norm_nhwc_one_pass_40_cu_c3adb94c4cuda3std6ranges3__45__cpo5ssizeE - _ZN61_INTERNAL_09d2a404_30_group_norm_nhwc_one_pass_40_cu_c3adb94c4cuda3std3__420unreachable_sentinelE)
_ZN61_INTERNAL_09d2a404_30_group_norm_nhwc_one_pass_40_cu_c3adb94c4cuda3std3__420unreachable_sentinelE:
	.zero		1
	.type		_ZN61_INTERNAL_09d2a404_30_group_norm_nhwc_one_pass_40_cu_c3adb94c4cuda3std6ranges3__45__cpo5ssizeE,@object
	.size		_ZN61_INTERNAL_09d2a404_30_group_norm_nhwc_one_pass_40_cu_c3adb94c4cuda3std6ranges3__45__cpo5ssizeE,(_ZN61_INTERNAL_09d2a404_30_group_norm_nhwc_one_pass_40_cu_c3adb94c6thrust24THRUST_300001_SM_1030_NS12placeholders3_10E - _ZN61_INTERNAL_09d2a404_30_group_norm_nhwc_one_pass_40_cu_c3adb94c4cuda3std6ranges3__45__cpo5ssizeE)
_ZN61_INTERNAL_09d2a404_30_group_norm_nhwc_one_pass_40_cu_c3adb94c4cuda3std6ranges3__45__cpo5ssizeE:
	.zero		1
	.type		_ZN61_INTERNAL_09d2a404_30_group_norm_nhwc_one_pass_40_cu_c3adb94c6thrust24THRUST_300001_SM_1030_NS12placeholders3_10E,@object
	.size		_ZN61_INTERNAL_09d2a404_30_group_norm_nhwc_one_pass_40_cu_c3adb94c6thrust24THRUST_300001_SM_1030_NS12placeholders3_10E,(_ZN61_INTERNAL_09d2a404_30_group_norm_nhwc_one_pass_40_cu_c3adb94c4cuda3std3__45__cpo5crendE - _ZN61_INTERNAL_09d2a404_30_group_norm_nhwc_one_pass_40_cu_c3adb94c6thrust24THRUST_300001_SM_1030_NS12placeholders3_10E)
_ZN61_INTERNAL_09d2a404_30_group_norm_nhwc_one_pass_40_cu_c3adb94c6thrust24THRUST_300001_SM_1030_NS12placeholders3_10E:
	.zero		1
	.type		_ZN61_INTERNAL_09d2a404_30_group_norm_nhwc_one_pass_40_cu_c3adb94c4cuda3std3__45__cpo5crendE,@object
	.size		_ZN61_INTERNAL_09d2a404_30_group_norm_nhwc_one_pass_40_cu_c3adb94c4cuda3std3__45__cpo5crendE,(_ZN61_INTERNAL_09d2a404_30_group_norm_nhwc_one_pass_40_cu_c3adb94c4cuda3std6ranges3__45__cpo4prevE - _ZN61_INTERNAL_09d2a404_30_group_norm_nhwc_one_pass_40_cu_c3adb94c4cuda3std3__45__cpo5crendE)
_ZN61_INTERNAL_09d2a404_30_group_norm_nhwc_one_pass_40_cu_c3adb94c4cuda3std3__45__cpo5crendE:
	.zero		1
	.type		_ZN61_INTERNAL_09d2a404_30_group_norm_nhwc_one_pass_40_cu_c3adb94c4cuda3std6ranges3__45__cpo4prevE,@object
	.size		_ZN61_INTERNAL_09d2a404_30_group_norm_nhwc_one_pass_40_cu_c3adb94c4cuda3std6ranges3__45__cpo4prevE,(_ZN61_INTERNAL_09d2a404_30_group_norm_nhwc_one_pass_40_cu_c3adb94c4cuda3std6ranges3__45__cpo9iter_moveE - _ZN61_INTERNAL_09d2a404_30_group_norm_nhwc_one_pass_40_cu_c3adb94c4cuda3std6ranges3__45__cpo4prevE)
_ZN61_INTERNAL_09d2a404_30_group_norm_nhwc_one_pass_40_cu_c3adb94c4cuda3std6ranges3__45__cpo4prevE:
	.zero		1
	.type		_ZN61_INTERNAL_09d2a404_30_group_norm_nhwc_one_pass_40_cu_c3adb94c4cuda3std6ranges3__45__cpo9iter_moveE,@object
	.size		_ZN61_INTERNAL_09d2a404_30_group_norm_nhwc_one_pass_40_cu_c3adb94c4cuda3std6ranges3__45__cpo9iter_moveE,(_ZN61_INTERNAL_09d2a404_30_group_norm_nhwc_one_pass_40_cu_c3adb94c6thrust24THRUST_300001_SM_1030_NS12placeholders2_2E - _ZN61_INTERNAL_09d2a404_30_group_norm_nhwc_one_pass_40_cu_c3adb94c4cuda3std6ranges3__45__cpo9iter_moveE)
_ZN61_INTERNAL_09d2a404_30_group_norm_nhwc_one_pass_40_cu_c3adb94c4cuda3std6ranges3__45__cpo9iter_moveE:
	.zero		1
	.type		_ZN61_INTERNAL_09d2a404_30_group_norm_nhwc_one_pass_40_cu_c3adb94c6thrust24THRUST_300001_SM_1030_NS12placeholders2_2E,@object
	.size		_ZN61_INTERNAL_09d2a404_30_group_norm_nhwc_one_pass_40_cu_c3adb94c6thrust24THRUST_300001_SM_1030_NS12placeholders2_2E,(_ZN61_INTERNAL_09d2a404_30_group_norm_nhwc_one_pass_40_cu_c3adb94c6thrust24THRUST_300001_SM_1030_NS12placeholders2_4E - _ZN61_INTERNAL_09d2a404_30_group_norm_nhwc_one_pass_40_cu_c3adb94c6thrust24THRUST_300001_SM_1030_NS12placeholders2_2E)
_ZN61_INTERNAL_09d2a404_30_group_norm_nhwc_one_pass_40_cu_c3adb94c6thrust24THRUST_300001_SM_1030_NS12placeholders2_2E:
	.zero		1
	.type		_ZN61_INTERNAL_09d2a404_30_group_norm_nhwc_one_pass_40_cu_c3adb94c6thrust24THRUST_300001_SM_1030_NS12placeholders2_4E,@object
	.size		_ZN61_INTERNAL_09d2a404_30_group_norm_nhwc_one_pass_40_cu_c3adb94c6thrust24THRUST_300001_SM_1030_NS12placeholders2_4E,(_ZN61_INTERNAL_09d2a404_30_group_norm_nhwc_one_pass_40_cu_c3adb94c4cuda3std3__45__cpo3endE - _ZN61_INTERNAL_09d2a404_30_group_norm_nhwc_one_pass_40_cu_c3adb94c6thrust24THRUST_300001_SM_1030_NS12placeholders2_4E)
_ZN61_INTERNAL_09d2a404_30_group_norm_nhwc_one_pass_40_cu_c3adb94c6thrust24THRUST_300001_SM_1030_NS12placeholders2_4E:
	.zero		1
	.type		_ZN61_INTERNAL_09d2a404_30_group_norm_nhwc_one_pass_40_cu_c3adb94c4cuda3std3__45__cpo3endE,@object
	.size		_ZN61_INTERNAL_09d2a404_30_group_norm_nhwc_one_pass_40_cu_c3adb94c4cuda3std3__45__cpo3endE,(_ZN61_INTERNAL_09d2a404_30_group_norm_nhwc_one_pass_40_cu_c3adb94c4cuda3std6ranges3__45__cpo3endE - _ZN61_INTERNAL_09d2a404_30_group_norm_nhwc_one_pass_40_cu_c3adb94c4cuda3std3__45__cpo3endE)
_ZN61_INTERNAL_09d2a404_30_group_norm_nhwc_one_pass_40_cu_c3adb94c4cuda3std3__45__cpo3endE:
	.zero		1
	.type		_ZN61_INTERNAL_09d2a404_30_group_norm_nhwc_one_pass_40_cu_c3adb94c4cuda3std6ranges3__45__cpo3endE,@object
	.size		_ZN61_INTERNAL_09d2a404_30_group_norm_nhwc_one_pass_40_cu_c3adb94c4cuda3std6ranges3__45__cpo3endE,(_ZN61_INTERNAL_09d2a404_30_group_norm_nhwc_one_pass_40_cu_c3adb94c4cuda3std3__419piecewise_constructE - _ZN61_INTERNAL_09d2a404_30_group_norm_nhwc_one_pass_40_cu_c3adb94c4cuda3std6ranges3__45__cpo3endE)
_ZN61_INTERNAL_09d2a404_30_group_norm_nhwc_one_pass_40_cu_c3adb94c4cuda3std6ranges3__45__cpo3endE:
	.zero		1
	.type		_ZN61_INTERNAL_09d2a404_30_group_norm_nhwc_one_pass_40_cu_c3adb94c4cuda3std3__419piecewise_constructE,@object
	.size		_ZN61_INTERNAL_09d2a404_30_group_norm_nhwc_one_pass_40_cu_c3adb94c4cuda3std3__419piecewise_constructE,(_ZN61_INTERNAL_09d2a404_30_group_norm_nhwc_one_pass_40_cu_c3adb94c4cuda3std6ranges3__45__cpo5cdataE - _ZN61_INTERNAL_09d2a404_30_group_norm_nhwc_one_pass_40_cu_c3adb94c4cuda3std3__419piecewise_constructE)
_ZN61_INTERNAL_09d2a404_30_group_norm_nhwc_one_pass_40_cu_c3adb94c4cuda3std3__419piecewise_constructE:
	.zero		1
	.type		_ZN61_INTERNAL_09d2a404_30_group_norm_nhwc_one_pass_40_cu_c3adb94c4cuda3std6ranges3__45__cpo5cdataE,@object
	.size		_ZN61_INTERNAL_09d2a404_30_group_norm_nhwc_one_pass_40_cu_c3adb94c4cuda3std6ranges3__45__cpo5cdataE,(_ZN61_INTERNAL_09d2a404_30_group_norm_nhwc_one_pass_40_cu_c3adb94c6thrust24THRUST_300001_SM_1030_NS12placeholders2_8E - _ZN61_INTERNAL_09d2a404_30_group_norm_nhwc_one_pass_40_cu_c3adb94c4cuda3std6ranges3__45__cpo5cdataE)
_ZN61_INTERNAL_09d2a404_30_group_norm_nhwc_one_pass_40_cu_c3adb94c4cuda3std6ranges3__45__cpo5cdataE:
	.zero		1
	.type		_ZN61_INTERNAL_09d2a404_30_group_norm_nhwc_one_pass_40_cu_c3adb94c6thrust24THRUST_300001_SM_1030_NS12placeholders2_8E,@object
	.size		_ZN61_INTERNAL_09d2a404_30_group_norm_nhwc_one_pass_40_cu_c3adb94c6thrust24THRUST_300001_SM_1030_NS12placeholders2_8E,(_ZN61_INTERNAL_09d2a404_30_group_norm_nhwc_one_pass_40_cu_c3adb94c4cuda3std3__45__cpo4rendE - _ZN61_INTERNAL_09d2a404_30_group_norm_nhwc_one_pass_40_cu_c3adb94c6thrust24THRUST_300001_SM_1030_NS12placeholders2_8E)
_ZN61_INTERNAL_09d2a404_30_group_norm_nhwc_one_pass_40_cu_c3adb94c6thrust24THRUST_300001_SM_1030_NS12placeholders2_8E:
	.zero		1
	.type		_ZN61_INTERNAL_09d2a404_30_group_norm_nhwc_one_pass_40_cu_c3adb94c4cuda3std3__45__cpo4rendE,@object
	.size		_ZN61_INTERNAL_09d2a404_30_group_norm_nhwc_one_pass_40_cu_c3adb94c4cuda3std3__45__cpo4rendE,(_ZN61_INTERNAL_09d2a404_30_group_norm_nhwc_one_pass_40_cu_c3adb94c4cuda3std6ranges3__45__cpo9iter_swapE - _ZN61_INTERNAL_09d2a404_30_group_norm_nhwc_one_pass_40_cu_c3adb94c4cuda3std3__45__cpo4rendE)
_ZN61_INTERNAL_09d2a404_30_group_norm_nhwc_one_pass_40_cu_c3adb94c4cuda3std3__45__cpo4rendE:
	.zero		1
	.type		_ZN61_INTERNAL_09d2a404_30_group_norm_nhwc_one_pass_40_cu_c3adb94c4cuda3std6ranges3__45__cpo9iter_swapE,@object
	.size		_ZN61_INTERNAL_09d2a404_30_group_norm_nhwc_one_pass_40_cu_c3adb94c4cuda3std6ranges3__45__cpo9iter_swapE,(_ZN61_INTERNAL_09d2a404_30_group_norm_nhwc_one_pass_40_cu_c3adb94c4cuda3std3__48unexpectE - _ZN61_INTERNAL_09d2a404_30_group_norm_nhwc_one_pass_40_cu_c3adb94c4cuda3std6ranges3__45__cpo9iter_swapE)
_ZN61_INTERNAL_09d2a404_30_group_norm_nhwc_one_pass_40_cu_c3adb94c4cuda3std6ranges3__45__cpo9iter_swapE:
	.zero		1
	.type		_ZN61_INTERNAL_09d2a404_30_group_norm_nhwc_one_pass_40_cu_c3adb94c4cuda3std3__48unexpectE,@object
	.size		_ZN61_INTERNAL_09d2a404_30_group_norm_nhwc_one_pass_40_cu_c3adb94c4cuda3std3__48unexpectE,(_ZN61_INTERNAL_09d2a404_30_group_norm_nhwc_one_pass_40_cu_c3adb94c6thrust24THRUST_300001_SM_1030_NS6system6detail10sequential3seqE - _ZN61_INTERNAL_09d2a404_30_group_norm_nhwc_one_pass_40_cu_c3adb94c4cuda3std3__48unexpectE)
_ZN61_INTERNAL_09d2a404_30_group_norm_nhwc_one_pass_40_cu_c3adb94c4cuda3std3__48unexpectE:
	.zero		1
	.type		_ZN61_INTERNAL_09d2a404_30_group_norm_nhwc_one_pass_40_cu_c3adb94c6thrust24THRUST_300001_SM_1030_NS6system6detail10sequential3seqE,@object
	.size		_ZN61_INTERNAL_09d2a404_30_group_norm_nhwc_one_pass_40_cu_c3adb94c6thrust24THRUST_300001_SM_1030_NS6system6detail10sequential3seqE,(.L_29 - _ZN61_INTERNAL_09d2a404_30_group_norm_nhwc_one_pass_40_cu_c3adb94c6thrust24THRUST_300001_SM_1030_NS6system6detail10sequential3seqE)
_ZN61_INTERNAL_09d2a404_30_group_norm_nhwc_one_pass_40_cu_c3adb94c6thrust24THRUST_300001_SM_1030_NS6system6detail10sequential3seqE:
	.zero		1
.L_29:


//--------------------- .nv.shared._Z35group_norm_nhwc_bwd_one_pass_kernelI11Bf16IOFp32WLi64ELi40ELi640EEv26Group_norm_nhwc_bwd_params --------------------------
	.section	.nv.shared._Z35group_norm_nhwc_bwd_one_pass_kernelI11Bf16IOFp32WLi64ELi40ELi640EEv26Group_norm_nhwc_bwd_params,"aw",@nobits
	.sectionflags	@""
	.align	16
.nv.shared._Z35group_norm_nhwc_bwd_one_pass_kernelI11Bf16IOFp32WLi64ELi40ELi640EEv26Group_norm_nhwc_bwd_params:
	.zero		11472


//--------------------- .nv.shared._Z35group_norm_nhwc_bwd_one_pass_kernelI11Bf16IOFp32WLi128ELi40ELi640EEv26Group_norm_nhwc_bwd_params --------------------------
	.section	.nv.shared._Z35group_norm_nhwc_bwd_one_pass_kernelI11Bf16IOFp32WLi128ELi40ELi640EEv26Group_norm_nhwc_bwd_params,"aw",@nobits
	.sectionflags	@""
	.align	16
.nv.shared._Z35group_norm_nhwc_bwd_one_pass_kernelI11Bf16IOFp32WLi128ELi40ELi640EEv26Group_norm_nhwc_bwd_params:
	.zero		11472


//--------------------- .nv.shared._Z35group_norm_nhwc_bwd_one_pass_kernelI11Bf16IOFp32WLi256ELi40ELi640EEv26Group_norm_nhwc_bwd_params --------------------------
	.section	.nv.shared._Z35group_norm_nhwc_bwd_one_pass_kernelI11Bf16IOFp32WLi256ELi40ELi640EEv26Group_norm_nhwc_bwd_params,"aw",@nobits
	.sectionflags	@""
	.align	16
.nv.shared._Z35group_norm_nhwc_bwd_one_pass_kernelI11Bf16IOFp32WLi256ELi40ELi640EEv26Group_norm_nhwc_bwd_params:
	.zero		11472


//--------------------- .nv.shared._Z35group_norm_nhwc_bwd_one_pass_kernelI11Bf16IOFp32WLi512ELi40ELi640EEv26Group_norm_nhwc_bwd_params --------------------------
	.section	.nv.shared._Z35group_norm_nhwc_bwd_one_pass_kernelI11Bf16IOFp32WLi512ELi40ELi640EEv26Group_norm_nhwc_bwd_params,"aw",@nobits
	.sectionflags	@""
	.align	16
.nv.shared._Z35group_norm_nhwc_bwd_one_pass_kernelI11Bf16IOFp32WLi512ELi40ELi640EEv26Group_norm_nhwc_bwd_params:
	.zero		11472


//--------------------- .nv.shared._Z35group_norm_nhwc_bwd_one_pass_kernelI11Bf16IOBf16WLi64ELi40ELi640EEv26Group_norm_nhwc_bwd_params --------------------------
	.section	.nv.shared._Z35group_norm_nhwc_bwd_one_pass_kernelI11Bf16IOBf16WLi64ELi40ELi640EEv26Group_norm_nhwc_bwd_params,"aw",@nobits
	.sectionflags	@""
	.align	16
.nv.shared._Z35group_norm_nhwc_bwd_one_pass_kernelI11Bf16IOBf16WLi64ELi40ELi640EEv26Group_norm_nhwc_bwd_params:
	.zero		11472


//--------------------- .nv.shared._Z35group_norm_nhwc_bwd_one_pass_kernelI11Bf16IOBf16WLi128ELi40ELi640EEv26Group_norm_nhwc_bwd_params --------------------------
	.section	.nv.shared._Z35group_norm_nhwc_bwd_one_pass_kernelI11Bf16IOBf16WLi128ELi40ELi640EEv26Group_norm_nhwc_bwd_params,"aw",@nobits
	.sectionflags	@""
	.align	16
.nv.shared._Z35group_norm_nhwc_bwd_one_pass_kernelI11Bf16IOBf16WLi128ELi40ELi640EEv26Group_norm_nhwc_bwd_params:
	.zero		11472


//--------------------- .nv.shared._Z35group_norm_nhwc_bwd_one_pass_kernelI11Bf16IOBf16WLi256ELi40ELi640EEv26Group_norm_nhwc_bwd_params --------------------------
	.section	.nv.shared._Z35group_norm_nhwc_bwd_one_pass_kernelI11Bf16IOBf16WLi256ELi40ELi640EEv26Group_norm_nhwc_bwd_params,"aw",@nobits
	.sectionflags	@""
	.align	16
.nv.shared._Z35group_norm_nhwc_bwd_one_pass_kernelI11Bf16IOBf16WLi256ELi40ELi640EEv26Group_norm_nhwc_bwd_params:
	.zero		11472


//--------------------- .nv.shared._Z35group_norm_nhwc_bwd_one_pass_kernelI11Bf16IOBf16WLi512ELi40ELi640EEv26Group_norm_nhwc_bwd_params --------------------------
	.section	.nv.shared._Z35group_norm_nhwc_bwd_one_pass_kernelI11Bf16IOBf16WLi512ELi40ELi640EEv26Group_norm_nhwc_bwd_params,"aw",@nobits
	.sectionflags	@""
	.align	16
.nv.shared._Z35group_norm_nhwc_bwd_one_pass_kernelI11Bf16IOBf16WLi512ELi40ELi640EEv26Group_norm_nhwc_bwd_params:
	.zero		11472


//--------------------- .nv.shared._Z35group_norm_nhwc_bwd_one_pass_kernelI11Bf16IOFp16WLi64ELi40ELi640EEv26Group_norm_nhwc_bwd_params --------------------------
	.section	.nv.shared._Z35group_norm_nhwc_bwd_one_pass_kernelI11Bf16IOFp16WLi64ELi40ELi640EEv26Group_norm_nhwc_bwd_params,"aw",@nobits
	.sectionflags	@""
	.align	16
.nv.shared._Z35group_norm_nhwc_bwd_one_pass_kernelI11Bf16IOFp16WLi64ELi40ELi640EEv26Group_norm_nhwc_bwd_params:
	.zero		11472


//--------------------- .nv.shared._Z35group_norm_nhwc_bwd_one_pass_kernelI11Bf16IOFp16WLi128ELi40ELi640EEv26Group_norm_nhwc_bwd_params --------------------------
	.section	.nv.shared._Z35group_norm_nhwc_bwd_one_pass_kernelI11Bf16IOFp16WLi128ELi40ELi640EEv26Group_norm_nhwc_bwd_params,"aw",@nobits
	.sectionflags	@""
	.align	16
.nv.shared._Z35group_norm_nhwc_bwd_one_pass_kernelI11Bf16IOFp16WLi128ELi40ELi640EEv26Group_norm_nhwc_bwd_params:
	.zero		11472


//--------------------- .nv.shared._Z35group_norm_nhwc_bwd_one_pass_kernelI11Bf16IOFp16WLi256ELi40ELi640EEv26Group_norm_nhwc_bwd_params --------------------------
	.section	.nv.shared._Z35group_norm_nhwc_bwd_one_pass_kernelI11Bf16IOFp16WLi256ELi40ELi640EEv26Group_norm_nhwc_bwd_params,"aw",@nobits
	.sectionflags	@""
	.align	16
.nv.shared._Z35group_norm_nhwc_bwd_one_pass_kernelI11Bf16IOFp16WLi256ELi40ELi640EEv26Group_norm_nhwc_bwd_params:
	.zero		11472


//--------------------- .nv.shared._Z35group_norm_nhwc_bwd_one_pass_kernelI11Bf16IOFp16WLi512ELi40ELi640EEv26Group_norm_nhwc_bwd_params --------------------------
	.section	.nv.shared._Z35group_norm_nhwc_bwd_one_pass_kernelI11Bf16IOFp16WLi512ELi40ELi640EEv26Group_norm_nhwc_bwd_params,"aw",@nobits
	.sectionflags	@""
	.align	16
.nv.shared._Z35group_norm_nhwc_bwd_one_pass_kernelI11Bf16IOFp16WLi512ELi40ELi640EEv26Group_norm_nhwc_bwd_params:
	.zero		11472


//--------------------- .nv.shared._Z35group_norm_nhwc_bwd_one_pass_kernelI11Fp16IOFp32WLi64ELi40ELi640EEv26Group_norm_nhwc_bwd_params --------------------------
	.section	.nv.shared._Z35group_norm_nhwc_bwd_one_pass_kernelI11Fp16IOFp32WLi64ELi40ELi640EEv26Group_norm_nhwc_bwd_params,"aw",@nobits
	.sectionflags	@""
	.align	16
.nv.shared._Z35group_norm_nhwc_bwd_one_pass_kernelI11Fp16IOFp32WLi64ELi40ELi640EEv26Group_norm_nhwc_bwd_params:
	.zero		11472


//--------------------- .nv.shared._Z35group_norm_nhwc_bwd_one_pass_kernelI11Fp16IOFp32WLi128ELi40ELi640EEv26Group_norm_nhwc_bwd_params --------------------------
	.section	.nv.shared._Z35group_norm_nhwc_bwd_one_pass_kernelI11Fp16IOFp32WLi128ELi40ELi640EEv26Group_norm_nhwc_bwd_params,"aw",@nobits
	.sectionflags	@""
	.align	16
.nv.shared._Z35group_norm_nhwc_bwd_one_pass_kernelI11Fp16IOFp32WLi128ELi40ELi640EEv26Group_norm_nhwc_bwd_params:
	.zero		11472


//--------------------- .nv.shared._Z35group_norm_nhwc_bwd_one_pass_kernelI11Fp16IOFp32WLi256ELi40ELi640EEv26Group_norm_nhwc_bwd_params --------------------------
	.section	.nv.shared._Z35group_norm_nhwc_bwd_one_pass_kernelI11Fp16IOFp32WLi256ELi40ELi640EEv26Group_norm_nhwc_bwd_params,"aw",@nobits
	.sectionflags	@""
	.align	16
.nv.shared._Z35group_norm_nhwc_bwd_one_pass_kernelI11Fp16IOFp32WLi256ELi40ELi640EEv26Group_norm_nhwc_bwd_params:
	.zero		11472


//--------------------- .nv.shared._Z35group_norm_nhwc_bwd_one_pass_kernelI11Fp16IOFp32WLi512ELi40ELi640EEv26Group_norm_nhwc_bwd_params --------------------------
	.section	.nv.shared._Z35group_norm_nhwc_bwd_one_pass_kernelI11Fp16IOFp32WLi512ELi40ELi640EEv26Group_norm_nhwc_bwd_params,"aw",@nobits
	.sectionflags	@""
	.align	16
.nv.shared._Z35group_norm_nhwc_bwd_one_pass_kernelI11Fp16IOFp32WLi512ELi40ELi640EEv26Group_norm_nhwc_bwd_params:
	.zero		11472


//--------------------- .nv.shared._Z35group_norm_nhwc_bwd_one_pass_kernelI11Fp16IOBf16WLi64ELi40ELi640EEv26Group_norm_nhwc_bwd_params --------------------------
	.section	.nv.shared._Z35group_norm_nhwc_bwd_one_pass_kernelI11Fp16IOBf16WLi64ELi40ELi640EEv26Group_norm_nhwc_bwd_params,"aw",@nobits
	.sectionflags	@""
	.align	16
.nv.shared._Z35group_norm_nhwc_bwd_one_pass_kernelI11Fp16IOBf16WLi64ELi40ELi640EEv26Group_norm_nhwc_bwd_params:
	.zero		11472


//--------------------- .nv.shared._Z35group_norm_nhwc_bwd_one_pass_kernelI11Fp16IOBf16WLi128ELi40ELi640EEv26Group_norm_nhwc_bwd_params --------------------------
	.section	.nv.shared._Z35group_norm_nhwc_bwd_one_pass_kernelI11Fp16IOBf16WLi128ELi40ELi640EEv26Group_norm_nhwc_bwd_params,"aw",@nobits
	.sectionflags	@""
	.align	16
.nv.shared._Z35group_norm_nhwc_bwd_one_pass_kernelI11Fp16IOBf16WLi128ELi40ELi640EEv26Group_norm_nhwc_bwd_params:
	.zero		11472


//--------------------- .nv.shared._Z35group_norm_nhwc_bwd_one_pass_kernelI11Fp16IOBf16WLi256ELi40ELi640EEv26Group_norm_nhwc_bwd_params --------------------------
	.section	.nv.shared._Z35group_norm_nhwc_bwd_one_pass_kernelI11Fp16IOBf16WLi256ELi40ELi640EEv26Group_norm_nhwc_bwd_params,"aw",@nobits
	.sectionflags	@""
	.align	16
.nv.shared._Z35group_norm_nhwc_bwd_one_pass_kernelI11Fp16IOBf16WLi256ELi40ELi640EEv26Group_norm_nhwc_bwd_params:
	.zero		11472


//--------------------- .nv.shared._Z35group_norm_nhwc_bwd_one_pass_kernelI11Fp16IOBf16WLi512ELi40ELi640EEv26Group_norm_nhwc_bwd_params --------------------------
	.section	.nv.shared._Z35group_norm_nhwc_bwd_one_pass_kernelI11Fp16IOBf16WLi512ELi40ELi640EEv26Group_norm_nhwc_bwd_params,"aw",@nobits
	.sectionflags	@""
	.align	16
.nv.shared._Z35group_norm_nhwc_bwd_one_pass_kernelI11Fp16IOBf16WLi512ELi40ELi640EEv26Group_norm_nhwc_bwd_params:
	.zero		11472


//--------------------- .nv.shared._Z35group_norm_nhwc_bwd_one_pass_kernelI11Fp16IOFp16WLi64ELi40ELi640EEv26Group_norm_nhwc_bwd_params --------------------------
	.section	.nv.shared._Z35group_norm_nhwc_bwd_one_pass_kernelI11Fp16IOFp16WLi64ELi40ELi640EEv26Group_norm_nhwc_bwd_params,"aw",@nobits
	.sectionflags	@""
	.align	16
.nv.shared._Z35group_norm_nhwc_bwd_one_pass_kernelI11Fp16IOFp16WLi64ELi40ELi640EEv26Group_norm_nhwc_bwd_params:
	.zero		11472


//--------------------- .nv.shared._Z35group_norm_nhwc_bwd_one_pass_kernelI11Fp16IOFp16WLi128ELi40ELi640EEv26Group_norm_nhwc_bwd_params --------------------------
	.section	.nv.shared._Z35group_norm_nhwc_bwd_one_pass_kernelI11Fp16IOFp16WLi128ELi40ELi640EEv26Group_norm_nhwc_bwd_params,"aw",@nobits
	.sectionflags	@""
	.align	16
.nv.shared._Z35group_norm_nhwc_bwd_one_pass_kernelI11Fp16IOFp16WLi128ELi40ELi640EEv26Group_norm_nhwc_bwd_params:
	.zero		11472


//--------------------- .nv.shared._Z35group_norm_nhwc_bwd_one_pass_kernelI11Fp16IOFp16WLi256ELi40ELi640EEv26Group_norm_nhwc_bwd_params --------------------------
	.section	.nv.shared._Z35group_norm_nhwc_bwd_one_pass_kernelI11Fp16IOFp16WLi256ELi40ELi640EEv26Group_norm_nhwc_bwd_params,"aw",@nobits
	.sectionflags	@""
	.align	16
.nv.shared._Z35group_norm_nhwc_bwd_one_pass_kernelI11Fp16IOFp16WLi256ELi40ELi640EEv26Group_norm_nhwc_bwd_params:
	.zero		11472


//--------------------- .nv.shared._Z35group_norm_nhwc_bwd_one_pass_kernelI11Fp16IOFp16WLi512ELi40ELi640EEv26Group_norm_nhwc_bwd_params --------------------------
	.section	.nv.shared._Z35group_norm_nhwc_bwd_one_pass_kernelI11Fp16IOFp16WLi512ELi40ELi640EEv26Group_norm_nhwc_bwd_params,"aw",@nobits
	.sectionflags	@""
	.align	16
.nv.shared._Z35group_norm_nhwc_bwd_one_pass_kernelI11Fp16IOFp16WLi512ELi40ELi640EEv26Group_norm_nhwc_bwd_params:
	.zero		11472


//--------------------- .nv.shared._Z35group_norm_nhwc_bwd_one_pass_kernelI11Fp32IOFp32WLi64ELi40ELi640EEv26Group_norm_nhwc_bwd_params --------------------------
	.section	.nv.shared._Z35group_norm_nhwc_bwd_one_pass_kernelI11Fp32IOFp32WLi64ELi40ELi640EEv26Group_norm_nhwc_bwd_params,"aw",@nobits
	.sectionflags	@""
	.align	16
.nv.shared._Z35group_norm_nhwc_bwd_one_pass_kernelI11Fp32IOFp32WLi64ELi40ELi640EEv26Group_norm_nhwc_bwd_params:
	.zero		11472


//--------------------- .nv.shared._Z35group_norm_nhwc_bwd_one_pass_kernelI11Fp32IOFp32WLi128ELi40ELi640EEv26Group_norm_nhwc_bwd_params --------------------------
	.section	.nv.shared._Z35group_norm_nhwc_bwd_one_pass_kernelI11Fp32IOFp32WLi128ELi40ELi640EEv26Group_norm_nhwc_bwd_params,"aw",@nobits
	.sectionflags	@""
	.align	16
.nv.shared._Z35group_norm_nhwc_bwd_one_pass_kernelI11Fp32IOFp32WLi128ELi40ELi640EEv26Group_norm_nhwc_bwd_params:
	.zero		11472


//--------------------- .nv.shared._Z35group_norm_nhwc_bwd_one_pass_kernelI11Fp32IOFp32WLi256ELi40ELi640EEv26Group_norm_nhwc_bwd_params --------------------------
	.section	.nv.shared._Z35group_norm_nhwc_bwd_one_pass_kernelI11Fp32IOFp32WLi256ELi40ELi640EEv26Group_norm_nhwc_bwd_params,"aw",@nobits
	.sectionflags	@""
	.align	16
.nv.shared._Z35group_norm_nhwc_bwd_one_pass_kernelI11Fp32IOFp32WLi256ELi40ELi640EEv26Group_norm_nhwc_bwd_params:
	.zero		11472


//--------------------- .nv.shared._Z35group_norm_nhwc_bwd_one_pass_kernelI11Fp32IOFp32WLi512ELi40ELi640EEv26Group_norm_nhwc_bwd_params --------------------------
	.section	.nv.shared._Z35group_norm_nhwc_bwd_one_pass_kernelI11Fp32IOFp32WLi512ELi40ELi640EEv26Group_norm_nhwc_bwd_params,"aw",@nobits
	.sectionflags	@""
	.align	16
.nv.shared._Z35group_norm_nhwc_bwd_one_pass_kernelI11Fp32IOFp32WLi512ELi40ELi640EEv26Group_norm_nhwc_bwd_params:
	.zero		11472


//--------------------- .nv.shared._Z35group_norm_nhwc_bwd_one_pass_kernelI11Fp32IOBf16WLi64ELi40ELi640EEv26Group_norm_nhwc_bwd_params --------------------------
	.section	.nv.shared._Z35group_norm_nhwc_bwd_one_pass_kernelI11Fp32IOBf16WLi64ELi40ELi640EEv26Group_norm_nhwc_bwd_params,"aw",@nobits
	.sectionflags	@""
	.align	16
.nv.shared._Z35group_norm_nhwc_bwd_one_pass_kernelI11Fp32IOBf16WLi64ELi40ELi640EEv26Group_norm_nhwc_bwd_params:
	.zero		11472


//--------------------- .nv.shared._Z35group_norm_nhwc_bwd_one_pass_kernelI11Fp32IOBf16WLi128ELi40ELi640EEv26Group_norm_nhwc_bwd_params --------------------------
	.section	.nv.shared._Z35group_norm_nhwc_bwd_one_pass_kernelI11Fp32IOBf16WLi128ELi40ELi640EEv26Group_norm_nhwc_bwd_params,"aw",@nobits
	.sectionflags	@""
	.align	16
.nv.shared._Z35group_norm_nhwc_bwd_one_pass_kernelI11Fp32IOBf16WLi128ELi40ELi640EEv26Group_norm_nhwc_bwd_params:
	.zero		11472


//--------------------- .nv.shared._Z35group_norm_nhwc_bwd_one_pass_kernelI11Fp32IOBf16WLi256ELi40ELi640EEv26Group_norm_nhwc_bwd_params --------------------------
	.section	.nv.shared._Z35group_norm_nhwc_bwd_one_pass_kernelI11Fp32IOBf16WLi256ELi40ELi640EEv26Group_norm_nhwc_bwd_params,"aw",@nobits
	.sectionflags	@""
	.align	16
.nv.shared._Z35group_norm_nhwc_bwd_one_pass_kernelI11Fp32IOBf16WLi256ELi40ELi640EEv26Group_norm_nhwc_bwd_params:
	.zero		11472


//--------------------- .nv.shared._Z35group_norm_nhwc_bwd_one_pass_kernelI11Fp32IOBf16WLi512ELi40ELi640EEv26Group_norm_nhwc_bwd_params --------------------------
	.section	.nv.shared._Z35group_norm_nhwc_bwd_one_pass_kernelI11Fp32IOBf16WLi512ELi40ELi640EEv26Group_norm_nhwc_bwd_params,"aw",@nobits
	.sectionflags	@""
	.align	16
.nv.shared._Z35group_norm_nhwc_bwd_one_pass_kernelI11Fp32IOBf16WLi512ELi40ELi640EEv26Group_norm_nhwc_bwd_params:
	.zero		11472


//--------------------- .nv.shared._Z35group_norm_nhwc_bwd_one_pass_kernelI11Fp32IOFp16WLi64ELi40ELi640EEv26Group_norm_nhwc_bwd_params --------------------------
	.section	.nv.shared._Z35group_norm_nhwc_bwd_one_pass_kernelI11Fp32IOFp16WLi64ELi40ELi640EEv26Group_norm_nhwc_bwd_params,"aw",@nobits
	.sectionflags	@""
	.align	16
.nv.shared._Z35group_norm_nhwc_bwd_one_pass_kernelI11Fp32IOFp16WLi64ELi40ELi640EEv26Group_norm_nhwc_bwd_params:
	.zero		11472


//--------------------- .nv.shared._Z35group_norm_nhwc_bwd_one_pass_kernelI11Fp32IOFp16WLi128ELi40ELi640EEv26Group_norm_nhwc_bwd_params --------------------------
	.section	.nv.shared._Z35group_norm_nhwc_bwd_one_pass_kernelI11Fp32IOFp16WLi128ELi40ELi640EEv26Group_norm_nhwc_bwd_params,"aw",@nobits
	.sectionflags	@""
	.align	16
.nv.shared._Z35group_norm_nhwc_bwd_one_pass_kernelI11Fp32IOFp16WLi128ELi40ELi640EEv26Group_norm_nhwc_bwd_params:
	.zero		11472


//--------------------- .nv.shared._Z35group_norm_nhwc_bwd_one_pass_kernelI11Fp32IOFp16WLi256ELi40ELi640EEv26Group_norm_nhwc_bwd_params --------------------------
	.section	.nv.shared._Z35group_norm_nhwc_bwd_one_pass_kernelI11Fp32IOFp16WLi256ELi40ELi640EEv26Group_norm_nhwc_bwd_params,"aw",@nobits
	.sectionflags	@""
	.align	16
.nv.shared._Z35group_norm_nhwc_bwd_one_pass_kernelI11Fp32IOFp16WLi256ELi40ELi640EEv26Group_norm_nhwc_bwd_params:
	.zero		11472


//--------------------- .nv.shared._Z35group_norm_nhwc_bwd_one_pass_kernelI11Fp32IOFp16WLi512ELi40ELi640EEv26Group_norm_nhwc_bwd_params --------------------------
	.section	.nv.shared._Z35group_norm_nhwc_bwd_one_pass_kernelI11Fp32IOFp16WLi512ELi40ELi640EEv26Group_norm_nhwc_bwd_params,"aw",@nobits
	.sectionflags	@""
	.align	16
.nv.shared._Z35group_norm_nhwc_bwd_one_pass_kernelI11Fp32IOFp16WLi512ELi40ELi640EEv26Group_norm_nhwc_bwd_params:
	.zero		11472


//--------------------- .nv.shared._Z35group_norm_nhwc_fwd_one_pass_kernelI11Bf16IOFp32WLi64ELi40ELi640EEv26Group_norm_nhwc_fwd_params --------------------------
	.section	.nv.shared._Z35group_norm_nhwc_fwd_one_pass_kernelI11Bf16IOFp32WLi64ELi40ELi640EEv26Group_norm_nhwc_fwd_params,"aw",@nobits
	.sectionflags	@""
	.align	8
.nv.shared._Z35group_norm_nhwc_fwd_one_pass_kernelI11Bf16IOFp32WLi64ELi40ELi640EEv26Group_norm_nhwc_fwd_params:
	.zero		1224


//--------------------- .nv.shared._Z35group_norm_nhwc_fwd_one_pass_kernelI11Bf16IOFp32WLi128ELi40ELi640EEv26Group_norm_nhwc_fwd_params --------------------------
	.section	.nv.shared._Z35group_norm_nhwc_fwd_one_pass_kernelI11Bf16IOFp32WLi128ELi40ELi640EEv26Group_norm_nhwc_fwd_params,"aw",@nobits
	.sectionflags	@""
	.align	8
.nv.shared._Z35group_norm_nhwc_fwd_one_pass_kernelI11Bf16IOFp32WLi128ELi40ELi640EEv26Group_norm_nhwc_fwd_params:
	.zero		1224


//--------------------- .nv.shared._Z35group_norm_nhwc_fwd_one_pass_kernelI11Bf16IOFp32WLi256ELi40ELi640EEv26Group_norm_nhwc_fwd_params --------------------------
	.section	.nv.shared._Z35group_norm_nhwc_fwd_one_pass_kernelI11Bf16IOFp32WLi256ELi40ELi640EEv26Group_norm_nhwc_fwd_params,"aw",@nobits
	.sectionflags	@""
	.align	8
.nv.shared._Z35group_norm_nhwc_fwd_one_pass_kernelI11Bf16IOFp32WLi256ELi40ELi640EEv26Group_norm_nhwc_fwd_params:
	.zero		1224


//--------------------- .nv.shared._Z35group_norm_nhwc_fwd_one_pass_kernelI11Bf16IOFp32WLi512ELi40ELi640EEv26Group_norm_nhwc_fwd_params --------------------------
	.section	.nv.shared._Z35group_norm_nhwc_fwd_one_pass_kernelI11Bf16IOFp32WLi512ELi40ELi640EEv26Group_norm_nhwc_fwd_params,"aw",@nobits
	.sectionflags	@""
	.align	8
.nv.shared._Z35group_norm_nhwc_fwd_one_pass_kernelI11Bf16IOFp32WLi512ELi40ELi640EEv26Group_norm_nhwc_fwd_params:
	.zero		1224


//--------------------- .nv.shared._Z35group_norm_nhwc_fwd_one_pass_kernelI11Bf16IOBf16WLi64ELi40ELi640EEv26Group_norm_nhwc_fwd_params --------------------------
	.section	.nv.shared._Z35group_norm_nhwc_fwd_one_pass_kernelI11Bf16IOBf16WLi64ELi40ELi640EEv26Group_norm_nhwc_fwd_params,"aw",@nobits
	.sectionflags	@""
	.align	8
.nv.shared._Z35group_norm_nhwc_fwd_one_pass_kernelI11Bf16IOBf16WLi64ELi40ELi640EEv26Group_norm_nhwc_fwd_params:
	.zero		1224


//--------------------- .nv.shared._Z35group_norm_nhwc_fwd_one_pass_kernelI11Bf16IOBf16WLi128ELi40ELi640EEv26Group_norm_nhwc_fwd_params --------------------------
	.section	.nv.shared._Z35group_norm_nhwc_fwd_one_pass_kernelI11Bf16IOBf16WLi128ELi40ELi640EEv26Group_norm_nhwc_fwd_params,"aw",@nobits
	.sectionflags	@""
	.align	8
.nv.shared._Z35group_norm_nhwc_fwd_one_pass_kernelI11Bf16IOBf16WLi128ELi40ELi640EEv26Group_norm_nhwc_fwd_params:
	.zero		1224


//--------------------- .nv.shared._Z35group_norm_nhwc_fwd_one_pass_kernelI11Bf16IOBf16WLi256ELi40ELi640EEv26Group_norm_nhwc_fwd_params --------------------------
	.section	.nv.shared._Z35group_norm_nhwc_fwd_one_pass_kernelI11Bf16IOBf16WLi256ELi40ELi640EEv26Group_norm_nhwc_fwd_params,"aw",@nobits
	.sectionflags	@""
	.align	8
.nv.shared._Z35group_norm_nhwc_fwd_one_pass_kernelI11Bf16IOBf16WLi256ELi40ELi640EEv26Group_norm_nhwc_fwd_params:
	.zero		1224


//--------------------- .nv.shared._Z35group_norm_nhwc_fwd_one_pass_kernelI11Bf16IOBf16WLi512ELi40ELi640EEv26Group_norm_nhwc_fwd_params --------------------------
	.section	.nv.shared._Z35group_norm_nhwc_fwd_one_pass_kernelI11Bf16IOBf16WLi512ELi40ELi640EEv26Group_norm_nhwc_fwd_params,"aw",@nobits
	.sectionflags	@""
	.align	8
.nv.shared._Z35group_norm_nhwc_fwd_one_pass_kernelI11Bf16IOBf16WLi512ELi40ELi640EEv26Group_norm_nhwc_fwd_params:
	.zero		1224


//--------------------- .nv.shared._Z35group_norm_nhwc_fwd_one_pass_kernelI11Bf16IOFp16WLi64ELi40ELi640EEv26Group_norm_nhwc_fwd_params --------------------------
	.section	.nv.shared._Z35group_norm_nhwc_fwd_one_pass_kernelI11Bf16IOFp16WLi64ELi40ELi640EEv26Group_norm_nhwc_fwd_params,"aw",@nobits
	.sectionflags	@""
	.align	8
.nv.shared._Z35group_norm_nhwc_fwd_one_pass_kernelI11Bf16IOFp16WLi64ELi40ELi640EEv26Group_norm_nhwc_fwd_params:
	.zero		1224


//--------------------- .nv.shared._Z35group_norm_nhwc_fwd_one_pass_kernelI11Bf16IOFp16WLi128ELi40ELi640EEv26Group_norm_nhwc_fwd_params --------------------------
	.section	.nv.shared._Z35group_norm_nhwc_fwd_one_pass_kernelI11Bf16IOFp16WLi128ELi40ELi640EEv26Group_norm_nhwc_fwd_params,"aw",@nobits
	.sectionflags	@""
	.align	8
.nv.shared._Z35group_norm_nhwc_fwd_one_pass_kernelI11Bf16IOFp16WLi128ELi40ELi640EEv26Group_norm_nhwc_fwd_params:
	.zero		1224


//--------------------- .nv.shared._Z35group_norm_nhwc_fwd_one_pass_kernelI11Bf16IOFp16WLi256ELi40ELi640EEv26Group_norm_nhwc_fwd_params --------------------------
	.section	.nv.shared._Z35group_norm_nhwc_fwd_one_pass_kernelI11Bf16IOFp16WLi256ELi40ELi640EEv26Group_norm_nhwc_fwd_params,"aw",@nobits
	.sectionflags	@""
	.align	8
.nv.shared._Z35group_norm_nhwc_fwd_one_pass_kernelI11Bf16IOFp16WLi256ELi40ELi640EEv26Group_norm_nhwc_fwd_params:
	.zero		1224


//--------------------- .nv.shared._Z35group_norm_nhwc_fwd_one_pass_kernelI11Bf16IOFp16WLi512ELi40ELi640EEv26Group_norm_nhwc_fwd_params --------------------------
	.section	.nv.shared._Z35group_norm_nhwc_fwd_one_pass_kernelI11Bf16IOFp16WLi512ELi40ELi640EEv26Group_norm_nhwc_fwd_params,"aw",@nobits
	.sectionflags	@""
	.align	8
.nv.shared._Z35group_norm_nhwc_fwd_one_pass_kernelI11Bf16IOFp16WLi512ELi40ELi640EEv26Group_norm_nhwc_fwd_params:
	.zero		1224


//--------------------- .nv.shared._Z35group_norm_nhwc_fwd_one_pass_kernelI11Fp16IOFp32WLi64ELi40ELi640EEv26Group_norm_nhwc_fwd_params --------------------------
	.section	.nv.shared._Z35group_norm_nhwc_fwd_one_pass_kernelI11Fp16IOFp32WLi64ELi40ELi640EEv26Group_norm_nhwc_fwd_params,"aw",@nobits
	.sectionflags	@""
	.align	8
.nv.shared._Z35group_norm_nhwc_fwd_one_pass_kernelI11Fp16IOFp32WLi64ELi40ELi640EEv26Group_norm_nhwc_fwd_params:
	.zero		1224


//--------------------- .nv.shared._Z35group_norm_nhwc_fwd_one_pass_kernelI11Fp16IOFp32WLi128ELi40ELi640EEv26Group_norm_nhwc_fwd_params --------------------------
	.section	.nv.shared._Z35group_norm_nhwc_fwd_one_pass_kernelI11Fp16IOFp32WLi128ELi40ELi640EEv26Group_norm_nhwc_fwd_params,"aw",@nobits
	.sectionflags	@""
	.align	8
.nv.shared._Z35group_norm_nhwc_fwd_one_pass_kernelI11Fp16IOFp32WLi128ELi40ELi640EEv26Group_norm_nhwc_fwd_params:
	.zero		1224


//--------------------- .nv.shared._Z35group_norm_nhwc_fwd_one_pass_kernelI11Fp16IOFp32WLi256ELi40ELi640EEv26Group_norm_nhwc_fwd_params --------------------------
	.section	.nv.shared._Z35group_norm_nhwc_fwd_one_pass_kernelI11Fp16IOFp32WLi256ELi40ELi640EEv26Group_norm_nhwc_fwd_params,"aw",@nobits
	.sectionflags	@""
	.align	8
.nv.shared._Z35group_norm_nhwc_fwd_one_pass_kernelI11Fp16IOFp32WLi256ELi40ELi640EEv26Group_norm_nhwc_fwd_params:
	.zero		1224


//--------------------- .nv.shared._Z35group_norm_nhwc_fwd_one_pass_kernelI11Fp16IOFp32WLi512ELi40ELi640EEv26Group_norm_nhwc_fwd_params --------------------------
	.section	.nv.shared._Z35group_norm_nhwc_fwd_one_pass_kernelI11Fp16IOFp32WLi512ELi40ELi640EEv26Group_norm_nhwc_fwd_params,"aw",@nobits
	.sectionflags	@""
	.align	8
.nv.shared._Z35group_norm_nhwc_fwd_one_pass_kernelI11Fp16IOFp32WLi512ELi40ELi640EEv26Group_norm_nhwc_fwd_params:
	.zero		1224


//--------------------- .nv.shared._Z35group_norm_nhwc_fwd_one_pass_kernelI11Fp16IOBf16WLi64ELi40ELi640EEv26Group_norm_nhwc_fwd_params --------------------------
	.section	.nv.shared._Z35group_norm_nhwc_fwd_one_pass_kernelI11Fp16IOBf16WLi64ELi40ELi640EEv26Group_norm_nhwc_fwd_params,"aw",@nobits
	.sectionflags	@""
	.align	8
.nv.shared._Z35group_norm_nhwc_fwd_one_pass_kernelI11Fp16IOBf16WLi64ELi40ELi640EEv26Group_norm_nhwc_fwd_params:
	.zero		1224


//--------------------- .nv.shared._Z35group_norm_nhwc_fwd_one_pass_kernelI11Fp16IOBf16WLi128ELi40ELi640EEv26Group_norm_nhwc_fwd_params --------------------------
	.section	.nv.shared._Z35group_norm_nhwc_fwd_one_pass_kernelI11Fp16IOBf16WLi128ELi40ELi640EEv26Group_norm_nhwc_fwd_params,"aw",@nobits
	.sectionflags	@""
	.align	8
.nv.shared._Z35group_norm_nhwc_fwd_one_pass_kernelI11Fp16IOBf16WLi128ELi40ELi640EEv26Group_norm_nhwc_fwd_params:
	.zero		1224


//--------------------- .nv.shared._Z35group_norm_nhwc_fwd_one_pass_kernelI11Fp16IOBf16WLi256ELi40ELi640EEv26Group_norm_nhwc_fwd_params --------------------------
	.section	.nv.shared._Z35group_norm_nhwc_fwd_one_pass_kernelI11Fp16IOBf16WLi256ELi40ELi640EEv26Group_norm_nhwc_fwd_params,"aw",@nobits
	.sectionflags	@""
	.align	8
.nv.shared._Z35group_norm_nhwc_fwd_one_pass_kernelI11Fp16IOBf16WLi256ELi40ELi640EEv26Group_norm_nhwc_fwd_params:
	.zero		1224


//--------------------- .nv.shared._Z35group_norm_nhwc_fwd_one_pass_kernelI11Fp16IOBf16WLi512ELi40ELi640EEv26Group_norm_nhwc_fwd_params --------------------------
	.section	.nv.shared._Z35group_norm_nhwc_fwd_one_pass_kernelI11Fp16IOBf16WLi512ELi40ELi640EEv26Group_norm_nhwc_fwd_params,"aw",@nobits
	.sectionflags	@""
	.align	8
.nv.shared._Z35group_norm_nhwc_fwd_one_pass_kernelI11Fp16IOBf16WLi512ELi40ELi640EEv26Group_norm_nhwc_fwd_params:
	.zero		1224


//--------------------- .nv.shared._Z35group_norm_nhwc_fwd_one_pass_kernelI11Fp16IOFp16WLi64ELi40ELi640EEv26Group_norm_nhwc_fwd_params --------------------------
	.section	.nv.shared._Z35group_norm_nhwc_fwd_one_pass_kernelI11Fp16IOFp16WLi64ELi40ELi640EEv26Group_norm_nhwc_fwd_params,"aw",@nobits
	.sectionflags	@""
	.align	8
.nv.shared._Z35group_norm_nhwc_fwd_one_pass_kernelI11Fp16IOFp16WLi64ELi40ELi640EEv26Group_norm_nhwc_fwd_params:
	.zero		1224


//--------------------- .nv.shared._Z35group_norm_nhwc_fwd_one_pass_kernelI11Fp16IOFp16WLi128ELi40ELi640EEv26Group_norm_nhwc_fwd_params --------------------------
	.section	.nv.shared._Z35group_norm_nhwc_fwd_one_pass_kernelI11Fp16IOFp16WLi128ELi40ELi640EEv26Group_norm_nhwc_fwd_params,"aw",@nobits
	.sectionflags	@""
	.align	8
.nv.shared._Z35group_norm_nhwc_fwd_one_pass_kernelI11Fp16IOFp16WLi128ELi40ELi640EEv26Group_norm_nhwc_fwd_params:
	.zero		1224


//--------------------- .nv.shared._Z35group_norm_nhwc_fwd_one_pass_kernelI11Fp16IOFp16WLi256ELi40ELi640EEv26Group_norm_nhwc_fwd_params --------------------------
	.section	.nv.shared._Z35group_norm_nhwc_fwd_one_pass_kernelI11Fp16IOFp16WLi256ELi40ELi640EEv26Group_norm_nhwc_fwd_params,"aw",@nobits
	.sectionflags	@""
	.align	8
.nv.shared._Z35group_norm_nhwc_fwd_one_pass_kernelI11Fp16IOFp16WLi256ELi40ELi640EEv26Group_norm_nhwc_fwd_params:
	.zero		1224


//--------------------- .nv.shared._Z35group_norm_nhwc_fwd_one_pass_kernelI11Fp16IOFp16WLi512ELi40ELi640EEv26Group_norm_nhwc_fwd_params --------------------------
	.section	.nv.shared._Z35group_norm_nhwc_fwd_one_pass_kernelI11Fp16IOFp16WLi512ELi40ELi640EEv26Group_norm_nhwc_fwd_params,"aw",@nobits
	.sectionflags	@""
	.align	8
.nv.shared._Z35group_norm_nhwc_fwd_one_pass_kernelI11Fp16IOFp16WLi512ELi40ELi640EEv26Group_norm_nhwc_fwd_params:
	.zero		1224


//--------------------- .nv.shared._Z35group_norm_nhwc_fwd_one_pass_kernelI11Fp32IOFp32WLi64ELi40ELi640EEv26Group_norm_nhwc_fwd_params --------------------------
	.section	.nv.shared._Z35group_norm_nhwc_fwd_one_pass_kernelI11Fp32IOFp32WLi64ELi40ELi640EEv26Group_norm_nhwc_fwd_params,"aw",@nobits
	.sectionflags	@""
	.align	8
.nv.shared._Z35group_norm_nhwc_fwd_one_pass_kernelI11Fp32IOFp32WLi64ELi40ELi640EEv26Group_norm_nhwc_fwd_params:
	.zero		1224


//--------------------- .nv.shared._Z35group_norm_nhwc_fwd_one_pass_kernelI11Fp32IOFp32WLi128ELi40ELi640EEv26Group_norm_nhwc_fwd_params --------------------------
	.section	.nv.shared._Z35group_norm_nhwc_fwd_one_pass_kernelI11Fp32IOFp32WLi128ELi40ELi640EEv26Group_norm_nhwc_fwd_params,"aw",@nobits
	.sectionflags	@""
	.align	8
.nv.shared._Z35group_norm_nhwc_fwd_one_pass_kernelI11Fp32IOFp32WLi128ELi40ELi640EEv26Group_norm_nhwc_fwd_params:
	.zero		1224


//--------------------- .nv.shared._Z35group_norm_nhwc_fwd_one_pass_kernelI11Fp32IOFp32WLi256ELi40ELi640EEv26Group_norm_nhwc_fwd_params --------------------------
	.section	.nv.shared._Z35group_norm_nhwc_fwd_one_pass_kernelI11Fp32IOFp32WLi256ELi40ELi640EEv26Group_norm_nhwc_fwd_params,"aw",@nobits
	.sectionflags	@""
	.align	8
.nv.shared._Z35group_norm_nhwc_fwd_one_pass_kernelI11Fp32IOFp32WLi256ELi40ELi640EEv26Group_norm_nhwc_fwd_params:
	.zero		1224


//--------------------- .nv.shared._Z35group_norm_nhwc_fwd_one_pass_kernelI11Fp32IOFp32WLi512ELi40ELi640EEv26Group_norm_nhwc_fwd_params --------------------------
	.section	.nv.shared._Z35group_norm_nhwc_fwd_one_pass_kernelI11Fp32IOFp32WLi512ELi40ELi640EEv26Group_norm_nhwc_fwd_params,"aw",@nobits
	.sectionflags	@""
	.align	8
.nv.shared._Z35group_norm_nhwc_fwd_one_pass_kernelI11Fp32IOFp32WLi512ELi40ELi640EEv26Group_norm_nhwc_fwd_params:
	.zero		1224


//--------------------- .nv.shared._Z35group_norm_nhwc_fwd_one_pass_kernelI11Fp32IOBf16WLi64ELi40ELi640EEv26Group_norm_nhwc_fwd_params --------------------------
	.section	.nv.shared._Z35group_norm_nhwc_fwd_one_pass_kernelI11Fp32IOBf16WLi64ELi40ELi640EEv26Group_norm_nhwc_fwd_params,"aw",@nobits
	.sectionflags	@""
	.align	8
.nv.shared._Z35group_norm_nhwc_fwd_one_pass_kernelI11Fp32IOBf16WLi64ELi40ELi640EEv26Group_norm_nhwc_fwd_params:
	.zero		1224


//--------------------- .nv.shared._Z35group_norm_nhwc_fwd_one_pass_kernelI11Fp32IOBf16WLi128ELi40ELi640EEv26Group_norm_nhwc_fwd_params --------------------------
	.section	.nv.shared._Z35group_norm_nhwc_fwd_one_pass_kernelI11Fp32IOBf16WLi128ELi40ELi640EEv26Group_norm_nhwc_fwd_params,"aw",@nobits
	.sectionflags	@""
	.align	8
.nv.shared._Z35group_norm_nhwc_fwd_one_pass_kernelI11Fp32IOBf16WLi128ELi40ELi640EEv26Group_norm_nhwc_fwd_params:
	.zero		1224


//--------------------- .nv.shared._Z35group_norm_nhwc_fwd_one_pass_kernelI11Fp32IOBf16WLi256ELi40ELi640EEv26Group_norm_nhwc_fwd_params --------------------------
	.section	.nv.shared._Z35group_norm_nhwc_fwd_one_pass_kernelI11Fp32IOBf16WLi256ELi40ELi640EEv26Group_norm_nhwc_fwd_params,"aw",@nobits
	.sectionflags	@""
	.align	8
.nv.shared._Z35group_norm_nhwc_fwd_one_pass_kernelI11Fp32IOBf16WLi256ELi40ELi640EEv26Group_norm_nhwc_fwd_params:
	.zero		1224


//--------------------- .nv.shared._Z35group_norm_nhwc_fwd_one_pass_kernelI11Fp32IOBf16WLi512ELi40ELi640EEv26Group_norm_nhwc_fwd_params --------------------------
	.section	.nv.shared._Z35group_norm_nhwc_fwd_one_pass_kernelI11Fp32IOBf16WLi512ELi40ELi640EEv26Group_norm_nhwc_fwd_params,"aw",@nobits
	.sectionflags	@""
	.align	8
.nv.shared._Z35group_norm_nhwc_fwd_one_pass_kernelI11Fp32IOBf16WLi512ELi40ELi640EEv26Group_norm_nhwc_fwd_params:
	.zero		1224


//--------------------- .nv.shared._Z35group_norm_nhwc_fwd_one_pass_kernelI11Fp32IOFp16WLi64ELi40ELi640EEv26Group_norm_nhwc_fwd_params --------------------------
	.section	.nv.shared._Z35group_norm_nhwc_fwd_one_pass_kernelI11Fp32IOFp16WLi64ELi40ELi640EEv26Group_norm_nhwc_fwd_params,"aw",@nobits
	.sectionflags	@""
	.align	8
.nv.shared._Z35group_norm_nhwc_fwd_one_pass_kernelI11Fp32IOFp16WLi64ELi40ELi640EEv26Group_norm_nhwc_fwd_params:
	.zero		1224


//--------------------- .nv.shared._Z35group_norm_nhwc_fwd_one_pass_kernelI11Fp32IOFp16WLi128ELi40ELi640EEv26Group_norm_nhwc_fwd_params --------------------------
	.section	.nv.shared._Z35group_norm_nhwc_fwd_one_pass_kernelI11Fp32IOFp16WLi128ELi40ELi640EEv26Group_norm_nhwc_fwd_params,"aw",@nobits
	.sectionflags	@""
	.align	8
.nv.shared._Z35group_norm_nhwc_fwd_one_pass_kernelI11Fp32IOFp16WLi128ELi40ELi640EEv26Group_norm_nhwc_fwd_params:
	.zero		1224


//--------------------- .nv.shared._Z35group_norm_nhwc_fwd_one_pass_kernelI11Fp32IOFp16WLi256ELi40ELi640EEv26Group_norm_nhwc_fwd_params --------------------------
	.section	.nv.shared._Z35group_norm_nhwc_fwd_one_pass_kernelI11Fp32IOFp16WLi256ELi40ELi640EEv26Group_norm_nhwc_fwd_params,"aw",@nobits
	.sectionflags	@""
	.align	8
.nv.shared._Z35group_norm_nhwc_fwd_one_pass_kernelI11Fp32IOFp16WLi256ELi40ELi640EEv26Group_norm_nhwc_fwd_params:
	.zero		1224


//--------------------- .nv.shared._Z35group_norm_nhwc_fwd_one_pass_kernelI11Fp32IOFp16WLi512ELi40ELi640EEv26Group_norm_nhwc_fwd_params --------------------------
	.section	.nv.shared._Z35group_norm_nhwc_fwd_one_pass_kernelI11Fp32IOFp16WLi512ELi40ELi640EEv26Group_norm_nhwc_fwd_params,"aw",@nobits
	.sectionflags	@""
	.align	8
.nv.shared._Z35group_norm_nhwc_fwd_one_pass_kernelI11Fp32IOFp16WLi512ELi40ELi640EEv26Group_norm_nhwc_fwd_params:
	.zero		1224


//--------------------- .nv.constant0._ZN3cub18CUB_300001_SM_10306detail11EmptyKernelIvEEvv --------------------------
	.section	.nv.constant0._ZN3cub18CUB_300001_SM_10306detail11EmptyKernelIvEEvv,"a",@progbits
	.sectionflags	@""
	.align	4
.nv.constant0._ZN3cub18CUB_300001_SM_10306detail11EmptyKernelIvEEvv:
	.zero		896


//--------------------- .nv.constant0._Z35group_norm_nhwc_bwd_one_pass_kernelI11Bf16IOFp32WLi64ELi40ELi640EEv26Group_norm_nhwc_bwd_params --------------------------
	.section	.nv.constant0._Z35group_norm_nhwc_bwd_one_pass_kernelI11Bf16IOFp32WLi64ELi40ELi640EEv26Group_norm_nhwc_bwd_params,"a",@progbits
	.sectionflags	@""
	.align	4
.nv.constant0._Z35group_norm_nhwc_bwd_one_pass_kernelI11Bf16IOFp32WLi64ELi40ELi640EEv26Group_norm_nhwc_bwd_params:
	.zero		1080


//--------------------- .nv.constant0._Z35group_norm_nhwc_bwd_one_pass_kernelI11Bf16IOFp32WLi128ELi40ELi640EEv26Group_norm_nhwc_bwd_params --------------------------
	.section	.nv.constant0._Z35group_norm_nhwc_bwd_one_pass_kernelI11Bf16IOFp32WLi128ELi40ELi640EEv26Group_norm_nhwc_bwd_params,"a",@progbits
	.sectionflags	@""
	.align	4
.nv.constant0._Z35group_norm_nhwc_bwd_one_pass_kernelI11Bf16IOFp32WLi128ELi40ELi640EEv26Group_norm_nhwc_bwd_params:
	.zero		1080


//--------------------- .nv.constant0._Z35group_norm_nhwc_bwd_one_pass_kernelI11Bf16IOFp32WLi256ELi40ELi640EEv26Group_norm_nhwc_bwd_params --------------------------
	.section	.nv.constant0._Z35group_norm_nhwc_bwd_one_pass_kernelI11Bf16IOFp32WLi256ELi40ELi640EEv26Group_norm_nhwc_bwd_params,"a",@progbits
	.sectionflags	@""
	.align	4
.nv.constant0._Z35group_norm_nhwc_bwd_one_pass_kernelI11Bf16IOFp32WLi256ELi40ELi640EEv26Group_norm_nhwc_bwd_params:
	.zero		1080


//--------------------- .nv.constant0._Z35group_norm_nhwc_bwd_one_pass_kernelI11Bf16IOFp32WLi512ELi40ELi640EEv26Group_norm_nhwc_bwd_params --------------------------
	.section	.nv.constant0._Z35group_norm_nhwc_bwd_one_pass_kernelI11Bf16IOFp32WLi512ELi40ELi640EEv26Group_norm_nhwc_bwd_params,"a",@progbits
	.sectionflags	@""
	.align	4
.nv.constant0._Z35group_norm_nhwc_bwd_one_pass_kernelI11Bf16IOFp32WLi512ELi40ELi640EEv26Group_norm_nhwc_bwd_params:
	.zero		1080


//--------------------- .nv.constant0._Z35group_norm_nhwc_bwd_one_pass_kernelI11Bf16IOBf16WLi64ELi40ELi640EEv26Group_norm_nhwc_bwd_params --------------------------
	.section	.nv.constant0._Z35group_norm_nhwc_bwd_one_pass_kernelI11Bf16IOBf16WLi64ELi40ELi640EEv26Group_norm_nhwc_bwd_params,"a",@progbits
	.sectionflags	@""
	.align	4
.nv.constant0._Z35group_norm_nhwc_bwd_one_pass_kernelI11Bf16IOBf16WLi64ELi40ELi640EEv26Group_norm_nhwc_bwd_params:
	.zero		1080


//--------------------- .nv.constant0._Z35group_norm_nhwc_bwd_one_pass_kernelI11Bf16IOBf16WLi128ELi40ELi640EEv26Group_norm_nhwc_bwd_params --------------------------
	.section	.nv.constant0._Z35group_norm_nhwc_bwd_one_pass_kernelI11Bf16IOBf16WLi128ELi40ELi640EEv26Group_norm_nhwc_bwd_params,"a",@progbits
	.sectionflags	@""
	.align	4
.nv.constant0._Z35group_norm_nhwc_bwd_one_pass_kernelI11Bf16IOBf16WLi128ELi40ELi640EEv26Group_norm_nhwc_bwd_params:
	.zero		1080


//--------------------- .nv.constant0._Z35group_norm_nhwc_bwd_one_pass_kernelI11Bf16IOBf16WLi256ELi40ELi640EEv26Group_norm_nhwc_bwd_params --------------------------
	.section	.nv.constant0._Z35group_norm_nhwc_bwd_one_pass_kernelI11Bf16IOBf16WLi256ELi40ELi640EEv26Group_norm_nhwc_bwd_params,"a",@progbits
	.sectionflags	@""
	.align	4
.nv.constant0._Z35group_norm_nhwc_bwd_one_pass_kernelI11Bf16IOBf16WLi256ELi40ELi640EEv26Group_norm_nhwc_bwd_params:
	.zero		1080


//--------------------- .nv.constant0._Z35group_norm_nhwc_bwd_one_pass_kernelI11Bf16IOBf16WLi512ELi40ELi640EEv26Group_norm_nhwc_bwd_params --------------------------
	.section	.nv.constant0._Z35group_norm_nhwc_bwd_one_pass_kernelI11Bf16IOBf16WLi512ELi40ELi640EEv26Group_norm_nhwc_bwd_params,"a",@progbits
	.sectionflags	@""
	.align	4
.nv.constant0._Z35group_norm_nhwc_bwd_one_pass_kernelI11Bf16IOBf16WLi512ELi40ELi640EEv26Group_norm_nhwc_bwd_params:
	.zero		1080


//--------------------- .nv.constant0._Z35group_norm_nhwc_bwd_one_pass_kernelI11Bf16IOFp16WLi64ELi40ELi640EEv26Group_norm_nhwc_bwd_params --------------------------
	.section	.nv.constant0._Z35group_norm_nhwc_bwd_one_pass_kernelI11Bf16IOFp16WLi64ELi40ELi640EEv26Group_norm_nhwc_bwd_params,"a",@progbits
	.sectionflags	@""
	.align	4
.nv.constant0._Z35group_norm_nhwc_bwd_one_pass_kernelI11Bf16IOFp16WLi64ELi40ELi640EEv26Group_norm_nhwc_bwd_params:
	.zero		1080


//--------------------- .nv.constant0._Z35group_norm_nhwc_bwd_one_pass_kernelI11Bf16IOFp16WLi128ELi40ELi640EEv26Group_norm_nhwc_bwd_params --------------------------
	.section	.nv.constant0._Z35group_norm_nhwc_bwd_one_pass_kernelI11Bf16IOFp16WLi128ELi40ELi640EEv26Group_norm_nhwc_bwd_params,"a",@progbits
	.sectionflags	@""
	.align	4
.nv.constant0._Z35group_norm_nhwc_bwd_one_pass_kernelI11Bf16IOFp16WLi128ELi40ELi640EEv26Group_norm_nhwc_bwd_params:
	.zero		1080


//--------------------- .nv.constant0._Z35group_norm_nhwc_bwd_one_pass_kernelI11Bf16IOFp16WLi256ELi40ELi640EEv26Group_norm_nhwc_bwd_params --------------------------
	.section	.nv.constant0._Z35group_norm_nhwc_bwd_one_pass_kernelI11Bf16IOFp16WLi256ELi40ELi640EEv26Group_norm_nhwc_bwd_params,"a",@progbits
	.sectionflags	@""
	.align	4
.nv.constant0._Z35group_norm_nhwc_bwd_one_pass_kernelI11Bf16IOFp16WLi256ELi40ELi640EEv26Group_norm_nhwc_bwd_params:
	.zero		1080


//--------------------- .nv.constant0._Z35group_norm_nhwc_bwd_one_pass_kernelI11Bf16IOFp16WLi512ELi40ELi640EEv26Group_norm_nhwc_bwd_params --------------------------
	.section	.nv.constant0._Z35group_norm_nhwc_bwd_one_pass_kernelI11Bf16IOFp16WLi512ELi40ELi640EEv26Group_norm_nhwc_bwd_params,"a",@progbits
	.sectionflags	@""
	.align	4
.nv.constant0._Z35group_norm_nhwc_bwd_one_pass_kernelI11Bf16IOFp16WLi512ELi40ELi640EEv26Group_norm_nhwc_bwd_params:
	.zero		1080


//--------------------- .nv.constant0._Z35group_norm_nhwc_bwd_one_pass_kernelI11Fp16IOFp32WLi64ELi40ELi640EEv26Group_norm_nhwc_bwd_params --------------------------
	.section	.nv.constant0._Z35group_norm_nhwc_bwd_one_pass_kernelI11Fp16IOFp32WLi64ELi40ELi640EEv26Group_norm_nhwc_bwd_params,"a",@progbits
	.sectionflags	@""
	.align	4
.nv.constant0._Z35group_norm_nhwc_bwd_one_pass_kernelI11Fp16IOFp32WLi64ELi40ELi640EEv26Group_norm_nhwc_bwd_params:
	.zero		1080


//--------------------- .nv.constant0._Z35group_norm_nhwc_bwd_one_pass_kernelI11Fp16IOFp32WLi128ELi40ELi640EEv26Group_norm_nhwc_bwd_params --------------------------
	.section	.nv.constant0._Z35group_norm_nhwc_bwd_one_pass_kernelI11Fp16IOFp32WLi128ELi40ELi640EEv26Group_norm_nhwc_bwd_params,"a",@progbits
	.sectionflags	@""
	.align	4
.nv.constant0._Z35group_norm_nhwc_bwd_one_pass_kernelI11Fp16IOFp32WLi128ELi40ELi640EEv26Group_norm_nhwc_bwd_params:
	.zero		1080


//--------------------- .nv.constant0._Z35group_norm_nhwc_bwd_one_pass_kernelI11Fp16IOFp32WLi256ELi40ELi640EEv26Group_norm_nhwc_bwd_params --------------------------
	.section	.nv.constant0._Z35group_norm_nhwc_bwd_one_pass_kernelI11Fp16IOFp32WLi256ELi40ELi640EEv26Group_norm_nhwc_bwd_params,"a",@progbits
	.sectionflags	@""
	.align	4
.nv.constant0._Z35group_norm_nhwc_bwd_one_pass_kernelI11Fp16IOFp32WLi256ELi40ELi640EEv26Group_norm_nhwc_bwd_params:
	.zero		1080


//--------------------- .nv.constant0._Z35group_norm_nhwc_bwd_one_pass_kernelI11Fp16IOFp32WLi512ELi40ELi640EEv26Group_norm_nhwc_bwd_params --------------------------
	.section	.nv.constant0._Z35group_norm_nhwc_bwd_one_pass_kernelI11Fp16IOFp32WLi512ELi40ELi640EEv26Group_norm_nhwc_bwd_params,"a",@progbits
	.sectionflags	@""
	.align	4
.nv.constant0._Z35group_norm_nhwc_bwd_one_pass_kernelI11Fp16IOFp32WLi512ELi40ELi640EEv26Group_norm_nhwc_bwd_params:
	.zero		1080


//--------------------- .nv.constant0._Z35group_norm_nhwc_bwd_one_pass_kernelI11Fp16IOBf16WLi64ELi40ELi640EEv26Group_norm_nhwc_bwd_params --------------------------
	.section	.nv.constant0._Z35group_norm_nhwc_bwd_one_pass_kernelI11Fp16IOBf16WLi64ELi40ELi640EEv26Group_norm_nhwc_bwd_params,"a",@progbits
	.sectionflags	@""
	.align	4
.nv.constant0._Z35group_norm_nhwc_bwd_one_pass_kernelI11Fp16IOBf16WLi64ELi40ELi640EEv26Group_norm_nhwc_bwd_params:
	.zero		1080


//--------------------- .nv.constant0._Z35group_norm_nhwc_bwd_one_pass_kernelI11Fp16IOBf16WLi128ELi40ELi640EEv26Group_norm_nhwc_bwd_params --------------------------
	.section	.nv.constant0._Z35group_norm_nhwc_bwd_one_pass_kernelI11Fp16IOBf16WLi128ELi40ELi640EEv26Group_norm_nhwc_bwd_params,"a",@progbits
	.sectionflags	@""
	.align	4
.nv.constant0._Z35group_norm_nhwc_bwd_one_pass_kernelI11Fp16IOBf16WLi128ELi40ELi640EEv26Group_norm_nhwc_bwd_params:
	.zero		1080


//--------------------- .nv.constant0._Z35group_norm_nhwc_bwd_one_pass_kernelI11Fp16IOBf16WLi256ELi40ELi640EEv26Group_norm_nhwc_bwd_params --------------------------
	.section	.nv.constant0._Z35group_norm_nhwc_bwd_one_pass_kernelI11Fp16IOBf16WLi256ELi40ELi640EEv26Group_norm_nhwc_bwd_params,"a",@progbits
	.sectionflags	@""
	.align	4
.nv.constant0._Z35group_norm_nhwc_bwd_one_pass_kernelI11Fp16IOBf16WLi256ELi40ELi640EEv26Group_norm_nhwc_bwd_params:
	.zero		1080


//--------------------- .nv.constant0._Z35group_norm_nhwc_bwd_one_pass_kernelI11Fp16IOBf16WLi512ELi40ELi640EEv26Group_norm_nhwc_bwd_params --------------------------
	.section	.nv.constant0._Z35group_norm_nhwc_bwd_one_pass_kernelI11Fp16IOBf16WLi512ELi40ELi640EEv26Group_norm_nhwc_bwd_params,"a",@progbits
	.sectionflags	@""
	.align	4
.nv.constant0._Z35group_norm_nhwc_bwd_one_pass_kernelI11Fp16IOBf16WLi512ELi40ELi640EEv26Group_norm_nhwc_bwd_params:
	.zero		1080


//--------------------- .nv.constant0._Z35group_norm_nhwc_bwd_one_pass_kernelI11Fp16IOFp16WLi64ELi40ELi640EEv26Group_norm_nhwc_bwd_params --------------------------
	.section	.nv.constant0._Z35group_norm_nhwc_bwd_one_pass_kernelI11Fp16IOFp16WLi64ELi40ELi640EEv26Group_norm_nhwc_bwd_params,"a",@progbits
	.sectionflags	@""
	.align	4
.nv.constant0._Z35group_norm_nhwc_bwd_one_pass_kernelI11Fp16IOFp16WLi64ELi40ELi640EEv26Group_norm_nhwc_bwd_params:
	.zero		1080


//--------------------- .nv.constant0._Z35group_norm_nhwc_bwd_one_pass_kernelI11Fp16IOFp16WLi128ELi40ELi640EEv26Group_norm_nhwc_bwd_params --------------------------
	.section	.nv.constant0._Z35group_norm_nhwc_bwd_one_pass_kernelI11Fp16IOFp16WLi128ELi40ELi640EEv26Group_norm_nhwc_bwd_params,"a",@progbits
	.sectionflags	@""
	.align	4
.nv.constant0._Z35group_norm_nhwc_bwd_one_pass_kernelI11Fp16IOFp16WLi128ELi40ELi640EEv26Group_norm_nhwc_bwd_params:
	.zero		1080


//--------------------- .nv.constant0._Z35group_norm_nhwc_bwd_one_pass_kernelI11Fp16IOFp16WLi256ELi40ELi640EEv26Group_norm_nhwc_bwd_params --------------------------
	.section	.nv.constant0._Z35group_norm_nhwc_bwd_one_pass_kernelI11Fp16IOFp16WLi256ELi40ELi640EEv26Group_norm_nhwc_bwd_params,"a",@progbits
	.sectionflags	@""
	.align	4
.nv.constant0._Z35group_norm_nhwc_bwd_one_pass_kernelI11Fp16IOFp16WLi256ELi40ELi640EEv26Group_norm_nhwc_bwd_params:
	.zero		1080


//--------------------- .nv.constant0._Z35group_norm_nhwc_bwd_one_pass_kernelI11Fp16IOFp16WLi512ELi40ELi640EEv26Group_norm_nhwc_bwd_params --------------------------
	.section	.nv.constant0._Z35group_norm_nhwc_bwd_one_pass_kernelI11Fp16IOFp16WLi512ELi40ELi640EEv26Group_norm_nhwc_bwd_params,"a",@progbits
	.sectionflags	@""
	.align	4
.nv.constant0._Z35group_norm_nhwc_bwd_one_pass_kernelI11Fp16IOFp16WLi512ELi40ELi640EEv26Group_norm_nhwc_bwd_params:
	.zero		1080


//--------------------- .nv.constant0._Z35group_norm_nhwc_bwd_one_pass_kernelI11Fp32IOFp32WLi64ELi40ELi640EEv26Group_norm_nhwc_bwd_params --------------------------
	.section	.nv.constant0._Z35group_norm_nhwc_bwd_one_pass_kernelI11Fp32IOFp32WLi64ELi40ELi640EEv26Group_norm_nhwc_bwd_params,"a",@progbits
	.sectionflags	@""
	.align	4
.nv.constant0._Z35group_norm_nhwc_bwd_one_pass_kernelI11Fp32IOFp32WLi64ELi40ELi640EEv26Group_norm_nhwc_bwd_params:
	.zero		1080


//--------------------- .nv.constant0._Z35group_norm_nhwc_bwd_one_pass_kernelI11Fp32IOFp32WLi128ELi40ELi640EEv26Group_norm_nhwc_bwd_params --------------------------
	.section	.nv.constant0._Z35group_norm_nhwc_bwd_one_pass_kernelI11Fp32IOFp32WLi128ELi40ELi640EEv26Group_norm_nhwc_bwd_params,"a",@progbits
	.sectionflags	@""
	.align	4
.nv.constant0._Z35group_norm_nhwc_bwd_one_pass_kernelI11Fp32IOFp32WLi128ELi40ELi640EEv26Group_norm_nhwc_bwd_params:
	.zero		1080


//--------------------- .nv.constant0._Z35group_norm_nhwc_bwd_one_pass_kernelI11Fp32IOFp32WLi256ELi40ELi640EEv26Group_norm_nhwc_bwd_params --------------------------
	.section	.nv.constant0._Z35group_norm_nhwc_bwd_one_pass_kernelI11Fp32IOFp32WLi256ELi40ELi640EEv26Group_norm_nhwc_bwd_params,"a",@progbits
	.sectionflags	@""
	.align	4
.nv.constant0._Z35group_norm_nhwc_bwd_one_pass_kernelI11Fp32IOFp32WLi256ELi40ELi640EEv26Group_norm_nhwc_bwd_params:
	.zero		1080


//--------------------- .nv.constant0._Z35group_norm_nhwc_bwd_one_pass_kernelI11Fp32IOFp32WLi512ELi40ELi640EEv26Group_norm_nhwc_bwd_params --------------------------
	.section	.nv.constant0._Z35group_norm_nhwc_bwd_one_pass_kernelI11Fp32IOFp32WLi512ELi40ELi640EEv26Group_norm_nhwc_bwd_params,"a",@progbits
	.sectionflags	@""
	.align	4
.nv.constant0._Z35group_norm_nhwc_bwd_one_pass_kernelI11Fp32IOFp32WLi512ELi40ELi640EEv26Group_norm_nhwc_bwd_params:
	.zero		1080


//--------------------- .nv.constant0._Z35group_norm_nhwc_bwd_one_pass_kernelI11Fp32IOBf16WLi64ELi40ELi640EEv26Group_norm_nhwc_bwd_params --------------------------
	.section	.nv.constant0._Z35group_norm_nhwc_bwd_one_pass_kernelI11Fp32IOBf16WLi64ELi40ELi640EEv26Group_norm_nhwc_bwd_params,"a",@progbits
	.sectionflags	@""
	.align	4
.nv.constant0._Z35group_norm_nhwc_bwd_one_pass_kernelI11Fp32IOBf16WLi64ELi40ELi640EEv26Group_norm_nhwc_bwd_params:
	.zero		1080


//--------------------- .nv.constant0._Z35group_norm_nhwc_bwd_one_pass_kernelI11Fp32IOBf16WLi128ELi40ELi640EEv26Group_norm_nhwc_bwd_params --------------------------
	.section	.nv.constant0._Z35group_norm_nhwc_bwd_one_pass_kernelI11Fp32IOBf16WLi128ELi40ELi640EEv26Group_norm_nhwc_bwd_params,"a",@progbits
	.sectionflags	@""
	.align	4
.nv.constant0._Z35group_norm_nhwc_bwd_one_pass_kernelI11Fp32IOBf16WLi128ELi40ELi640EEv26Group_norm_nhwc_bwd_params:
	.zero		1080


//--------------------- .nv.constant0._Z35group_norm_nhwc_bwd_one_pass_kernelI11Fp32IOBf16WLi256ELi40ELi640EEv26Group_norm_nhwc_bwd_params --------------------------
	.section	.nv.constant0._Z35group_norm_nhwc_bwd_one_pass_kernelI11Fp32IOBf16WLi256ELi40ELi640EEv26Group_norm_nhwc_bwd_params,"a",@progbits
	.sectionflags	@""
	.align	4
.nv.constant0._Z35group_norm_nhwc_bwd_one_pass_kernelI11Fp32IOBf16WLi256ELi40ELi640EEv26Group_norm_nhwc_bwd_params:
	.zero		1080


//--------------------- .nv.constant0._Z35group_norm_nhwc_bwd_one_pass_kernelI11Fp32IOBf16WLi512ELi40ELi640EEv26Group_norm_nhwc_bwd_params --------------------------
	.section	.nv.constant0._Z35group_norm_nhwc_bwd_one_pass_kernelI11Fp32IOBf16WLi512ELi40ELi640EEv26Group_norm_nhwc_bwd_params,"a",@progbits
	.sectionflags	@""
	.align	4
.nv.constant0._Z35group_norm_nhwc_bwd_one_pass_kernelI11Fp32IOBf16WLi512ELi40ELi640EEv26Group_norm_nhwc_bwd_params:
	.zero		1080


//--------------------- .nv.constant0._Z35group_norm_nhwc_bwd_one_pass_kernelI11Fp32IOFp16WLi64ELi40ELi640EEv26Group_norm_nhwc_bwd_params --------------------------
	.section	.nv.constant0._Z35group_norm_nhwc_bwd_one_pass_kernelI11Fp32IOFp16WLi64ELi40ELi640EEv26Group_norm_nhwc_bwd_params,"a",@progbits
	.sectionflags	@""
	.align	4
.nv.constant0._Z35group_norm_nhwc_bwd_one_pass_kernelI11Fp32IOFp16WLi64ELi40ELi640EEv26Group_norm_nhwc_bwd_params:
	.zero		1080


//--------------------- .nv.constant0._Z35group_norm_nhwc_bwd_one_pass_kernelI11Fp32IOFp16WLi128ELi40ELi640EEv26Group_norm_nhwc_bwd_params --------------------------
	.section	.nv.constant0._Z35group_norm_nhwc_bwd_one_pass_kernelI11Fp32IOFp16WLi128ELi40ELi640EEv26Group_norm_nhwc_bwd_params,"a",@progbits
	.sectionflags	@""
	.align	4
.nv.constant0._Z35group_norm_nhwc_bwd_one_pass_kernelI11Fp32IOFp16WLi128ELi40ELi640EEv26Group_norm_nhwc_bwd_params:
	.zero		1080


//--------------------- .nv.constant0._Z35group_norm_nhwc_bwd_one_pass_kernelI11Fp32IOFp16WLi256ELi40ELi640EEv26Group_norm_nhwc_bwd_params --------------------------
	.section	.nv.constant0._Z35group_norm_nhwc_bwd_one_pass_kernelI11Fp32IOFp16WLi256ELi40ELi640EEv26Group_norm_nhwc_bwd_params,"a",@progbits
	.sectionflags	@""
	.align	4
.nv.constant0._Z35group_norm_nhwc_bwd_one_pass_kernelI11Fp32IOFp16WLi256ELi40ELi640EEv26Group_norm_nhwc_bwd_params:
	.zero		1080


//--------------------- .nv.constant0._Z35group_norm_nhwc_bwd_one_pass_kernelI11Fp32IOFp16WLi512ELi40ELi640EEv26Group_norm_nhwc_bwd_params --------------------------
	.section	.nv.constant0._Z35group_norm_nhwc_bwd_one_pass_kernelI11Fp32IOFp16WLi512ELi40ELi640EEv26Group_norm_nhwc_bwd_params,"a",@progbits
	.sectionflags	@""
	.align	4
.nv.constant0._Z35group_norm_nhwc_bwd_one_pass_kernelI11Fp32IOFp16WLi512ELi40ELi640EEv26Group_norm_nhwc_bwd_params:
	.zero		1080


//--------------------- .nv.constant0._Z35group_norm_nhwc_fwd_one_pass_kernelI11Bf16IOFp32WLi64ELi40ELi640EEv26Group_norm_nhwc_fwd_params --------------------------
	.section	.nv.constant0._Z35group_norm_nhwc_fwd_one_pass_kernelI11Bf16IOFp32WLi64ELi40ELi640EEv26Group_norm_nhwc_fwd_params,"a",@progbits
	.sectionflags	@""
	.align	4
.nv.constant0._Z35group_norm_nhwc_fwd_one_pass_kernelI11Bf16IOFp32WLi64ELi40ELi640EEv26Group_norm_nhwc_fwd_params:
	.zero		1056


//--------------------- .nv.constant0._Z35group_norm_nhwc_fwd_one_pass_kernelI11Bf16IOFp32WLi128ELi40ELi640EEv26Group_norm_nhwc_fwd_params --------------------------
	.section	.nv.constant0._Z35group_norm_nhwc_fwd_one_pass_kernelI11Bf16IOFp32WLi128ELi40ELi640EEv26Group_norm_nhwc_fwd_params,"a",@progbits
	.sectionflags	@""
	.align	4
.nv.constant0._Z35group_norm_nhwc_fwd_one_pass_kernelI11Bf16IOFp32WLi128ELi40ELi640EEv26Group_norm_nhwc_fwd_params:
	.zero		1056


//--------------------- .nv.constant0._Z35group_norm_nhwc_fwd_one_pass_kernelI11Bf16IOFp32WLi256ELi40ELi640EEv26Group_norm_nhwc_fwd_params --------------------------
	.section	.nv.constant0._Z35group_norm_nhwc_fwd_one_pass_kernelI11Bf16IOFp32WLi256ELi40ELi640EEv26Group_norm_nhwc_fwd_params,"a",@progbits
	.sectionflags	@""
	.align	4
.nv.constant0._Z35group_norm_nhwc_fwd_one_pass_kernelI11Bf16IOFp32WLi256ELi40ELi640EEv26Group_norm_nhwc_fwd_params:
	.zero		1056


//--------------------- .nv.constant0._Z35group_norm_nhwc_fwd_one_pass_kernelI11Bf16IOFp32WLi512ELi40ELi640EEv26Group_norm_nhwc_fwd_params --------------------------
	.section	.nv.constant0._Z35group_norm_nhwc_fwd_one_pass_kernelI11Bf16IOFp32WLi512ELi40ELi640EEv26Group_norm_nhwc_fwd_params,"a",@progbits
	.sectionflags	@""
	.align	4
.nv.constant0._Z35group_norm_nhwc_fwd_one_pass_kernelI11Bf16IOFp32WLi512ELi40ELi640EEv26Group_norm_nhwc_fwd_params:
	.zero		1056


//--------------------- .nv.constant0._Z35group_norm_nhwc_fwd_one_pass_kernelI11Bf16IOBf16WLi64ELi40ELi640EEv26Group_norm_nhwc_fwd_params --------------------------
	.section	.nv.constant0._Z35group_norm_nhwc_fwd_one_pass_kernelI11Bf16IOBf16WLi64ELi40ELi640EEv26Group_norm_nhwc_fwd_params,"a",@progbits
	.sectionflags	@""
	.align	4
.nv.constant0._Z35group_norm_nhwc_fwd_one_pass_kernelI11Bf16IOBf16WLi64ELi40ELi640EEv26Group_norm_nhwc_fwd_params:
	.zero		1056


//--------------------- .nv.constant0._Z35group_norm_nhwc_fwd_one_pass_kernelI11Bf16IOBf16WLi128ELi40ELi640EEv26Group_norm_nhwc_fwd_params --------------------------
	.section	.nv.constant0._Z35group_norm_nhwc_fwd_one_pass_kernelI11Bf16IOBf16WLi128ELi40ELi640EEv26Group_norm_nhwc_fwd_params,"a",@progbits
	.sectionflags	@""
	.align	4
.nv.constant0._Z35group_norm_nhwc_fwd_one_pass_kernelI11Bf16IOBf16WLi128ELi40ELi640EEv26Group_norm_nhwc_fwd_params:
	.zero		1056


//--------------------- .nv.constant0._Z35group_norm_nhwc_fwd_one_pass_kernelI11Bf16IOBf16WLi256ELi40ELi640EEv26Group_norm_nhwc_fwd_params --------------------------
	.section	.nv.constant0._Z35group_norm_nhwc_fwd_one_pass_kernelI11Bf16IOBf16WLi256ELi40ELi640EEv26Group_norm_nhwc_fwd_params,"a",@progbits
	.sectionflags	@""
	.align	4
.nv.constant0._Z35group_norm_nhwc_fwd_one_pass_kernelI11Bf16IOBf16WLi256ELi40ELi640EEv26Group_norm_nhwc_fwd_params:
	.zero		1056


//--------------------- .nv.constant0._Z35group_norm_nhwc_fwd_one_pass_kernelI11Bf16IOBf16WLi512ELi40ELi640EEv26Group_norm_nhwc_fwd_params --------------------------
	.section	.nv.constant0._Z35group_norm_nhwc_fwd_one_pass_kernelI11Bf16IOBf16WLi512ELi40ELi640EEv26Group_norm_nhwc_fwd_params,"a",@progbits
	.sectionflags	@""
	.align	4
.nv.constant0._Z35group_norm_nhwc_fwd_one_pass_kernelI11Bf16IOBf16WLi512ELi40ELi640EEv26Group_norm_nhwc_fwd_params:
	.zero		1056


//--------------------- .nv.constant0._Z35group_norm_nhwc_fwd_one_pass_kernelI11Bf16IOFp16WLi64ELi40ELi640EEv26Group_norm_nhwc_fwd_params --------------------------
	.section	.nv.constant0._Z35group_norm_nhwc_fwd_one_pass_kernelI11Bf16IOFp16WLi64ELi40ELi640EEv26Group_norm_nhwc_fwd_params,"a",@progbits
	.sectionflags	@""
	.align	4
.nv.constant0._Z35group_norm_nhwc_fwd_one_pass_kernelI11Bf16IOFp16WLi64ELi40ELi640EEv26Group_norm_nhwc_fwd_params:
	.zero		1056


//--------------------- .nv.constant0._Z35group_norm_nhwc_fwd_one_pass_kernelI11Bf16IOFp16WLi128ELi40ELi640EEv26Group_norm_nhwc_fwd_params --------------------------
	.section	.nv.constant0._Z35group_norm_nhwc_fwd_one_pass_kernelI11Bf16IOFp16WLi128ELi40ELi640EEv26Group_norm_nhwc_fwd_params,"a",@progbits
	.sectionflags	@""
	.align	4
.nv.constant0._Z35group_norm_nhwc_fwd_one_pass_kernelI11Bf16IOFp16WLi128ELi40ELi640EEv26Group_norm_nhwc_fwd_params:
	.zero		1056


//--------------------- .nv.constant0._Z35group_norm_nhwc_fwd_one_pass_kernelI11Bf16IOFp16WLi256ELi40ELi640EEv26Group_norm_nhwc_fwd_params --------------------------
	.section	.nv.constant0._Z35group_norm_nhwc_fwd_one_pass_kernelI11Bf16IOFp16WLi256ELi40ELi640EEv26Group_norm_nhwc_fwd_params,"a",@progbits
	.sectionflags	@""
	.align	4
.nv.constant0._Z35group_norm_nhwc_fwd_one_pass_kernelI11Bf16IOFp16WLi256ELi40ELi640EEv26Group_norm_nhwc_fwd_params:
	.zero		1056


//--------------------- .nv.constant0._Z35group_norm_nhwc_fwd_one_pass_kernelI11Bf16IOFp16WLi512ELi40ELi640EEv26Group_norm_nhwc_fwd_params --------------------------
	.section	.nv.constant0._Z35group_norm_nhwc_fwd_one_pass_kernelI11Bf16IOFp16WLi512ELi40ELi640EEv26Group_norm_nhwc_fwd_params,"a",@progbits
	.sectionflags	@""
	.align	4
.nv.constant0._Z35group_norm_nhwc_fwd_one_pass_kernelI11Bf16IOFp16WLi512ELi40ELi640EEv26Group_norm_nhwc_fwd_params:
	.zero		1056


//--------------------- .nv.constant0._Z35group_norm_nhwc_fwd_one_pass_kernelI11Fp16IOFp32WLi64ELi40ELi640EEv26Group_norm_nhwc_fwd_params --------------------------
	.section	.nv.constant0._Z35group_norm_nhwc_fwd_one_pass_kernelI11Fp16IOFp32WLi64ELi40ELi640EEv26Group_norm_nhwc_fwd_params,"a",@progbits
	.sectionflags	@""
	.align	4
.nv.constant0._Z35group_norm_nhwc_fwd_one_pass_kernelI11Fp16IOFp32WLi64ELi40ELi640EEv26Group_norm_nhwc_fwd_params:
	.zero		1056


//--------------------- .nv.constant0._Z35group_norm_nhwc_fwd_one_pass_kernelI11Fp16IOFp32WLi128ELi40ELi640EEv26Group_norm_nhwc_fwd_params --------------------------
	.section	.nv.constant0._Z35group_norm_nhwc_fwd_one_pass_kernelI11Fp16IOFp32WLi128ELi40ELi640EEv26Group_norm_nhwc_fwd_params,"a",@progbits
	.sectionflags	@""
	.align	4
.nv.constant0._Z35group_norm_nhwc_fwd_one_pass_kernelI11Fp16IOFp32WLi128ELi40ELi640EEv26Group_norm_nhwc_fwd_params:
	.zero		1056


//--------------------- .nv.constant0._Z35group_norm_nhwc_fwd_one_pass_kernelI11Fp16IOFp32WLi256ELi40ELi640EEv26Group_norm_nhwc_fwd_params --------------------------
	.section	.nv.constant0._Z35group_norm_nhwc_fwd_one_pass_kernelI11Fp16IOFp32WLi256ELi40ELi640EEv26Group_norm_nhwc_fwd_params,"a",@progbits
	.sectionflags	@""
	.align	4
.nv.constant0._Z35group_norm_nhwc_fwd_one_pass_kernelI11Fp16IOFp32WLi256ELi40ELi640EEv26Group_norm_nhwc_fwd_params:
	.zero		1056


//--------------------- .nv.constant0._Z35group_norm_nhwc_fwd_one_pass_kernelI11Fp16IOFp32WLi512ELi40ELi640EEv26Group_norm_nhwc_fwd_params --------------------------
	.section	.nv.constant0._Z35group_norm_nhwc_fwd_one_pass_kernelI11Fp16IOFp32WLi512ELi40ELi640EEv26Group_norm_nhwc_fwd_params,"a",@progbits
	.sectionflags	@""
	.align	4
.nv.constant0._Z35group_norm_nhwc_fwd_one_pass_kernelI11Fp16IOFp32WLi512ELi40ELi640EEv26Group_norm_nhwc_fwd_params:
	.zero		1056


//--------------------- .nv.constant0._Z35group_norm_nhwc_fwd_one_pass_kernelI11Fp16IOBf16WLi64ELi40ELi640EEv26Group_norm_nhwc_fwd_params --------------------------
	.section	.nv.constant0._Z35group_norm_nhwc_fwd_one_pass_kernelI11Fp16IOBf16WLi64ELi40ELi640EEv26Group_norm_nhwc_fwd_params,"a",@progbits
	.sectionflags	@""
	.align	4
.nv.constant0._Z35group_norm_nhwc_fwd_one_pass_kernelI11Fp16IOBf16WLi64ELi40ELi640EEv26Group_norm_nhwc_fwd_params:
	.zero		1056


//--------------------- .nv.constant0._Z35group_norm_nhwc_fwd_one_pass_kernelI11Fp16IOBf16WLi128ELi40ELi640EEv26Group_norm_nhwc_fwd_params --------------------------
	.section	.nv.constant0._Z35group_norm_nhwc_fwd_one_pass_kernelI11Fp16IOBf16WLi128ELi40ELi640EEv26Group_norm_nhwc_fwd_params,"a",@progbits
	.sectionflags	@""
	.align	4
.nv.constant0._Z35group_norm_nhwc_fwd_one_pass_kernelI11Fp16IOBf16WLi128ELi40ELi640EEv26Group_norm_nhwc_fwd_params:
	.zero		1056


//--------------------- .nv.constant0._Z35group_norm_nhwc_fwd_one_pass_kernelI11Fp16IOBf16WLi256ELi40ELi640EEv26Group_norm_nhwc_fwd_params --------------------------
	.section	.nv.constant0._Z35group_norm_nhwc_fwd_one_pass_kernelI11Fp16IOBf16WLi256ELi40ELi640EEv26Group_norm_nhwc_fwd_params,"a",@progbits
	.sectionflags	@""
	.align	4
.nv.constant0._Z35group_norm_nhwc_fwd_one_pass_kernelI11Fp16IOBf16WLi256ELi40ELi640EEv26Group_norm_nhwc_fwd_params:
	.zero		1056


//--------------------- .nv.constant0._Z35group_norm_nhwc_fwd_one_pass_kernelI11Fp16IOBf16WLi512ELi40ELi640EEv26Group_norm_nhwc_fwd_params --------------------------
	.section	.nv.constant0._Z35group_norm_nhwc_fwd_one_pass_kernelI11Fp16IOBf16WLi512ELi40ELi640EEv26Group_norm_nhwc_fwd_params,"a",@progbits
	.sectionflags	@""
	.align	4
.nv.constant0._Z35group_norm_nhwc_fwd_one_pass_kernelI11Fp16IOBf16WLi512ELi40ELi640EEv26Group_norm_nhwc_fwd_params:
	.zero		1056


//--------------------- .nv.constant0._Z35group_norm_nhwc_fwd_one_pass_kernelI11Fp16IOFp16WLi64ELi40ELi640EEv26Group_norm_nhwc_fwd_params --------------------------
	.section	.nv.constant0._Z35group_norm_nhwc_fwd_one_pass_kernelI11Fp16IOFp16WLi64ELi40ELi640EEv26Group_norm_nhwc_fwd_params,"a",@progbits
	.sectionflags	@""
	.align	4
.nv.constant0._Z35group_norm_nhwc_fwd_one_pass_kernelI11Fp16IOFp16WLi64ELi40ELi640EEv26Group_norm_nhwc_fwd_params:
	.zero		1056


//--------------------- .nv.constant0._Z35group_norm_nhwc_fwd_one_pass_kernelI11Fp16IOFp16WLi128ELi40ELi640EEv26Group_norm_nhwc_fwd_params --------------------------
	.section	.nv.constant0._Z35group_norm_nhwc_fwd_one_pass_kernelI11Fp16IOFp16WLi128ELi40ELi640EEv26Group_norm_nhwc_fwd_params,"a",@progbits
	.sectionflags	@""
	.align	4
.nv.constant0._Z35group_norm_nhwc_fwd_one_pass_kernelI11Fp16IOFp16WLi128ELi40ELi640EEv26Group_norm_nhwc_fwd_params:
	.zero		1056


//--------------------- .nv.constant0._Z35group_norm_nhwc_fwd_one_pass_kernelI11Fp16IOFp16WLi256ELi40ELi640EEv26Group_norm_nhwc_fwd_params --------------------------
	.section	.nv.constant0._Z35group_norm_nhwc_fwd_one_pass_kernelI11Fp16IOFp16WLi256ELi40ELi640EEv26Group_norm_nhwc_fwd_params,"a",@progbits
	.sectionflags	@""
	.align	4
.nv.constant0._Z35group_norm_nhwc_fwd_one_pass_kernelI11Fp16IOFp16WLi256ELi40ELi640EEv26Group_norm_nhwc_fwd_params:
	.zero		1056


//--------------------- .nv.constant0._Z35group_norm_nhwc_fwd_one_pass_kernelI11Fp16IOFp16WLi512ELi40ELi640EEv26Group_norm_nhwc_fwd_params --------------------------
	.section	.nv.constant0._Z35group_norm_nhwc_fwd_one_pass_kernelI11Fp16IOFp16WLi512ELi40ELi640EEv26Group_norm_nhwc_fwd_params,"a",@progbits
	.sectionflags	@""
	.align	4
.nv.constant0._Z35group_norm_nhwc_fwd_one_pass_kernelI11Fp16IOFp16WLi512ELi40ELi640EEv26Group_norm_nhwc_fwd_params:
	.zero		1056


//--------------------- .nv.constant0._Z35group_norm_nhwc_fwd_one_pass_kernelI11Fp32IOFp32WLi64ELi40ELi640EEv26Group_norm_nhwc_fwd_params --------------------------
	.section	.nv.constant0._Z35group_norm_nhwc_fwd_one_pass_kernelI11Fp32IOFp32WLi64ELi40ELi640EEv26Group_norm_nhwc_fwd_params,"a",@progbits
	.sectionflags	@""
	.align	4
.nv.constant0._Z35group_norm_nhwc_fwd_one_pass_kernelI11Fp32IOFp32WLi64ELi40ELi640EEv26Group_norm_nhwc_fwd_params:
	.zero		1056


//--------------------- .nv.constant0._Z35group_norm_nhwc_fwd_one_pass_kernelI11Fp32IOFp32WLi128ELi40ELi640EEv26Group_norm_nhwc_fwd_params --------------------------
	.section	.nv.constant0._Z35group_norm_nhwc_fwd_one_pass_kernelI11Fp32IOFp32WLi128ELi40ELi640EEv26Group_norm_nhwc_fwd_params,"a",@progbits
	.sectionflags	@""
	.align	4
.nv.constant0._Z35group_norm_nhwc_fwd_one_pass_kernelI11Fp32IOFp32WLi128ELi40ELi640EEv26Group_norm_nhwc_fwd_params:
	.zero		1056


//--------------------- .nv.constant0._Z35group_norm_nhwc_fwd_one_pass_kernelI11Fp32IOFp32WLi256ELi40ELi640EEv26Group_norm_nhwc_fwd_params --------------------------
	.section	.nv.constant0._Z35group_norm_nhwc_fwd_one_pass_kernelI11Fp32IOFp32WLi256ELi40ELi640EEv26Group_norm_nhwc_fwd_params,"a",@progbits
	.sectionflags	@""
	.align	4
.nv.constant0._Z35group_norm_nhwc_fwd_one_pass_kernelI11Fp32IOFp32WLi256ELi40ELi640EEv26Group_norm_nhwc_fwd_params:
	.zero		1056


//--------------------- .nv.constant0._Z35group_norm_nhwc_fwd_one_pass_kernelI11Fp32IOFp32WLi512ELi40ELi640EEv26Group_norm_nhwc_fwd_params --------------------------
	.section	.nv.constant0._Z35group_norm_nhwc_fwd_one_pass_kernelI11Fp32IOFp32WLi512ELi40ELi640EEv26Group_norm_nhwc_fwd_params,"a",@progbits
	.sectionflags	@""
	.align	4
.nv.constant0._Z35group_norm_nhwc_fwd_one_pass_kernelI11Fp32IOFp32WLi512ELi40ELi640EEv26Group_norm_nhwc_fwd_params:
	.zero		1056


//--------------------- .nv.constant0._Z35group_norm_nhwc_fwd_one_pass_kernelI11Fp32IOBf16WLi64ELi40ELi640EEv26Group_norm_nhwc_fwd_params --------------------------
	.section	.nv.constant0._Z35group_norm_nhwc_fwd_one_pass_kernelI11Fp32IOBf16WLi64ELi40ELi640EEv26Group_norm_nhwc_fwd_params,"a",@progbits
	.sectionflags	@""
	.align	4
.nv.constant0._Z35group_norm_nhwc_fwd_one_pass_kernelI11Fp32IOBf16WLi64ELi40ELi640EEv26Group_norm_nhwc_fwd_params:
	.zero		1056


//--------------------- .nv.constant0._Z35group_norm_nhwc_fwd_one_pass_kernelI11Fp32IOBf16WLi128ELi40ELi640EEv26Group_norm_nhwc_fwd_params --------------------------
	.section	.nv.constant0._Z35group_norm_nhwc_fwd_one_pass_kernelI11Fp32IOBf16WLi128ELi40ELi640EEv26Group_norm_nhwc_fwd_params,"a",@progbits
	.sectionflags	@""
	.align	4
.nv.constant0._Z35group_norm_nhwc_fwd_one_pass_kernelI11Fp32IOBf16WLi128ELi40ELi640EEv26Group_norm_nhwc_fwd_params:
	.zero		1056


//--------------------- .nv.constant0._Z35group_norm_nhwc_fwd_one_pass_kernelI11Fp32IOBf16WLi256ELi40ELi640EEv26Group_norm_nhwc_fwd_params --------------------------
	.section	.nv.constant0._Z35group_norm_nhwc_fwd_one_pass_kernelI11Fp32IOBf16WLi256ELi40ELi640EEv26Group_norm_nhwc_fwd_params,"a",@progbits
	.sectionflags	@""
	.align	4
.nv.constant0._Z35group_norm_nhwc_fwd_one_pass_kernelI11Fp32IOBf16WLi256ELi40ELi640EEv26Group_norm_nhwc_fwd_params:
	.zero		1056


//--------------------- .nv.constant0._Z35group_norm_nhwc_fwd_one_pass_kernelI11Fp32IOBf16WLi512ELi40ELi640EEv26Group_norm_nhwc_fwd_params --------------------------
	.section	.nv.constant0._Z35group_norm_nhwc_fwd_one_pass_kernelI11Fp32IOBf16WLi512ELi40ELi640EEv26Group_norm_nhwc_fwd_params,"a",@progbits
	.sectionflags	@""
	.align	4
.nv.constant0._Z35group_norm_nhwc_fwd_one_pass_kernelI11Fp32IOBf16WLi512ELi40ELi640EEv26Group_norm_nhwc_fwd_params:
	.zero		1056


//--------------------- .nv.constant0._Z35group_norm_nhwc_fwd_one_pass_kernelI11Fp32IOFp16WLi64ELi40ELi640EEv26Group_norm_nhwc_fwd_params --------------------------
	.section	.nv.constant0._Z35group_norm_nhwc_fwd_one_pass_kernelI11Fp32IOFp16WLi64ELi40ELi640EEv26Group_norm_nhwc_fwd_params,"a",@progbits
	.sectionflags	@""
	.align	4
.nv.constant0._Z35group_norm_nhwc_fwd_one_pass_kernelI11Fp32IOFp16WLi64ELi40ELi640EEv26Group_norm_nhwc_fwd_params:
	.zero		1056


//--------------------- .nv.constant0._Z35group_norm_nhwc_fwd_one_pass_kernelI11Fp32IOFp16WLi128ELi40ELi640EEv26Group_norm_nhwc_fwd_params --------------------------
	.section	.nv.constant0._Z35group_norm_nhwc_fwd_one_pass_kernelI11Fp32IOFp16WLi128ELi40ELi640EEv26Group_norm_nhwc_fwd_params,"a",@progbits
	.sectionflags	@""
	.align	4
.nv.constant0._Z35group_norm_nhwc_fwd_one_pass_kernelI11Fp32IOFp16WLi128ELi40ELi640EEv26Group_norm_nhwc_fwd_params:
	.zero		1056


//--------------------- .nv.constant0._Z35group_norm_nhwc_fwd_one_pass_kernelI11Fp32IOFp16WLi256ELi40ELi640EEv26Group_norm_nhwc_fwd_params --------------------------
	.section	.nv.constant0._Z35group_norm_nhwc_fwd_one_pass_kernelI11Fp32IOFp16WLi256ELi40ELi640EEv26Group_norm_nhwc_fwd_params,"a",@progbits
	.sectionflags	@""
	.align	4
.nv.constant0._Z35group_norm_nhwc_fwd_one_pass_kernelI11Fp32IOFp16WLi256ELi40ELi640EEv26Group_norm_nhwc_fwd_params:
	.zero		1056


//--------------------- .nv.constant0._Z35group_norm_nhwc_fwd_one_pass_kernelI11Fp32IOFp16WLi512ELi40ELi640EEv26Group_norm_nhwc_fwd_params --------------------------
	.section	.nv.constant0._Z35group_norm_nhwc_fwd_one_pass_kernelI11Fp32IOFp16WLi512ELi40ELi640EEv26Group_norm_nhwc_fwd_params,"a",@progbits
	.sectionflags	@""
	.align	4
.nv.constant0._Z35group_norm_nhwc_fwd_one_pass_kernelI11Fp32IOFp16WLi512ELi40ELi640EEv26Group_norm_nhwc_fwd_params:
	.zero		1056


//--------------------- SYMBOLS --------------------------

	.type		.nv.reservedSmem.offset0,@object
	.size		.nv.reservedSmem.offset0,0x4
	.type		.nv.reservedSmem.cap,@object
	.size		.nv.reservedSmem.cap,0x4
